	.target	sm_80

	.elftype	@"ET_EXEC"


//--------------------- .note.nv.tkinfo           --------------------------
	.section	.note.nv.tkinfo,"",@"SHT_NOTE"
	.sectionflags	@"SHF_NOTE_NV_TKINFO"
	.tkinfo
        /*0018*/ 	.word	0x00000002
        /*0030*/ 	.string	""
        /*0030*/ 	.string	"ptxas"
        /*0030*/ 	.string	"Cuda compilation tools, release 13.0, V13.0.88"
        /*0030*/ 	.string	"Build cuda_13.0.r13.0/compiler.36424714_0"
        /*0030*/ 	.string	"-arch sm_80 -m 64 "



//--------------------- .note.nv.cuinfo           --------------------------
	.section	.note.nv.cuinfo,"",@"SHT_NOTE"
	.sectionflags	@"SHF_NOTE_NV_CUINFO"
        /*0018*/ 	.short	0x0002
        /*001a*/ 	.short	0x0050
        /*001c*/ 	.short	0x0082
	.zero		2


//--------------------- .nv.info                  --------------------------
	.section	.nv.info,"",@"SHT_CUDA_INFO"
	.align	4


	//----- nvinfo : EIATTR_REGCOUNT
	.align		4
        /*0000*/ 	.byte	0x04, 0x2f
        /*0002*/ 	.short	(.L_12 - .L_11)
	.align		4
.L_11:
        /*0004*/ 	.word	index@(_ZN7cutlass13device_kernelIN5flash19enable_sm80_to_sm89INS1_16FlashAttnFwdSm80INS1_25CollectiveMainloopFwdSm80ILi4ELi1ELb0EN4cute5tupleIJNS5_1CILi128EEENS7_ILi112EEENS7_ILi64EEEEEELi64ENS_10bfloat16_tEfNS_4arch4Sm80ELb1ELb0ELb1ELb1ELb0ELb1ELb1ELb0EEENS1_21CollectiveEpilogueFwdINS6_IJS8_SA_S9_EEENS6_IJNS7_ILi1EEESI_SI_EEESC_SE_Li128ELb1ELb1ELb0ELb0EEENS1_19SingleTileSchedulerILb1ELb0ELb1ELi128EEEEEEEEEvNT_6ParamsE)
        /*0008*/ 	.word	0x000000ff


	//----- nvinfo : EIATTR_FRAME_SIZE
	.align		4
.L_12:
        /*000c*/ 	.byte	0x04, 0x11
        /*000e*/ 	.short	(.L_14 - .L_13)
	.align		4
.L_13:
        /*0010*/ 	.word	index@(_ZN7cutlass13device_kernelIN5flash19enable_sm80_to_sm89INS1_16FlashAttnFwdSm80INS1_25CollectiveMainloopFwdSm80ILi4ELi1ELb0EN4cute5tupleIJNS5_1CILi128EEENS7_ILi112EEENS7_ILi64EEEEEELi64ENS_10bfloat16_tEfNS_4arch4Sm80ELb1ELb0ELb1ELb1ELb0ELb1ELb1ELb0EEENS1_21CollectiveEpilogueFwdINS6_IJS8_SA_S9_EEENS6_IJNS7_ILi1EEESI_SI_EEESC_SE_Li128ELb1ELb1ELb0ELb0EEENS1_19SingleTileSchedulerILb1ELb0ELb1ELi128EEEEEEEEEvNT_6ParamsE)
        /*0014*/ 	.word	0x000000c8


	//----- nvinfo : EIATTR_REGCOUNT
	.align		4
.L_14:
        /*0018*/ 	.byte	0x04, 0x2f
        /*001a*/ 	.short	(.L_16 - .L_15)
	.align		4
.L_15:
        /*001c*/ 	.word	index@(_ZN7cutlass13device_kernelIN5flash19enable_sm80_to_sm89INS1_16FlashAttnFwdSm80INS1_25CollectiveMainloopFwdSm80ILi4ELi1ELb0EN4cute5tupleIJNS5_1CILi128EEENS7_ILi112EEENS7_ILi64EEEEEELi64ENS_10bfloat16_tEfNS_4arch4Sm80ELb1ELb0ELb1ELb1ELb0ELb0ELb1ELb0EEENS1_21CollectiveEpilogueFwdINS6_IJS8_SA_S9_EEENS6_IJNS7_ILi1EEESI_SI_EEESC_SE_Li128ELb1ELb1ELb0ELb0EEENS1_19SingleTileSchedulerILb1ELb0ELb1ELi128EEEEEEEEEvNT_6ParamsE)
        /*0020*/ 	.word	0x000000ff


	//----- nvinfo : EIATTR_FRAME_SIZE
	.align		4
.L_16:
        /*0024*/ 	.byte	0x04, 0x11
        /*0026*/ 	.short	(.L_18 - .L_17)
	.align		4
.L_17:
        /*0028*/ 	.word	index@(_ZN7cutlass13device_kernelIN5flash19enable_sm80_to_sm89INS1_16FlashAttnFwdSm80INS1_25CollectiveMainloopFwdSm80ILi4ELi1ELb0EN4cute5tupleIJNS5_1CILi128EEENS7_ILi112EEENS7_ILi64EEEEEELi64ENS_10bfloat16_tEfNS_4arch4Sm80ELb1ELb0ELb1ELb1ELb0ELb0ELb1ELb0EEENS1_21CollectiveEpilogueFwdINS6_IJS8_SA_S9_EEENS6_IJNS7_ILi1EEESI_SI_EEESC_SE_Li128ELb1ELb1ELb0ELb0EEENS1_19SingleTileSchedulerILb1ELb0ELb1ELi128EEEEEEEEEvNT_6ParamsE)
        /*002c*/ 	.word	0x000000b0


	//----- nvinfo : EIATTR_REGCOUNT
	.align		4
.L_18:
        /*0030*/ 	.byte	0x04, 0x2f
        /*0032*/ 	.short	(.L_20 - .L_19)
	.align		4
.L_19:
        /*0034*/ 	.word	index@(_ZN7cutlass13device_kernelIN5flash19enable_sm80_to_sm89INS1_16FlashAttnFwdSm80INS1_25CollectiveMainloopFwdSm80ILi4ELi1ELb0EN4cute5tupleIJNS5_1CILi128EEENS7_ILi112EEENS7_ILi64EEEEEELi64ENS_10bfloat16_tEfNS_4arch4Sm80ELb1ELb0ELb1ELb0ELb0ELb0ELb1ELb0EEENS1_21CollectiveEpilogueFwdINS6_IJS8_SA_S9_EEENS6_IJNS7_ILi1EEESI_SI_EEESC_SE_Li128ELb0ELb1ELb0ELb0EEENS1_30DynamicPersistentTileSchedulerILi128ELi128ELb0ELb1ELb0EEEEEEEEEvNT_6ParamsE)
        /*0038*/ 	.word	0x000000ff


	//----- nvinfo : EIATTR_FRAME_SIZE
	.align		4
.L_20:
        /*003c*/ 	.byte	0x04, 0x11
        /*003e*/ 	.short	(.L_22 - .L_21)
	.align		4
.L_21:
        /*0040*/ 	.word	index@($__internal_1_$__cuda_sm70_shflsync_idx_p)
        /*0044*/ 	.word	0x00000000


	//----- nvinfo : EIATTR_FRAME_SIZE
	.align		4
.L_22:
        /*0048*/ 	.byte	0x04, 0x11
        /*004a*/ 	.short	(.L_24 - .L_23)
	.align		4
.L_23:
        /*004c*/ 	.word	index@($__internal_0_$__cuda_sm70_shflsync_bfly_p)
        /*0050*/ 	.word	0x00000000


	//----- nvinfo : EIATTR_FRAME_SIZE
	.align		4
.L_24:
        /*0054*/ 	.byte	0x04, 0x11
        /*0056*/ 	.short	(.L_26 - .L_25)
	.align		4
.L_25:
        /*0058*/ 	.word	index@(_ZN7cutlass13device_kernelIN5flash19enable_sm80_to_sm89INS1_16FlashAttnFwdSm80INS1_25CollectiveMainloopFwdSm80ILi4ELi1ELb0EN4cute5tupleIJNS5_1CILi128EEENS7_ILi112EEENS7_ILi64EEEEEELi64ENS_10bfloat16_tEfNS_4arch4Sm80ELb1ELb0ELb1ELb0ELb0ELb0ELb1ELb0EEENS1_21CollectiveEpilogueFwdINS6_IJS8_SA_S9_EEENS6_IJNS7_ILi1EEESI_SI_EEESC_SE_Li128ELb0ELb1ELb0ELb0EEENS1_30DynamicPersistentTileSchedulerILi128ELi128ELb0ELb1ELb0EEEEEEEEEvNT_6ParamsE)
        /*005c*/ 	.word	0x000000b0


	//----- nvinfo : EIATTR_REGCOUNT
	.align		4
.L_26:
        /*0060*/ 	.byte	0x04, 0x2f
        /*0062*/ 	.short	(.L_28 - .L_27)
	.align		4
.L_27:
        /*0064*/ 	.word	index@(_ZN7cutlass13device_kernelIN5flash19enable_sm80_to_sm89INS1_16FlashAttnFwdSm80INS1_25CollectiveMainloopFwdSm80ILi4ELi1ELb0EN4cute5tupleIJNS5_1CILi128EEENS7_ILi96EEENS7_ILi64EEEEEELi64ENS_10bfloat16_tEfNS_4arch4Sm80ELb0ELb1ELb1ELb1ELb0ELb1ELb1ELb0EEENS1_21CollectiveEpilogueFwdINS6_IJS8_SA_S9_EEENS6_IJNS7_ILi1EEESI_SI_EEESC_SE_Li128ELb1ELb1ELb0ELb0EEENS1_19SingleTileSchedulerILb1ELb0ELb1ELi128EEEEEEEEEvNT_6ParamsE)
        /*0068*/ 	.word	0x000000ff


	//----- nvinfo : EIATTR_FRAME_SIZE
	.align		4
.L_28:
        /*006c*/ 	.byte	0x04, 0x11
        /*006e*/ 	.short	(.L_30 - .L_29)
	.align		4
.L_29:
        /*0070*/ 	.word	index@(_ZN7cutlass13device_kernelIN5flash19enable_sm80_to_sm89INS1_16FlashAttnFwdSm80INS1_25CollectiveMainloopFwdSm80ILi4ELi1ELb0EN4cute5tupleIJNS5_1CILi128EEENS7_ILi96EEENS7_ILi64EEEEEELi64ENS_10bfloat16_tEfNS_4arch4Sm80ELb0ELb1ELb1ELb1ELb0ELb1ELb1ELb0EEENS1_21CollectiveEpilogueFwdINS6_IJS8_SA_S9_EEENS6_IJNS7_ILi1EEESI_SI_EEESC_SE_Li128ELb1ELb1ELb0ELb0EEENS1_19SingleTileSchedulerILb1ELb0ELb1ELi128EEEEEEEEEvNT_6ParamsE)
        /*0074*/ 	.word	0x00000090


	//----- nvinfo : EIATTR_REGCOUNT
	.align		4
.L_30:
        /*0078*/ 	.byte	0x04, 0x2f
        /*007a*/ 	.short	(.L_32 - .L_31)
	.align		4
.L_31:
        /*007c*/ 	.word	index@(_ZN7cutlass13device_kernelIN5flash19enable_sm80_to_sm89INS1_16FlashAttnFwdSm80INS1_25CollectiveMainloopFwdSm80ILi4ELi1ELb0EN4cute5tupleIJNS5_1CILi128EEENS7_ILi96EEENS7_ILi64EEEEEELi64ENS_10bfloat16_tEfNS_4arch4Sm80ELb0ELb1ELb1ELb1ELb0ELb0ELb1ELb0EEENS1_21CollectiveEpilogueFwdINS6_IJS8_SA_S9_EEENS6_IJNS7_ILi1EEESI_SI_EEESC_SE_Li128ELb1ELb1ELb0ELb0EEENS1_19SingleTileSchedulerILb1ELb0ELb1ELi128EEEEEEEEEvNT_6ParamsE)
        /*0080*/ 	.word	0x000000ff


	//----- nvinfo : EIATTR_FRAME_SIZE
	.align		4
.L_32:
        /*0084*/ 	.byte	0x04, 0x11
        /*0086*/ 	.short	(.L_34 - .L_33)
	.align		4
.L_33:
        /*0088*/ 	.word	index@(_ZN7cutlass13device_kernelIN5flash19enable_sm80_to_sm89INS1_16FlashAttnFwdSm80INS1_25CollectiveMainloopFwdSm80ILi4ELi1ELb0EN4cute5tupleIJNS5_1CILi128EEENS7_ILi96EEENS7_ILi64EEEEEELi64ENS_10bfloat16_tEfNS_4arch4Sm80ELb0ELb1ELb1ELb1ELb0ELb0ELb1ELb0EEENS1_21CollectiveEpilogueFwdINS6_IJS8_SA_S9_EEENS6_IJNS7_ILi1EEESI_SI_EEESC_SE_Li128ELb1ELb1ELb0ELb0EEENS1_19SingleTileSchedulerILb1ELb0ELb1ELi128EEEEEEEEEvNT_6ParamsE)
        /*008c*/ 	.word	0x00000070


	//----- nvinfo : EIATTR_REGCOUNT
	.align		4
.L_34:
        /*0090*/ 	.byte	0x04, 0x2f
        /*0092*/ 	.short	(.L_36 - .L_35)
	.align		4
.L_35:
        /*0094*/ 	.word	index@(_ZN7cutlass13device_kernelIN5flash19enable_sm80_to_sm89INS1_16FlashAttnFwdSm80INS1_25CollectiveMainloopFwdSm80ILi4ELi1ELb0EN4cute5tupleIJNS5_1CILi128EEENS7_ILi96EEENS7_ILi64EEEEEELi64ENS_10bfloat16_tEfNS_4arch4Sm80ELb0ELb1ELb1ELb0ELb0ELb0ELb1ELb0EEENS1_21CollectiveEpilogueFwdINS6_IJS8_SA_S9_EEENS6_IJNS7_ILi1EEESI_SI_EEESC_SE_Li128ELb0ELb1ELb0ELb0EEENS1_19SingleTileSchedulerILb0ELb0ELb1ELi128EEEEEEEEEvNT_6ParamsE)
        /*0098*/ 	.word	0x000000ff


	//----- nvinfo : EIATTR_FRAME_SIZE
	.align		4
.L_36:
        /*009c*/ 	.byte	0x04, 0x11
        /*009e*/ 	.short	(.L_38 - .L_37)
	.align		4
.L_37:
        /*00a0*/ 	.word	index@(_ZN7cutlass13device_kernelIN5flash19enable_sm80_to_sm89INS1_16FlashAttnFwdSm80INS1_25CollectiveMainloopFwdSm80ILi4ELi1ELb0EN4cute5tupleIJNS5_1CILi128EEENS7_ILi96EEENS7_ILi64EEEEEELi64ENS_10bfloat16_tEfNS_4arch4Sm80ELb0ELb1ELb1ELb0ELb0ELb0ELb1ELb0EEENS1_21CollectiveEpilogueFwdINS6_IJS8_SA_S9_EEENS6_IJNS7_ILi1EEESI_SI_EEESC_SE_Li128ELb0ELb1ELb0ELb0EEENS1_19SingleTileSchedulerILb0ELb0ELb1ELi128EEEEEEEEEvNT_6ParamsE)
        /*00a4*/ 	.word	0x00000068


	//----- nvinfo : EIATTR_REGCOUNT
	.align		4
.L_38:
        /*00a8*/ 	.byte	0x04, 0x2f
        /*00aa*/ 	.short	(.L_40 - .L_39)
	.align		4
.L_39:
        /*00ac*/ 	.word	index@(_ZN7cutlass13device_kernelIN5flash19enable_sm80_to_sm89INS1_16FlashAttnFwdSm80INS1_25CollectiveMainloopFwdSm80ILi4ELi1ELb0EN4cute5tupleIJNS5_1CILi128EEENS7_ILi112EEENS7_ILi64EEEEEELi64ENS_10bfloat16_tEfNS_4arch4Sm80ELb0ELb0ELb1ELb1ELb0ELb1ELb1ELb0EEENS1_21CollectiveEpilogueFwdINS6_IJS8_SA_S9_EEENS6_IJNS7_ILi1EEESI_SI_EEESC_SE_Li128ELb1ELb1ELb0ELb0EEENS1_19SingleTileSchedulerILb1ELb0ELb1ELi128EEEEEEEEEvNT_6ParamsE)
        /*00b0*/ 	.word	0x000000ff


	//----- nvinfo : EIATTR_FRAME_SIZE
	.align		4
.L_40:
        /*00b4*/ 	.byte	0x04, 0x11
        /*00b6*/ 	.short	(.L_42 - .L_41)
	.align		4
.L_41:
        /*00b8*/ 	.word	index@(_ZN7cutlass13device_kernelIN5flash19enable_sm80_to_sm89INS1_16FlashAttnFwdSm80INS1_25CollectiveMainloopFwdSm80ILi4ELi1ELb0EN4cute5tupleIJNS5_1CILi128EEENS7_ILi112EEENS7_ILi64EEEEEELi64ENS_10bfloat16_tEfNS_4arch4Sm80ELb0ELb0ELb1ELb1ELb0ELb1ELb1ELb0EEENS1_21CollectiveEpilogueFwdINS6_IJS8_SA_S9_EEENS6_IJNS7_ILi1EEESI_SI_EEESC_SE_Li128ELb1ELb1ELb0ELb0EEENS1_19SingleTileSchedulerILb1ELb0ELb1ELi128EEEEEEEEEvNT_6ParamsE)
        /*00bc*/ 	.word	0x00000088


	//----- nvinfo : EIATTR_REGCOUNT
	.align		4
.L_42:
        /*00c0*/ 	.byte	0x04, 0x2f
        /*00c2*/ 	.short	(.L_44 - .L_43)
	.align		4
.L_43:
        /*00c4*/ 	.word	index@(_ZN7cutlass13device_kernelIN5flash19enable_sm80_to_sm89INS1_16FlashAttnFwdSm80INS1_25CollectiveMainloopFwdSm80ILi4ELi1ELb0EN4cute5tupleIJNS5_1CILi128EEENS7_ILi112EEENS7_ILi64EEEEEELi64ENS_10bfloat16_tEfNS_4arch4Sm80ELb0ELb0ELb1ELb1ELb0ELb0ELb1ELb0EEENS1_21CollectiveEpilogueFwdINS6_IJS8_SA_S9_EEENS6_IJNS7_ILi1EEESI_SI_EEESC_SE_Li128ELb1ELb1ELb0ELb0EEENS1_19SingleTileSchedulerILb1ELb0ELb1ELi128EEEEEEEEEvNT_6ParamsE)
        /*00c8*/ 	.word	0x000000ff


	//----- nvinfo : EIATTR_FRAME_SIZE
	.align		4
.L_44:
        /*00cc*/ 	.byte	0x04, 0x11
        /*00ce*/ 	.short	(.L_46 - .L_45)
	.align		4
.L_45:
        /*00d0*/ 	.word	index@(_ZN7cutlass13device_kernelIN5flash19enable_sm80_to_sm89INS1_16FlashAttnFwdSm80INS1_25CollectiveMainloopFwdSm80ILi4ELi1ELb0EN4cute5tupleIJNS5_1CILi128EEENS7_ILi112EEENS7_ILi64EEEEEELi64ENS_10bfloat16_tEfNS_4arch4Sm80ELb0ELb0ELb1ELb1ELb0ELb0ELb1ELb0EEENS1_21CollectiveEpilogueFwdINS6_IJS8_SA_S9_EEENS6_IJNS7_ILi1EEESI_SI_EEESC_SE_Li128ELb1ELb1ELb0ELb0EEENS1_19SingleTileSchedulerILb1ELb0ELb1ELi128EEEEEEEEEvNT_6ParamsE)
        /*00d4*/ 	.word	0x00000078


	//----- nvinfo : EIATTR_REGCOUNT
	.align		4
.L_46:
        /*00d8*/ 	.byte	0x04, 0x2f
        /*00da*/ 	.short	(.L_48 - .L_47)
	.align		4
.L_47:
        /*00dc*/ 	.word	index@(_ZN7cutlass13device_kernelIN5flash19enable_sm80_to_sm89INS1_16FlashAttnFwdSm80INS1_25CollectiveMainloopFwdSm80ILi4ELi1ELb0EN4cute5tupleIJNS5_1CILi128EEENS7_ILi112EEENS7_ILi64EEEEEELi64ENS_10bfloat16_tEfNS_4arch4Sm80ELb0ELb0ELb1ELb0ELb0ELb0ELb1ELb0EEENS1_21CollectiveEpilogueFwdINS6_IJS8_SA_S9_EEENS6_IJNS7_ILi1EEESI_SI_EEESC_SE_Li128ELb0ELb1ELb0ELb0EEENS1_19SingleTileSchedulerILb0ELb0ELb1ELi128EEEEEEEEEvNT_6ParamsE)
        /*00e0*/ 	.word	0x000000ff


	//----- nvinfo : EIATTR_FRAME_SIZE
	.align		4
.L_48:
        /*00e4*/ 	.byte	0x04, 0x11
        /*00e6*/ 	.short	(.L_50 - .L_49)
	.align		4
.L_49:
        /*00e8*/ 	.word	index@(_ZN7cutlass13device_kernelIN5flash19enable_sm80_to_sm89INS1_16FlashAttnFwdSm80INS1_25CollectiveMainloopFwdSm80ILi4ELi1ELb0EN4cute5tupleIJNS5_1CILi128EEENS7_ILi112EEENS7_ILi64EEEEEELi64ENS_10bfloat16_tEfNS_4arch4Sm80ELb0ELb0ELb1ELb0ELb0ELb0ELb1ELb0EEENS1_21CollectiveEpilogueFwdINS6_IJS8_SA_S9_EEENS6_IJNS7_ILi1EEESI_SI_EEESC_SE_Li128ELb0ELb1ELb0ELb0EEENS1_19SingleTileSchedulerILb0ELb0ELb1ELi128EEEEEEEEEvNT_6ParamsE)
        /*00ec*/ 	.word	0x00000098


	//----- nvinfo : EIATTR_MIN_STACK_SIZE
	.align		4
.L_50:
        /*00f0*/ 	.byte	0x04, 0x12
        /*00f2*/ 	.short	(.L_52 - .L_51)
	.align		4
.L_51:
        /*00f4*/ 	.word	index@(_ZN7cutlass13device_kernelIN5flash19enable_sm80_to_sm89INS1_16FlashAttnFwdSm80INS1_25CollectiveMainloopFwdSm80ILi4ELi1ELb0EN4cute5tupleIJNS5_1CILi128EEENS7_ILi112EEENS7_ILi64EEEEEELi64ENS_10bfloat16_tEfNS_4arch4Sm80ELb0ELb0ELb1ELb0ELb0ELb0ELb1ELb0EEENS1_21CollectiveEpilogueFwdINS6_IJS8_SA_S9_EEENS6_IJNS7_ILi1EEESI_SI_EEESC_SE_Li128ELb0ELb1ELb0ELb0EEENS1_19SingleTileSchedulerILb0ELb0ELb1ELi128EEEEEEEEEvNT_6ParamsE)
        /*00f8*/ 	.word	0x00000098


	//----- nvinfo : EIATTR_MIN_STACK_SIZE
	.align		4
.L_52:
        /*00fc*/ 	.byte	0x04, 0x12
        /*00fe*/ 	.short	(.L_54 - .L_53)
	.align		4
.L_53:
        /*0100*/ 	.word	index@(_ZN7cutlass13device_kernelIN5flash19enable_sm80_to_sm89INS1_16FlashAttnFwdSm80INS1_25CollectiveMainloopFwdSm80ILi4ELi1ELb0EN4cute5tupleIJNS5_1CILi128EEENS7_ILi112EEENS7_ILi64EEEEEELi64ENS_10bfloat16_tEfNS_4arch4Sm80ELb0ELb0ELb1ELb1ELb0ELb0ELb1ELb0EEENS1_21CollectiveEpilogueFwdINS6_IJS8_SA_S9_EEENS6_IJNS7_ILi1EEESI_SI_EEESC_SE_Li128ELb1ELb1ELb0ELb0EEENS1_19SingleTileSchedulerILb1ELb0ELb1ELi128EEEEEEEEEvNT_6ParamsE)
        /*0104*/ 	.word	0x00000078


	//----- nvinfo : EIATTR_MIN_STACK_SIZE
	.align		4
.L_54:
        /*0108*/ 	.byte	0x04, 0x12
        /*010a*/ 	.short	(.L_56 - .L_55)
	.align		4
.L_55:
        /*010c*/ 	.word	index@(_ZN7cutlass13device_kernelIN5flash19enable_sm80_to_sm89INS1_16FlashAttnFwdSm80INS1_25CollectiveMainloopFwdSm80ILi4ELi1ELb0EN4cute5tupleIJNS5_1CILi128EEENS7_ILi112EEENS7_ILi64EEEEEELi64ENS_10bfloat16_tEfNS_4arch4Sm80ELb0ELb0ELb1ELb1ELb0ELb1ELb1ELb0EEENS1_21CollectiveEpilogueFwdINS6_IJS8_SA_S9_EEENS6_IJNS7_ILi1EEESI_SI_EEESC_SE_Li128ELb1ELb1ELb0ELb0EEENS1_19SingleTileSchedulerILb1ELb0ELb1ELi128EEEEEEEEEvNT_6ParamsE)
        /*0110*/ 	.word	0x00000088


	//----- nvinfo : EIATTR_MIN_STACK_SIZE
	.align		4
.L_56:
        /*0114*/ 	.byte	0x04, 0x12
        /*0116*/ 	.short	(.L_58 - .L_57)
	.align		4
.L_57:
        /*0118*/ 	.word	index@(_ZN7cutlass13device_kernelIN5flash19enable_sm80_to_sm89INS1_16FlashAttnFwdSm80INS1_25CollectiveMainloopFwdSm80ILi4ELi1ELb0EN4cute5tupleIJNS5_1CILi128EEENS7_ILi96EEENS7_ILi64EEEEEELi64ENS_10bfloat16_tEfNS_4arch4Sm80ELb0ELb1ELb1ELb0ELb0ELb0ELb1ELb0EEENS1_21CollectiveEpilogueFwdINS6_IJS8_SA_S9_EEENS6_IJNS7_ILi1EEESI_SI_EEESC_SE_Li128ELb0ELb1ELb0ELb0EEENS1_19SingleTileSchedulerILb0ELb0ELb1ELi128EEEEEEEEEvNT_6ParamsE)
        /*011c*/ 	.word	0x00000068


	//----- nvinfo : EIATTR_MIN_STACK_SIZE
	.align		4
.L_58:
        /*0120*/ 	.byte	0x04, 0x12
        /*0122*/ 	.short	(.L_60 - .L_59)
	.align		4
.L_59:
        /*0124*/ 	.word	index@(_ZN7cutlass13device_kernelIN5flash19enable_sm80_to_sm89INS1_16FlashAttnFwdSm80INS1_25CollectiveMainloopFwdSm80ILi4ELi1ELb0EN4cute5tupleIJNS5_1CILi128EEENS7_ILi96EEENS7_ILi64EEEEEELi64ENS_10bfloat16_tEfNS_4arch4Sm80ELb0ELb1ELb1ELb1ELb0ELb0ELb1ELb0EEENS1_21CollectiveEpilogueFwdINS6_IJS8_SA_S9_EEENS6_IJNS7_ILi1EEESI_SI_EEESC_SE_Li128ELb1ELb1ELb0ELb0EEENS1_19SingleTileSchedulerILb1ELb0ELb1ELi128EEEEEEEEEvNT_6ParamsE)
        /*0128*/ 	.word	0x00000070


	//----- nvinfo : EIATTR_MIN_STACK_SIZE
	.align		4
.L_60:
        /*012c*/ 	.byte	0x04, 0x12
        /*012e*/ 	.short	(.L_62 - .L_61)
	.align		4
.L_61:
        /*0130*/ 	.word	index@(_ZN7cutlass13device_kernelIN5flash19enable_sm80_to_sm89INS1_16FlashAttnFwdSm80INS1_25CollectiveMainloopFwdSm80ILi4ELi1ELb0EN4cute5tupleIJNS5_1CILi128EEENS7_ILi96EEENS7_ILi64EEEEEELi64ENS_10bfloat16_tEfNS_4arch4Sm80ELb0ELb1ELb1ELb1ELb0ELb1ELb1ELb0EEENS1_21CollectiveEpilogueFwdINS6_IJS8_SA_S9_EEENS6_IJNS7_ILi1EEESI_SI_EEESC_SE_Li128ELb1ELb1ELb0ELb0EEENS1_19SingleTileSchedulerILb1ELb0ELb1ELi128EEEEEEEEEvNT_6ParamsE)
        /*0134*/ 	.word	0x00000090


	//----- nvinfo : EIATTR_MIN_STACK_SIZE
	.align		4
.L_62:
        /*0138*/ 	.byte	0x04, 0x12
        /*013a*/ 	.short	(.L_64 - .L_63)
	.align		4
.L_63:
        /*013c*/ 	.word	index@(_ZN7cutlass13device_kernelIN5flash19enable_sm80_to_sm89INS1_16FlashAttnFwdSm80INS1_25CollectiveMainloopFwdSm80ILi4ELi1ELb0EN4cute5tupleIJNS5_1CILi128EEENS7_ILi112EEENS7_ILi64EEEEEELi64ENS_10bfloat16_tEfNS_4arch4Sm80ELb1ELb0ELb1ELb0ELb0ELb0ELb1ELb0EEENS1_21CollectiveEpilogueFwdINS6_IJS8_SA_S9_EEENS6_IJNS7_ILi1EEESI_SI_EEESC_SE_Li128ELb0ELb1ELb0ELb0EEENS1_30DynamicPersistentTileSchedulerILi128ELi128ELb0ELb1ELb0EEEEEEEEEvNT_6ParamsE)
        /*0140*/ 	.word	0x000000b0


	//----- nvinfo : EIATTR_MIN_STACK_SIZE
	.align		4
.L_64:
        /*0144*/ 	.byte	0x04, 0x12
        /*0146*/ 	.short	(.L_66 - .L_65)
	.align		4
.L_65:
        /*0148*/ 	.word	index@(_ZN7cutlass13device_kernelIN5flash19enable_sm80_to_sm89INS1_16FlashAttnFwdSm80INS1_25CollectiveMainloopFwdSm80ILi4ELi1ELb0EN4cute5tupleIJNS5_1CILi128EEENS7_ILi112EEENS7_ILi64EEEEEELi64ENS_10bfloat16_tEfNS_4arch4Sm80ELb1ELb0ELb1ELb1ELb0ELb0ELb1ELb0EEENS1_21CollectiveEpilogueFwdINS6_IJS8_SA_S9_EEENS6_IJNS7_ILi1EEESI_SI_EEESC_SE_Li128ELb1ELb1ELb0ELb0EEENS1_19SingleTileSchedulerILb1ELb0ELb1ELi128EEEEEEEEEvNT_6ParamsE)
        /*014c*/ 	.word	0x000000b0


	//----- nvinfo : EIATTR_MIN_STACK_SIZE
	.align		4
.L_66:
        /*0150*/ 	.byte	0x04, 0x12
        /*0152*/ 	.short	(.L_68 - .L_67)
	.align		4
.L_67:
        /*0154*/ 	.word	index@(_ZN7cutlass13device_kernelIN5flash19enable_sm80_to_sm89INS1_16FlashAttnFwdSm80INS1_25CollectiveMainloopFwdSm80ILi4ELi1ELb0EN4cute5tupleIJNS5_1CILi128EEENS7_ILi112EEENS7_ILi64EEEEEELi64ENS_10bfloat16_tEfNS_4arch4Sm80ELb1ELb0ELb1ELb1ELb0ELb1ELb1ELb0EEENS1_21CollectiveEpilogueFwdINS6_IJS8_SA_S9_EEENS6_IJNS7_ILi1EEESI_SI_EEESC_SE_Li128ELb1ELb1ELb0ELb0EEENS1_19SingleTileSchedulerILb1ELb0ELb1ELi128EEEEEEEEEvNT_6ParamsE)
        /*0158*/ 	.word	0x000000c8
.L_68:


//--------------------- .nv.info._ZN7cutlass13device_kernelIN5flash19enable_sm80_to_sm89INS1_16FlashAttnFwdSm80INS1_25CollectiveMainloopFwdSm80ILi4ELi1ELb0EN4cute5tupleIJNS5_1CILi128EEENS7_ILi112EEENS7_ILi64EEEEEELi64ENS_10bfloat16_tEfNS_4arch4Sm80ELb0ELb0ELb1ELb0ELb0ELb0ELb1ELb0EEENS1_21CollectiveEpilogueFwdINS6_IJS8_SA_S9_EEENS6_IJNS7_ILi1EEESI_SI_EEESC_SE_Li128ELb0ELb1ELb0ELb0EEENS1_19SingleTileSchedulerILb0ELb0ELb1ELi128EEEEEEEEEvNT_6ParamsE --------------------------
	.section	.nv.info._ZN7cutlass13device_kernelIN5flash19enable_sm80_to_sm89INS1_16FlashAttnFwdSm80INS1_25CollectiveMainloopFwdSm80ILi4ELi1ELb0EN4cute5tupleIJNS5_1CILi128EEENS7_ILi112EEENS7_ILi64EEEEEELi64ENS_10bfloat16_tEfNS_4arch4Sm80ELb0ELb0ELb1ELb0ELb0ELb0ELb1ELb0EEENS1_21CollectiveEpilogueFwdINS6_IJS8_SA_S9_EEENS6_IJNS7_ILi1EEESI_SI_EEESC_SE_Li128ELb0ELb1ELb0ELb0EEENS1_19SingleTileSchedulerILb0ELb0ELb1ELi128EEEEEEEEEvNT_6ParamsE,"",@"SHT_CUDA_INFO"
	.sectionflags	@""
	.align	4


	//----- nvinfo : EIATTR_CUDA_API_VERSION
	.align		4
        /*0000*/ 	.byte	0x04, 0x37
        /*0002*/ 	.short	(.L_70 - .L_69)
.L_69:
        /*0004*/ 	.word	0x00000082


	//----- nvinfo : EIATTR_SW2861232_WAR
	.align		4
.L_70:
        /*0008*/ 	.byte	0x01, 0x35
	.zero		2


	//----- nvinfo : EIATTR_PARAM_CBANK
	.align		4
        /*000c*/ 	.byte	0x04, 0x0a
        /*000e*/ 	.short	(.L_72 - .L_71)
	.align		4
.L_71:
        /*0010*/ 	.word	index@(.nv.constant0._ZN7cutlass13device_kernelIN5flash19enable_sm80_to_sm89INS1_16FlashAttnFwdSm80INS1_25CollectiveMainloopFwdSm80ILi4ELi1ELb0EN4cute5tupleIJNS5_1CILi128EEENS7_ILi112EEENS7_ILi64EEEEEELi64ENS_10bfloat16_tEfNS_4arch4Sm80ELb0ELb0ELb1ELb0ELb0ELb0ELb1ELb0EEENS1_21CollectiveEpilogueFwdINS6_IJS8_SA_S9_EEENS6_IJNS7_ILi1EEESI_SI_EEESC_SE_Li128ELb0ELb1ELb0ELb0EEENS1_19SingleTileSchedulerILb0ELb0ELb1ELi128EEEEEEEEEvNT_6ParamsE)
        /*0014*/ 	.short	0x0160
        /*0016*/ 	.short	0x0418


	//----- nvinfo : EIATTR_CBANK_PARAM_SIZE
	.align		4
.L_72:
        /*0018*/ 	.byte	0x03, 0x19
        /*001a*/ 	.short	0x0418


	//----- nvinfo : EIATTR_KPARAM_INFO
	.align		4
        /*001c*/ 	.byte	0x04, 0x17
        /*001e*/ 	.short	(.L_74 - .L_73)
.L_73:
        /*0020*/ 	.word	0x00000000
        /*0024*/ 	.short	0x0000
        /*0026*/ 	.short	0x0000
        /*0028*/ 	.byte	0x00, 0xf0, 0x61, 0x10


	//----- nvinfo : EIATTR_MAXREG_COUNT
	.align		4
.L_74:
        /*002c*/ 	.byte	0x03, 0x1b
        /*002e*/ 	.short	0x00ff


	//----- nvinfo : EIATTR_NUM_BARRIERS
	.align		4
        /*0030*/ 	.byte	0x02, 0x4c
        /*0032*/ 	.byte	0x02
	.zero		1


	//----- nvinfo : EIATTR_ANNOTATIONS
	.align		4
        /*0034*/ 	.byte	0x04, 0x55
        /*0036*/ 	.short	(.L_76 - .L_75)


	//   ....[0]....
.L_75:
        /*0038*/ 	.word	0x00000001
        /*003c*/ 	.byte	0x60, 0x02, 0x00, 0x00, 0x01, 0x00, 0x00, 0x00, 0x60, 0x06, 0x00, 0x00, 0x01, 0x00, 0x00, 0x00
        /* <DEDUP_REMOVED lines=37> */
        /*029c*/ 	.byte	0x90, 0xd8, 0x00, 0x00, 0x01, 0x00, 0x00, 0x00, 0xa0, 0xd8, 0x00, 0x00


	//----- nvinfo : EIATTR_MERCURY_ISA_VERSION
	.align		4
.L_76:
        /*02a8*/ 	.byte	0x03, 0x5f
        /*02aa*/ 	.short	0x0000


	//----- nvinfo : EIATTR_COOP_GROUP_MASK_REGIDS
	.align		4
        /*02ac*/ 	.byte	0x04, 0x29
        /*02ae*/ 	.short	(.L_78 - .L_77)


	//   ....[0]....
.L_77:
        /*02b0*/ 	.word	0xffffffff


	//   ....[1]....
        /*02b4*/ 	.word	0xffffffff


	//   ....[2]....
        /*02b8*/ 	.word	0xffffffff


	//   ....[3]....
        /*02bc*/ 	.word	0xffffffff


	//   ....[4]....
        /*02c0*/ 	.word	0xffffffff


	//   ....[5]....
        /*02c4*/ 	.word	0xffffffff


	//   ....[6]....
        /*02c8*/ 	.word	0xffffffff


	//   ....[7]....
        /*02cc*/ 	.word	0xffffffff


	//   ....[8]....
        /*02d0*/ 	.word	0xffffffff


	//   ....[9]....
        /*02d4*/ 	.word	0xffffffff


	//   ....[10]....
        /*02d8*/ 	.word	0xffffffff


	//   ....[11]....
        /*02dc*/ 	.word	0xffffffff


	//   ....[12]....
        /*02e0*/ 	.word	0xffffffff


	//   ....[13]....
        /*02e4*/ 	.word	0xffffffff


	//   ....[14]....
        /*02e8*/ 	.word	0xffffffff


	//   ....[15]....
        /*02ec*/ 	.word	0xffffffff


	//   ....[16]....
        /*02f0*/ 	.word	0xffffffff


	//   ....[17]....
        /*02f4*/ 	.word	0xffffffff


	//   ....[18]....
        /*02f8*/ 	.word	0xffffffff


	//   ....[19]....
        /*02fc*/ 	.word	0xffffffff


	//   ....[20]....
        /*0300*/ 	.word	0xffffffff


	//   ....[21]....
        /*0304*/ 	.word	0xffffffff


	//   ....[22]....
        /*0308*/ 	.word	0xffffffff


	//   ....[23]....
        /*030c*/ 	.word	0xffffffff


	//   ....[24]....
        /*0310*/ 	.word	0xffffffff


	//   ....[25]....
        /*0314*/ 	.word	0xffffffff


	//   ....[26]....
        /*0318*/ 	.word	0xffffffff


	//   ....[27]....
        /*031c*/ 	.word	0xffffffff


	//   ....[28]....
        /*0320*/ 	.word	0xffffffff


	//   ....[29]....
        /*0324*/ 	.word	0xffffffff


	//   ....[30]....
        /*0328*/ 	.word	0xffffffff


	//   ....[31]....
        /*032c*/ 	.word	0xffffffff


	//   ....[32]....
        /*0330*/ 	.word	0xffffffff


	//   ....[33]....
        /*0334*/ 	.word	0xffffffff


	//   ....[34]....
        /*0338*/ 	.word	0xffffffff


	//   ....[35]....
        /*033c*/ 	.word	0xffffffff


	//   ....[36]....
        /*0340*/ 	.word	0xffffffff


	//   ....[37]....
        /*0344*/ 	.word	0xffffffff


	//   ....[38]....
        /*0348*/ 	.word	0xffffffff


	//   ....[39]....
        /*034c*/ 	.word	0xffffffff


	//   ....[40]....
        /*0350*/ 	.word	0xffffffff


	//   ....[41]....
        /*0354*/ 	.word	0xffffffff


	//   ....[42]....
        /*0358*/ 	.word	0xffffffff


	//   ....[43]....
        /*035c*/ 	.word	0xffffffff


	//   ....[44]....
        /*0360*/ 	.word	0xffffffff


	//   ....[45]....
        /*0364*/ 	.word	0xffffffff


	//   ....[46]....
        /*0368*/ 	.word	0xffffffff


	//   ....[47]....
        /*036c*/ 	.word	0xffffffff


	//   ....[48]....
        /*0370*/ 	.word	0xffffffff


	//   ....[49]....
        /*0374*/ 	.word	0xffffffff


	//   ....[50]....
        /*0378*/ 	.word	0xffffffff


	//   ....[51]....
        /*037c*/ 	.word	0xffffffff


	//   ....[52]....
        /*0380*/ 	.word	0xffffffff


	//   ....[53]....
        /*0384*/ 	.word	0xffffffff


	//   ....[54]....
        /*0388*/ 	.word	0xffffffff


	//   ....[55]....
        /*038c*/ 	.word	0xffffffff


	//   ....[56]....
        /*0390*/ 	.word	0xffffffff


	//   ....[57]....
        /*0394*/ 	.word	0xffffffff


	//   ....[58]....
        /*0398*/ 	.word	0xffffffff


	//   ....[59]....
        /*039c*/ 	.word	0xffffffff


	//   ....[60]....
        /*03a0*/ 	.word	0xffffffff


	//   ....[61]....
        /*03a4*/ 	.word	0xffffffff


	//   ....[62]....
        /*03a8*/ 	.word	0xffffffff


	//   ....[63]....
        /*03ac*/ 	.word	0xffffffff


	//----- nvinfo : EIATTR_COOP_GROUP_INSTR_OFFSETS
	.align		4
.L_78:
        /*03b0*/ 	.byte	0x04, 0x28
        /*03b2*/ 	.short	(.L_80 - .L_79)


	//   ....[0]....
.L_79:
        /*03b4*/ 	.word	0x000003f0


	//   ....[1]....
        /*03b8*/ 	.word	0x00000420


	//   ....[2]....
        /*03bc*/ 	.word	0x00000450


	//   ....[3]....
        /*03c0*/ 	.word	0x00000480


	//   ....[4]....
        /*03c4*/ 	.word	0x000004d0


	//   ....[5]....
        /*03c8*/ 	.word	0x00000500


	//   ....[6]....
        /*03cc*/ 	.word	0x00000570


	//   ....[7]....
        /*03d0*/ 	.word	0x000005a0


	//   ....[8]....
        /*03d4*/ 	.word	0x000005f0


	//   ....[9]....
        /*03d8*/ 	.word	0x00000620


	//   ....[10]....
        /*03dc*/ 	.word	0x00000630


	//   ....[11]....
        /*03e0*/ 	.word	0x00000640


	//   ....[12]....
        /*03e4*/ 	.word	0x00000650


	//   ....[13]....
        /*03e8*/ 	.word	0x00000680


	//   ....[14]....
        /*03ec*/ 	.word	0x00000690


	//   ....[15]....
        /*03f0*/ 	.word	0x00000710


	//   ....[16]....
        /*03f4*/ 	.word	0x00004030


	//   ....[17]....
        /*03f8*/ 	.word	0x00004090


	//   ....[18]....
        /*03fc*/ 	.word	0x000041c0


	//   ....[19]....
        /*0400*/ 	.word	0x000041f0


	//   ....[20]....
        /*0404*/ 	.word	0x00004220


	//   ....[21]....
        /*0408*/ 	.word	0x00004320


	//   ....[22]....
        /*040c*/ 	.word	0x000043d0


	//   ....[23]....
        /*0410*/ 	.word	0x00004540


	//   ....[24]....
        /*0414*/ 	.word	0x000098c0


	//   ....[25]....
        /*0418*/ 	.word	0x00009940


	//   ....[26]....
        /*041c*/ 	.word	0x00009a00


	//   ....[27]....
        /*0420*/ 	.word	0x00009a30


	//   ....[28]....
        /*0424*/ 	.word	0x00009a60


	//   ....[29]....
        /*0428*/ 	.word	0x00009b80


	//   ....[30]....
        /*042c*/ 	.word	0x00009d20


	//   ....[31]....
        /*0430*/ 	.word	0x00009fc0


	//   ....[32]....
        /*0434*/ 	.word	0x0000cf10


	//   ....[33]....
        /*0438*/ 	.word	0x0000cf20


	//   ....[34]....
        /*043c*/ 	.word	0x0000cf30


	//   ....[35]....
        /*0440*/ 	.word	0x0000cf40


	//   ....[36]....
        /*0444*/ 	.word	0x0000cfa0


	//   ....[37]....
        /*0448*/ 	.word	0x0000cfc0


	//   ....[38]....
        /*044c*/ 	.word	0x0000cfd0


	//   ....[39]....
        /*0450*/ 	.word	0x0000cfe0


	//   ....[40]....
        /*0454*/ 	.word	0x0000dfa0


	//   ....[41]....
        /*0458*/ 	.word	0x0000dfe0


	//   ....[42]....
        /*045c*/ 	.word	0x0000e000


	//   ....[43]....
        /*0460*/ 	.word	0x0000e020


	//   ....[44]....
        /*0464*/ 	.word	0x0000e190


	//   ....[45]....
        /*0468*/ 	.word	0x0000e1b0


	//   ....[46]....
        /*046c*/ 	.word	0x0000e1c0


	//   ....[47]....
        /*0470*/ 	.word	0x0000e1d0


	//   ....[48]....
        /*0474*/ 	.word	0x0000e280


	//   ....[49]....
        /*0478*/ 	.word	0x0000e290


	//   ....[50]....
        /*047c*/ 	.word	0x0000e310


	//   ....[51]....
        /*0480*/ 	.word	0x0000e320


	//   ....[52]....
        /*0484*/ 	.word	0x0000e340


	//   ....[53]....
        /*0488*/ 	.word	0x0000e350


	//   ....[54]....
        /*048c*/ 	.word	0x0000e370


	//   ....[55]....
        /*0490*/ 	.word	0x0000e380


	//   ....[56]....
        /*0494*/ 	.word	0x0000e3a0


	//   ....[57]....
        /*0498*/ 	.word	0x0000e3b0


	//   ....[58]....
        /*049c*/ 	.word	0x0000e3d0


	//   ....[59]....
        /*04a0*/ 	.word	0x0000e3e0


	//   ....[60]....
        /*04a4*/ 	.word	0x0000e400


	//   ....[61]....
        /*04a8*/ 	.word	0x0000e410


	//   ....[62]....
        /*04ac*/ 	.word	0x0000e4c0


	//   ....[63]....
        /*04b0*/ 	.word	0x0000e500


	//----- nvinfo : EIATTR_EXIT_INSTR_OFFSETS
	.align		4
.L_80:
        /*04b4*/ 	.byte	0x04, 0x1c
        /*04b6*/ 	.short	(.L_82 - .L_81)


	//   ....[0]....
.L_81:
        /*04b8*/ 	.word	0x00000040


	//   ....[1]....
        /*04bc*/ 	.word	0x0000e5c0


	//   ....[2]....
        /*04c0*/ 	.word	0x0000e5f0


	//----- nvinfo : EIATTR_CTAIDZ_USED
	.align		4
.L_82:
        /*04c4*/ 	.byte	0x01, 0x04
	.zero		2


	//----- nvinfo : EIATTR_MAX_THREADS
	.align		4
        /*04c8*/ 	.byte	0x04, 0x05
        /*04ca*/ 	.short	(.L_84 - .L_83)
.L_83:
        /*04cc*/ 	.word	0x00000080
        /*04d0*/ 	.word	0x00000001
        /*04d4*/ 	.word	0x00000001
.L_84:


//--------------------- .nv.info._ZN7cutlass13device_kernelIN5flash19enable_sm80_to_sm89INS1_16FlashAttnFwdSm80INS1_25CollectiveMainloopFwdSm80ILi4ELi1ELb0EN4cute5tupleIJNS5_1CILi128EEENS7_ILi112EEENS7_ILi64EEEEEELi64ENS_10bfloat16_tEfNS_4arch4Sm80ELb0ELb0ELb1ELb1ELb0ELb0ELb1ELb0EEENS1_21CollectiveEpilogueFwdINS6_IJS8_SA_S9_EEENS6_IJNS7_ILi1EEESI_SI_EEESC_SE_Li128ELb1ELb1ELb0ELb0EEENS1_19SingleTileSchedulerILb1ELb0ELb1ELi128EEEEEEEEEvNT_6ParamsE --------------------------
	.section	.nv.info._ZN7cutlass13device_kernelIN5flash19enable_sm80_to_sm89INS1_16FlashAttnFwdSm80INS1_25CollectiveMainloopFwdSm80ILi4ELi1ELb0EN4cute5tupleIJNS5_1CILi128EEENS7_ILi112EEENS7_ILi64EEEEEELi64ENS_10bfloat16_tEfNS_4arch4Sm80ELb0ELb0ELb1ELb1ELb0ELb0ELb1ELb0EEENS1_21CollectiveEpilogueFwdINS6_IJS8_SA_S9_EEENS6_IJNS7_ILi1EEESI_SI_EEESC_SE_Li128ELb1ELb1ELb0ELb0EEENS1_19SingleTileSchedulerILb1ELb0ELb1ELi128EEEEEEEEEvNT_6ParamsE,"",@"SHT_CUDA_INFO"
	.sectionflags	@""
	.align	4


	//----- nvinfo : EIATTR_CUDA_API_VERSION
	.align		4
        /*0000*/ 	.byte	0x04, 0x37
        /*0002*/ 	.short	(.L_86 - .L_85)
.L_85:
        /*0004*/ 	.word	0x00000082


	//----- nvinfo : EIATTR_SW2861232_WAR
	.align		4
.L_86:
        /*0008*/ 	.byte	0x01, 0x35
	.zero		2


	//----- nvinfo : EIATTR_PARAM_CBANK
	.align		4
        /*000c*/ 	.byte	0x04, 0x0a
        /*000e*/ 	.short	(.L_88 - .L_87)
	.align		4
.L_87:
        /*0010*/ 	.word	index@(.nv.constant0._ZN7cutlass13device_kernelIN5flash19enable_sm80_to_sm89INS1_16FlashAttnFwdSm80INS1_25CollectiveMainloopFwdSm80ILi4ELi1ELb0EN4cute5tupleIJNS5_1CILi128EEENS7_ILi112EEENS7_ILi64EEEEEELi64ENS_10bfloat16_tEfNS_4arch4Sm80ELb0ELb0ELb1ELb1ELb0ELb0ELb1ELb0EEENS1_21CollectiveEpilogueFwdINS6_IJS8_SA_S9_EEENS6_IJNS7_ILi1EEESI_SI_EEESC_SE_Li128ELb1ELb1ELb0ELb0EEENS1_19SingleTileSchedulerILb1ELb0ELb1ELi128EEEEEEEEEvNT_6ParamsE)
        /*0014*/ 	.short	0x0160
        /*0016*/ 	.short	0x0418


	//----- nvinfo : EIATTR_CBANK_PARAM_SIZE
	.align		4
.L_88:
        /*0018*/ 	.byte	0x03, 0x19
        /*001a*/ 	.short	0x0418


	//----- nvinfo : EIATTR_KPARAM_INFO
	.align		4
        /*001c*/ 	.byte	0x04, 0x17
        /*001e*/ 	.short	(.L_90 - .L_89)
.L_89:
        /*0020*/ 	.word	0x00000000
        /*0024*/ 	.short	0x0000
        /*0026*/ 	.short	0x0000
        /*0028*/ 	.byte	0x00, 0xf0, 0x61, 0x10


	//----- nvinfo : EIATTR_MAXREG_COUNT
	.align		4
.L_90:
        /*002c*/ 	.byte	0x03, 0x1b
        /*002e*/ 	.short	0x00ff


	//----- nvinfo : EIATTR_NUM_BARRIERS
	.align		4
        /*0030*/ 	.byte	0x02, 0x4c
        /*0032*/ 	.byte	0x02
	.zero		1


	//----- nvinfo : EIATTR_ANNOTATIONS
	.align		4
        /*0034*/ 	.byte	0x04, 0x55
        /*0036*/ 	.short	(.L_92 - .L_91)


	//   ....[0]....
.L_91:
        /* <DEDUP_REMOVED lines=31> */
        /*021c*/ 	.byte	0x90, 0xe6, 0x00, 0x00


	//----- nvinfo : EIATTR_MERCURY_ISA_VERSION
	.align		4
.L_92:
        /*0220*/ 	.byte	0x03, 0x5f
        /*0222*/ 	.short	0x0000


	//----- nvinfo : EIATTR_COOP_GROUP_MASK_REGIDS
	.align		4
        /*0224*/ 	.byte	0x04, 0x29
        /*0226*/ 	.short	(.L_94 - .L_93)


	//   ....[0]....
.L_93:
        /*0228*/ 	.word	0xffffffff


	//   ....[1]....
        /*022c*/ 	.word	0xffffffff


	//   ....[2]....
        /*0230*/ 	.word	0xffffffff


	//   ....[3]....
        /*0234*/ 	.word	0xffffffff


	//   ....[4]....
        /*0238*/ 	.word	0xffffffff


	//   ....[5]....
        /*023c*/ 	.word	0xffffffff


	//   ....[6]....
        /*0240*/ 	.word	0xffffffff


	//   ....[7]....
        /*0244*/ 	.word	0xffffffff


	//   ....[8]....
        /*0248*/ 	.word	0xffffffff


	//   ....[9]....
        /*024c*/ 	.word	0xffffffff


	//   ....[10]....
        /*0250*/ 	.word	0xffffffff


	//   ....[11]....
        /*0254*/ 	.word	0xffffffff


	//   ....[12]....
        /*0258*/ 	.word	0xffffffff


	//   ....[13]....
        /*025c*/ 	.word	0xffffffff


	//   ....[14]....
        /*0260*/ 	.word	0xffffffff


	//   ....[15]....
        /*0264*/ 	.word	0xffffffff


	//   ....[16]....
        /*0268*/ 	.word	0xffffffff


	//   ....[17]....
        /*026c*/ 	.word	0xffffffff


	//   ....[18]....
        /*0270*/ 	.word	0xffffffff


	//   ....[19]....
        /*0274*/ 	.word	0xffffffff


	//   ....[20]....
        /*0278*/ 	.word	0xffffffff


	//   ....[21]....
        /*027c*/ 	.word	0xffffffff


	//   ....[22]....
        /*0280*/ 	.word	0xffffffff


	//   ....[23]....
        /*0284*/ 	.word	0xffffffff


	//   ....[24]....
        /*0288*/ 	.word	0xffffffff


	//   ....[25]....
        /*028c*/ 	.word	0xffffffff


	//   ....[26]....
        /*0290*/ 	.word	0xffffffff


	//   ....[27]....
        /*0294*/ 	.word	0xffffffff


	//   ....[28]....
        /*0298*/ 	.word	0xffffffff


	//   ....[29]....
        /*029c*/ 	.word	0xffffffff


	//   ....[30]....
        /*02a0*/ 	.word	0xffffffff


	//   ....[31]....
        /*02a4*/ 	.word	0xffffffff


	//   ....[32]....
        /*02a8*/ 	.word	0xffffffff


	//   ....[33]....
        /*02ac*/ 	.word	0xffffffff


	//   ....[34]....
        /*02b0*/ 	.word	0xffffffff


	//   ....[35]....
        /*02b4*/ 	.word	0xffffffff


	//   ....[36]....
        /*02b8*/ 	.word	0xffffffff


	//   ....[37]....
        /*02bc*/ 	.word	0xffffffff


	//   ....[38]....
        /*02c0*/ 	.word	0xffffffff


	//   ....[39]....
        /*02c4*/ 	.word	0xffffffff


	//   ....[40]....
        /*02c8*/ 	.word	0xffffffff


	//   ....[41]....
        /*02cc*/ 	.word	0xffffffff


	//   ....[42]....
        /*02d0*/ 	.word	0xffffffff


	//   ....[43]....
        /*02d4*/ 	.word	0xffffffff


	//   ....[44]....
        /*02d8*/ 	.word	0xffffffff


	//   ....[45]....
        /*02dc*/ 	.word	0xffffffff


	//   ....[46]....
        /*02e0*/ 	.word	0xffffffff


	//   ....[47]....
        /*02e4*/ 	.word	0xffffffff


	//   ....[48]....
        /*02e8*/ 	.word	0xffffffff


	//   ....[49]....
        /*02ec*/ 	.word	0xffffffff


	//   ....[50]....
        /*02f0*/ 	.word	0xffffffff


	//   ....[51]....
        /*02f4*/ 	.word	0xffffffff


	//   ....[52]....
        /*02f8*/ 	.word	0xffffffff


	//   ....[53]....
        /*02fc*/ 	.word	0xffffffff


	//   ....[54]....
        /*0300*/ 	.word	0xffffffff


	//   ....[55]....
        /*0304*/ 	.word	0xffffffff


	//   ....[56]....
        /*0308*/ 	.word	0xffffffff


	//   ....[57]....
        /*030c*/ 	.word	0xffffffff


	//   ....[58]....
        /*0310*/ 	.word	0xffffffff


	//   ....[59]....
        /*0314*/ 	.word	0xffffffff


	//   ....[60]....
        /*0318*/ 	.word	0xffffffff


	//   ....[61]....
        /*031c*/ 	.word	0xffffffff


	//   ....[62]....
        /*0320*/ 	.word	0xffffffff


	//   ....[63]....
        /*0324*/ 	.word	0xffffffff


	//   ....[64]....
        /*0328*/ 	.word	0xffffffff


	//   ....[65]....
        /*032c*/ 	.word	0xffffffff


	//   ....[66]....
        /*0330*/ 	.word	0xffffffff


	//   ....[67]....
        /*0334*/ 	.word	0xffffffff


	//   ....[68]....
        /*0338*/ 	.word	0xffffffff


	//   ....[69]....
        /*033c*/ 	.word	0xffffffff


	//   ....[70]....
        /*0340*/ 	.word	0xffffffff


	//   ....[71]....
        /*0344*/ 	.word	0xffffffff


	//   ....[72]....
        /*0348*/ 	.word	0xffffffff


	//   ....[73]....
        /*034c*/ 	.word	0xffffffff


	//   ....[74]....
        /*0350*/ 	.word	0xffffffff


	//   ....[75]....
        /*0354*/ 	.word	0xffffffff


	//   ....[76]....
        /*0358*/ 	.word	0xffffffff


	//   ....[77]....
        /*035c*/ 	.word	0xffffffff


	//   ....[78]....
        /*0360*/ 	.word	0xffffffff


	//   ....[79]....
        /*0364*/ 	.word	0xffffffff


	//   ....[80]....
        /*0368*/ 	.word	0xffffffff


	//----- nvinfo : EIATTR_COOP_GROUP_INSTR_OFFSETS
	.align		4
.L_94:
        /*036c*/ 	.byte	0x04, 0x28
        /*036e*/ 	.short	(.L_96 - .L_95)


	//   ....[0]....
.L_95:
        /*0370*/ 	.word	0x00000090


	//   ....[1]....
        /*0374*/ 	.word	0x00000e70


	//   ....[2]....
        /*0378*/ 	.word	0x00000e90


	//   ....[3]....
        /*037c*/ 	.word	0x000010d0


	//   ....[4]....
        /*0380*/ 	.word	0x00001100


	//   ....[5]....
        /*0384*/ 	.word	0x00001190


	//   ....[6]....
        /*0388*/ 	.word	0x000011c0


	//   ....[7]....
        /*038c*/ 	.word	0x00001250


	//   ....[8]....
        /*0390*/ 	.word	0x00001280


	//   ....[9]....
        /*0394*/ 	.word	0x00001310


	//   ....[10]....
        /*0398*/ 	.word	0x00001340


	//   ....[11]....
        /*039c*/ 	.word	0x000013d0


	//   ....[12]....
        /*03a0*/ 	.word	0x00001400


	//   ....[13]....
        /*03a4*/ 	.word	0x00001490


	//   ....[14]....
        /*03a8*/ 	.word	0x000014c0


	//   ....[15]....
        /*03ac*/ 	.word	0x00001540


	//   ....[16]....
        /*03b0*/ 	.word	0x00001580


	//   ....[17]....
        /*03b4*/ 	.word	0x00004560


	//   ....[18]....
        /*03b8*/ 	.word	0x00004670


	//   ....[19]....
        /*03bc*/ 	.word	0x00004a80


	//   ....[20]....
        /*03c0*/ 	.word	0x00004b50


	//   ....[21]....
        /*03c4*/ 	.word	0x00004bb0


	//   ....[22]....
        /*03c8*/ 	.word	0x00004c40


	//   ....[23]....
        /*03cc*/ 	.word	0x00004d70


	//   ....[24]....
        /*03d0*/ 	.word	0x00004ec0


	//   ....[25]....
        /*03d4*/ 	.word	0x00009230


	//   ....[26]....
        /*03d8*/ 	.word	0x000092a0


	//   ....[27]....
        /*03dc*/ 	.word	0x00009340


	//   ....[28]....
        /*03e0*/ 	.word	0x00009380


	//   ....[29]....
        /*03e4*/ 	.word	0x00009480


	//   ....[30]....
        /*03e8*/ 	.word	0x000095d0


	//   ....[31]....
        /*03ec*/ 	.word	0x00009730


	//   ....[32]....
        /*03f0*/ 	.word	0x000099c0


	//   ....[33]....
        /*03f4*/ 	.word	0x0000cc70


	//   ....[34]....
        /*03f8*/ 	.word	0x0000cc80


	//   ....[35]....
        /*03fc*/ 	.word	0x0000cc90


	//   ....[36]....
        /*0400*/ 	.word	0x0000cca0


	//   ....[37]....
        /*0404*/ 	.word	0x0000ccd0


	//   ....[38]....
        /*0408*/ 	.word	0x0000ccf0


	//   ....[39]....
        /*040c*/ 	.word	0x0000cd10


	//   ....[40]....
        /*0410*/ 	.word	0x0000cd20


	//   ....[41]....
        /*0414*/ 	.word	0x0000e000


	//   ....[42]....
        /*0418*/ 	.word	0x0000e050


	//   ....[43]....
        /*041c*/ 	.word	0x0000e080


	//   ....[44]....
        /*0420*/ 	.word	0x0000e0b0


	//   ....[45]....
        /*0424*/ 	.word	0x0000e0e0


	//   ....[46]....
        /*0428*/ 	.word	0x0000e120


	//   ....[47]....
        /*042c*/ 	.word	0x0000e150


	//   ....[48]....
        /*0430*/ 	.word	0x0000e180


	//   ....[49]....
        /*0434*/ 	.word	0x0000e260


	//   ....[50]....
        /*0438*/ 	.word	0x0000e290


	//   ....[51]....
        /*043c*/ 	.word	0x0000e2f0


	//   ....[52]....
        /*0440*/ 	.word	0x0000e350


	//   ....[53]....
        /*0444*/ 	.word	0x0000e360


	//   ....[54]....
        /*0448*/ 	.word	0x0000e370


	//   ....[55]....
        /*044c*/ 	.word	0x0000e380


	//   ....[56]....
        /*0450*/ 	.word	0x0000e3f0


	//   ....[57]....
        /*0454*/ 	.word	0x0000e4a0


	//   ....[58]....
        /*0458*/ 	.word	0x0000e4b0


	//   ....[59]....
        /*045c*/ 	.word	0x0000e4e0


	//   ....[60]....
        /*0460*/ 	.word	0x0000e4f0


	//   ....[61]....
        /*0464*/ 	.word	0x0000e500


	//   ....[62]....
        /*0468*/ 	.word	0x0000e510


	//   ....[63]....
        /*046c*/ 	.word	0x0000e590


	//   ....[64]....
        /*0470*/ 	.word	0x0000e5a0


	//   ....[65]....
        /*0474*/ 	.word	0x0000ed00


	//   ....[66]....
        /*0478*/ 	.word	0x0000ed40


	//   ....[67]....
        /*047c*/ 	.word	0x0000ed70


	//   ....[68]....
        /*0480*/ 	.word	0x0000eda0


	//   ....[69]....
        /*0484*/ 	.word	0x0000edd0


	//   ....[70]....
        /*0488*/ 	.word	0x0000ee00


	//   ....[71]....
        /*048c*/ 	.word	0x0000ee30


	//   ....[72]....
        /*0490*/ 	.word	0x0000ee50


	//   ....[73]....
        /*0494*/ 	.word	0x0000ee70


	//   ....[74]....
        /*0498*/ 	.word	0x0000eea0


	//   ....[75]....
        /*049c*/ 	.word	0x0000eeb0


	//   ....[76]....
        /*04a0*/ 	.word	0x0000eec0


	//   ....[77]....
        /*04a4*/ 	.word	0x0000eed0


	//   ....[78]....
        /*04a8*/ 	.word	0x0000eee0


	//   ....[79]....
        /*04ac*/ 	.word	0x0000ef10


	//   ....[80]....
        /*04b0*/ 	.word	0x0000ef30


	//----- nvinfo : EIATTR_EXIT_INSTR_OFFSETS
	.align		4
.L_96:
        /*04b4*/ 	.byte	0x04, 0x1c
        /*04b6*/ 	.short	(.L_98 - .L_97)


	//   ....[0]....
.L_97:
        /*04b8*/ 	.word	0x00000350


	//   ....[1]....
        /*04bc*/ 	.word	0x0000e640


	//   ....[2]....
        /*04c0*/ 	.word	0x0000e680


	//   ....[3]....
        /*04c4*/ 	.word	0x0000f090


	//   ....[4]....
        /*04c8*/ 	.word	0x0000f0d0


	//----- nvinfo : EIATTR_CTAIDZ_USED
	.align		4
.L_98:
        /*04cc*/ 	.byte	0x01, 0x04
	.zero		2


	//----- nvinfo : EIATTR_MAX_THREADS
	.align		4
        /*04d0*/ 	.byte	0x04, 0x05
        /*04d2*/ 	.short	(.L_100 - .L_99)
.L_99:
        /*04d4*/ 	.word	0x00000080
        /*04d8*/ 	.word	0x00000001
        /*04dc*/ 	.word	0x00000001


	//----- nvinfo : EIATTR_CRS_STACK_SIZE
	.align		4
.L_100:
        /*04e0*/ 	.byte	0x04, 0x1e
        /*04e2*/ 	.short	(.L_102 - .L_101)
.L_101:
        /*04e4*/ 	.word	0x00000000
.L_102:


//--------------------- .nv.info._ZN7cutlass13device_kernelIN5flash19enable_sm80_to_sm89INS1_16FlashAttnFwdSm80INS1_25CollectiveMainloopFwdSm80ILi4ELi1ELb0EN4cute5tupleIJNS5_1CILi128EEENS7_ILi112EEENS7_ILi64EEEEEELi64ENS_10bfloat16_tEfNS_4arch4Sm80ELb0ELb0ELb1ELb1ELb0ELb1ELb1ELb0EEENS1_21CollectiveEpilogueFwdINS6_IJS8_SA_S9_EEENS6_IJNS7_ILi1EEESI_SI_EEESC_SE_Li128ELb1ELb1ELb0ELb0EEENS1_19SingleTileSchedulerILb1ELb0ELb1ELi128EEEEEEEEEvNT_6ParamsE --------------------------
	.section	.nv.info._ZN7cutlass13device_kernelIN5flash19enable_sm80_to_sm89INS1_16FlashAttnFwdSm80INS1_25CollectiveMainloopFwdSm80ILi4ELi1ELb0EN4cute5tupleIJNS5_1CILi128EEENS7_ILi112EEENS7_ILi64EEEEEELi64ENS_10bfloat16_tEfNS_4arch4Sm80ELb0ELb0ELb1ELb1ELb0ELb1ELb1ELb0EEENS1_21CollectiveEpilogueFwdINS6_IJS8_SA_S9_EEENS6_IJNS7_ILi1EEESI_SI_EEESC_SE_Li128ELb1ELb1ELb0ELb0EEENS1_19SingleTileSchedulerILb1ELb0ELb1ELi128EEEEEEEEEvNT_6ParamsE,"",@"SHT_CUDA_INFO"
	.sectionflags	@""
	.align	4


	//----- nvinfo : EIATTR_CUDA_API_VERSION
	.align		4
        /*0000*/ 	.byte	0x04, 0x37
        /*0002*/ 	.short	(.L_104 - .L_103)
.L_103:
        /*0004*/ 	.word	0x00000082


	//----- nvinfo : EIATTR_SW2861232_WAR
	.align		4
.L_104:
        /*0008*/ 	.byte	0x01, 0x35
	.zero		2


	//----- nvinfo : EIATTR_PARAM_CBANK
	.align		4
        /*000c*/ 	.byte	0x04, 0x0a
        /*000e*/ 	.short	(.L_106 - .L_105)
	.align		4
.L_105:
        /*0010*/ 	.word	index@(.nv.constant0._ZN7cutlass13device_kernelIN5flash19enable_sm80_to_sm89INS1_16FlashAttnFwdSm80INS1_25CollectiveMainloopFwdSm80ILi4ELi1ELb0EN4cute5tupleIJNS5_1CILi128EEENS7_ILi112EEENS7_ILi64EEEEEELi64ENS_10bfloat16_tEfNS_4arch4Sm80ELb0ELb0ELb1ELb1ELb0ELb1ELb1ELb0EEENS1_21CollectiveEpilogueFwdINS6_IJS8_SA_S9_EEENS6_IJNS7_ILi1EEESI_SI_EEESC_SE_Li128ELb1ELb1ELb0ELb0EEENS1_19SingleTileSchedulerILb1ELb0ELb1ELi128EEEEEEEEEvNT_6ParamsE)
        /*0014*/ 	.short	0x0160
        /*0016*/ 	.short	0x0418


	//----- nvinfo : EIATTR_CBANK_PARAM_SIZE
	.align		4
.L_106:
        /*0018*/ 	.byte	0x03, 0x19
        /*001a*/ 	.short	0x0418


	//----- nvinfo : EIATTR_KPARAM_INFO
	.align		4
        /*001c*/ 	.byte	0x04, 0x17
        /*001e*/ 	.short	(.L_108 - .L_107)
.L_107:
        /*0020*/ 	.word	0x00000000
        /*0024*/ 	.short	0x0000
        /*0026*/ 	.short	0x0000
        /*0028*/ 	.byte	0x00, 0xf0, 0x61, 0x10


	//----- nvinfo : EIATTR_MAXREG_COUNT
	.align		4
.L_108:
        /*002c*/ 	.byte	0x03, 0x1b
        /*002e*/ 	.short	0x00ff


	//----- nvinfo : EIATTR_NUM_BARRIERS
	.align		4
        /*0030*/ 	.byte	0x02, 0x4c
        /*0032*/ 	.byte	0x02
	.zero		1


	//----- nvinfo : EIATTR_ANNOTATIONS
	.align		4
        /*0034*/ 	.byte	0x04, 0x55
        /*0036*/ 	.short	(.L_110 - .L_109)


	//   ....[0]....
.L_109:
        /* <DEDUP_REMOVED lines=39> */


	//----- nvinfo : EIATTR_MERCURY_ISA_VERSION
	.align		4
.L_110:
        /*0298*/ 	.byte	0x03, 0x5f
        /*029a*/ 	.short	0x0000


	//----- nvinfo : EIATTR_COOP_GROUP_MASK_REGIDS
	.align		4
        /*029c*/ 	.byte	0x04, 0x29
        /*029e*/ 	.short	(.L_112 - .L_111)


	//   ....[0]....
.L_111:
        /*02a0*/ 	.word	0xffffffff


	//   ....[1]....
        /*02a4*/ 	.word	0xffffffff


	//   ....[2]....
        /*02a8*/ 	.word	0xffffffff


	//   ....[3]....
        /*02ac*/ 	.word	0xffffffff


	//   ....[4]....
        /*02b0*/ 	.word	0xffffffff


	//   ....[5]....
        /*02b4*/ 	.word	0xffffffff


	//   ....[6]....
        /*02b8*/ 	.word	0xffffffff


	//   ....[7]....
        /*02bc*/ 	.word	0xffffffff


	//   ....[8]....
        /*02c0*/ 	.word	0xffffffff


	//   ....[9]....
        /*02c4*/ 	.word	0xffffffff


	//   ....[10]....
        /*02c8*/ 	.word	0xffffffff


	//   ....[11]....
        /*02cc*/ 	.word	0xffffffff


	//   ....[12]....
        /*02d0*/ 	.word	0xffffffff


	//   ....[13]....
        /*02d4*/ 	.word	0xffffffff


	//   ....[14]....
        /*02d8*/ 	.word	0xffffffff


	//   ....[15]....
        /*02dc*/ 	.word	0xffffffff


	//   ....[16]....
        /*02e0*/ 	.word	0xffffffff


	//   ....[17]....
        /*02e4*/ 	.word	0xffffffff


	//   ....[18]....
        /*02e8*/ 	.word	0xffffffff


	//   ....[19]....
        /*02ec*/ 	.word	0xffffffff


	//   ....[20]....
        /*02f0*/ 	.word	0xffffffff


	//   ....[21]....
        /*02f4*/ 	.word	0xffffffff


	//   ....[22]....
        /*02f8*/ 	.word	0xffffffff


	//   ....[23]....
        /*02fc*/ 	.word	0xffffffff


	//   ....[24]....
        /*0300*/ 	.word	0xffffffff


	//   ....[25]....
        /*0304*/ 	.word	0xffffffff


	//   ....[26]....
        /*0308*/ 	.word	0xffffffff


	//   ....[27]....
        /*030c*/ 	.word	0xffffffff


	//   ....[28]....
        /*0310*/ 	.word	0xffffffff


	//   ....[29]....
        /*0314*/ 	.word	0xffffffff


	//   ....[30]....
        /*0318*/ 	.word	0xffffffff


	//   ....[31]....
        /*031c*/ 	.word	0xffffffff


	//   ....[32]....
        /*0320*/ 	.word	0xffffffff


	//   ....[33]....
        /*0324*/ 	.word	0xffffffff


	//   ....[34]....
        /*0328*/ 	.word	0xffffffff


	//   ....[35]....
        /*032c*/ 	.word	0xffffffff


	//   ....[36]....
        /*0330*/ 	.word	0xffffffff


	//   ....[37]....
        /*0334*/ 	.word	0xffffffff


	//   ....[38]....
        /*0338*/ 	.word	0xffffffff


	//   ....[39]....
        /*033c*/ 	.word	0xffffffff


	//   ....[40]....
        /*0340*/ 	.word	0xffffffff


	//   ....[41]....
        /*0344*/ 	.word	0xffffffff


	//   ....[42]....
        /*0348*/ 	.word	0xffffffff


	//   ....[43]....
        /*034c*/ 	.word	0xffffffff


	//   ....[44]....
        /*0350*/ 	.word	0xffffffff


	//   ....[45]....
        /*0354*/ 	.word	0xffffffff


	//   ....[46]....
        /*0358*/ 	.word	0xffffffff


	//   ....[47]....
        /*035c*/ 	.word	0xffffffff


	//   ....[48]....
        /*0360*/ 	.word	0xffffffff


	//   ....[49]....
        /*0364*/ 	.word	0xffffffff


	//   ....[50]....
        /*0368*/ 	.word	0xffffffff


	//   ....[51]....
        /*036c*/ 	.word	0xffffffff


	//   ....[52]....
        /*0370*/ 	.word	0xffffffff


	//   ....[53]....
        /*0374*/ 	.word	0xffffffff


	//   ....[54]....
        /*0378*/ 	.word	0xffffffff


	//   ....[55]....
        /*037c*/ 	.word	0xffffffff


	//   ....[56]....
        /*0380*/ 	.word	0xffffffff


	//   ....[57]....
        /*0384*/ 	.word	0xffffffff


	//   ....[58]....
        /*0388*/ 	.word	0xffffffff


	//   ....[59]....
        /*038c*/ 	.word	0xffffffff


	//   ....[60]....
        /*0390*/ 	.word	0xffffffff


	//   ....[61]....
        /*0394*/ 	.word	0xffffffff


	//   ....[62]....
        /*0398*/ 	.word	0xffffffff


	//   ....[63]....
        /*039c*/ 	.word	0xffffffff


	//   ....[64]....
        /*03a0*/ 	.word	0xffffffff


	//   ....[65]....
        /*03a4*/ 	.word	0xffffffff


	//   ....[66]....
        /*03a8*/ 	.word	0xffffffff


	//   ....[67]....
        /*03ac*/ 	.word	0xffffffff


	//   ....[68]....
        /*03b0*/ 	.word	0xffffffff


	//   ....[69]....
        /*03b4*/ 	.word	0xffffffff


	//   ....[70]....
        /*03b8*/ 	.word	0xffffffff


	//   ....[71]....
        /*03bc*/ 	.word	0xffffffff


	//   ....[72]....
        /*03c0*/ 	.word	0xffffffff


	//   ....[73]....
        /*03c4*/ 	.word	0xffffffff


	//   ....[74]....
        /*03c8*/ 	.word	0xffffffff


	//   ....[75]....
        /*03cc*/ 	.word	0xffffffff


	//   ....[76]....
        /*03d0*/ 	.word	0xffffffff


	//   ....[77]....
        /*03d4*/ 	.word	0xffffffff


	//   ....[78]....
        /*03d8*/ 	.word	0xffffffff


	//   ....[79]....
        /*03dc*/ 	.word	0xffffffff


	//   ....[80]....
        /*03e0*/ 	.word	0xffffffff


	//----- nvinfo : EIATTR_COOP_GROUP_INSTR_OFFSETS
	.align		4
.L_112:
        /*03e4*/ 	.byte	0x04, 0x28
        /*03e6*/ 	.short	(.L_114 - .L_113)


	//   ....[0]....
.L_113:
        /*03e8*/ 	.word	0x00000090


	//   ....[1]....
        /*03ec*/ 	.word	0x00008740


	//   ....[2]....
        /*03f0*/ 	.word	0x00008770


	//   ....[3]....
        /*03f4*/ 	.word	0x000087a0


	//   ....[4]....
        /*03f8*/ 	.word	0x000087d0


	//   ....[5]....
        /*03fc*/ 	.word	0x000087f0


	//   ....[6]....
        /*0400*/ 	.word	0x00008830


	//   ....[7]....
        /*0404*/ 	.word	0x00008850


	//   ....[8]....
        /*0408*/ 	.word	0x00008890


	//   ....[9]....
        /*040c*/ 	.word	0x000088c0


	//   ....[10]....
        /*0410*/ 	.word	0x00008910


	//   ....[11]....
        /*0414*/ 	.word	0x00008930


	//   ....[12]....
        /*0418*/ 	.word	0x00008940


	//   ....[13]....
        /*041c*/ 	.word	0x00008950


	//   ....[14]....
        /*0420*/ 	.word	0x000089a0


	//   ....[15]....
        /*0424*/ 	.word	0x000089d0


	//   ....[16]....
        /*0428*/ 	.word	0x00008a10


	//   ....[17]....
        /*042c*/ 	.word	0x0000f8f0


	//   ....[18]....
        /*0430*/ 	.word	0x0000f9b0


	//   ....[19]....
        /*0434*/ 	.word	0x0000fad0


	//   ....[20]....
        /*0438*/ 	.word	0x0000fb00


	//   ....[21]....
        /*043c*/ 	.word	0x0000fb30


	//   ....[22]....
        /*0440*/ 	.word	0x0000fc20


	//   ....[23]....
        /*0444*/ 	.word	0x0000fd00


	//   ....[24]....
        /*0448*/ 	.word	0x0000fe70


	//   ....[25]....
        /*044c*/ 	.word	0x000150c0


	//   ....[26]....
        /*0450*/ 	.word	0x00015140


	//   ....[27]....
        /*0454*/ 	.word	0x00015200


	//   ....[28]....
        /*0458*/ 	.word	0x00015230


	//   ....[29]....
        /*045c*/ 	.word	0x00015260


	//   ....[30]....
        /*0460*/ 	.word	0x00015380


	//   ....[31]....
        /*0464*/ 	.word	0x00015520


	//   ....[32]....
        /*0468*/ 	.word	0x000157c0


	//   ....[33]....
        /*046c*/ 	.word	0x000186a0


	//   ....[34]....
        /*0470*/ 	.word	0x000186b0


	//   ....[35]....
        /*0474*/ 	.word	0x000186c0


	//   ....[36]....
        /*0478*/ 	.word	0x000186d0


	//   ....[37]....
        /*047c*/ 	.word	0x00018700


	//   ....[38]....
        /*0480*/ 	.word	0x00018720


	//   ....[39]....
        /*0484*/ 	.word	0x00018740


	//   ....[40]....
        /*0488*/ 	.word	0x00018750


	//   ....[41]....
        /*048c*/ 	.word	0x00019a40


	//   ....[42]....
        /*0490*/ 	.word	0x00019a70


	//   ....[43]....
        /*0494*/ 	.word	0x00019ad0


	//   ....[44]....
        /*0498*/ 	.word	0x00019b00


	//   ....[45]....
        /*049c*/ 	.word	0x00019b40


	//   ....[46]....
        /*04a0*/ 	.word	0x00019b80


	//   ....[47]....
        /*04a4*/ 	.word	0x00019bb0


	//   ....[48]....
        /*04a8*/ 	.word	0x00019bd0


	//   ....[49]....
        /*04ac*/ 	.word	0x00019bf0


	//   ....[50]....
        /*04b0*/ 	.word	0x00019c30


	//   ....[51]....
        /*04b4*/ 	.word	0x00019c50


	//   ....[52]....
        /*04b8*/ 	.word	0x00019c80


	//   ....[53]....
        /*04bc*/ 	.word	0x00019cd0


	//   ....[54]....
        /*04c0*/ 	.word	0x00019d00


	//   ....[55]....
        /*04c4*/ 	.word	0x00019d50


	//   ....[56]....
        /*04c8*/ 	.word	0x00019da0


	//   ....[57]....
        /*04cc*/ 	.word	0x00019dd0


	//   ....[58]....
        /*04d0*/ 	.word	0x00019e20


	//   ....[59]....
        /*04d4*/ 	.word	0x00019ed0


	//   ....[60]....
        /*04d8*/ 	.word	0x00019ef0


	//   ....[61]....
        /*04dc*/ 	.word	0x00019f20


	//   ....[62]....
        /*04e0*/ 	.word	0x00019f50


	//   ....[63]....
        /*04e4*/ 	.word	0x00019ff0


	//   ....[64]....
        /*04e8*/ 	.word	0x0001a000


	//   ....[65]....
        /*04ec*/ 	.word	0x0001a720


	//   ....[66]....
        /*04f0*/ 	.word	0x0001a760


	//   ....[67]....
        /*04f4*/ 	.word	0x0001a790


	//   ....[68]....
        /*04f8*/ 	.word	0x0001a7c0


	//   ....[69]....
        /*04fc*/ 	.word	0x0001a7f0


	//   ....[70]....
        /*0500*/ 	.word	0x0001a820


	//   ....[71]....
        /*0504*/ 	.word	0x0001a850


	//   ....[72]....
        /*0508*/ 	.word	0x0001a880


	//   ....[73]....
        /*050c*/ 	.word	0x0001a8a0


	//   ....[74]....
        /*0510*/ 	.word	0x0001a8c0


	//   ....[75]....
        /*0514*/ 	.word	0x0001a8d0


	//   ....[76]....
        /*0518*/ 	.word	0x0001a8e0


	//   ....[77]....
        /*051c*/ 	.word	0x0001a8f0


	//   ....[78]....
        /*0520*/ 	.word	0x0001a900


	//   ....[79]....
        /*0524*/ 	.word	0x0001a910


	//   ....[80]....
        /*0528*/ 	.word	0x0001a940


	//----- nvinfo : EIATTR_EXIT_INSTR_OFFSETS
	.align		4
.L_114:
        /*052c*/ 	.byte	0x04, 0x1c
        /*052e*/ 	.short	(.L_116 - .L_115)


	//   ....[0]....
.L_115:
        /*0530*/ 	.word	0x00000350


	//   ....[1]....
        /*0534*/ 	.word	0x0001a0a0


	//   ....[2]....
        /*0538*/ 	.word	0x0001a0e0


	//   ....[3]....
        /*053c*/ 	.word	0x0001aad0


	//   ....[4]....
        /*0540*/ 	.word	0x0001ab10


	//----- nvinfo : EIATTR_CTAIDZ_USED
	.align		4
.L_116:
        /*0544*/ 	.byte	0x01, 0x04
	.zero		2


	//----- nvinfo : EIATTR_MAX_THREADS
	.align		4
        /*0548*/ 	.byte	0x04, 0x05
        /*054a*/ 	.short	(.L_118 - .L_117)
.L_117:
        /*054c*/ 	.word	0x00000080
        /*0550*/ 	.word	0x00000001
        /*0554*/ 	.word	0x00000001


	//----- nvinfo : EIATTR_CRS_STACK_SIZE
	.align		4
.L_118:
        /*0558*/ 	.byte	0x04, 0x1e
        /*055a*/ 	.short	(.L_120 - .L_119)
.L_119:
        /*055c*/ 	.word	0x00000000
.L_120:


//--------------------- .nv.info._ZN7cutlass13device_kernelIN5flash19enable_sm80_to_sm89INS1_16FlashAttnFwdSm80INS1_25CollectiveMainloopFwdSm80ILi4ELi1ELb0EN4cute5tupleIJNS5_1CILi128EEENS7_ILi96EEENS7_ILi64EEEEEELi64ENS_10bfloat16_tEfNS_4arch4Sm80ELb0ELb1ELb1ELb0ELb0ELb0ELb1ELb0EEENS1_21CollectiveEpilogueFwdINS6_IJS8_SA_S9_EEENS6_IJNS7_ILi1EEESI_SI_EEESC_SE_Li128ELb0ELb1ELb0ELb0EEENS1_19SingleTileSchedulerILb0ELb0ELb1ELi128EEEEEEEEEvNT_6ParamsE --------------------------
	.section	.nv.info._ZN7cutlass13device_kernelIN5flash19enable_sm80_to_sm89INS1_16FlashAttnFwdSm80INS1_25CollectiveMainloopFwdSm80ILi4ELi1ELb0EN4cute5tupleIJNS5_1CILi128EEENS7_ILi96EEENS7_ILi64EEEEEELi64ENS_10bfloat16_tEfNS_4arch4Sm80ELb0ELb1ELb1ELb0ELb0ELb0ELb1ELb0EEENS1_21CollectiveEpilogueFwdINS6_IJS8_SA_S9_EEENS6_IJNS7_ILi1EEESI_SI_EEESC_SE_Li128ELb0ELb1ELb0ELb0EEENS1_19SingleTileSchedulerILb0ELb0ELb1ELi128EEEEEEEEEvNT_6ParamsE,"",@"SHT_CUDA_INFO"
	.sectionflags	@""
	.align	4


	//----- nvinfo : EIATTR_CUDA_API_VERSION
	.align		4
        /*0000*/ 	.byte	0x04, 0x37
        /*0002*/ 	.short	(.L_122 - .L_121)
.L_121:
        /*0004*/ 	.word	0x00000082


	//----- nvinfo : EIATTR_SW2861232_WAR
	.align		4
.L_122:
        /*0008*/ 	.byte	0x01, 0x35
	.zero		2


	//----- nvinfo : EIATTR_PARAM_CBANK
	.align		4
        /*000c*/ 	.byte	0x04, 0x0a
        /*000e*/ 	.short	(.L_124 - .L_123)
	.align		4
.L_123:
        /*0010*/ 	.word	index@(.nv.constant0._ZN7cutlass13device_kernelIN5flash19enable_sm80_to_sm89INS1_16FlashAttnFwdSm80INS1_25CollectiveMainloopFwdSm80ILi4ELi1ELb0EN4cute5tupleIJNS5_1CILi128EEENS7_ILi96EEENS7_ILi64EEEEEELi64ENS_10bfloat16_tEfNS_4arch4Sm80ELb0ELb1ELb1ELb0ELb0ELb0ELb1ELb0EEENS1_21CollectiveEpilogueFwdINS6_IJS8_SA_S9_EEENS6_IJNS7_ILi1EEESI_SI_EEESC_SE_Li128ELb0ELb1ELb0ELb0EEENS1_19SingleTileSchedulerILb0ELb0ELb1ELi128EEEEEEEEEvNT_6ParamsE)
        /*0014*/ 	.short	0x0160
        /*0016*/ 	.short	0x0418


	//----- nvinfo : EIATTR_CBANK_PARAM_SIZE
	.align		4
.L_124:
        /*0018*/ 	.byte	0x03, 0x19
        /*001a*/ 	.short	0x0418


	//----- nvinfo : EIATTR_KPARAM_INFO
	.align		4
        /*001c*/ 	.byte	0x04, 0x17
        /*001e*/ 	.short	(.L_126 - .L_125)
.L_125:
        /*0020*/ 	.word	0x00000000
        /*0024*/ 	.short	0x0000
        /*0026*/ 	.short	0x0000
        /*0028*/ 	.byte	0x00, 0xf0, 0x61, 0x10


	//----- nvinfo : EIATTR_MAXREG_COUNT
	.align		4
.L_126:
        /*002c*/ 	.byte	0x03, 0x1b
        /*002e*/ 	.short	0x00ff


	//----- nvinfo : EIATTR_NUM_BARRIERS
	.align		4
        /*0030*/ 	.byte	0x02, 0x4c
        /*0032*/ 	.byte	0x02
	.zero		1


	//----- nvinfo : EIATTR_ANNOTATIONS
	.align		4
        /*0034*/ 	.byte	0x04, 0x55
        /*0036*/ 	.short	(.L_128 - .L_127)


	//   ....[0]....
.L_127:
        /* <DEDUP_REMOVED lines=45> */


	//----- nvinfo : EIATTR_MERCURY_ISA_VERSION
	.align		4
.L_128:
        /*02f0*/ 	.byte	0x03, 0x5f
        /*02f2*/ 	.short	0x0000


	//----- nvinfo : EIATTR_COOP_GROUP_MASK_REGIDS
	.align		4
        /*02f4*/ 	.byte	0x04, 0x29
        /*02f6*/ 	.short	(.L_130 - .L_129)


	//   ....[0]....
.L_129:
        /*02f8*/ 	.word	0xffffffff


	//   ....[1]....
        /*02fc*/ 	.word	0xffffffff


	//   ....[2]....
        /*0300*/ 	.word	0xffffffff


	//   ....[3]....
        /*0304*/ 	.word	0xffffffff


	//   ....[4]....
        /*0308*/ 	.word	0xffffffff


	//   ....[5]....
        /*030c*/ 	.word	0xffffffff


	//   ....[6]....
        /*0310*/ 	.word	0xffffffff


	//   ....[7]....
        /*0314*/ 	.word	0xffffffff


	//   ....[8]....
        /*0318*/ 	.word	0xffffffff


	//   ....[9]....
        /*031c*/ 	.word	0xffffffff


	//   ....[10]....
        /*0320*/ 	.word	0xffffffff


	//   ....[11]....
        /*0324*/ 	.word	0xffffffff


	//   ....[12]....
        /*0328*/ 	.word	0xffffffff


	//   ....[13]....
        /*032c*/ 	.word	0xffffffff


	//   ....[14]....
        /*0330*/ 	.word	0xffffffff


	//   ....[15]....
        /*0334*/ 	.word	0xffffffff


	//   ....[16]....
        /*0338*/ 	.word	0xffffffff


	//   ....[17]....
        /*033c*/ 	.word	0xffffffff


	//   ....[18]....
        /*0340*/ 	.word	0xffffffff


	//   ....[19]....
        /*0344*/ 	.word	0xffffffff


	//   ....[20]....
        /*0348*/ 	.word	0xffffffff


	//   ....[21]....
        /*034c*/ 	.word	0xffffffff


	//   ....[22]....
        /*0350*/ 	.word	0xffffffff


	//   ....[23]....
        /*0354*/ 	.word	0xffffffff


	//   ....[24]....
        /*0358*/ 	.word	0xffffffff


	//   ....[25]....
        /*035c*/ 	.word	0xffffffff


	//   ....[26]....
        /*0360*/ 	.word	0xffffffff


	//   ....[27]....
        /*0364*/ 	.word	0xffffffff


	//   ....[28]....
        /*0368*/ 	.word	0xffffffff


	//   ....[29]....
        /*036c*/ 	.word	0xffffffff


	//   ....[30]....
        /*0370*/ 	.word	0xffffffff


	//   ....[31]....
        /*0374*/ 	.word	0xffffffff


	//   ....[32]....
        /*0378*/ 	.word	0xffffffff


	//   ....[33]....
        /*037c*/ 	.word	0xffffffff


	//   ....[34]....
        /*0380*/ 	.word	0xffffffff


	//   ....[35]....
        /*0384*/ 	.word	0xffffffff


	//   ....[36]....
        /*0388*/ 	.word	0xffffffff


	//   ....[37]....
        /*038c*/ 	.word	0xffffffff


	//   ....[38]....
        /*0390*/ 	.word	0xffffffff


	//   ....[39]....
        /*0394*/ 	.word	0xffffffff


	//   ....[40]....
        /*0398*/ 	.word	0xffffffff


	//   ....[41]....
        /*039c*/ 	.word	0xffffffff


	//   ....[42]....
        /*03a0*/ 	.word	0xffffffff


	//   ....[43]....
        /*03a4*/ 	.word	0xffffffff


	//   ....[44]....
        /*03a8*/ 	.word	0xffffffff


	//   ....[45]....
        /*03ac*/ 	.word	0xffffffff


	//   ....[46]....
        /*03b0*/ 	.word	0xffffffff


	//   ....[47]....
        /*03b4*/ 	.word	0xffffffff


	//   ....[48]....
        /*03b8*/ 	.word	0xffffffff


	//   ....[49]....
        /*03bc*/ 	.word	0xffffffff


	//   ....[50]....
        /*03c0*/ 	.word	0xffffffff


	//   ....[51]....
        /*03c4*/ 	.word	0xffffffff


	//   ....[52]....
        /*03c8*/ 	.word	0xffffffff


	//   ....[53]....
        /*03cc*/ 	.word	0xffffffff


	//   ....[54]....
        /*03d0*/ 	.word	0xffffffff


	//   ....[55]....
        /*03d4*/ 	.word	0xffffffff


	//   ....[56]....
        /*03d8*/ 	.word	0xffffffff


	//   ....[57]....
        /*03dc*/ 	.word	0xffffffff


	//   ....[58]....
        /*03e0*/ 	.word	0xffffffff


	//   ....[59]....
        /*03e4*/ 	.word	0xffffffff


	//   ....[60]....
        /*03e8*/ 	.word	0xffffffff


	//   ....[61]....
        /*03ec*/ 	.word	0xffffffff


	//   ....[62]....
        /*03f0*/ 	.word	0xffffffff


	//   ....[63]....
        /*03f4*/ 	.word	0xffffffff


	//   ....[64]....
        /*03f8*/ 	.word	0xffffffff


	//   ....[65]....
        /*03fc*/ 	.word	0xffffffff


	//   ....[66]....
        /*0400*/ 	.word	0xffffffff


	//   ....[67]....
        /*0404*/ 	.word	0xffffffff


	//   ....[68]....
        /*0408*/ 	.word	0xffffffff


	//   ....[69]....
        /*040c*/ 	.word	0xffffffff


	//   ....[70]....
        /*0410*/ 	.word	0xffffffff


	//   ....[71]....
        /*0414*/ 	.word	0xffffffff


	//   ....[72]....
        /*0418*/ 	.word	0xffffffff


	//   ....[73]....
        /*041c*/ 	.word	0xffffffff


	//   ....[74]....
        /*0420*/ 	.word	0xffffffff


	//   ....[75]....
        /*0424*/ 	.word	0xffffffff


	//   ....[76]....
        /*0428*/ 	.word	0xffffffff


	//   ....[77]....
        /*042c*/ 	.word	0xffffffff


	//   ....[78]....
        /*0430*/ 	.word	0xffffffff


	//   ....[79]....
        /*0434*/ 	.word	0xffffffff


	//   ....[80]....
        /*0438*/ 	.word	0xffffffff


	//   ....[81]....
        /*043c*/ 	.word	0xffffffff


	//   ....[82]....
        /*0440*/ 	.word	0xffffffff


	//   ....[83]....
        /*0444*/ 	.word	0xffffffff


	//   ....[84]....
        /*0448*/ 	.word	0xffffffff


	//   ....[85]....
        /*044c*/ 	.word	0xffffffff


	//   ....[86]....
        /*0450*/ 	.word	0xffffffff


	//   ....[87]....
        /*0454*/ 	.word	0xffffffff


	//   ....[88]....
        /*0458*/ 	.word	0xffffffff


	//   ....[89]....
        /*045c*/ 	.word	0xffffffff


	//   ....[90]....
        /*0460*/ 	.word	0xffffffff


	//   ....[91]....
        /*0464*/ 	.word	0xffffffff


	//   ....[92]....
        /*0468*/ 	.word	0xffffffff


	//   ....[93]....
        /*046c*/ 	.word	0xffffffff


	//   ....[94]....
        /*0470*/ 	.word	0xffffffff


	//   ....[95]....
        /*0474*/ 	.word	0xffffffff


	//   ....[96]....
        /*0478*/ 	.word	0xffffffff


	//   ....[97]....
        /*047c*/ 	.word	0xffffffff


	//   ....[98]....
        /*0480*/ 	.word	0xffffffff


	//   ....[99]....
        /*0484*/ 	.word	0xffffffff


	//   ....[100]....
        /*0488*/ 	.word	0xffffffff


	//   ....[101]....
        /*048c*/ 	.word	0xffffffff


	//   ....[102]....
        /*0490*/ 	.word	0xffffffff


	//   ....[103]....
        /*0494*/ 	.word	0xffffffff


	//   ....[104]....
        /*0498*/ 	.word	0xffffffff


	//   ....[105]....
        /*049c*/ 	.word	0xffffffff


	//   ....[106]....
        /*04a0*/ 	.word	0xffffffff


	//   ....[107]....
        /*04a4*/ 	.word	0xffffffff


	//----- nvinfo : EIATTR_COOP_GROUP_INSTR_OFFSETS
	.align		4
.L_130:
        /*04a8*/ 	.byte	0x04, 0x28
        /*04aa*/ 	.short	(.L_132 - .L_131)


	//   ....[0]....
.L_131:
        /*04ac*/ 	.word	0x00000c30


	//   ....[1]....
        /*04b0*/ 	.word	0x00000c60


	//   ....[2]....
        /*04b4*/ 	.word	0x00000c90


	//   ....[3]....
        /*04b8*/ 	.word	0x00000cb0


	//   ....[4]....
        /*04bc*/ 	.word	0x00000ce0


	//   ....[5]....
        /*04c0*/ 	.word	0x00000d00


	//   ....[6]....
        /*04c4*/ 	.word	0x00000d40


	//   ....[7]....
        /*04c8*/ 	.word	0x00000d70


	//   ....[8]....
        /*04cc*/ 	.word	0x00000da0


	//   ....[9]....
        /*04d0*/ 	.word	0x00000e20


	//   ....[10]....
        /*04d4*/ 	.word	0x00000e30


	//   ....[11]....
        /*04d8*/ 	.word	0x00000e70


	//   ....[12]....
        /*04dc*/ 	.word	0x00000e90


	//   ....[13]....
        /*04e0*/ 	.word	0x00000ec0


	//   ....[14]....
        /*04e4*/ 	.word	0x00000ee0


	//   ....[15]....
        /*04e8*/ 	.word	0x00000f00


	//   ....[16]....
        /*04ec*/ 	.word	0x00002a30


	//   ....[17]....
        /*04f0*/ 	.word	0x00002cc0


	//   ....[18]....
        /*04f4*/ 	.word	0x000038a0


	//   ....[19]....
        /*04f8*/ 	.word	0x00004300


	//   ....[20]....
        /*04fc*/ 	.word	0x00005260


	//   ....[21]....
        /*0500*/ 	.word	0x00005390


	//   ....[22]....
        /*0504*/ 	.word	0x00005490


	//   ....[23]....
        /*0508*/ 	.word	0x000055b0


	//   ....[24]....
        /*050c*/ 	.word	0x00005ec0


	//   ....[25]....
        /*0510*/ 	.word	0x00005f40


	//   ....[26]....
        /*0514*/ 	.word	0x00006030


	//   ....[27]....
        /*0518*/ 	.word	0x000060d0


	//   ....[28]....
        /*051c*/ 	.word	0x00009990


	//   ....[29]....
        /*0520*/ 	.word	0x0000a4d0


	//   ....[30]....
        /*0524*/ 	.word	0x0000a6f0


	//   ....[31]....
        /*0528*/ 	.word	0x0000ae90


	//   ....[32]....
        /*052c*/ 	.word	0x0000bc00


	//   ....[33]....
        /*0530*/ 	.word	0x0000bca0


	//   ....[34]....
        /*0534*/ 	.word	0x0000bd60


	//   ....[35]....
        /*0538*/ 	.word	0x0000bdb0


	//   ....[36]....
        /*053c*/ 	.word	0x0000c2a0


	//   ....[37]....
        /*0540*/ 	.word	0x0000c3f0


	//   ....[38]....
        /*0544*/ 	.word	0x0000c490


	//   ....[39]....
        /*0548*/ 	.word	0x0000c5f0


	//   ....[40]....
        /*054c*/ 	.word	0x000106e0


	//   ....[41]....
        /*0550*/ 	.word	0x00010720


	//   ....[42]....
        /*0554*/ 	.word	0x000107b0


	//   ....[43]....
        /*0558*/ 	.word	0x00010800


	//   ....[44]....
        /*055c*/ 	.word	0x00010a20


	//   ....[45]....
        /*0560*/ 	.word	0x00010ac0


	//   ....[46]....
        /*0564*/ 	.word	0x00010b50


	//   ....[47]....
        /*0568*/ 	.word	0x00010dc0


	//   ....[48]....
        /*056c*/ 	.word	0x00014fd0


	//   ....[49]....
        /*0570*/ 	.word	0x00015cc0


	//   ....[50]....
        /*0574*/ 	.word	0x00015eb0


	//   ....[51]....
        /*0578*/ 	.word	0x00016640


	//   ....[52]....
        /*057c*/ 	.word	0x00017370


	//   ....[53]....
        /*0580*/ 	.word	0x00017410


	//   ....[54]....
        /*0584*/ 	.word	0x000174d0


	//   ....[55]....
        /*0588*/ 	.word	0x00017520


	//   ....[56]....
        /*058c*/ 	.word	0x000179f0


	//   ....[57]....
        /*0590*/ 	.word	0x00017b40


	//   ....[58]....
        /*0594*/ 	.word	0x00017c20


	//   ....[59]....
        /*0598*/ 	.word	0x00017d80


	//   ....[60]....
        /*059c*/ 	.word	0x0001a1a0


	//   ....[61]....
        /*05a0*/ 	.word	0x0001a1b0


	//   ....[62]....
        /*05a4*/ 	.word	0x0001a1c0


	//   ....[63]....
        /*05a8*/ 	.word	0x0001a1d0


	//   ....[64]....
        /*05ac*/ 	.word	0x0001a200


	//   ....[65]....
        /*05b0*/ 	.word	0x0001a220


	//   ....[66]....
        /*05b4*/ 	.word	0x0001a240


	//   ....[67]....
        /*05b8*/ 	.word	0x0001a250


	//   ....[68]....
        /*05bc*/ 	.word	0x0001b300


	//   ....[69]....
        /*05c0*/ 	.word	0x0001b330


	//   ....[70]....
        /*05c4*/ 	.word	0x0001b360


	//   ....[71]....
        /*05c8*/ 	.word	0x0001b390


	//   ....[72]....
        /*05cc*/ 	.word	0x0001b3d0


	//   ....[73]....
        /*05d0*/ 	.word	0x0001b4b0


	//   ....[74]....
        /*05d4*/ 	.word	0x0001b4c0


	//   ....[75]....
        /*05d8*/ 	.word	0x0001b4f0


	//   ....[76]....
        /*05dc*/ 	.word	0x0001b520


	//   ....[77]....
        /*05e0*/ 	.word	0x0001b560


	//   ....[78]....
        /*05e4*/ 	.word	0x0001b580


	//   ....[79]....
        /*05e8*/ 	.word	0x0001b590


	//   ....[80]....
        /*05ec*/ 	.word	0x0001b5a0


	//   ....[81]....
        /*05f0*/ 	.word	0x0001b6c0


	//   ....[82]....
        /*05f4*/ 	.word	0x0001b6d0


	//   ....[83]....
        /*05f8*/ 	.word	0x0001b750


	//   ....[84]....
        /*05fc*/ 	.word	0x0001b770


	//   ....[85]....
        /*0600*/ 	.word	0x0001b7b0


	//   ....[86]....
        /*0604*/ 	.word	0x0001b7c0


	//   ....[87]....
        /*0608*/ 	.word	0x0001b7d0


	//   ....[88]....
        /*060c*/ 	.word	0x0001b8c0


	//   ....[89]....
        /*0610*/ 	.word	0x0001b8f0


	//   ....[90]....
        /*0614*/ 	.word	0x0001ba20


	//   ....[91]....
        /*0618*/ 	.word	0x0001ba30


	//   ....[92]....
        /*061c*/ 	.word	0x0001bf90


	//   ....[93]....
        /*0620*/ 	.word	0x0001bfd0


	//   ....[94]....
        /*0624*/ 	.word	0x0001c000


	//   ....[95]....
        /*0628*/ 	.word	0x0001c030


	//   ....[96]....
        /*062c*/ 	.word	0x0001c060


	//   ....[97]....
        /*0630*/ 	.word	0x0001c090


	//   ....[98]....
        /*0634*/ 	.word	0x0001c0c0


	//   ....[99]....
        /*0638*/ 	.word	0x0001c0f0


	//   ....[100]....
        /*063c*/ 	.word	0x0001c110


	//   ....[101]....
        /*0640*/ 	.word	0x0001c130


	//   ....[102]....
        /*0644*/ 	.word	0x0001c140


	//   ....[103]....
        /*0648*/ 	.word	0x0001c150


	//   ....[104]....
        /*064c*/ 	.word	0x0001c160


	//   ....[105]....
        /*0650*/ 	.word	0x0001c170


	//   ....[106]....
        /*0654*/ 	.word	0x0001c180


	//   ....[107]....
        /*0658*/ 	.word	0x0001c1b0


	//----- nvinfo : EIATTR_EXIT_INSTR_OFFSETS
	.align		4
.L_132:
        /*065c*/ 	.byte	0x04, 0x1c
        /*065e*/ 	.short	(.L_134 - .L_133)


	//   ....[0]....
.L_133:
        /*0660*/ 	.word	0x00000040


	//   ....[1]....
        /*0664*/ 	.word	0x0001ba50


	//   ....[2]....
        /*0668*/ 	.word	0x0001ba90


	//   ....[3]....
        /*066c*/ 	.word	0x0001c340


	//   ....[4]....
        /*0670*/ 	.word	0x0001c380


	//----- nvinfo : EIATTR_CTAIDZ_USED
	.align		4
.L_134:
        /*0674*/ 	.byte	0x01, 0x04
	.zero		2


	//----- nvinfo : EIATTR_MAX_THREADS
	.align		4
        /*0678*/ 	.byte	0x04, 0x05
        /*067a*/ 	.short	(.L_136 - .L_135)
.L_135:
        /*067c*/ 	.word	0x00000080
        /*0680*/ 	.word	0x00000001
        /*0684*/ 	.word	0x00000001


	//----- nvinfo : EIATTR_CRS_STACK_SIZE
	.align		4
.L_136:
        /*0688*/ 	.byte	0x04, 0x1e
        /*068a*/ 	.short	(.L_138 - .L_137)
.L_137:
        /*068c*/ 	.word	0x00000000
.L_138:


//--------------------- .nv.info._ZN7cutlass13device_kernelIN5flash19enable_sm80_to_sm89INS1_16FlashAttnFwdSm80INS1_25CollectiveMainloopFwdSm80ILi4ELi1ELb0EN4cute5tupleIJNS5_1CILi128EEENS7_ILi96EEENS7_ILi64EEEEEELi64ENS_10bfloat16_tEfNS_4arch4Sm80ELb0ELb1ELb1ELb1ELb0ELb0ELb1ELb0EEENS1_21CollectiveEpilogueFwdINS6_IJS8_SA_S9_EEENS6_IJNS7_ILi1EEESI_SI_EEESC_SE_Li128ELb1ELb1ELb0ELb0EEENS1_19SingleTileSchedulerILb1ELb0ELb1ELi128EEEEEEEEEvNT_6ParamsE --------------------------
	.section	.nv.info._ZN7cutlass13device_kernelIN5flash19enable_sm80_to_sm89INS1_16FlashAttnFwdSm80INS1_25CollectiveMainloopFwdSm80ILi4ELi1ELb0EN4cute5tupleIJNS5_1CILi128EEENS7_ILi96EEENS7_ILi64EEEEEELi64ENS_10bfloat16_tEfNS_4arch4Sm80ELb0ELb1ELb1ELb1ELb0ELb0ELb1ELb0EEENS1_21CollectiveEpilogueFwdINS6_IJS8_SA_S9_EEENS6_IJNS7_ILi1EEESI_SI_EEESC_SE_Li128ELb1ELb1ELb0ELb0EEENS1_19SingleTileSchedulerILb1ELb0ELb1ELi128EEEEEEEEEvNT_6ParamsE,"",@"SHT_CUDA_INFO"
	.sectionflags	@""
	.align	4


	//----- nvinfo : EIATTR_CUDA_API_VERSION
	.align		4
        /*0000*/ 	.byte	0x04, 0x37
        /*0002*/ 	.short	(.L_140 - .L_139)
.L_139:
        /*0004*/ 	.word	0x00000082


	//----- nvinfo : EIATTR_SW2861232_WAR
	.align		4
.L_140:
        /*0008*/ 	.byte	0x01, 0x35
	.zero		2


	//----- nvinfo : EIATTR_PARAM_CBANK
	.align		4
        /*000c*/ 	.byte	0x04, 0x0a
        /*000e*/ 	.short	(.L_142 - .L_141)
	.align		4
.L_141:
        /*0010*/ 	.word	index@(.nv.constant0._ZN7cutlass13device_kernelIN5flash19enable_sm80_to_sm89INS1_16FlashAttnFwdSm80INS1_25CollectiveMainloopFwdSm80ILi4ELi1ELb0EN4cute5tupleIJNS5_1CILi128EEENS7_ILi96EEENS7_ILi64EEEEEELi64ENS_10bfloat16_tEfNS_4arch4Sm80ELb0ELb1ELb1ELb1ELb0ELb0ELb1ELb0EEENS1_21CollectiveEpilogueFwdINS6_IJS8_SA_S9_EEENS6_IJNS7_ILi1EEESI_SI_EEESC_SE_Li128ELb1ELb1ELb0ELb0EEENS1_19SingleTileSchedulerILb1ELb0ELb1ELi128EEEEEEEEEvNT_6ParamsE)
        /*0014*/ 	.short	0x0160
        /*0016*/ 	.short	0x0418


	//----- nvinfo : EIATTR_CBANK_PARAM_SIZE
	.align		4
.L_142:
        /*0018*/ 	.byte	0x03, 0x19
        /*001a*/ 	.short	0x0418


	//----- nvinfo : EIATTR_KPARAM_INFO
	.align		4
        /*001c*/ 	.byte	0x04, 0x17
        /*001e*/ 	.short	(.L_144 - .L_143)
.L_143:
        /*0020*/ 	.word	0x00000000
        /*0024*/ 	.short	0x0000
        /*0026*/ 	.short	0x0000
        /*0028*/ 	.byte	0x00, 0xf0, 0x61, 0x10


	//----- nvinfo : EIATTR_MAXREG_COUNT
	.align		4
.L_144:
        /*002c*/ 	.byte	0x03, 0x1b
        /*002e*/ 	.short	0x00ff


	//----- nvinfo : EIATTR_NUM_BARRIERS
	.align		4
        /*0030*/ 	.byte	0x02, 0x4c
        /*0032*/ 	.byte	0x02
	.zero		1


	//----- nvinfo : EIATTR_ANNOTATIONS
	.align		4
        /*0034*/ 	.byte	0x04, 0x55
        /*0036*/ 	.short	(.L_146 - .L_145)


	//   ....[0]....
.L_145:
        /* <DEDUP_REMOVED lines=43> */


	//----- nvinfo : EIATTR_MERCURY_ISA_VERSION
	.align		4
.L_146:
        /*02d8*/ 	.byte	0x03, 0x5f
        /*02da*/ 	.short	0x0000


	//----- nvinfo : EIATTR_COOP_GROUP_MASK_REGIDS
	.align		4
        /*02dc*/ 	.byte	0x04, 0x29
        /*02de*/ 	.short	(.L_148 - .L_147)


	//   ....[0]....
.L_147:
        /*02e0*/ 	.word	0xffffffff


	//   ....[1]....
        /*02e4*/ 	.word	0xffffffff


	//   ....[2]....
        /*02e8*/ 	.word	0xffffffff


	//   ....[3]....
        /*02ec*/ 	.word	0xffffffff


	//   ....[4]....
        /*02f0*/ 	.word	0xffffffff


	//   ....[5]....
        /*02f4*/ 	.word	0xffffffff


	//   ....[6]....
        /*02f8*/ 	.word	0xffffffff


	//   ....[7]....
        /*02fc*/ 	.word	0xffffffff


	//   ....[8]....
        /*0300*/ 	.word	0xffffffff


	//   ....[9]....
        /*0304*/ 	.word	0xffffffff


	//   ....[10]....
        /*0308*/ 	.word	0xffffffff


	//   ....[11]....
        /*030c*/ 	.word	0xffffffff


	//   ....[12]....
        /*0310*/ 	.word	0xffffffff


	//   ....[13]....
        /*0314*/ 	.word	0xffffffff


	//   ....[14]....
        /*0318*/ 	.word	0xffffffff


	//   ....[15]....
        /*031c*/ 	.word	0xffffffff


	//   ....[16]....
        /*0320*/ 	.word	0xffffffff


	//   ....[17]....
        /*0324*/ 	.word	0xffffffff


	//   ....[18]....
        /*0328*/ 	.word	0xffffffff


	//   ....[19]....
        /*032c*/ 	.word	0xffffffff


	//   ....[20]....
        /*0330*/ 	.word	0xffffffff


	//   ....[21]....
        /*0334*/ 	.word	0xffffffff


	//   ....[22]....
        /*0338*/ 	.word	0xffffffff


	//   ....[23]....
        /*033c*/ 	.word	0xffffffff


	//   ....[24]....
        /*0340*/ 	.word	0xffffffff


	//   ....[25]....
        /*0344*/ 	.word	0xffffffff


	//   ....[26]....
        /*0348*/ 	.word	0xffffffff


	//   ....[27]....
        /*034c*/ 	.word	0xffffffff


	//   ....[28]....
        /*0350*/ 	.word	0xffffffff


	//   ....[29]....
        /*0354*/ 	.word	0xffffffff


	//   ....[30]....
        /*0358*/ 	.word	0xffffffff


	//   ....[31]....
        /*035c*/ 	.word	0xffffffff


	//   ....[32]....
        /*0360*/ 	.word	0xffffffff


	//   ....[33]....
        /*0364*/ 	.word	0xffffffff


	//   ....[34]....
        /*0368*/ 	.word	0xffffffff


	//   ....[35]....
        /*036c*/ 	.word	0xffffffff


	//   ....[36]....
        /*0370*/ 	.word	0xffffffff


	//   ....[37]....
        /*0374*/ 	.word	0xffffffff


	//   ....[38]....
        /*0378*/ 	.word	0xffffffff


	//   ....[39]....
        /*037c*/ 	.word	0xffffffff


	//   ....[40]....
        /*0380*/ 	.word	0xffffffff


	//   ....[41]....
        /*0384*/ 	.word	0xffffffff


	//   ....[42]....
        /*0388*/ 	.word	0xffffffff


	//   ....[43]....
        /*038c*/ 	.word	0xffffffff


	//   ....[44]....
        /*0390*/ 	.word	0xffffffff


	//   ....[45]....
        /*0394*/ 	.word	0xffffffff


	//   ....[46]....
        /*0398*/ 	.word	0xffffffff


	//   ....[47]....
        /*039c*/ 	.word	0xffffffff


	//   ....[48]....
        /*03a0*/ 	.word	0xffffffff


	//   ....[49]....
        /*03a4*/ 	.word	0xffffffff


	//   ....[50]....
        /*03a8*/ 	.word	0xffffffff


	//   ....[51]....
        /*03ac*/ 	.word	0xffffffff


	//   ....[52]....
        /*03b0*/ 	.word	0xffffffff


	//   ....[53]....
        /*03b4*/ 	.word	0xffffffff


	//   ....[54]....
        /*03b8*/ 	.word	0xffffffff


	//   ....[55]....
        /*03bc*/ 	.word	0xffffffff


	//   ....[56]....
        /*03c0*/ 	.word	0xffffffff


	//   ....[57]....
        /*03c4*/ 	.word	0xffffffff


	//   ....[58]....
        /*03c8*/ 	.word	0xffffffff


	//   ....[59]....
        /*03cc*/ 	.word	0xffffffff


	//   ....[60]....
        /*03d0*/ 	.word	0xffffffff


	//   ....[61]....
        /*03d4*/ 	.word	0xffffffff


	//   ....[62]....
        /*03d8*/ 	.word	0xffffffff


	//   ....[63]....
        /*03dc*/ 	.word	0xffffffff


	//   ....[64]....
        /*03e0*/ 	.word	0xffffffff


	//   ....[65]....
        /*03e4*/ 	.word	0xffffffff


	//   ....[66]....
        /*03e8*/ 	.word	0xffffffff


	//   ....[67]....
        /*03ec*/ 	.word	0xffffffff


	//   ....[68]....
        /*03f0*/ 	.word	0xffffffff


	//   ....[69]....
        /*03f4*/ 	.word	0xffffffff


	//   ....[70]....
        /*03f8*/ 	.word	0xffffffff


	//   ....[71]....
        /*03fc*/ 	.word	0xffffffff


	//   ....[72]....
        /*0400*/ 	.word	0xffffffff


	//   ....[73]....
        /*0404*/ 	.word	0xffffffff


	//   ....[74]....
        /*0408*/ 	.word	0xffffffff


	//   ....[75]....
        /*040c*/ 	.word	0xffffffff


	//   ....[76]....
        /*0410*/ 	.word	0xffffffff


	//   ....[77]....
        /*0414*/ 	.word	0xffffffff


	//   ....[78]....
        /*0418*/ 	.word	0xffffffff


	//   ....[79]....
        /*041c*/ 	.word	0xffffffff


	//   ....[80]....
        /*0420*/ 	.word	0xffffffff


	//   ....[81]....
        /*0424*/ 	.word	0xffffffff


	//   ....[82]....
        /*0428*/ 	.word	0xffffffff


	//   ....[83]....
        /*042c*/ 	.word	0xffffffff


	//   ....[84]....
        /*0430*/ 	.word	0xffffffff


	//   ....[85]....
        /*0434*/ 	.word	0xffffffff


	//   ....[86]....
        /*0438*/ 	.word	0xffffffff


	//   ....[87]....
        /*043c*/ 	.word	0xffffffff


	//   ....[88]....
        /*0440*/ 	.word	0xffffffff


	//   ....[89]....
        /*0444*/ 	.word	0xffffffff


	//   ....[90]....
        /*0448*/ 	.word	0xffffffff


	//   ....[91]....
        /*044c*/ 	.word	0xffffffff


	//   ....[92]....
        /*0450*/ 	.word	0xffffffff


	//   ....[93]....
        /*0454*/ 	.word	0xffffffff


	//   ....[94]....
        /*0458*/ 	.word	0xffffffff


	//   ....[95]....
        /*045c*/ 	.word	0xffffffff


	//   ....[96]....
        /*0460*/ 	.word	0xffffffff


	//   ....[97]....
        /*0464*/ 	.word	0xffffffff


	//   ....[98]....
        /*0468*/ 	.word	0xffffffff


	//   ....[99]....
        /*046c*/ 	.word	0xffffffff


	//   ....[100]....
        /*0470*/ 	.word	0xffffffff


	//   ....[101]....
        /*0474*/ 	.word	0xffffffff


	//   ....[102]....
        /*0478*/ 	.word	0xffffffff


	//   ....[103]....
        /*047c*/ 	.word	0xffffffff


	//   ....[104]....
        /*0480*/ 	.word	0xffffffff


	//   ....[105]....
        /*0484*/ 	.word	0xffffffff


	//   ....[106]....
        /*0488*/ 	.word	0xffffffff


	//   ....[107]....
        /*048c*/ 	.word	0xffffffff


	//   ....[108]....
        /*0490*/ 	.word	0xffffffff


	//----- nvinfo : EIATTR_COOP_GROUP_INSTR_OFFSETS
	.align		4
.L_148:
        /*0494*/ 	.byte	0x04, 0x28
        /*0496*/ 	.short	(.L_150 - .L_149)


	//   ....[0]....
.L_149:
        /*0498*/ 	.word	0x00000090


	//   ....[1]....
        /*049c*/ 	.word	0x00001400


	//   ....[2]....
        /*04a0*/ 	.word	0x000014e0


	//   ....[3]....
        /*04a4*/ 	.word	0x00001680


	//   ....[4]....
        /*04a8*/ 	.word	0x000016b0


	//   ....[5]....
        /*04ac*/ 	.word	0x00001740


	//   ....[6]....
        /*04b0*/ 	.word	0x00001770


	//   ....[7]....
        /*04b4*/ 	.word	0x00001800


	//   ....[8]....
        /*04b8*/ 	.word	0x00001830


	//   ....[9]....
        /*04bc*/ 	.word	0x000018c0


	//   ....[10]....
        /*04c0*/ 	.word	0x000018f0


	//   ....[11]....
        /*04c4*/ 	.word	0x00001980


	//   ....[12]....
        /*04c8*/ 	.word	0x000019b0


	//   ....[13]....
        /*04cc*/ 	.word	0x00001a40


	//   ....[14]....
        /*04d0*/ 	.word	0x00001a70


	//   ....[15]....
        /*04d4*/ 	.word	0x00001af0


	//   ....[16]....
        /*04d8*/ 	.word	0x00001b30


	//   ....[17]....
        /*04dc*/ 	.word	0x00003430


	//   ....[18]....
        /*04e0*/ 	.word	0x00003ed0


	//   ....[19]....
        /*04e4*/ 	.word	0x00004f70


	//   ....[20]....
        /*04e8*/ 	.word	0x00005c30


	//   ....[21]....
        /*04ec*/ 	.word	0x00006240


	//   ....[22]....
        /*04f0*/ 	.word	0x00006280


	//   ....[23]....
        /*04f4*/ 	.word	0x000063a0


	//   ....[24]....
        /*04f8*/ 	.word	0x000063e0


	//   ....[25]....
        /*04fc*/ 	.word	0x00007180


	//   ....[26]....
        /*0500*/ 	.word	0x00007230


	//   ....[27]....
        /*0504*/ 	.word	0x00007460


	//   ....[28]....
        /*0508*/ 	.word	0x00007510


	//   ....[29]....
        /*050c*/ 	.word	0x0000ac70


	//   ....[30]....
        /*0510*/ 	.word	0x0000b860


	//   ....[31]....
        /*0514*/ 	.word	0x0000ba80


	//   ....[32]....
        /*0518*/ 	.word	0x0000c240


	//   ....[33]....
        /*051c*/ 	.word	0x0000d1f0


	//   ....[34]....
        /*0520*/ 	.word	0x0000d240


	//   ....[35]....
        /*0524*/ 	.word	0x0000d340


	//   ....[36]....
        /*0528*/ 	.word	0x0000d390


	//   ....[37]....
        /*052c*/ 	.word	0x0000d5e0


	//   ....[38]....
        /*0530*/ 	.word	0x0000d700


	//   ....[39]....
        /*0534*/ 	.word	0x0000d820


	//   ....[40]....
        /*0538*/ 	.word	0x0000d960


	//   ....[41]....
        /*053c*/ 	.word	0x00011ac0


	//   ....[42]....
        /*0540*/ 	.word	0x00011b00


	//   ....[43]....
        /*0544*/ 	.word	0x00011b90


	//   ....[44]....
        /*0548*/ 	.word	0x00011bd0


	//   ....[45]....
        /*054c*/ 	.word	0x00011de0


	//   ....[46]....
        /*0550*/ 	.word	0x00011e90


	//   ....[47]....
        /*0554*/ 	.word	0x00011f40


	//   ....[48]....
        /*0558*/ 	.word	0x000121b0


	//   ....[49]....
        /*055c*/ 	.word	0x00016180


	//   ....[50]....
        /*0560*/ 	.word	0x000170c0


	//   ....[51]....
        /*0564*/ 	.word	0x000172b0


	//   ....[52]....
        /*0568*/ 	.word	0x00017a40


	//   ....[53]....
        /*056c*/ 	.word	0x000187c0


	//   ....[54]....
        /*0570*/ 	.word	0x000188f0


	//   ....[55]....
        /*0574*/ 	.word	0x00018940


	//   ....[56]....
        /*0578*/ 	.word	0x00018aa0


	//   ....[57]....
        /*057c*/ 	.word	0x00018dd0


	//   ....[58]....
        /*0580*/ 	.word	0x00018f20


	//   ....[59]....
        /*0584*/ 	.word	0x00019070


	//   ....[60]....
        /*0588*/ 	.word	0x00019180


	//   ....[61]....
        /*058c*/ 	.word	0x0001b5e0


	//   ....[62]....
        /*0590*/ 	.word	0x0001b5f0


	//   ....[63]....
        /*0594*/ 	.word	0x0001b600


	//   ....[64]....
        /*0598*/ 	.word	0x0001b610


	//   ....[65]....
        /*059c*/ 	.word	0x0001b640


	//   ....[66]....
        /*05a0*/ 	.word	0x0001b660


	//   ....[67]....
        /*05a4*/ 	.word	0x0001b680


	//   ....[68]....
        /*05a8*/ 	.word	0x0001b690


	//   ....[69]....
        /*05ac*/ 	.word	0x0001c970


	//   ....[70]....
        /*05b0*/ 	.word	0x0001c9e0


	//   ....[71]....
        /*05b4*/ 	.word	0x0001ca10


	//   ....[72]....
        /*05b8*/ 	.word	0x0001ca40


	//   ....[73]....
        /*05bc*/ 	.word	0x0001ca80


	//   ....[74]....
        /*05c0*/ 	.word	0x0001cab0


	//   ....[75]....
        /*05c4*/ 	.word	0x0001cae0


	//   ....[76]....
        /*05c8*/ 	.word	0x0001caf0


	//   ....[77]....
        /*05cc*/ 	.word	0x0001cbd0


	//   ....[78]....
        /*05d0*/ 	.word	0x0001cc30


	//   ....[79]....
        /*05d4*/ 	.word	0x0001cc60


	//   ....[80]....
        /*05d8*/ 	.word	0x0001ccc0


	//   ....[81]....
        /*05dc*/ 	.word	0x0001ccd0


	//   ....[82]....
        /*05e0*/ 	.word	0x0001cce0


	//   ....[83]....
        /*05e4*/ 	.word	0x0001cd00


	//   ....[84]....
        /*05e8*/ 	.word	0x0001cd60


	//   ....[85]....
        /*05ec*/ 	.word	0x0001ce10


	//   ....[86]....
        /*05f0*/ 	.word	0x0001ce20


	//   ....[87]....
        /*05f4*/ 	.word	0x0001ce50


	//   ....[88]....
        /*05f8*/ 	.word	0x0001ce60


	//   ....[89]....
        /*05fc*/ 	.word	0x0001ce70


	//   ....[90]....
        /*0600*/ 	.word	0x0001ce80


	//   ....[91]....
        /*0604*/ 	.word	0x0001cf00


	//   ....[92]....
        /*0608*/ 	.word	0x0001cf10


	//   ....[93]....
        /*060c*/ 	.word	0x0001d670


	//   ....[94]....
        /*0610*/ 	.word	0x0001d6b0


	//   ....[95]....
        /*0614*/ 	.word	0x0001d6e0


	//   ....[96]....
        /*0618*/ 	.word	0x0001d710


	//   ....[97]....
        /*061c*/ 	.word	0x0001d740


	//   ....[98]....
        /*0620*/ 	.word	0x0001d770


	//   ....[99]....
        /*0624*/ 	.word	0x0001d7a0


	//   ....[100]....
        /*0628*/ 	.word	0x0001d7c0


	//   ....[101]....
        /*062c*/ 	.word	0x0001d7e0


	//   ....[102]....
        /*0630*/ 	.word	0x0001d810


	//   ....[103]....
        /*0634*/ 	.word	0x0001d820


	//   ....[104]....
        /*0638*/ 	.word	0x0001d830


	//   ....[105]....
        /*063c*/ 	.word	0x0001d840


	//   ....[106]....
        /*0640*/ 	.word	0x0001d850


	//   ....[107]....
        /*0644*/ 	.word	0x0001d880


	//   ....[108]....
        /*0648*/ 	.word	0x0001d8a0


	//----- nvinfo : EIATTR_EXIT_INSTR_OFFSETS
	.align		4
.L_150:
        /*064c*/ 	.byte	0x04, 0x1c
        /*064e*/ 	.short	(.L_152 - .L_151)


	//   ....[0]....
.L_151:
        /*0650*/ 	.word	0x00000370


	//   ....[1]....
        /*0654*/ 	.word	0x0001cfb0


	//   ....[2]....
        /*0658*/ 	.word	0x0001cff0


	//   ....[3]....
        /*065c*/ 	.word	0x0001da00


	//   ....[4]....
        /*0660*/ 	.word	0x0001da40


	//----- nvinfo : EIATTR_CTAIDZ_USED
	.align		4
.L_152:
        /*0664*/ 	.byte	0x01, 0x04
	.zero		2


	//----- nvinfo : EIATTR_MAX_THREADS
	.align		4
        /*0668*/ 	.byte	0x04, 0x05
        /*066a*/ 	.short	(.L_154 - .L_153)
.L_153:
        /*066c*/ 	.word	0x00000080
        /*0670*/ 	.word	0x00000001
        /*0674*/ 	.word	0x00000001


	//----- nvinfo : EIATTR_CRS_STACK_SIZE
	.align		4
.L_154:
        /*0678*/ 	.byte	0x04, 0x1e
        /*067a*/ 	.short	(.L_156 - .L_155)
.L_155:
        /*067c*/ 	.word	0x00000000
.L_156:


//--------------------- .nv.info._ZN7cutlass13device_kernelIN5flash19enable_sm80_to_sm89INS1_16FlashAttnFwdSm80INS1_25CollectiveMainloopFwdSm80ILi4ELi1ELb0EN4cute5tupleIJNS5_1CILi128EEENS7_ILi96EEENS7_ILi64EEEEEELi64ENS_10bfloat16_tEfNS_4arch4Sm80ELb0ELb1ELb1ELb1ELb0ELb1ELb1ELb0EEENS1_21CollectiveEpilogueFwdINS6_IJS8_SA_S9_EEENS6_IJNS7_ILi1EEESI_SI_EEESC_SE_Li128ELb1ELb1ELb0ELb0EEENS1_19SingleTileSchedulerILb1ELb0ELb1ELi128EEEEEEEEEvNT_6ParamsE --------------------------
	.section	.nv.info._ZN7cutlass13device_kernelIN5flash19enable_sm80_to_sm89INS1_16FlashAttnFwdSm80INS1_25CollectiveMainloopFwdSm80ILi4ELi1ELb0EN4cute5tupleIJNS5_1CILi128EEENS7_ILi96EEENS7_ILi64EEEEEELi64ENS_10bfloat16_tEfNS_4arch4Sm80ELb0ELb1ELb1ELb1ELb0ELb1ELb1ELb0EEENS1_21CollectiveEpilogueFwdINS6_IJS8_SA_S9_EEENS6_IJNS7_ILi1EEESI_SI_EEESC_SE_Li128ELb1ELb1ELb0ELb0EEENS1_19SingleTileSchedulerILb1ELb0ELb1ELi128EEEEEEEEEvNT_6ParamsE,"",@"SHT_CUDA_INFO"
	.sectionflags	@""
	.align	4


	//----- nvinfo : EIATTR_CUDA_API_VERSION
	.align		4
        /*0000*/ 	.byte	0x04, 0x37
        /*0002*/ 	.short	(.L_158 - .L_157)
.L_157:
        /*0004*/ 	.word	0x00000082


	//----- nvinfo : EIATTR_SW2861232_WAR
	.align		4
.L_158:
        /*0008*/ 	.byte	0x01, 0x35
	.zero		2


	//----- nvinfo : EIATTR_PARAM_CBANK
	.align		4
        /*000c*/ 	.byte	0x04, 0x0a
        /*000e*/ 	.short	(.L_160 - .L_159)
	.align		4
.L_159:
        /*0010*/ 	.word	index@(.nv.constant0._ZN7cutlass13device_kernelIN5flash19enable_sm80_to_sm89INS1_16FlashAttnFwdSm80INS1_25CollectiveMainloopFwdSm80ILi4ELi1ELb0EN4cute5tupleIJNS5_1CILi128EEENS7_ILi96EEENS7_ILi64EEEEEELi64ENS_10bfloat16_tEfNS_4arch4Sm80ELb0ELb1ELb1ELb1ELb0ELb1ELb1ELb0EEENS1_21CollectiveEpilogueFwdINS6_IJS8_SA_S9_EEENS6_IJNS7_ILi1EEESI_SI_EEESC_SE_Li128ELb1ELb1ELb0ELb0EEENS1_19SingleTileSchedulerILb1ELb0ELb1ELi128EEEEEEEEEvNT_6ParamsE)
        /*0014*/ 	.short	0x0160
        /*0016*/ 	.short	0x0418


	//----- nvinfo : EIATTR_CBANK_PARAM_SIZE
	.align		4
.L_160:
        /*0018*/ 	.byte	0x03, 0x19
        /*001a*/ 	.short	0x0418


	//----- nvinfo : EIATTR_KPARAM_INFO
	.align		4
        /*001c*/ 	.byte	0x04, 0x17
        /*001e*/ 	.short	(.L_162 - .L_161)
.L_161:
        /*0020*/ 	.word	0x00000000
        /*0024*/ 	.short	0x0000
        /*0026*/ 	.short	0x0000
        /*0028*/ 	.byte	0x00, 0xf0, 0x61, 0x10


	//----- nvinfo : EIATTR_MAXREG_COUNT
	.align		4
.L_162:
        /*002c*/ 	.byte	0x03, 0x1b
        /*002e*/ 	.short	0x00ff


	//----- nvinfo : EIATTR_NUM_BARRIERS
	.align		4
        /*0030*/ 	.byte	0x02, 0x4c
        /*0032*/ 	.byte	0x02
	.zero		1


	//----- nvinfo : EIATTR_ANNOTATIONS
	.align		4
        /*0034*/ 	.byte	0x04, 0x55
        /*0036*/ 	.short	(.L_164 - .L_163)


	//   ....[0]....
.L_163:
        /* <DEDUP_REMOVED lines=62> */


	//----- nvinfo : EIATTR_MERCURY_ISA_VERSION
	.align		4
.L_164:
        /*0400*/ 	.byte	0x03, 0x5f
        /*0402*/ 	.short	0x0000


	//----- nvinfo : EIATTR_COOP_GROUP_MASK_REGIDS
	.align		4
        /*0404*/ 	.byte	0x04, 0x29
        /*0406*/ 	.short	(.L_166 - .L_165)


	//   ....[0]....
.L_165:
        /*0408*/ 	.word	0xffffffff


	//   ....[1]....
        /*040c*/ 	.word	0xffffffff


	//   ....[2]....
        /*0410*/ 	.word	0xffffffff


	//   ....[3]....
        /*0414*/ 	.word	0xffffffff


	//   ....[4]....
        /*0418*/ 	.word	0xffffffff


	//   ....[5]....
        /*041c*/ 	.word	0xffffffff


	//   ....[6]....
        /*0420*/ 	.word	0xffffffff


	//   ....[7]....
        /*0424*/ 	.word	0xffffffff


	//   ....[8]....
        /*0428*/ 	.word	0xffffffff


	//   ....[9]....
        /*042c*/ 	.word	0xffffffff


	//   ....[10]....
        /*0430*/ 	.word	0xffffffff


	//   ....[11]....
        /*0434*/ 	.word	0xffffffff


	//   ....[12]....
        /*0438*/ 	.word	0xffffffff


	//   ....[13]....
        /*043c*/ 	.word	0xffffffff


	//   ....[14]....
        /*0440*/ 	.word	0xffffffff


	//   ....[15]....
        /*0444*/ 	.word	0xffffffff


	//   ....[16]....
        /*0448*/ 	.word	0xffffffff


	//   ....[17]....
        /*044c*/ 	.word	0xffffffff


	//   ....[18]....
        /*0450*/ 	.word	0xffffffff


	//   ....[19]....
        /*0454*/ 	.word	0xffffffff


	//   ....[20]....
        /*0458*/ 	.word	0xffffffff


	//   ....[21]....
        /*045c*/ 	.word	0xffffffff


	//   ....[22]....
        /*0460*/ 	.word	0xffffffff


	//   ....[23]....
        /*0464*/ 	.word	0xffffffff


	//   ....[24]....
        /*0468*/ 	.word	0xffffffff


	//   ....[25]....
        /*046c*/ 	.word	0xffffffff


	//   ....[26]....
        /*0470*/ 	.word	0xffffffff


	//   ....[27]....
        /*0474*/ 	.word	0xffffffff


	//   ....[28]....
        /*0478*/ 	.word	0xffffffff


	//   ....[29]....
        /*047c*/ 	.word	0xffffffff


	//   ....[30]....
        /*0480*/ 	.word	0xffffffff


	//   ....[31]....
        /*0484*/ 	.word	0xffffffff


	//   ....[32]....
        /*0488*/ 	.word	0xffffffff


	//   ....[33]....
        /*048c*/ 	.word	0xffffffff


	//   ....[34]....
        /*0490*/ 	.word	0xffffffff


	//   ....[35]....
        /*0494*/ 	.word	0xffffffff


	//   ....[36]....
        /*0498*/ 	.word	0xffffffff


	//   ....[37]....
        /*049c*/ 	.word	0xffffffff


	//   ....[38]....
        /*04a0*/ 	.word	0xffffffff


	//   ....[39]....
        /*04a4*/ 	.word	0xffffffff


	//   ....[40]....
        /*04a8*/ 	.word	0xffffffff


	//   ....[41]....
        /*04ac*/ 	.word	0xffffffff


	//   ....[42]....
        /*04b0*/ 	.word	0xffffffff


	//   ....[43]....
        /*04b4*/ 	.word	0xffffffff


	//   ....[44]....
        /*04b8*/ 	.word	0xffffffff


	//   ....[45]....
        /*04bc*/ 	.word	0xffffffff


	//   ....[46]....
        /*04c0*/ 	.word	0xffffffff


	//   ....[47]....
        /*04c4*/ 	.word	0xffffffff


	//   ....[48]....
        /*04c8*/ 	.word	0xffffffff


	//   ....[49]....
        /*04cc*/ 	.word	0xffffffff


	//   ....[50]....
        /*04d0*/ 	.word	0xffffffff


	//   ....[51]....
        /*04d4*/ 	.word	0xffffffff


	//   ....[52]....
        /*04d8*/ 	.word	0xffffffff


	//   ....[53]....
        /*04dc*/ 	.word	0xffffffff


	//   ....[54]....
        /*04e0*/ 	.word	0xffffffff


	//   ....[55]....
        /*04e4*/ 	.word	0xffffffff


	//   ....[56]....
        /*04e8*/ 	.word	0xffffffff


	//   ....[57]....
        /*04ec*/ 	.word	0xffffffff


	//   ....[58]....
        /*04f0*/ 	.word	0xffffffff


	//   ....[59]....
        /*04f4*/ 	.word	0xffffffff


	//   ....[60]....
        /*04f8*/ 	.word	0xffffffff


	//   ....[61]....
        /*04fc*/ 	.word	0xffffffff


	//   ....[62]....
        /*0500*/ 	.word	0xffffffff


	//   ....[63]....
        /*0504*/ 	.word	0xffffffff


	//   ....[64]....
        /*0508*/ 	.word	0xffffffff


	//   ....[65]....
        /*050c*/ 	.word	0xffffffff


	//   ....[66]....
        /*0510*/ 	.word	0xffffffff


	//   ....[67]....
        /*0514*/ 	.word	0xffffffff


	//   ....[68]....
        /*0518*/ 	.word	0xffffffff


	//   ....[69]....
        /*051c*/ 	.word	0xffffffff


	//   ....[70]....
        /*0520*/ 	.word	0xffffffff


	//   ....[71]....
        /*0524*/ 	.word	0xffffffff


	//   ....[72]....
        /*0528*/ 	.word	0xffffffff


	//   ....[73]....
        /*052c*/ 	.word	0xffffffff


	//   ....[74]....
        /*0530*/ 	.word	0xffffffff


	//   ....[75]....
        /*0534*/ 	.word	0xffffffff


	//   ....[76]....
        /*0538*/ 	.word	0xffffffff


	//   ....[77]....
        /*053c*/ 	.word	0xffffffff


	//   ....[78]....
        /*0540*/ 	.word	0xffffffff


	//   ....[79]....
        /*0544*/ 	.word	0xffffffff


	//   ....[80]....
        /*0548*/ 	.word	0xffffffff


	//   ....[81]....
        /*054c*/ 	.word	0xffffffff


	//   ....[82]....
        /*0550*/ 	.word	0xffffffff


	//   ....[83]....
        /*0554*/ 	.word	0xffffffff


	//   ....[84]....
        /*0558*/ 	.word	0xffffffff


	//   ....[85]....
        /*055c*/ 	.word	0xffffffff


	//   ....[86]....
        /*0560*/ 	.word	0xffffffff


	//   ....[87]....
        /*0564*/ 	.word	0xffffffff


	//   ....[88]....
        /*0568*/ 	.word	0xffffffff


	//   ....[89]....
        /*056c*/ 	.word	0xffffffff


	//   ....[90]....
        /*0570*/ 	.word	0xffffffff


	//   ....[91]....
        /*0574*/ 	.word	0xffffffff


	//   ....[92]....
        /*0578*/ 	.word	0xffffffff


	//   ....[93]....
        /*057c*/ 	.word	0xffffffff


	//   ....[94]....
        /*0580*/ 	.word	0xffffffff


	//   ....[95]....
        /*0584*/ 	.word	0xffffffff


	//   ....[96]....
        /*0588*/ 	.word	0xffffffff


	//   ....[97]....
        /*058c*/ 	.word	0xffffffff


	//   ....[98]....
        /*0590*/ 	.word	0xffffffff


	//   ....[99]....
        /*0594*/ 	.word	0xffffffff


	//   ....[100]....
        /*0598*/ 	.word	0xffffffff


	//   ....[101]....
        /*059c*/ 	.word	0xffffffff


	//   ....[102]....
        /*05a0*/ 	.word	0xffffffff


	//   ....[103]....
        /*05a4*/ 	.word	0xffffffff


	//   ....[104]....
        /*05a8*/ 	.word	0xffffffff


	//   ....[105]....
        /*05ac*/ 	.word	0xffffffff


	//   ....[106]....
        /*05b0*/ 	.word	0xffffffff


	//   ....[107]....
        /*05b4*/ 	.word	0xffffffff


	//   ....[108]....
        /*05b8*/ 	.word	0xffffffff


	//   ....[109]....
        /*05bc*/ 	.word	0xffffffff


	//   ....[110]....
        /*05c0*/ 	.word	0xffffffff


	//   ....[111]....
        /*05c4*/ 	.word	0xffffffff


	//   ....[112]....
        /*05c8*/ 	.word	0xffffffff


	//   ....[113]....
        /*05cc*/ 	.word	0xffffffff


	//   ....[114]....
        /*05d0*/ 	.word	0xffffffff


	//   ....[115]....
        /*05d4*/ 	.word	0xffffffff


	//   ....[116]....
        /*05d8*/ 	.word	0xffffffff


	//   ....[117]....
        /*05dc*/ 	.word	0xffffffff


	//   ....[118]....
        /*05e0*/ 	.word	0xffffffff


	//   ....[119]....
        /*05e4*/ 	.word	0xffffffff


	//   ....[120]....
        /*05e8*/ 	.word	0xffffffff


	//   ....[121]....
        /*05ec*/ 	.word	0xffffffff


	//   ....[122]....
        /*05f0*/ 	.word	0xffffffff


	//   ....[123]....
        /*05f4*/ 	.word	0xffffffff


	//   ....[124]....
        /*05f8*/ 	.word	0xffffffff


	//   ....[125]....
        /*05fc*/ 	.word	0xffffffff


	//   ....[126]....
        /*0600*/ 	.word	0xffffffff


	//   ....[127]....
        /*0604*/ 	.word	0xffffffff


	//   ....[128]....
        /*0608*/ 	.word	0xffffffff


	//   ....[129]....
        /*060c*/ 	.word	0xffffffff


	//   ....[130]....
        /*0610*/ 	.word	0xffffffff


	//   ....[131]....
        /*0614*/ 	.word	0xffffffff


	//   ....[132]....
        /*0618*/ 	.word	0xffffffff


	//   ....[133]....
        /*061c*/ 	.word	0xffffffff


	//   ....[134]....
        /*0620*/ 	.word	0xffffffff


	//   ....[135]....
        /*0624*/ 	.word	0xffffffff


	//   ....[136]....
        /*0628*/ 	.word	0xffffffff


	//   ....[137]....
        /*062c*/ 	.word	0xffffffff


	//   ....[138]....
        /*0630*/ 	.word	0xffffffff


	//   ....[139]....
        /*0634*/ 	.word	0xffffffff


	//   ....[140]....
        /*0638*/ 	.word	0xffffffff


	//----- nvinfo : EIATTR_COOP_GROUP_INSTR_OFFSETS
	.align		4
.L_166:
        /*063c*/ 	.byte	0x04, 0x28
        /*063e*/ 	.short	(.L_168 - .L_167)


	//   ....[0]....
.L_167:
        /*0640*/ 	.word	0x00000090


	//   ....[1]....
        /*0644*/ 	.word	0x00007700


	//   ....[2]....
        /*0648*/ 	.word	0x00007720


	//   ....[3]....
        /*064c*/ 	.word	0x00007930


	//   ....[4]....
        /*0650*/ 	.word	0x00007960


	//   ....[5]....
        /*0654*/ 	.word	0x000079f0


	//   ....[6]....
        /*0658*/ 	.word	0x00007a20


	//   ....[7]....
        /*065c*/ 	.word	0x00007ab0


	//   ....[8]....
        /*0660*/ 	.word	0x00007ae0


	//   ....[9]....
        /*0664*/ 	.word	0x00007b70


	//   ....[10]....
        /*0668*/ 	.word	0x00007ba0


	//   ....[11]....
        /*066c*/ 	.word	0x00007c30


	//   ....[12]....
        /*0670*/ 	.word	0x00007c60


	//   ....[13]....
        /*0674*/ 	.word	0x00007cf0


	//   ....[14]....
        /*0678*/ 	.word	0x00007d20


	//   ....[15]....
        /*067c*/ 	.word	0x00007dd0


	//   ....[16]....
        /*0680*/ 	.word	0x00007df0


	//   ....[17]....
        /*0684*/ 	.word	0x000085c0


	//   ....[18]....
        /*0688*/ 	.word	0x000085e0


	//   ....[19]....
        /*068c*/ 	.word	0x000085f0


	//   ....[20]....
        /*0690*/ 	.word	0x00008600


	//   ....[21]....
        /*0694*/ 	.word	0x00008770


	//   ....[22]....
        /*0698*/ 	.word	0x000087b0


	//   ....[23]....
        /*069c*/ 	.word	0x00008800


	//   ....[24]....
        /*06a0*/ 	.word	0x00008840


	//   ....[25]....
        /*06a4*/ 	.word	0x00008a10


	//   ....[26]....
        /*06a8*/ 	.word	0x00008a50


	//   ....[27]....
        /*06ac*/ 	.word	0x00008aa0


	//   ....[28]....
        /*06b0*/ 	.word	0x00008ae0


	//   ....[29]....
        /*06b4*/ 	.word	0x00008cd0


	//   ....[30]....
        /*06b8*/ 	.word	0x00008d10


	//   ....[31]....
        /*06bc*/ 	.word	0x00008d60


	//   ....[32]....
        /*06c0*/ 	.word	0x00008da0


	//   ....[33]....
        /*06c4*/ 	.word	0x0000ac80


	//   ....[34]....
        /*06c8*/ 	.word	0x0000aca0


	//   ....[35]....
        /*06cc*/ 	.word	0x0000acd0


	//   ....[36]....
        /*06d0*/ 	.word	0x0000ace0


	//   ....[37]....
        /*06d4*/ 	.word	0x0000adc0


	//   ....[38]....
        /*06d8*/ 	.word	0x0000ae00


	//   ....[39]....
        /*06dc*/ 	.word	0x0000ae20


	//   ....[40]....
        /*06e0*/ 	.word	0x0000ae30


	//   ....[41]....
        /*06e4*/ 	.word	0x0000aff0


	//   ....[42]....
        /*06e8*/ 	.word	0x0000b030


	//   ....[43]....
        /*06ec*/ 	.word	0x0000b050


	//   ....[44]....
        /*06f0*/ 	.word	0x0000b060


	//   ....[45]....
        /*06f4*/ 	.word	0x0000b160


	//   ....[46]....
        /*06f8*/ 	.word	0x0000b1a0


	//   ....[47]....
        /*06fc*/ 	.word	0x0000b200


	//   ....[48]....
        /*0700*/ 	.word	0x0000b230


	//   ....[49]....
        /*0704*/ 	.word	0x0000e4d0


	//   ....[50]....
        /*0708*/ 	.word	0x0000e710


	//   ....[51]....
        /*070c*/ 	.word	0x0000f2e0


	//   ....[52]....
        /*0710*/ 	.word	0x0000fd30


	//   ....[53]....
        /*0714*/ 	.word	0x00010d20


	//   ....[54]....
        /*0718*/ 	.word	0x00010e60


	//   ....[55]....
        /*071c*/ 	.word	0x00010f90


	//   ....[56]....
        /*0720*/ 	.word	0x000110c0


	//   ....[57]....
        /*0724*/ 	.word	0x000117a0


	//   ....[58]....
        /*0728*/ 	.word	0x00011830


	//   ....[59]....
        /*072c*/ 	.word	0x000118b0


	//   ....[60]....
        /*0730*/ 	.word	0x000119b0


	//   ....[61]....
        /*0734*/ 	.word	0x000154c0


	//   ....[62]....
        /*0738*/ 	.word	0x00016140


	//   ....[63]....
        /*073c*/ 	.word	0x00016350


	//   ....[64]....
        /*0740*/ 	.word	0x00016b00


	//   ....[65]....
        /*0744*/ 	.word	0x000178d0


	//   ....[66]....
        /*0748*/ 	.word	0x00017a80


	//   ....[67]....
        /*074c*/ 	.word	0x00017cf0


	//   ....[68]....
        /*0750*/ 	.word	0x00017da0


	//   ....[69]....
        /*0754*/ 	.word	0x00017e20


	//   ....[70]....
        /*0758*/ 	.word	0x00017ed0


	//   ....[71]....
        /*075c*/ 	.word	0x00018190


	//   ....[72]....
        /*0760*/ 	.word	0x00018290


	//   ....[73]....
        /*0764*/ 	.word	0x0001c230


	//   ....[74]....
        /*0768*/ 	.word	0x0001c2c0


	//   ....[75]....
        /*076c*/ 	.word	0x0001c3b0


	//   ....[76]....
        /*0770*/ 	.word	0x0001c3e0


	//   ....[77]....
        /*0774*/ 	.word	0x0001c590


	//   ....[78]....
        /*0778*/ 	.word	0x0001c630


	//   ....[79]....
        /*077c*/ 	.word	0x0001c740


	//   ....[80]....
        /*0780*/ 	.word	0x0001c9e0


	//   ....[81]....
        /*0784*/ 	.word	0x00020b50


	//   ....[82]....
        /*0788*/ 	.word	0x00021450


	//   ....[83]....
        /*078c*/ 	.word	0x00021630


	//   ....[84]....
        /*0790*/ 	.word	0x00021db0


	//   ....[85]....
        /*0794*/ 	.word	0x00022bb0


	//   ....[86]....
        /*0798*/ 	.word	0x00022c40


	//   ....[87]....
        /*079c*/ 	.word	0x00022d30


	//   ....[88]....
        /*07a0*/ 	.word	0x00022d80


	//   ....[89]....
        /*07a4*/ 	.word	0x00023140


	//   ....[90]....
        /*07a8*/ 	.word	0x00023280


	//   ....[91]....
        /*07ac*/ 	.word	0x00023380


	//   ....[92]....
        /*07b0*/ 	.word	0x000234e0


	//   ....[93]....
        /*07b4*/ 	.word	0x00025870


	//   ....[94]....
        /*07b8*/ 	.word	0x00025880


	//   ....[95]....
        /*07bc*/ 	.word	0x00025890


	//   ....[96]....
        /*07c0*/ 	.word	0x000258a0


	//   ....[97]....
        /*07c4*/ 	.word	0x000258d0


	//   ....[98]....
        /*07c8*/ 	.word	0x000258f0


	//   ....[99]....
        /*07cc*/ 	.word	0x00025910


	//   ....[100]....
        /*07d0*/ 	.word	0x00025920


	//   ....[101]....
        /*07d4*/ 	.word	0x00026c00


	//   ....[102]....
        /*07d8*/ 	.word	0x00026c60


	//   ....[103]....
        /*07dc*/ 	.word	0x00026c80


	//   ....[104]....
        /*07e0*/ 	.word	0x00026cb0


	//   ....[105]....
        /*07e4*/ 	.word	0x00026cf0


	//   ....[106]....
        /*07e8*/ 	.word	0x00026d20


	//   ....[107]....
        /*07ec*/ 	.word	0x00026d50


	//   ....[108]....
        /*07f0*/ 	.word	0x00026d80


	//   ....[109]....
        /*07f4*/ 	.word	0x00026e70


	//   ....[110]....
        /*07f8*/ 	.word	0x00026e80


	//   ....[111]....
        /*07fc*/ 	.word	0x00026ec0


	//   ....[112]....
        /*0800*/ 	.word	0x00026ef0


	//   ....[113]....
        /*0804*/ 	.word	0x00026f40


	//   ....[114]....
        /*0808*/ 	.word	0x00026f60


	//   ....[115]....
        /*080c*/ 	.word	0x00026f70


	//   ....[116]....
        /*0810*/ 	.word	0x00026fd0


	//   ....[117]....
        /*0814*/ 	.word	0x00027080


	//   ....[118]....
        /*0818*/ 	.word	0x000270b0


	//   ....[119]....
        /*081c*/ 	.word	0x000270e0


	//   ....[120]....
        /*0820*/ 	.word	0x00027100


	//   ....[121]....
        /*0824*/ 	.word	0x00027110


	//   ....[122]....
        /*0828*/ 	.word	0x00027120


	//   ....[123]....
        /*082c*/ 	.word	0x000271a0


	//   ....[124]....
        /*0830*/ 	.word	0x000271b0


	//   ....[125]....
        /*0834*/ 	.word	0x000278d0


	//   ....[126]....
        /*0838*/ 	.word	0x00027910


	//   ....[127]....
        /*083c*/ 	.word	0x00027940


	//   ....[128]....
        /*0840*/ 	.word	0x00027970


	//   ....[129]....
        /*0844*/ 	.word	0x000279a0


	//   ....[130]....
        /*0848*/ 	.word	0x000279d0


	//   ....[131]....
        /*084c*/ 	.word	0x00027a00


	//   ....[132]....
        /*0850*/ 	.word	0x00027a30


	//   ....[133]....
        /*0854*/ 	.word	0x00027a50


	//   ....[134]....
        /*0858*/ 	.word	0x00027a70


	//   ....[135]....
        /*085c*/ 	.word	0x00027a80


	//   ....[136]....
        /*0860*/ 	.word	0x00027a90


	//   ....[137]....
        /*0864*/ 	.word	0x00027aa0


	//   ....[138]....
        /*0868*/ 	.word	0x00027ab0


	//   ....[139]....
        /*086c*/ 	.word	0x00027ac0


	//   ....[140]....
        /*0870*/ 	.word	0x00027af0


	//----- nvinfo : EIATTR_EXIT_INSTR_OFFSETS
	.align		4
.L_168:
        /*0874*/ 	.byte	0x04, 0x1c
        /*0876*/ 	.short	(.L_170 - .L_169)


	//   ....[0]....
.L_169:
        /*0878*/ 	.word	0x00000370


	//   ....[1]....
        /*087c*/ 	.word	0x00027250


	//   ....[2]....
        /*0880*/ 	.word	0x00027290


	//   ....[3]....
        /*0884*/ 	.word	0x00027c80


	//   ....[4]....
        /*0888*/ 	.word	0x00027cc0


	//----- nvinfo : EIATTR_CTAIDZ_USED
	.align		4
.L_170:
        /*088c*/ 	.byte	0x01, 0x04
	.zero		2


	//----- nvinfo : EIATTR_MAX_THREADS
	.align		4
        /*0890*/ 	.byte	0x04, 0x05
        /*0892*/ 	.short	(.L_172 - .L_171)
.L_171:
        /*0894*/ 	.word	0x00000080
        /*0898*/ 	.word	0x00000001
        /*089c*/ 	.word	0x00000001


	//----- nvinfo : EIATTR_CRS_STACK_SIZE
	.align		4
.L_172:
        /*08a0*/ 	.byte	0x04, 0x1e
        /*08a2*/ 	.short	(.L_174 - .L_173)
.L_173:
        /*08a4*/ 	.word	0x00000000
.L_174:


//--------------------- .nv.info._ZN7cutlass13device_kernelIN5flash19enable_sm80_to_sm89INS1_16FlashAttnFwdSm80INS1_25CollectiveMainloopFwdSm80ILi4ELi1ELb0EN4cute5tupleIJNS5_1CILi128EEENS7_ILi112EEENS7_ILi64EEEEEELi64ENS_10bfloat16_tEfNS_4arch4Sm80ELb1ELb0ELb1ELb0ELb0ELb0ELb1ELb0EEENS1_21CollectiveEpilogueFwdINS6_IJS8_SA_S9_EEENS6_IJNS7_ILi1EEESI_SI_EEESC_SE_Li128ELb0ELb1ELb0ELb0EEENS1_30DynamicPersistentTileSchedulerILi128ELi128ELb0ELb1ELb0EEEEEEEEEvNT_6ParamsE --------------------------
	.section	.nv.info._ZN7cutlass13device_kernelIN5flash19enable_sm80_to_sm89INS1_16FlashAttnFwdSm80INS1_25CollectiveMainloopFwdSm80ILi4ELi1ELb0EN4cute5tupleIJNS5_1CILi128EEENS7_ILi112EEENS7_ILi64EEEEEELi64ENS_10bfloat16_tEfNS_4arch4Sm80ELb1ELb0ELb1ELb0ELb0ELb0ELb1ELb0EEENS1_21CollectiveEpilogueFwdINS6_IJS8_SA_S9_EEENS6_IJNS7_ILi1EEESI_SI_EEESC_SE_Li128ELb0ELb1ELb0ELb0EEENS1_30DynamicPersistentTileSchedulerILi128ELi128ELb0ELb1ELb0EEEEEEEEEvNT_6ParamsE,"",@"SHT_CUDA_INFO"
	.sectionflags	@""
	.align	4


	//----- nvinfo : EIATTR_CUDA_API_VERSION
	.align		4
        /*0000*/ 	.byte	0x04, 0x37
        /*0002*/ 	.short	(.L_176 - .L_175)
.L_175:
        /*0004*/ 	.word	0x00000082


	//----- nvinfo : EIATTR_SW2861232_WAR
	.align		4
.L_176:
        /*0008*/ 	.byte	0x01, 0x35
	.zero		2


	//----- nvinfo : EIATTR_PARAM_CBANK
	.align		4
        /*000c*/ 	.byte	0x04, 0x0a
        /*000e*/ 	.short	(.L_178 - .L_177)
	.align		4
.L_177:
        /*0010*/ 	.word	index@(.nv.constant0._ZN7cutlass13device_kernelIN5flash19enable_sm80_to_sm89INS1_16FlashAttnFwdSm80INS1_25CollectiveMainloopFwdSm80ILi4ELi1ELb0EN4cute5tupleIJNS5_1CILi128EEENS7_ILi112EEENS7_ILi64EEEEEELi64ENS_10bfloat16_tEfNS_4arch4Sm80ELb1ELb0ELb1ELb0ELb0ELb0ELb1ELb0EEENS1_21CollectiveEpilogueFwdINS6_IJS8_SA_S9_EEENS6_IJNS7_ILi1EEESI_SI_EEESC_SE_Li128ELb0ELb1ELb0ELb0EEENS1_30DynamicPersistentTileSchedulerILi128ELi128ELb0ELb1ELb0EEEEEEEEEvNT_6ParamsE)
        /*0014*/ 	.short	0x0160
        /*0016*/ 	.short	0x0428


	//----- nvinfo : EIATTR_CBANK_PARAM_SIZE
	.align		4
.L_178:
        /*0018*/ 	.byte	0x03, 0x19
        /*001a*/ 	.short	0x0428


	//----- nvinfo : EIATTR_KPARAM_INFO
	.align		4
        /*001c*/ 	.byte	0x04, 0x17
        /*001e*/ 	.short	(.L_180 - .L_179)
.L_179:
        /*0020*/ 	.word	0x00000000
        /*0024*/ 	.short	0x0000
        /*0026*/ 	.short	0x0000
        /*0028*/ 	.byte	0x00, 0xf0, 0xa1, 0x10


	//----- nvinfo : EIATTR_MAXREG_COUNT
	.align		4
.L_180:
        /*002c*/ 	.byte	0x03, 0x1b
        /*002e*/ 	.short	0x00ff


	//----- nvinfo : EIATTR_NUM_BARRIERS
	.align		4
        /*0030*/ 	.byte	0x02, 0x4c
        /*0032*/ 	.byte	0x06
	.zero		1


	//----- nvinfo : EIATTR_ANNOTATIONS
	.align		4
        /*0034*/ 	.byte	0x04, 0x55
        /*0036*/ 	.short	(.L_182 - .L_181)


	//   ....[0]....
.L_181:
        /* <DEDUP_REMOVED lines=86> */


	//----- nvinfo : EIATTR_MERCURY_ISA_VERSION
	.align		4
.L_182:
        /*0580*/ 	.byte	0x03, 0x5f
        /*0582*/ 	.short	0x0000


	//----- nvinfo : EIATTR_INT_WARP_WIDE_INSTR_OFFSETS
	.align		4
        /*0584*/ 	.byte	0x04, 0x31
        /*0586*/ 	.short	(.L_184 - .L_183)


	//   ....[0]....
.L_183:
        /*0588*/ 	.word	0x000142f0


	//   ....[1]....
        /*058c*/ 	.word	0x00014370


	//----- nvinfo : EIATTR_COOP_GROUP_MASK_REGIDS
	.align		4
.L_184:
        /*0590*/ 	.byte	0x04, 0x29
        /*0592*/ 	.short	(.L_186 - .L_185)


	//   ....[0]....
.L_185:
        /*0594*/ 	.word	0xffffffff


	//   ....[1]....
        /*0598*/ 	.word	0xffffffff


	//   ....[2]....
        /*059c*/ 	.word	0xffffffff


	//   ....[3]....
        /*05a0*/ 	.word	0xffffffff


	//   ....[4]....
        /*05a4*/ 	.word	0xffffffff


	//   ....[5]....
        /*05a8*/ 	.word	0xffffffff


	//   ....[6]....
        /*05ac*/ 	.word	0xffffffff


	//   ....[7]....
        /*05b0*/ 	.word	0xffffffff


	//   ....[8]....
        /*05b4*/ 	.word	0xffffffff


	//   ....[9]....
        /*05b8*/ 	.word	0xffffffff


	//   ....[10]....
        /*05bc*/ 	.word	0xffffffff


	//   ....[11]....
        /*05c0*/ 	.word	0xffffffff


	//   ....[12]....
        /*05c4*/ 	.word	0xffffffff


	//   ....[13]....
        /*05c8*/ 	.word	0xffffffff


	//   ....[14]....
        /*05cc*/ 	.word	0xffffffff


	//   ....[15]....
        /*05d0*/ 	.word	0xffffffff


	//   ....[16]....
        /*05d4*/ 	.word	0xffffffff


	//   ....[17]....
        /*05d8*/ 	.word	0xffffffff


	//   ....[18]....
        /*05dc*/ 	.word	0xffffffff


	//   ....[19]....
        /*05e0*/ 	.word	0xffffffff


	//   ....[20]....
        /*05e4*/ 	.word	0xffffffff


	//   ....[21]....
        /*05e8*/ 	.word	0xffffffff


	//   ....[22]....
        /*05ec*/ 	.word	0xffffffff


	//   ....[23]....
        /*05f0*/ 	.word	0xffffffff


	//   ....[24]....
        /*05f4*/ 	.word	0xffffffff


	//   ....[25]....
        /*05f8*/ 	.word	0xffffffff


	//   ....[26]....
        /*05fc*/ 	.word	0xffffffff


	//   ....[27]....
        /*0600*/ 	.word	0xffffffff


	//   ....[28]....
        /*0604*/ 	.word	0xffffffff


	//   ....[29]....
        /*0608*/ 	.word	0xffffffff


	//   ....[30]....
        /*060c*/ 	.word	0xffffffff


	//   ....[31]....
        /*0610*/ 	.word	0xffffffff


	//   ....[32]....
        /*0614*/ 	.word	0xffffffff


	//   ....[33]....
        /*0618*/ 	.word	0xffffffff


	//   ....[34]....
        /*061c*/ 	.word	0xffffffff


	//   ....[35]....
        /*0620*/ 	.word	0xffffffff


	//   ....[36]....
        /*0624*/ 	.word	0xffffffff


	//   ....[37]....
        /*0628*/ 	.word	0xffffffff


	//   ....[38]....
        /*062c*/ 	.word	0xffffffff


	//   ....[39]....
        /*0630*/ 	.word	0xffffffff


	//   ....[40]....
        /*0634*/ 	.word	0xffffffff


	//   ....[41]....
        /*0638*/ 	.word	0xffffffff


	//   ....[42]....
        /*063c*/ 	.word	0xffffffff


	//   ....[43]....
        /*0640*/ 	.word	0xffffffff


	//   ....[44]....
        /*0644*/ 	.word	0xffffffff


	//   ....[45]....
        /*0648*/ 	.word	0xffffffff


	//   ....[46]....
        /*064c*/ 	.word	0xffffffff


	//   ....[47]....
        /*0650*/ 	.word	0xffffffff


	//   ....[48]....
        /*0654*/ 	.word	0xffffffff


	//   ....[49]....
        /*0658*/ 	.word	0xffffffff


	//   ....[50]....
        /*065c*/ 	.word	0xffffffff


	//   ....[51]....
        /*0660*/ 	.word	0xffffffff


	//   ....[52]....
        /*0664*/ 	.word	0xffffffff


	//   ....[53]....
        /*0668*/ 	.word	0xffffffff


	//   ....[54]....
        /*066c*/ 	.word	0xffffffff


	//   ....[55]....
        /*0670*/ 	.word	0xffffffff


	//   ....[56]....
        /*0674*/ 	.word	0xffffffff


	//   ....[57]....
        /*0678*/ 	.word	0xffffffff


	//   ....[58]....
        /*067c*/ 	.word	0xffffffff


	//   ....[59]....
        /*0680*/ 	.word	0xffffffff


	//   ....[60]....
        /*0684*/ 	.word	0xffffffff


	//   ....[61]....
        /*0688*/ 	.word	0xffffffff


	//   ....[62]....
        /*068c*/ 	.word	0xffffffff


	//   ....[63]....
        /*0690*/ 	.word	0xffffffff


	//   ....[64]....
        /*0694*/ 	.word	0xffffffff


	//   ....[65]....
        /*0698*/ 	.word	0xffffffff


	//   ....[66]....
        /*069c*/ 	.word	0xffffffff


	//   ....[67]....
        /*06a0*/ 	.word	0xffffffff


	//   ....[68]....
        /*06a4*/ 	.word	0xffffffff


	//   ....[69]....
        /*06a8*/ 	.word	0xffffffff


	//   ....[70]....
        /*06ac*/ 	.word	0xffffffff


	//   ....[71]....
        /*06b0*/ 	.word	0xffffffff


	//   ....[72]....
        /*06b4*/ 	.word	0xffffffff


	//   ....[73]....
        /*06b8*/ 	.word	0xffffffff


	//   ....[74]....
        /*06bc*/ 	.word	0xffffffff


	//   ....[75]....
        /*06c0*/ 	.word	0xffffffff


	//   ....[76]....
        /*06c4*/ 	.word	0xffffffff


	//   ....[77]....
        /*06c8*/ 	.word	0xffffffff


	//   ....[78]....
        /*06cc*/ 	.word	0xffffffff


	//   ....[79]....
        /*06d0*/ 	.word	0xffffffff


	//   ....[80]....
        /*06d4*/ 	.word	0xffffffff


	//   ....[81]....
        /*06d8*/ 	.word	0xffffffff


	//   ....[82]....
        /*06dc*/ 	.word	0xffffffff


	//   ....[83]....
        /*06e0*/ 	.word	0xffffffff


	//   ....[84]....
        /*06e4*/ 	.word	0xffffffff


	//   ....[85]....
        /*06e8*/ 	.word	0xffffffff


	//   ....[86]....
        /*06ec*/ 	.word	0xffffffff


	//   ....[87]....
        /*06f0*/ 	.word	0xffffffff


	//   ....[88]....
        /*06f4*/ 	.word	0xffffffff


	//   ....[89]....
        /*06f8*/ 	.word	0xffffffff


	//   ....[90]....
        /*06fc*/ 	.word	0xffffffff


	//   ....[91]....
        /*0700*/ 	.word	0xffffffff


	//   ....[92]....
        /*0704*/ 	.word	0xffffffff


	//   ....[93]....
        /*0708*/ 	.word	0xffffffff


	//   ....[94]....
        /*070c*/ 	.word	0xffffffff


	//   ....[95]....
        /*0710*/ 	.word	0xffffffff


	//   ....[96]....
        /*0714*/ 	.word	0xffffffff


	//   ....[97]....
        /*0718*/ 	.word	0xffffffff


	//   ....[98]....
        /*071c*/ 	.word	0xffffffff


	//   ....[99]....
        /*0720*/ 	.word	0xffffffff


	//   ....[100]....
        /*0724*/ 	.word	0xffffffff


	//   ....[101]....
        /*0728*/ 	.word	0xffffffff


	//   ....[102]....
        /*072c*/ 	.word	0xffffffff


	//   ....[103]....
        /*0730*/ 	.word	0xffffffff


	//   ....[104]....
        /*0734*/ 	.word	0xffffffff


	//   ....[105]....
        /*0738*/ 	.word	0xffffffff


	//   ....[106]....
        /*073c*/ 	.word	0xffffffff


	//   ....[107]....
        /*0740*/ 	.word	0xffffffff


	//   ....[108]....
        /*0744*/ 	.word	0xffffffff


	//   ....[109]....
        /*0748*/ 	.word	0xffffffff


	//   ....[110]....
        /*074c*/ 	.word	0xffffffff


	//   ....[111]....
        /*0750*/ 	.word	0xffffffff


	//   ....[112]....
        /*0754*/ 	.word	0xffffffff


	//   ....[113]....
        /*0758*/ 	.word	0xffffffff


	//   ....[114]....
        /*075c*/ 	.word	0xffffffff


	//   ....[115]....
        /*0760*/ 	.word	0xffffffff


	//   ....[116]....
        /*0764*/ 	.word	0xffffffff


	//   ....[117]....
        /*0768*/ 	.word	0xffffffff


	//   ....[118]....
        /*076c*/ 	.word	0xffffffff


	//   ....[119]....
        /*0770*/ 	.word	0xffffffff


	//   ....[120]....
        /*0774*/ 	.word	0xffffffff


	//   ....[121]....
        /*0778*/ 	.word	0xffffffff


	//   ....[122]....
        /*077c*/ 	.word	0xffffffff


	//   ....[123]....
        /*0780*/ 	.word	0xffffffff


	//   ....[124]....
        /*0784*/ 	.word	0xffffffff


	//   ....[125]....
        /*0788*/ 	.word	0xffffffff


	//   ....[126]....
        /*078c*/ 	.word	0xffffffff


	//   ....[127]....
        /*0790*/ 	.word	0xffffffff


	//   ....[128]....
        /*0794*/ 	.word	0xffffffff


	//   ....[129]....
        /*0798*/ 	.word	0xffffffff


	//   ....[130]....
        /*079c*/ 	.word	0xffffffff


	//   ....[131]....
        /*07a0*/ 	.word	0xffffffff


	//   ....[132]....
        /*07a4*/ 	.word	0xffffffff


	//   ....[133]....
        /*07a8*/ 	.word	0xffffffff


	//   ....[134]....
        /*07ac*/ 	.word	0xffffffff


	//   ....[135]....
        /*07b0*/ 	.word	0xffffffff


	//   ....[136]....
        /*07b4*/ 	.word	0xffffffff


	//   ....[137]....
        /*07b8*/ 	.word	0xffffffff


	//   ....[138]....
        /*07bc*/ 	.word	0xffffffff


	//   ....[139]....
        /*07c0*/ 	.word	0xffffffff


	//----- nvinfo : EIATTR_COOP_GROUP_INSTR_OFFSETS
	.align		4
.L_186:
        /*07c4*/ 	.byte	0x04, 0x28
        /*07c6*/ 	.short	(.L_188 - .L_187)


	//   ....[0]....
.L_187:
        /*07c8*/ 	.word	0x00000050


	//   ....[1]....
        /*07cc*/ 	.word	0x00001560


	//   ....[2]....
        /*07d0*/ 	.word	0x00001580


	//   ....[3]....
        /*07d4*/ 	.word	0x00001670


	//   ....[4]....
        /*07d8*/ 	.word	0x00001680


	//   ....[5]....
        /*07dc*/ 	.word	0x00001760


	//   ....[6]....
        /*07e0*/ 	.word	0x00001780


	//   ....[7]....
        /*07e4*/ 	.word	0x00001860


	//   ....[8]....
        /*07e8*/ 	.word	0x00001870


	//   ....[9]....
        /*07ec*/ 	.word	0x00001950


	//   ....[10]....
        /*07f0*/ 	.word	0x00001970


	//   ....[11]....
        /*07f4*/ 	.word	0x00001a50


	//   ....[12]....
        /*07f8*/ 	.word	0x00001a60


	//   ....[13]....
        /*07fc*/ 	.word	0x00001b40


	//   ....[14]....
        /*0800*/ 	.word	0x00001b60


	//   ....[15]....
        /*0804*/ 	.word	0x00001c40


	//   ....[16]....
        /*0808*/ 	.word	0x00001c50


	//   ....[17]....
        /*080c*/ 	.word	0x00004020


	//   ....[18]....
        /*0810*/ 	.word	0x00004050


	//   ....[19]....
        /*0814*/ 	.word	0x00004af0


	//   ....[20]....
        /*0818*/ 	.word	0x00004b70


	//   ....[21]....
        /*081c*/ 	.word	0x00004b90


	//   ....[22]....
        /*0820*/ 	.word	0x00004bb0


	//   ....[23]....
        /*0824*/ 	.word	0x00004c80


	//   ....[24]....
        /*0828*/ 	.word	0x00004fb0


	//   ....[25]....
        /*082c*/ 	.word	0x00005a40


	//   ....[26]....
        /*0830*/ 	.word	0x00005be0


	//   ....[27]....
        /*0834*/ 	.word	0x00005c30


	//   ....[28]....
        /*0838*/ 	.word	0x00005cb0


	//   ....[29]....
        /*083c*/ 	.word	0x00008c90


	//   ....[30]....
        /*0840*/ 	.word	0x00008f80


	//   ....[31]....
        /*0844*/ 	.word	0x00009860


	//   ....[32]....
        /*0848*/ 	.word	0x00009890


	//   ....[33]....
        /*084c*/ 	.word	0x0000adb0


	//   ....[34]....
        /*0850*/ 	.word	0x0000b140


	//   ....[35]....
        /*0854*/ 	.word	0x0000b210


	//   ....[36]....
        /*0858*/ 	.word	0x0000b4a0


	//   ....[37]....
        /*085c*/ 	.word	0x0000b520


	//   ....[38]....
        /*0860*/ 	.word	0x0000b6f0


	//   ....[39]....
        /*0864*/ 	.word	0x0000b7b0


	//   ....[40]....
        /*0868*/ 	.word	0x0000b960


	//   ....[41]....
        /*086c*/ 	.word	0x00010410


	//   ....[42]....
        /*0870*/ 	.word	0x00010450


	//   ....[43]....
        /*0874*/ 	.word	0x00010490


	//   ....[44]....
        /*0878*/ 	.word	0x00010500


	//   ....[45]....
        /*087c*/ 	.word	0x00010860


	//   ....[46]....
        /*0880*/ 	.word	0x00010af0


	//   ....[47]....
        /*0884*/ 	.word	0x00010b50


	//   ....[48]....
        /*0888*/ 	.word	0x00010d80


	//   ....[49]....
        /*088c*/ 	.word	0x00013af0


	//   ....[50]....
        /*0890*/ 	.word	0x00013b60


	//   ....[51]....
        /*0894*/ 	.word	0x00013b70


	//   ....[52]....
        /*0898*/ 	.word	0x00013b80


	//   ....[53]....
        /*089c*/ 	.word	0x00013bb0


	//   ....[54]....
        /*08a0*/ 	.word	0x00013bd0


	//   ....[55]....
        /*08a4*/ 	.word	0x00013be0


	//   ....[56]....
        /*08a8*/ 	.word	0x00013bf0


	//   ....[57]....
        /*08ac*/ 	.word	0x00014950


	//   ....[58]....
        /*08b0*/ 	.word	0x00014d70


	//   ....[59]....
        /*08b4*/ 	.word	0x00014d90


	//   ....[60]....
        /*08b8*/ 	.word	0x00014da0


	//   ....[61]....
        /*08bc*/ 	.word	0x00014db0


	//   ....[62]....
        /*08c0*/ 	.word	0x00014dc0


	//   ....[63]....
        /*08c4*/ 	.word	0x00014dd0


	//   ....[64]....
        /*08c8*/ 	.word	0x00014de0


	//   ....[65]....
        /*08cc*/ 	.word	0x00014df0


	//   ....[66]....
        /*08d0*/ 	.word	0x00014f60


	//   ....[67]....
        /*08d4*/ 	.word	0x00014f90


	//   ....[68]....
        /*08d8*/ 	.word	0x00014fb0


	//   ....[69]....
        /*08dc*/ 	.word	0x00014fc0


	//   ....[70]....
        /*08e0*/ 	.word	0x00014fe0


	//   ....[71]....
        /*08e4*/ 	.word	0x00015000


	//   ....[72]....
        /*08e8*/ 	.word	0x00015090


	//   ....[73]....
        /*08ec*/ 	.word	0x000150c0


	//   ....[74]....
        /*08f0*/ 	.word	0x00015150


	//   ....[75]....
        /*08f4*/ 	.word	0x00015180


	//   ....[76]....
        /*08f8*/ 	.word	0x00015190


	//   ....[77]....
        /*08fc*/ 	.word	0x000151a0


	//   ....[78]....
        /*0900*/ 	.word	0x000151b0


	//   ....[79]....
        /*0904*/ 	.word	0x000151c0


	//   ....[80]....
        /*0908*/ 	.word	0x00015310


	//   ....[81]....
        /*090c*/ 	.word	0x00015320


	//   ....[82]....
        /*0910*/ 	.word	0x00015850


	//   ....[83]....
        /*0914*/ 	.word	0x00015870


	//   ....[84]....
        /*0918*/ 	.word	0x00015900


	//   ....[85]....
        /*091c*/ 	.word	0x00015910


	//   ....[86]....
        /*0920*/ 	.word	0x00015990


	//   ....[87]....
        /*0924*/ 	.word	0x000159b0


	//   ....[88]....
        /*0928*/ 	.word	0x00015a30


	//   ....[89]....
        /*092c*/ 	.word	0x00015a40


	//   ....[90]....
        /*0930*/ 	.word	0x00015ac0


	//   ....[91]....
        /*0934*/ 	.word	0x00015ae0


	//   ....[92]....
        /*0938*/ 	.word	0x00015b60


	//   ....[93]....
        /*093c*/ 	.word	0x00015b70


	//   ....[94]....
        /*0940*/ 	.word	0x00015bf0


	//   ....[95]....
        /*0944*/ 	.word	0x00015c10


	//   ....[96]....
        /*0948*/ 	.word	0x00015c90


	//   ....[97]....
        /*094c*/ 	.word	0x00015ca0


	//   ....[98]....
        /*0950*/ 	.word	0x00015db0


	//   ....[99]....
        /*0954*/ 	.word	0x00015ea0


	//   ....[100]....
        /*0958*/ 	.word	0x00015f10


	//   ....[101]....
        /*095c*/ 	.word	0x00015f80


	//   ....[102]....
        /*0960*/ 	.word	0x00015fe0


	//   ....[103]....
        /*0964*/ 	.word	0x00016050


	//   ....[104]....
        /*0968*/ 	.word	0x000160c0


	//   ....[105]....
        /*096c*/ 	.word	0x00016130


	//   ....[106]....
        /*0970*/ 	.word	0x00016190


	//   ....[107]....
        /*0974*/ 	.word	0x00016200


	//   ....[108]....
        /*0978*/ 	.word	0x00016270


	//   ....[109]....
        /*097c*/ 	.word	0x000162e0


	//   ....[110]....
        /*0980*/ 	.word	0x00016340


	//   ....[111]....
        /*0984*/ 	.word	0x000163b0


	//   ....[112]....
        /*0988*/ 	.word	0x00016420


	//   ....[113]....
        /*098c*/ 	.word	0x00016490


	//   ....[114]....
        /*0990*/ 	.word	0x000164f0


	//   ....[115]....
        /*0994*/ 	.word	0x00016550


	//   ....[116]....
        /*0998*/ 	.word	0x000165b0


	//   ....[117]....
        /*099c*/ 	.word	0x00016600


	//   ....[118]....
        /*09a0*/ 	.word	0x00016660


	//   ....[119]....
        /*09a4*/ 	.word	0x000166b0


	//   ....[120]....
        /*09a8*/ 	.word	0x00016710


	//   ....[121]....
        /*09ac*/ 	.word	0x00016760


	//   ....[122]....
        /*09b0*/ 	.word	0x000167c0


	//   ....[123]....
        /*09b4*/ 	.word	0x00016830


	//   ....[124]....
        /*09b8*/ 	.word	0x000168a0


	//   ....[125]....
        /*09bc*/ 	.word	0x00016910


	//   ....[126]....
        /*09c0*/ 	.word	0x00016970


	//   ....[127]....
        /*09c4*/ 	.word	0x000169e0


	//   ....[128]....
        /*09c8*/ 	.word	0x00016a50


	//   ....[129]....
        /*09cc*/ 	.word	0x00016ac0


	//   ....[130]....
        /*09d0*/ 	.word	0x00016b20


	//   ....[131]....
        /*09d4*/ 	.word	0x00016b90


	//   ....[132]....
        /*09d8*/ 	.word	0x00016c00


	//   ....[133]....
        /*09dc*/ 	.word	0x00016c70


	//   ....[134]....
        /*09e0*/ 	.word	0x00016cd0


	//   ....[135]....
        /*09e4*/ 	.word	0x00016d40


	//   ....[136]....
        /*09e8*/ 	.word	0x00016db0


	//   ....[137]....
        /*09ec*/ 	.word	0x00016e20


	//   ....[138]....
        /*09f0*/ 	.word	0x00016e80


	//   ....[139]....
        /*09f4*/ 	.word	0x00016ef0


	//----- nvinfo : EIATTR_EXIT_INSTR_OFFSETS
	.align		4
.L_188:
        /*09f8*/ 	.byte	0x04, 0x1c
        /*09fa*/ 	.short	(.L_190 - .L_189)


	//   ....[0]....
.L_189:
        /*09fc*/ 	.word	0x000000a0


	//   ....[1]....
        /*0a00*/ 	.word	0x00015e50


	//----- nvinfo : EIATTR_MAX_THREADS
	.align		4
.L_190:
        /*0a04*/ 	.byte	0x04, 0x05
        /*0a06*/ 	.short	(.L_192 - .L_191)
.L_191:
        /*0a08*/ 	.word	0x00000080
        /*0a0c*/ 	.word	0x00000001
        /*0a10*/ 	.word	0x00000001


	//----- nvinfo : EIATTR_CRS_STACK_SIZE
	.align		4
.L_192:
        /*0a14*/ 	.byte	0x04, 0x1e
        /*0a16*/ 	.short	(.L_194 - .L_193)
.L_193:
        /*0a18*/ 	.word	0x00000000
.L_194:


//--------------------- .nv.info._ZN7cutlass13device_kernelIN5flash19enable_sm80_to_sm89INS1_16FlashAttnFwdSm80INS1_25CollectiveMainloopFwdSm80ILi4ELi1ELb0EN4cute5tupleIJNS5_1CILi128EEENS7_ILi112EEENS7_ILi64EEEEEELi64ENS_10bfloat16_tEfNS_4arch4Sm80ELb1ELb0ELb1ELb1ELb0ELb0ELb1ELb0EEENS1_21CollectiveEpilogueFwdINS6_IJS8_SA_S9_EEENS6_IJNS7_ILi1EEESI_SI_EEESC_SE_Li128ELb1ELb1ELb0ELb0EEENS1_19SingleTileSchedulerILb1ELb0ELb1ELi128EEEEEEEEEvNT_6ParamsE --------------------------
	.section	.nv.info._ZN7cutlass13device_kernelIN5flash19enable_sm80_to_sm89INS1_16FlashAttnFwdSm80INS1_25CollectiveMainloopFwdSm80ILi4ELi1ELb0EN4cute5tupleIJNS5_1CILi128EEENS7_ILi112EEENS7_ILi64EEEEEELi64ENS_10bfloat16_tEfNS_4arch4Sm80ELb1ELb0ELb1ELb1ELb0ELb0ELb1ELb0EEENS1_21CollectiveEpilogueFwdINS6_IJS8_SA_S9_EEENS6_IJNS7_ILi1EEESI_SI_EEESC_SE_Li128ELb1ELb1ELb0ELb0EEENS1_19SingleTileSchedulerILb1ELb0ELb1ELi128EEEEEEEEEvNT_6ParamsE,"",@"SHT_CUDA_INFO"
	.sectionflags	@""
	.align	4


	//----- nvinfo : EIATTR_CUDA_API_VERSION
	.align		4
        /*0000*/ 	.byte	0x04, 0x37
        /*0002*/ 	.short	(.L_196 - .L_195)
.L_195:
        /*0004*/ 	.word	0x00000082


	//----- nvinfo : EIATTR_SW2861232_WAR
	.align		4
.L_196:
        /*0008*/ 	.byte	0x01, 0x35
	.zero		2


	//----- nvinfo : EIATTR_PARAM_CBANK
	.align		4
        /*000c*/ 	.byte	0x04, 0x0a
        /*000e*/ 	.short	(.L_198 - .L_197)
	.align		4
.L_197:
        /*0010*/ 	.word	index@(.nv.constant0._ZN7cutlass13device_kernelIN5flash19enable_sm80_to_sm89INS1_16FlashAttnFwdSm80INS1_25CollectiveMainloopFwdSm80ILi4ELi1ELb0EN4cute5tupleIJNS5_1CILi128EEENS7_ILi112EEENS7_ILi64EEEEEELi64ENS_10bfloat16_tEfNS_4arch4Sm80ELb1ELb0ELb1ELb1ELb0ELb0ELb1ELb0EEENS1_21CollectiveEpilogueFwdINS6_IJS8_SA_S9_EEENS6_IJNS7_ILi1EEESI_SI_EEESC_SE_Li128ELb1ELb1ELb0ELb0EEENS1_19SingleTileSchedulerILb1ELb0ELb1ELi128EEEEEEEEEvNT_6ParamsE)
        /*0014*/ 	.short	0x0160
        /*0016*/ 	.short	0x0418


	//----- nvinfo : EIATTR_CBANK_PARAM_SIZE
	.align		4
.L_198:
        /*0018*/ 	.byte	0x03, 0x19
        /*001a*/ 	.short	0x0418


	//----- nvinfo : EIATTR_KPARAM_INFO
	.align		4
        /*001c*/ 	.byte	0x04, 0x17
        /*001e*/ 	.short	(.L_200 - .L_199)
.L_199:
        /*0020*/ 	.word	0x00000000
        /*0024*/ 	.short	0x0000
        /*0026*/ 	.short	0x0000
        /*0028*/ 	.byte	0x00, 0xf0, 0x61, 0x10


	//----- nvinfo : EIATTR_MAXREG_COUNT
	.align		4
.L_200:
        /*002c*/ 	.byte	0x03, 0x1b
        /*002e*/ 	.short	0x00ff


	//----- nvinfo : EIATTR_NUM_BARRIERS
	.align		4
        /*0030*/ 	.byte	0x02, 0x4c
        /*0032*/ 	.byte	0x02
	.zero		1


	//----- nvinfo : EIATTR_ANNOTATIONS
	.align		4
        /*0034*/ 	.byte	0x04, 0x55
        /*0036*/ 	.short	(.L_202 - .L_201)


	//   ....[0]....
.L_201:
        /* <DEDUP_REMOVED lines=86> */


	//----- nvinfo : EIATTR_MERCURY_ISA_VERSION
	.align		4
.L_202:
        /*0588*/ 	.byte	0x03, 0x5f
        /*058a*/ 	.short	0x0000


	//----- nvinfo : EIATTR_COOP_GROUP_MASK_REGIDS
	.align		4
        /*058c*/ 	.byte	0x04, 0x29
        /*058e*/ 	.short	(.L_204 - .L_203)


	//   ....[0]....
.L_203:
        /*0590*/ 	.word	0xffffffff


	//   ....[1]....
        /*0594*/ 	.word	0xffffffff


	//   ....[2]....
        /*0598*/ 	.word	0xffffffff


	//   ....[3]....
        /*059c*/ 	.word	0xffffffff


	//   ....[4]....
        /*05a0*/ 	.word	0xffffffff


	//   ....[5]....
        /*05a4*/ 	.word	0xffffffff


	//   ....[6]....
        /*05a8*/ 	.word	0xffffffff


	//   ....[7]....
        /*05ac*/ 	.word	0xffffffff


	//   ....[8]....
        /*05b0*/ 	.word	0xffffffff


	//   ....[9]....
        /*05b4*/ 	.word	0xffffffff


	//   ....[10]....
        /*05b8*/ 	.word	0xffffffff


	//   ....[11]....
        /*05bc*/ 	.word	0xffffffff


	//   ....[12]....
        /*05c0*/ 	.word	0xffffffff


	//   ....[13]....
        /*05c4*/ 	.word	0xffffffff


	//   ....[14]....
        /*05c8*/ 	.word	0xffffffff


	//   ....[15]....
        /*05cc*/ 	.word	0xffffffff


	//   ....[16]....
        /*05d0*/ 	.word	0xffffffff


	//   ....[17]....
        /*05d4*/ 	.word	0xffffffff


	//   ....[18]....
        /*05d8*/ 	.word	0xffffffff


	//   ....[19]....
        /*05dc*/ 	.word	0xffffffff


	//   ....[20]....
        /*05e0*/ 	.word	0xffffffff


	//   ....[21]....
        /*05e4*/ 	.word	0xffffffff


	//   ....[22]....
        /*05e8*/ 	.word	0xffffffff


	//   ....[23]....
        /*05ec*/ 	.word	0xffffffff


	//   ....[24]....
        /*05f0*/ 	.word	0xffffffff


	//   ....[25]....
        /*05f4*/ 	.word	0xffffffff


	//   ....[26]....
        /*05f8*/ 	.word	0xffffffff


	//   ....[27]....
        /*05fc*/ 	.word	0xffffffff


	//   ....[28]....
        /*0600*/ 	.word	0xffffffff


	//   ....[29]....
        /*0604*/ 	.word	0xffffffff


	//   ....[30]....
        /*0608*/ 	.word	0xffffffff


	//   ....[31]....
        /*060c*/ 	.word	0xffffffff


	//   ....[32]....
        /*0610*/ 	.word	0xffffffff


	//   ....[33]....
        /*0614*/ 	.word	0xffffffff


	//   ....[34]....
        /*0618*/ 	.word	0xffffffff


	//   ....[35]....
        /*061c*/ 	.word	0xffffffff


	//   ....[36]....
        /*0620*/ 	.word	0xffffffff


	//   ....[37]....
        /*0624*/ 	.word	0xffffffff


	//   ....[38]....
        /*0628*/ 	.word	0xffffffff


	//   ....[39]....
        /*062c*/ 	.word	0xffffffff


	//   ....[40]....
        /*0630*/ 	.word	0xffffffff


	//   ....[41]....
        /*0634*/ 	.word	0xffffffff


	//   ....[42]....
        /*0638*/ 	.word	0xffffffff


	//   ....[43]....
        /*063c*/ 	.word	0xffffffff


	//   ....[44]....
        /*0640*/ 	.word	0xffffffff


	//   ....[45]....
        /*0644*/ 	.word	0xffffffff


	//   ....[46]....
        /*0648*/ 	.word	0xffffffff


	//   ....[47]....
        /*064c*/ 	.word	0xffffffff


	//   ....[48]....
        /*0650*/ 	.word	0xffffffff


	//   ....[49]....
        /*0654*/ 	.word	0xffffffff


	//   ....[50]....
        /*0658*/ 	.word	0xffffffff


	//   ....[51]....
        /*065c*/ 	.word	0xffffffff


	//   ....[52]....
        /*0660*/ 	.word	0xffffffff


	//   ....[53]....
        /*0664*/ 	.word	0xffffffff


	//   ....[54]....
        /*0668*/ 	.word	0xffffffff


	//   ....[55]....
        /*066c*/ 	.word	0xffffffff


	//   ....[56]....
        /*0670*/ 	.word	0xffffffff


	//   ....[57]....
        /*0674*/ 	.word	0xffffffff


	//   ....[58]....
        /*0678*/ 	.word	0xffffffff


	//   ....[59]....
        /*067c*/ 	.word	0xffffffff


	//   ....[60]....
        /*0680*/ 	.word	0xffffffff


	//   ....[61]....
        /*0684*/ 	.word	0xffffffff


	//   ....[62]....
        /*0688*/ 	.word	0xffffffff


	//   ....[63]....
        /*068c*/ 	.word	0xffffffff


	//   ....[64]....
        /*0690*/ 	.word	0xffffffff


	//   ....[65]....
        /*0694*/ 	.word	0xffffffff


	//   ....[66]....
        /*0698*/ 	.word	0xffffffff


	//   ....[67]....
        /*069c*/ 	.word	0xffffffff


	//   ....[68]....
        /*06a0*/ 	.word	0xffffffff


	//   ....[69]....
        /*06a4*/ 	.word	0xffffffff


	//   ....[70]....
        /*06a8*/ 	.word	0xffffffff


	//   ....[71]....
        /*06ac*/ 	.word	0xffffffff


	//   ....[72]....
        /*06b0*/ 	.word	0xffffffff


	//   ....[73]....
        /*06b4*/ 	.word	0xffffffff


	//   ....[74]....
        /*06b8*/ 	.word	0xffffffff


	//   ....[75]....
        /*06bc*/ 	.word	0xffffffff


	//   ....[76]....
        /*06c0*/ 	.word	0xffffffff


	//   ....[77]....
        /*06c4*/ 	.word	0xffffffff


	//   ....[78]....
        /*06c8*/ 	.word	0xffffffff


	//   ....[79]....
        /*06cc*/ 	.word	0xffffffff


	//   ....[80]....
        /*06d0*/ 	.word	0xffffffff


	//   ....[81]....
        /*06d4*/ 	.word	0xffffffff


	//   ....[82]....
        /*06d8*/ 	.word	0xffffffff


	//   ....[83]....
        /*06dc*/ 	.word	0xffffffff


	//   ....[84]....
        /*06e0*/ 	.word	0xffffffff


	//   ....[85]....
        /*06e4*/ 	.word	0xffffffff


	//   ....[86]....
        /*06e8*/ 	.word	0xffffffff


	//   ....[87]....
        /*06ec*/ 	.word	0xffffffff


	//   ....[88]....
        /*06f0*/ 	.word	0xffffffff


	//   ....[89]....
        /*06f4*/ 	.word	0xffffffff


	//   ....[90]....
        /*06f8*/ 	.word	0xffffffff


	//   ....[91]....
        /*06fc*/ 	.word	0xffffffff


	//   ....[92]....
        /*0700*/ 	.word	0xffffffff


	//   ....[93]....
        /*0704*/ 	.word	0xffffffff


	//   ....[94]....
        /*0708*/ 	.word	0xffffffff


	//   ....[95]....
        /*070c*/ 	.word	0xffffffff


	//   ....[96]....
        /*0710*/ 	.word	0xffffffff


	//----- nvinfo : EIATTR_COOP_GROUP_INSTR_OFFSETS
	.align		4
.L_204:
        /*0714*/ 	.byte	0x04, 0x28
        /*0716*/ 	.short	(.L_206 - .L_205)


	//   ....[0]....
.L_205:
        /*0718*/ 	.word	0x00000090


	//   ....[1]....
        /*071c*/ 	.word	0x00001020


	//   ....[2]....
        /*0720*/ 	.word	0x00001050


	//   ....[3]....
        /*0724*/ 	.word	0x000011f0


	//   ....[4]....
        /*0728*/ 	.word	0x00001220


	//   ....[5]....
        /*072c*/ 	.word	0x000012b0


	//   ....[6]....
        /*0730*/ 	.word	0x000012e0


	//   ....[7]....
        /*0734*/ 	.word	0x00001370


	//   ....[8]....
        /*0738*/ 	.word	0x000013a0


	//   ....[9]....
        /*073c*/ 	.word	0x00001430


	//   ....[10]....
        /*0740*/ 	.word	0x00001460


	//   ....[11]....
        /*0744*/ 	.word	0x000014f0


	//   ....[12]....
        /*0748*/ 	.word	0x00001520


	//   ....[13]....
        /*074c*/ 	.word	0x000015b0


	//   ....[14]....
        /*0750*/ 	.word	0x000015e0


	//   ....[15]....
        /*0754*/ 	.word	0x00001660


	//   ....[16]....
        /*0758*/ 	.word	0x000016a0


	//   ....[17]....
        /*075c*/ 	.word	0x00003be0


	//   ....[18]....
        /*0760*/ 	.word	0x00003bf0


	//   ....[19]....
        /*0764*/ 	.word	0x00003c10


	//   ....[20]....
        /*0768*/ 	.word	0x00004d70


	//   ....[21]....
        /*076c*/ 	.word	0x00004da0


	//   ....[22]....
        /*0770*/ 	.word	0x00004db0


	//   ....[23]....
        /*0774*/ 	.word	0x00004df0


	//   ....[24]....
        /*0778*/ 	.word	0x00004e20


	//   ....[25]....
        /*077c*/ 	.word	0x00004e60


	//   ....[26]....
        /*0780*/ 	.word	0x00004e70


	//   ....[27]....
        /*0784*/ 	.word	0x000057a0


	//   ....[28]....
        /*0788*/ 	.word	0x00005820


	//   ....[29]....
        /*078c*/ 	.word	0x00009370


	//   ....[30]....
        /*0790*/ 	.word	0x000094f0


	//   ....[31]....
        /*0794*/ 	.word	0x00009530


	//   ....[32]....
        /*0798*/ 	.word	0x00009600


	//   ....[33]....
        /*079c*/ 	.word	0x0000acf0


	//   ....[34]....
        /*07a0*/ 	.word	0x0000ae00


	//   ....[35]....
        /*07a4*/ 	.word	0x0000b4d0


	//   ....[36]....
        /*07a8*/ 	.word	0x0000b530


	//   ....[37]....
        /*07ac*/ 	.word	0x0000b670


	//   ....[38]....
        /*07b0*/ 	.word	0x0000b7c0


	//   ....[39]....
        /*07b4*/ 	.word	0x0000b800


	//   ....[40]....
        /*07b8*/ 	.word	0x0000b8f0


	//   ....[41]....
        /*07bc*/ 	.word	0x000105c0


	//   ....[42]....
        /*07c0*/ 	.word	0x00010670


	//   ....[43]....
        /*07c4*/ 	.word	0x000106c0


	//   ....[44]....
        /*07c8*/ 	.word	0x00010750


	//   ....[45]....
        /*07cc*/ 	.word	0x000109c0


	//   ....[46]....
        /*07d0*/ 	.word	0x00010a60


	//   ....[47]....
        /*07d4*/ 	.word	0x00010b90


	//   ....[48]....
        /*07d8*/ 	.word	0x00010d80


	//   ....[49]....
        /*07dc*/ 	.word	0x00014550


	//   ....[50]....
        /*07e0*/ 	.word	0x00014560


	//   ....[51]....
        /*07e4*/ 	.word	0x00014570


	//   ....[52]....
        /*07e8*/ 	.word	0x00014580


	//   ....[53]....
        /*07ec*/ 	.word	0x000145b0


	//   ....[54]....
        /*07f0*/ 	.word	0x000145d0


	//   ....[55]....
        /*07f4*/ 	.word	0x000145f0


	//   ....[56]....
        /*07f8*/ 	.word	0x00014600


	//   ....[57]....
        /*07fc*/ 	.word	0x000158d0


	//   ....[58]....
        /*0800*/ 	.word	0x00015940


	//   ....[59]....
        /*0804*/ 	.word	0x00015970


	//   ....[60]....
        /*0808*/ 	.word	0x000159a0


	//   ....[61]....
        /*080c*/ 	.word	0x000159e0


	//   ....[62]....
        /*0810*/ 	.word	0x00015a10


	//   ....[63]....
        /*0814*/ 	.word	0x00015a40


	//   ....[64]....
        /*0818*/ 	.word	0x00015a50


	//   ....[65]....
        /*081c*/ 	.word	0x00015b30


	//   ....[66]....
        /*0820*/ 	.word	0x00015b90


	//   ....[67]....
        /*0824*/ 	.word	0x00015bc0


	//   ....[68]....
        /*0828*/ 	.word	0x00015c20


	//   ....[69]....
        /*082c*/ 	.word	0x00015c30


	//   ....[70]....
        /*0830*/ 	.word	0x00015c40


	//   ....[71]....
        /*0834*/ 	.word	0x00015c60


	//   ....[72]....
        /*0838*/ 	.word	0x00015cc0


	//   ....[73]....
        /*083c*/ 	.word	0x00015d70


	//   ....[74]....
        /*0840*/ 	.word	0x00015d80


	//   ....[75]....
        /*0844*/ 	.word	0x00015db0


	//   ....[76]....
        /*0848*/ 	.word	0x00015dc0


	//   ....[77]....
        /*084c*/ 	.word	0x00015dd0


	//   ....[78]....
        /*0850*/ 	.word	0x00015de0


	//   ....[79]....
        /*0854*/ 	.word	0x00015e60


	//   ....[80]....
        /*0858*/ 	.word	0x00015e70


	//   ....[81]....
        /*085c*/ 	.word	0x000165d0


	//   ....[82]....
        /*0860*/ 	.word	0x00016610


	//   ....[83]....
        /*0864*/ 	.word	0x00016640


	//   ....[84]....
        /*0868*/ 	.word	0x00016670


	//   ....[85]....
        /*086c*/ 	.word	0x000166a0


	//   ....[86]....
        /*0870*/ 	.word	0x000166d0


	//   ....[87]....
        /*0874*/ 	.word	0x00016700


	//   ....[88]....
        /*0878*/ 	.word	0x00016720


	//   ....[89]....
        /*087c*/ 	.word	0x00016740


	//   ....[90]....
        /*0880*/ 	.word	0x00016770


	//   ....[91]....
        /*0884*/ 	.word	0x00016780


	//   ....[92]....
        /*0888*/ 	.word	0x00016790


	//   ....[93]....
        /*088c*/ 	.word	0x000167a0


	//   ....[94]....
        /*0890*/ 	.word	0x000167b0


	//   ....[95]....
        /*0894*/ 	.word	0x000167e0


	//   ....[96]....
        /*0898*/ 	.word	0x00016800


	//----- nvinfo : EIATTR_EXIT_INSTR_OFFSETS
	.align		4
.L_206:
        /*089c*/ 	.byte	0x04, 0x1c
        /*089e*/ 	.short	(.L_208 - .L_207)


	//   ....[0]....
.L_207:
        /*08a0*/ 	.word	0x00000370


	//   ....[1]....
        /*08a4*/ 	.word	0x00015f10


	//   ....[2]....
        /*08a8*/ 	.word	0x00015f50


	//   ....[3]....
        /*08ac*/ 	.word	0x00016960


	//   ....[4]....
        /*08b0*/ 	.word	0x000169a0


	//----- nvinfo : EIATTR_CTAIDZ_USED
	.align		4
.L_208:
        /*08b4*/ 	.byte	0x01, 0x04
	.zero		2


	//----- nvinfo : EIATTR_MAX_THREADS
	.align		4
        /*08b8*/ 	.byte	0x04, 0x05
        /*08ba*/ 	.short	(.L_210 - .L_209)
.L_209:
        /*08bc*/ 	.word	0x00000080
        /*08c0*/ 	.word	0x00000001
        /*08c4*/ 	.word	0x00000001


	//----- nvinfo : EIATTR_CRS_STACK_SIZE
	.align		4
.L_210:
        /*08c8*/ 	.byte	0x04, 0x1e
        /*08ca*/ 	.short	(.L_212 - .L_211)
.L_211:
        /*08cc*/ 	.word	0x00000000
.L_212:


//--------------------- .nv.info._ZN7cutlass13device_kernelIN5flash19enable_sm80_to_sm89INS1_16FlashAttnFwdSm80INS1_25CollectiveMainloopFwdSm80ILi4ELi1ELb0EN4cute5tupleIJNS5_1CILi128EEENS7_ILi112EEENS7_ILi64EEEEEELi64ENS_10bfloat16_tEfNS_4arch4Sm80ELb1ELb0ELb1ELb1ELb0ELb1ELb1ELb0EEENS1_21CollectiveEpilogueFwdINS6_IJS8_SA_S9_EEENS6_IJNS7_ILi1EEESI_SI_EEESC_SE_Li128ELb1ELb1ELb0ELb0EEENS1_19SingleTileSchedulerILb1ELb0ELb1ELi128EEEEEEEEEvNT_6ParamsE --------------------------
	.section	.nv.info._ZN7cutlass13device_kernelIN5flash19enable_sm80_to_sm89INS1_16FlashAttnFwdSm80INS1_25CollectiveMainloopFwdSm80ILi4ELi1ELb0EN4cute5tupleIJNS5_1CILi128EEENS7_ILi112EEENS7_ILi64EEEEEELi64ENS_10bfloat16_tEfNS_4arch4Sm80ELb1ELb0ELb1ELb1ELb0ELb1ELb1ELb0EEENS1_21CollectiveEpilogueFwdINS6_IJS8_SA_S9_EEENS6_IJNS7_ILi1EEESI_SI_EEESC_SE_Li128ELb1ELb1ELb0ELb0EEENS1_19SingleTileSchedulerILb1ELb0ELb1ELi128EEEEEEEEEvNT_6ParamsE,"",@"SHT_CUDA_INFO"
	.sectionflags	@""
	.align	4


	//----- nvinfo : EIATTR_CUDA_API_VERSION
	.align		4
        /*0000*/ 	.byte	0x04, 0x37
        /*0002*/ 	.short	(.L_214 - .L_213)
.L_213:
        /*0004*/ 	.word	0x00000082


	//----- nvinfo : EIATTR_SW2861232_WAR
	.align		4
.L_214:
        /*0008*/ 	.byte	0x01, 0x35
	.zero		2


	//----- nvinfo : EIATTR_PARAM_CBANK
	.align		4
        /*000c*/ 	.byte	0x04, 0x0a
        /*000e*/ 	.short	(.L_216 - .L_215)
	.align		4
.L_215:
        /*0010*/ 	.word	index@(.nv.constant0._ZN7cutlass13device_kernelIN5flash19enable_sm80_to_sm89INS1_16FlashAttnFwdSm80INS1_25CollectiveMainloopFwdSm80ILi4ELi1ELb0EN4cute5tupleIJNS5_1CILi128EEENS7_ILi112EEENS7_ILi64EEEEEELi64ENS_10bfloat16_tEfNS_4arch4Sm80ELb1ELb0ELb1ELb1ELb0ELb1ELb1ELb0EEENS1_21CollectiveEpilogueFwdINS6_IJS8_SA_S9_EEENS6_IJNS7_ILi1EEESI_SI_EEESC_SE_Li128ELb1ELb1ELb0ELb0EEENS1_19SingleTileSchedulerILb1ELb0ELb1ELi128EEEEEEEEEvNT_6ParamsE)
        /*0014*/ 	.short	0x0160
        /*0016*/ 	.short	0x0418


	//----- nvinfo : EIATTR_CBANK_PARAM_SIZE
	.align		4
.L_216:
        /*0018*/ 	.byte	0x03, 0x19
        /*001a*/ 	.short	0x0418


	//----- nvinfo : EIATTR_KPARAM_INFO
	.align		4
        /*001c*/ 	.byte	0x04, 0x17
        /*001e*/ 	.short	(.L_218 - .L_217)
.L_217:
        /*0020*/ 	.word	0x00000000
        /*0024*/ 	.short	0x0000
        /*0026*/ 	.short	0x0000
        /*0028*/ 	.byte	0x00, 0xf0, 0x61, 0x10


	//----- nvinfo : EIATTR_MAXREG_COUNT
	.align		4
.L_218:
        /*002c*/ 	.byte	0x03, 0x1b
        /*002e*/ 	.short	0x00ff


	//----- nvinfo : EIATTR_NUM_BARRIERS
	.align		4
        /*0030*/ 	.byte	0x02, 0x4c
        /*0032*/ 	.byte	0x02
	.zero		1


	//----- nvinfo : EIATTR_ANNOTATIONS
	.align		4
        /*0034*/ 	.byte	0x04, 0x55
        /*0036*/ 	.short	(.L_220 - .L_219)


	//   ....[0]....
.L_219:
        /* <DEDUP_REMOVED lines=89> */


	//----- nvinfo : EIATTR_MERCURY_ISA_VERSION
	.align		4
.L_220:
        /*05b8*/ 	.byte	0x03, 0x5f
        /*05ba*/ 	.short	0x0000


	//----- nvinfo : EIATTR_COOP_GROUP_MASK_REGIDS
	.align		4
        /*05bc*/ 	.byte	0x04, 0x29
        /*05be*/ 	.short	(.L_222 - .L_221)


	//   ....[0]....
.L_221:
        /*05c0*/ 	.word	0xffffffff


	//   ....[1]....
        /*05c4*/ 	.word	0xffffffff


	//   ....[2]....
        /*05c8*/ 	.word	0xffffffff


	//   ....[3]....
        /*05cc*/ 	.word	0xffffffff


	//   ....[4]....
        /*05d0*/ 	.word	0xffffffff


	//   ....[5]....
        /*05d4*/ 	.word	0xffffffff


	//   ....[6]....
        /*05d8*/ 	.word	0xffffffff


	//   ....[7]....
        /*05dc*/ 	.word	0xffffffff


	//   ....[8]....
        /*05e0*/ 	.word	0xffffffff


	//   ....[9]....
        /*05e4*/ 	.word	0xffffffff


	//   ....[10]....
        /*05e8*/ 	.word	0xffffffff


	//   ....[11]....
        /*05ec*/ 	.word	0xffffffff


	//   ....[12]....
        /*05f0*/ 	.word	0xffffffff


	//   ....[13]....
        /*05f4*/ 	.word	0xffffffff


	//   ....[14]....
        /*05f8*/ 	.word	0xffffffff


	//   ....[15]....
        /*05fc*/ 	.word	0xffffffff


	//   ....[16]....
        /*0600*/ 	.word	0xffffffff


	//   ....[17]....
        /*0604*/ 	.word	0xffffffff


	//   ....[18]....
        /*0608*/ 	.word	0xffffffff


	//   ....[19]....
        /*060c*/ 	.word	0xffffffff


	//   ....[20]....
        /*0610*/ 	.word	0xffffffff


	//   ....[21]....
        /*0614*/ 	.word	0xffffffff


	//   ....[22]....
        /*0618*/ 	.word	0xffffffff


	//   ....[23]....
        /*061c*/ 	.word	0xffffffff


	//   ....[24]....
        /*0620*/ 	.word	0xffffffff


	//   ....[25]....
        /*0624*/ 	.word	0xffffffff


	//   ....[26]....
        /*0628*/ 	.word	0xffffffff


	//   ....[27]....
        /*062c*/ 	.word	0xffffffff


	//   ....[28]....
        /*0630*/ 	.word	0xffffffff


	//   ....[29]....
        /*0634*/ 	.word	0xffffffff


	//   ....[30]....
        /*0638*/ 	.word	0xffffffff


	//   ....[31]....
        /*063c*/ 	.word	0xffffffff


	//   ....[32]....
        /*0640*/ 	.word	0xffffffff


	//   ....[33]....
        /*0644*/ 	.word	0xffffffff


	//   ....[34]....
        /*0648*/ 	.word	0xffffffff


	//   ....[35]....
        /*064c*/ 	.word	0xffffffff


	//   ....[36]....
        /*0650*/ 	.word	0xffffffff


	//   ....[37]....
        /*0654*/ 	.word	0xffffffff


	//   ....[38]....
        /*0658*/ 	.word	0xffffffff


	//   ....[39]....
        /*065c*/ 	.word	0xffffffff


	//   ....[40]....
        /*0660*/ 	.word	0xffffffff


	//   ....[41]....
        /*0664*/ 	.word	0xffffffff


	//   ....[42]....
        /*0668*/ 	.word	0xffffffff


	//   ....[43]....
        /*066c*/ 	.word	0xffffffff


	//   ....[44]....
        /*0670*/ 	.word	0xffffffff


	//   ....[45]....
        /*0674*/ 	.word	0xffffffff


	//   ....[46]....
        /*0678*/ 	.word	0xffffffff


	//   ....[47]....
        /*067c*/ 	.word	0xffffffff


	//   ....[48]....
        /*0680*/ 	.word	0xffffffff


	//   ....[49]....
        /*0684*/ 	.word	0xffffffff


	//   ....[50]....
        /*0688*/ 	.word	0xffffffff


	//   ....[51]....
        /*068c*/ 	.word	0xffffffff


	//   ....[52]....
        /*0690*/ 	.word	0xffffffff


	//   ....[53]....
        /*0694*/ 	.word	0xffffffff


	//   ....[54]....
        /*0698*/ 	.word	0xffffffff


	//   ....[55]....
        /*069c*/ 	.word	0xffffffff


	//   ....[56]....
        /*06a0*/ 	.word	0xffffffff


	//   ....[57]....
        /*06a4*/ 	.word	0xffffffff


	//   ....[58]....
        /*06a8*/ 	.word	0xffffffff


	//   ....[59]....
        /*06ac*/ 	.word	0xffffffff


	//   ....[60]....
        /*06b0*/ 	.word	0xffffffff


	//   ....[61]....
        /*06b4*/ 	.word	0xffffffff


	//   ....[62]....
        /*06b8*/ 	.word	0xffffffff


	//   ....[63]....
        /*06bc*/ 	.word	0xffffffff


	//   ....[64]....
        /*06c0*/ 	.word	0xffffffff


	//   ....[65]....
        /*06c4*/ 	.word	0xffffffff


	//   ....[66]....
        /*06c8*/ 	.word	0xffffffff


	//   ....[67]....
        /*06cc*/ 	.word	0xffffffff


	//   ....[68]....
        /*06d0*/ 	.word	0xffffffff


	//   ....[69]....
        /*06d4*/ 	.word	0xffffffff


	//   ....[70]....
        /*06d8*/ 	.word	0xffffffff


	//   ....[71]....
        /*06dc*/ 	.word	0xffffffff


	//   ....[72]....
        /*06e0*/ 	.word	0xffffffff


	//   ....[73]....
        /*06e4*/ 	.word	0xffffffff


	//   ....[74]....
        /*06e8*/ 	.word	0xffffffff


	//   ....[75]....
        /*06ec*/ 	.word	0xffffffff


	//   ....[76]....
        /*06f0*/ 	.word	0xffffffff


	//   ....[77]....
        /*06f4*/ 	.word	0xffffffff


	//   ....[78]....
        /*06f8*/ 	.word	0xffffffff


	//   ....[79]....
        /*06fc*/ 	.word	0xffffffff


	//   ....[80]....
        /*0700*/ 	.word	0xffffffff


	//   ....[81]....
        /*0704*/ 	.word	0xffffffff


	//   ....[82]....
        /*0708*/ 	.word	0xffffffff


	//   ....[83]....
        /*070c*/ 	.word	0xffffffff


	//   ....[84]....
        /*0710*/ 	.word	0xffffffff


	//   ....[85]....
        /*0714*/ 	.word	0xffffffff


	//   ....[86]....
        /*0718*/ 	.word	0xffffffff


	//   ....[87]....
        /*071c*/ 	.word	0xffffffff


	//   ....[88]....
        /*0720*/ 	.word	0xffffffff


	//   ....[89]....
        /*0724*/ 	.word	0xffffffff


	//   ....[90]....
        /*0728*/ 	.word	0xffffffff


	//   ....[91]....
        /*072c*/ 	.word	0xffffffff


	//   ....[92]....
        /*0730*/ 	.word	0xffffffff


	//   ....[93]....
        /*0734*/ 	.word	0xffffffff


	//   ....[94]....
        /*0738*/ 	.word	0xffffffff


	//   ....[95]....
        /*073c*/ 	.word	0xffffffff


	//   ....[96]....
        /*0740*/ 	.word	0xffffffff


	//   ....[97]....
        /*0744*/ 	.word	0xffffffff


	//   ....[98]....
        /*0748*/ 	.word	0xffffffff


	//   ....[99]....
        /*074c*/ 	.word	0xffffffff


	//   ....[100]....
        /*0750*/ 	.word	0xffffffff


	//   ....[101]....
        /*0754*/ 	.word	0xffffffff


	//   ....[102]....
        /*0758*/ 	.word	0xffffffff


	//   ....[103]....
        /*075c*/ 	.word	0xffffffff


	//   ....[104]....
        /*0760*/ 	.word	0xffffffff


	//   ....[105]....
        /*0764*/ 	.word	0xffffffff


	//   ....[106]....
        /*0768*/ 	.word	0xffffffff


	//   ....[107]....
        /*076c*/ 	.word	0xffffffff


	//   ....[108]....
        /*0770*/ 	.word	0xffffffff


	//   ....[109]....
        /*0774*/ 	.word	0xffffffff


	//   ....[110]....
        /*0778*/ 	.word	0xffffffff


	//   ....[111]....
        /*077c*/ 	.word	0xffffffff


	//   ....[112]....
        /*0780*/ 	.word	0xffffffff


	//   ....[113]....
        /*0784*/ 	.word	0xffffffff


	//   ....[114]....
        /*0788*/ 	.word	0xffffffff


	//   ....[115]....
        /*078c*/ 	.word	0xffffffff


	//   ....[116]....
        /*0790*/ 	.word	0xffffffff


	//   ....[117]....
        /*0794*/ 	.word	0xffffffff


	//   ....[118]....
        /*0798*/ 	.word	0xffffffff


	//   ....[119]....
        /*079c*/ 	.word	0xffffffff


	//   ....[120]....
        /*07a0*/ 	.word	0xffffffff


	//   ....[121]....
        /*07a4*/ 	.word	0xffffffff


	//   ....[122]....
        /*07a8*/ 	.word	0xffffffff


	//   ....[123]....
        /*07ac*/ 	.word	0xffffffff


	//   ....[124]....
        /*07b0*/ 	.word	0xffffffff


	//   ....[125]....
        /*07b4*/ 	.word	0xffffffff


	//   ....[126]....
        /*07b8*/ 	.word	0xffffffff


	//   ....[127]....
        /*07bc*/ 	.word	0xffffffff


	//   ....[128]....
        /*07c0*/ 	.word	0xffffffff


	//----- nvinfo : EIATTR_COOP_GROUP_INSTR_OFFSETS
	.align		4
.L_222:
        /*07c4*/ 	.byte	0x04, 0x28
        /*07c6*/ 	.short	(.L_224 - .L_223)


	//   ....[0]....
.L_223:
        /*07c8*/ 	.word	0x00000090


	//   ....[1]....
        /*07cc*/ 	.word	0x00008ae0


	//   ....[2]....
        /*07d0*/ 	.word	0x00008b10


	//   ....[3]....
        /*07d4*/ 	.word	0x00008d30


	//   ....[4]....
        /*07d8*/ 	.word	0x00008d60


	//   ....[5]....
        /*07dc*/ 	.word	0x00008df0


	//   ....[6]....
        /*07e0*/ 	.word	0x00008e20


	//   ....[7]....
        /*07e4*/ 	.word	0x00008eb0


	//   ....[8]....
        /*07e8*/ 	.word	0x00008ee0


	//   ....[9]....
        /*07ec*/ 	.word	0x00008f70


	//   ....[10]....
        /*07f0*/ 	.word	0x00008fa0


	//   ....[11]....
        /*07f4*/ 	.word	0x00009030


	//   ....[12]....
        /*07f8*/ 	.word	0x00009060


	//   ....[13]....
        /*07fc*/ 	.word	0x000090f0


	//   ....[14]....
        /*0800*/ 	.word	0x00009120


	//   ....[15]....
        /*0804*/ 	.word	0x000091e0


	//   ....[16]....
        /*0808*/ 	.word	0x00009220


	//   ....[17]....
        /*080c*/ 	.word	0x00009af0


	//   ....[18]....
        /*0810*/ 	.word	0x00009b10


	//   ....[19]....
        /*0814*/ 	.word	0x00009b20


	//   ....[20]....
        /*0818*/ 	.word	0x00009b30


	//   ....[21]....
        /*081c*/ 	.word	0x00009ca0


	//   ....[22]....
        /*0820*/ 	.word	0x00009ce0


	//   ....[23]....
        /*0824*/ 	.word	0x00009d30


	//   ....[24]....
        /*0828*/ 	.word	0x00009d70


	//   ....[25]....
        /*082c*/ 	.word	0x00009f40


	//   ....[26]....
        /*0830*/ 	.word	0x00009f80


	//   ....[27]....
        /*0834*/ 	.word	0x00009fd0


	//   ....[28]....
        /*0838*/ 	.word	0x0000a010


	//   ....[29]....
        /*083c*/ 	.word	0x0000a200


	//   ....[30]....
        /*0840*/ 	.word	0x0000a240


	//   ....[31]....
        /*0844*/ 	.word	0x0000a290


	//   ....[32]....
        /*0848*/ 	.word	0x0000a2d0


	//   ....[33]....
        /*084c*/ 	.word	0x0000c1a0


	//   ....[34]....
        /*0850*/ 	.word	0x0000c1c0


	//   ....[35]....
        /*0854*/ 	.word	0x0000c1f0


	//   ....[36]....
        /*0858*/ 	.word	0x0000c200


	//   ....[37]....
        /*085c*/ 	.word	0x0000c2e0


	//   ....[38]....
        /*0860*/ 	.word	0x0000c320


	//   ....[39]....
        /*0864*/ 	.word	0x0000c340


	//   ....[40]....
        /*0868*/ 	.word	0x0000c350


	//   ....[41]....
        /*086c*/ 	.word	0x0000c510


	//   ....[42]....
        /*0870*/ 	.word	0x0000c550


	//   ....[43]....
        /*0874*/ 	.word	0x0000c570


	//   ....[44]....
        /*0878*/ 	.word	0x0000c580


	//   ....[45]....
        /*087c*/ 	.word	0x0000c680


	//   ....[46]....
        /*0880*/ 	.word	0x0000c6c0


	//   ....[47]....
        /*0884*/ 	.word	0x0000c720


	//   ....[48]....
        /*0888*/ 	.word	0x0000c750


	//   ....[49]....
        /*088c*/ 	.word	0x00010660


	//   ....[50]....
        /*0890*/ 	.word	0x00010680


	//   ....[51]....
        /*0894*/ 	.word	0x000106a0


	//   ....[52]....
        /*0898*/ 	.word	0x000117a0


	//   ....[53]....
        /*089c*/ 	.word	0x000117e0


	//   ....[54]....
        /*08a0*/ 	.word	0x00011800


	//   ....[55]....
        /*08a4*/ 	.word	0x00011840


	//   ....[56]....
        /*08a8*/ 	.word	0x00011850


	//   ....[57]....
        /*08ac*/ 	.word	0x000118b0


	//   ....[58]....
        /*08b0*/ 	.word	0x000118c0


	//   ....[59]....
        /*08b4*/ 	.word	0x000121d0


	//   ....[60]....
        /*08b8*/ 	.word	0x00012250


	//   ....[61]....
        /*08bc*/ 	.word	0x00015f00


	//   ....[62]....
        /*08c0*/ 	.word	0x00015f50


	//   ....[63]....
        /*08c4*/ 	.word	0x00015fa0


	//   ....[64]....
        /*08c8*/ 	.word	0x00015ff0


	//   ....[65]....
        /*08cc*/ 	.word	0x00017710


	//   ....[66]....
        /*08d0*/ 	.word	0x00017860


	//   ....[67]....
        /*08d4*/ 	.word	0x00017c80


	//   ....[68]....
        /*08d8*/ 	.word	0x00017dc0


	//   ....[69]....
        /*08dc*/ 	.word	0x000180a0


	//   ....[70]....
        /*08e0*/ 	.word	0x00018230


	//   ....[71]....
        /*08e4*/ 	.word	0x000182c0


	//   ....[72]....
        /*08e8*/ 	.word	0x00018400


	//   ....[73]....
        /*08ec*/ 	.word	0x0001cf80


	//   ....[74]....
        /*08f0*/ 	.word	0x0001d010


	//   ....[75]....
        /*08f4*/ 	.word	0x0001d040


	//   ....[76]....
        /*08f8*/ 	.word	0x0001d0e0


	//   ....[77]....
        /*08fc*/ 	.word	0x0001d3e0


	//   ....[78]....
        /*0900*/ 	.word	0x0001d480


	//   ....[79]....
        /*0904*/ 	.word	0x0001d5d0


	//   ....[80]....
        /*0908*/ 	.word	0x0001d730


	//   ....[81]....
        /*090c*/ 	.word	0x00020c50


	//   ....[82]....
        /*0910*/ 	.word	0x00020c60


	//   ....[83]....
        /*0914*/ 	.word	0x00020c70


	//   ....[84]....
        /*0918*/ 	.word	0x00020c80


	//   ....[85]....
        /*091c*/ 	.word	0x00020cb0


	//   ....[86]....
        /*0920*/ 	.word	0x00020cd0


	//   ....[87]....
        /*0924*/ 	.word	0x00020cf0


	//   ....[88]....
        /*0928*/ 	.word	0x00020d00


	//   ....[89]....
        /*092c*/ 	.word	0x00021fd0


	//   ....[90]....
        /*0930*/ 	.word	0x00022030


	//   ....[91]....
        /*0934*/ 	.word	0x00022050


	//   ....[92]....
        /*0938*/ 	.word	0x00022080


	//   ....[93]....
        /*093c*/ 	.word	0x000220c0


	//   ....[94]....
        /*0940*/ 	.word	0x000220f0


	//   ....[95]....
        /*0944*/ 	.word	0x00022120


	//   ....[96]....
        /*0948*/ 	.word	0x00022150


	//   ....[97]....
        /*094c*/ 	.word	0x00022240


	//   ....[98]....
        /*0950*/ 	.word	0x00022250


	//   ....[99]....
        /*0954*/ 	.word	0x00022290


	//   ....[100]....
        /*0958*/ 	.word	0x000222c0


	//   ....[101]....
        /*095c*/ 	.word	0x00022310


	//   ....[102]....
        /*0960*/ 	.word	0x00022330


	//   ....[103]....
        /*0964*/ 	.word	0x00022340


	//   ....[104]....
        /*0968*/ 	.word	0x000223a0


	//   ....[105]....
        /*096c*/ 	.word	0x00022450


	//   ....[106]....
        /*0970*/ 	.word	0x00022480


	//   ....[107]....
        /*0974*/ 	.word	0x000224b0


	//   ....[108]....
        /*0978*/ 	.word	0x000224d0


	//   ....[109]....
        /*097c*/ 	.word	0x000224e0


	//   ....[110]....
        /*0980*/ 	.word	0x000224f0


	//   ....[111]....
        /*0984*/ 	.word	0x00022570


	//   ....[112]....
        /*0988*/ 	.word	0x00022580


	//   ....[113]....
        /*098c*/ 	.word	0x00022ca0


	//   ....[114]....
        /*0990*/ 	.word	0x00022ce0


	//   ....[115]....
        /*0994*/ 	.word	0x00022d10


	//   ....[116]....
        /*0998*/ 	.word	0x00022d40


	//   ....[117]....
        /*099c*/ 	.word	0x00022d70


	//   ....[118]....
        /*09a0*/ 	.word	0x00022da0


	//   ....[119]....
        /*09a4*/ 	.word	0x00022dd0


	//   ....[120]....
        /*09a8*/ 	.word	0x00022e00


	//   ....[121]....
        /*09ac*/ 	.word	0x00022e20


	//   ....[122]....
        /*09b0*/ 	.word	0x00022e40


	//   ....[123]....
        /*09b4*/ 	.word	0x00022e50


	//   ....[124]....
        /*09b8*/ 	.word	0x00022e60


	//   ....[125]....
        /*09bc*/ 	.word	0x00022e70


	//   ....[126]....
        /*09c0*/ 	.word	0x00022e80


	//   ....[127]....
        /*09c4*/ 	.word	0x00022e90


	//   ....[128]....
        /*09c8*/ 	.word	0x00022ec0


	//----- nvinfo : EIATTR_EXIT_INSTR_OFFSETS
	.align		4
.L_224:
        /*09cc*/ 	.byte	0x04, 0x1c
        /*09ce*/ 	.short	(.L_226 - .L_225)


	//   ....[0]....
.L_225:
        /*09d0*/ 	.word	0x00000370


	//   ....[1]....
        /*09d4*/ 	.word	0x00022620


	//   ....[2]....
        /*09d8*/ 	.word	0x00022660


	//   ....[3]....
        /*09dc*/ 	.word	0x00023050


	//   ....[4]....
        /*09e0*/ 	.word	0x00023090


	//----- nvinfo : EIATTR_CTAIDZ_USED
	.align		4
.L_226:
        /*09e4*/ 	.byte	0x01, 0x04
	.zero		2


	//----- nvinfo : EIATTR_MAX_THREADS
	.align		4
        /*09e8*/ 	.byte	0x04, 0x05
        /*09ea*/ 	.short	(.L_228 - .L_227)
.L_227:
        /*09ec*/ 	.word	0x00000080
        /*09f0*/ 	.word	0x00000001
        /*09f4*/ 	.word	0x00000001


	//----- nvinfo : EIATTR_CRS_STACK_SIZE
	.align		4
.L_228:
        /*09f8*/ 	.byte	0x04, 0x1e
        /*09fa*/ 	.short	(.L_230 - .L_229)
.L_229:
        /*09fc*/ 	.word	0x00000000
.L_230:


//--------------------- .nv.callgraph             --------------------------
	.section	.nv.callgraph,"",@"SHT_CUDA_CALLGRAPH"
	.align	4
	.sectionentsize	8
	.align		4
        /*0000*/ 	.word	0x00000000
	.align		4
        /*0004*/ 	.word	0xffffffff
	.align		4
        /*0008*/ 	.word	0x00000000
	.align		4
        /*000c*/ 	.word	0xfffffffe
	.align		4
        /*0010*/ 	.word	0x00000000
	.align		4
        /*0014*/ 	.word	0xfffffffd
	.align		4
        /*0018*/ 	.word	0x00000000
	.align		4
        /*001c*/ 	.word	0xfffffffc


//--------------------- .nv.rel.action            --------------------------
	.section	.nv.rel.action,"",@"SHT_CUDA_RELOCINFO"
	.align	8
	.sectionentsize	8
        /*0000*/ 	.byte	0x73, 0x00, 0x00, 0x00, 0x00, 0x00, 0x00, 0x00, 0x00, 0x00, 0x00, 0x11, 0x25, 0x00, 0x05, 0x36


//--------------------- .nv.constant4             --------------------------
	.section	.nv.constant4,"a",@progbits
	.align	8
	.align		8
.nv.constant4:
        /*0000*/ 	.dword	_ZN73_INTERNAL_1f623742_37_flash_fwd_hdim64_bf16_softcap_sm80_cu_93b96ec2_38404cuda3std3__45__cpo5beginE
	.align		8
        /*0008*/ 	.dword	_ZN73_INTERNAL_1f623742_37_flash_fwd_hdim64_bf16_softcap_sm80_cu_93b96ec2_38404cuda3std3__45__cpo3endE
	.align		8
        /*0010*/ 	.dword	_ZN73_INTERNAL_1f623742_37_flash_fwd_hdim64_bf16_softcap_sm80_cu_93b96ec2_38404cuda3std3__45__cpo6cbeginE
	.align		8
        /*0018*/ 	.dword	_ZN73_INTERNAL_1f623742_37_flash_fwd_hdim64_bf16_softcap_sm80_cu_93b96ec2_38404cuda3std3__45__cpo4cendE
	.align		8
        /*0020*/ 	.dword	_ZN73_INTERNAL_1f623742_37_flash_fwd_hdim64_bf16_softcap_sm80_cu_93b96ec2_38404cuda3std3__475_GLOBAL__N__1f623742_37_flash_fwd_hdim64_bf16_softcap_sm80_cu_93b96ec2_38406ignoreE
	.align		8
        /*0028*/ 	.dword	_ZN73_INTERNAL_1f623742_37_flash_fwd_hdim64_bf16_softcap_sm80_cu_93b96ec2_38404cuda3std3__419piecewise_constructE
	.align		8
        /*0030*/ 	.dword	_ZN73_INTERNAL_1f623742_37_flash_fwd_hdim64_bf16_softcap_sm80_cu_93b96ec2_38404cuda3std3__48in_placeE
	.align		8
        /*0038*/ 	.dword	_ZN73_INTERNAL_1f623742_37_flash_fwd_hdim64_bf16_softcap_sm80_cu_93b96ec2_38404cuda3std6ranges3__45__cpo4swapE
	.align		8
        /*0040*/ 	.dword	_ZN73_INTERNAL_1f623742_37_flash_fwd_hdim64_bf16_softcap_sm80_cu_93b96ec2_38404cuda3std6ranges3__45__cpo9iter_moveE
	.align		8
        /*0048*/ 	.dword	_ZN73_INTERNAL_1f623742_37_flash_fwd_hdim64_bf16_softcap_sm80_cu_93b96ec2_38404cute7productE
	.align		8
        /*0050*/ 	.dword	_ZN73_INTERNAL_1f623742_37_flash_fwd_hdim64_bf16_softcap_sm80_cu_93b96ec2_38404cute1_E


//--------------------- .nv.constant0._ZN7cutlass13device_kernelIN5flash19enable_sm80_to_sm89INS1_16FlashAttnFwdSm80INS1_25CollectiveMainloopFwdSm80ILi4ELi1ELb0EN4cute5tupleIJNS5_1CILi128EEENS7_ILi112EEENS7_ILi64EEEEEELi64ENS_10bfloat16_tEfNS_4arch4Sm80ELb0ELb0ELb1ELb0ELb0ELb0ELb1ELb0EEENS1_21CollectiveEpilogueFwdINS6_IJS8_SA_S9_EEENS6_IJNS7_ILi1EEESI_SI_EEESC_SE_Li128ELb0ELb1ELb0ELb0EEENS1_19SingleTileSchedulerILb0ELb0ELb1ELi128EEEEEEEEEvNT_6ParamsE --------------------------
	.section	.nv.constant0._ZN7cutlass13device_kernelIN5flash19enable_sm80_to_sm89INS1_16FlashAttnFwdSm80INS1_25CollectiveMainloopFwdSm80ILi4ELi1ELb0EN4cute5tupleIJNS5_1CILi128EEENS7_ILi112EEENS7_ILi64EEEEEELi64ENS_10bfloat16_tEfNS_4arch4Sm80ELb0ELb0ELb1ELb0ELb0ELb0ELb1ELb0EEENS1_21CollectiveEpilogueFwdINS6_IJS8_SA_S9_EEENS6_IJNS7_ILi1EEESI_SI_EEESC_SE_Li128ELb0ELb1ELb0ELb0EEENS1_19SingleTileSchedulerILb0ELb0ELb1ELi128EEEEEEEEEvNT_6ParamsE,"a",@progbits
	.sectionflags	@""
	.align	4
.nv.constant0._ZN7cutlass13device_kernelIN5flash19enable_sm80_to_sm89INS1_16FlashAttnFwdSm80INS1_25CollectiveMainloopFwdSm80ILi4ELi1ELb0EN4cute5tupleIJNS5_1CILi128EEENS7_ILi112EEENS7_ILi64EEEEEELi64ENS_10bfloat16_tEfNS_4arch4Sm80ELb0ELb0ELb1ELb0ELb0ELb0ELb1ELb0EEENS1_21CollectiveEpilogueFwdINS6_IJS8_SA_S9_EEENS6_IJNS7_ILi1EEESI_SI_EEESC_SE_Li128ELb0ELb1ELb0ELb0EEENS1_19SingleTileSchedulerILb0ELb0ELb1ELi128EEEEEEEEEvNT_6ParamsE:
	.zero		1400


//--------------------- .nv.constant0._ZN7cutlass13device_kernelIN5flash19enable_sm80_to_sm89INS1_16FlashAttnFwdSm80INS1_25CollectiveMainloopFwdSm80ILi4ELi1ELb0EN4cute5tupleIJNS5_1CILi128EEENS7_ILi112EEENS7_ILi64EEEEEELi64ENS_10bfloat16_tEfNS_4arch4Sm80ELb0ELb0ELb1ELb1ELb0ELb0ELb1ELb0EEENS1_21CollectiveEpilogueFwdINS6_IJS8_SA_S9_EEENS6_IJNS7_ILi1EEESI_SI_EEESC_SE_Li128ELb1ELb1ELb0ELb0EEENS1_19SingleTileSchedulerILb1ELb0ELb1ELi128EEEEEEEEEvNT_6ParamsE --------------------------
	.section	.nv.constant0._ZN7cutlass13device_kernelIN5flash19enable_sm80_to_sm89INS1_16FlashAttnFwdSm80INS1_25CollectiveMainloopFwdSm80ILi4ELi1ELb0EN4cute5tupleIJNS5_1CILi128EEENS7_ILi112EEENS7_ILi64EEEEEELi64ENS_10bfloat16_tEfNS_4arch4Sm80ELb0ELb0ELb1ELb1ELb0ELb0ELb1ELb0EEENS1_21CollectiveEpilogueFwdINS6_IJS8_SA_S9_EEENS6_IJNS7_ILi1EEESI_SI_EEESC_SE_Li128ELb1ELb1ELb0ELb0EEENS1_19SingleTileSchedulerILb1ELb0ELb1ELi128EEEEEEEEEvNT_6ParamsE,"a",@progbits
	.sectionflags	@""
	.align	4
.nv.constant0._ZN7cutlass13device_kernelIN5flash19enable_sm80_to_sm89INS1_16FlashAttnFwdSm80INS1_25CollectiveMainloopFwdSm80ILi4ELi1ELb0EN4cute5tupleIJNS5_1CILi128EEENS7_ILi112EEENS7_ILi64EEEEEELi64ENS_10bfloat16_tEfNS_4arch4Sm80ELb0ELb0ELb1ELb1ELb0ELb0ELb1ELb0EEENS1_21CollectiveEpilogueFwdINS6_IJS8_SA_S9_EEENS6_IJNS7_ILi1EEESI_SI_EEESC_SE_Li128ELb1ELb1ELb0ELb0EEENS1_19SingleTileSchedulerILb1ELb0ELb1ELi128EEEEEEEEEvNT_6ParamsE:
	.zero		1400


//--------------------- .nv.constant0._ZN7cutlass13device_kernelIN5flash19enable_sm80_to_sm89INS1_16FlashAttnFwdSm80INS1_25CollectiveMainloopFwdSm80ILi4ELi1ELb0EN4cute5tupleIJNS5_1CILi128EEENS7_ILi112EEENS7_ILi64EEEEEELi64ENS_10bfloat16_tEfNS_4arch4Sm80ELb0ELb0ELb1ELb1ELb0ELb1ELb1ELb0EEENS1_21CollectiveEpilogueFwdINS6_IJS8_SA_S9_EEENS6_IJNS7_ILi1EEESI_SI_EEESC_SE_Li128ELb1ELb1ELb0ELb0EEENS1_19SingleTileSchedulerILb1ELb0ELb1ELi128EEEEEEEEEvNT_6ParamsE --------------------------
	.section	.nv.constant0._ZN7cutlass13device_kernelIN5flash19enable_sm80_to_sm89INS1_16FlashAttnFwdSm80INS1_25CollectiveMainloopFwdSm80ILi4ELi1ELb0EN4cute5tupleIJNS5_1CILi128EEENS7_ILi112EEENS7_ILi64EEEEEELi64ENS_10bfloat16_tEfNS_4arch4Sm80ELb0ELb0ELb1ELb1ELb0ELb1ELb1ELb0EEENS1_21CollectiveEpilogueFwdINS6_IJS8_SA_S9_EEENS6_IJNS7_ILi1EEESI_SI_EEESC_SE_Li128ELb1ELb1ELb0ELb0EEENS1_19SingleTileSchedulerILb1ELb0ELb1ELi128EEEEEEEEEvNT_6ParamsE,"a",@progbits
	.sectionflags	@""
	.align	4
.nv.constant0._ZN7cutlass13device_kernelIN5flash19enable_sm80_to_sm89INS1_16FlashAttnFwdSm80INS1_25CollectiveMainloopFwdSm80ILi4ELi1ELb0EN4cute5tupleIJNS5_1CILi128EEENS7_ILi112EEENS7_ILi64EEEEEELi64ENS_10bfloat16_tEfNS_4arch4Sm80ELb0ELb0ELb1ELb1ELb0ELb1ELb1ELb0EEENS1_21CollectiveEpilogueFwdINS6_IJS8_SA_S9_EEENS6_IJNS7_ILi1EEESI_SI_EEESC_SE_Li128ELb1ELb1ELb0ELb0EEENS1_19SingleTileSchedulerILb1ELb0ELb1ELi128EEEEEEEEEvNT_6ParamsE:
	.zero		1400


//--------------------- .nv.constant0._ZN7cutlass13device_kernelIN5flash19enable_sm80_to_sm89INS1_16FlashAttnFwdSm80INS1_25CollectiveMainloopFwdSm80ILi4ELi1ELb0EN4cute5tupleIJNS5_1CILi128EEENS7_ILi96EEENS7_ILi64EEEEEELi64ENS_10bfloat16_tEfNS_4arch4Sm80ELb0ELb1ELb1ELb0ELb0ELb0ELb1ELb0EEENS1_21CollectiveEpilogueFwdINS6_IJS8_SA_S9_EEENS6_IJNS7_ILi1EEESI_SI_EEESC_SE_Li128ELb0ELb1ELb0ELb0EEENS1_19SingleTileSchedulerILb0ELb0ELb1ELi128EEEEEEEEEvNT_6ParamsE --------------------------
	.section	.nv.constant0._ZN7cutlass13device_kernelIN5flash19enable_sm80_to_sm89INS1_16FlashAttnFwdSm80INS1_25CollectiveMainloopFwdSm80ILi4ELi1ELb0EN4cute5tupleIJNS5_1CILi128EEENS7_ILi96EEENS7_ILi64EEEEEELi64ENS_10bfloat16_tEfNS_4arch4Sm80ELb0ELb1ELb1ELb0ELb0ELb0ELb1ELb0EEENS1_21CollectiveEpilogueFwdINS6_IJS8_SA_S9_EEENS6_IJNS7_ILi1EEESI_SI_EEESC_SE_Li128ELb0ELb1ELb0ELb0EEENS1_19SingleTileSchedulerILb0ELb0ELb1ELi128EEEEEEEEEvNT_6ParamsE,"a",@progbits
	.sectionflags	@""
	.align	4
.nv.constant0._ZN7cutlass13device_kernelIN5flash19enable_sm80_to_sm89INS1_16FlashAttnFwdSm80INS1_25CollectiveMainloopFwdSm80ILi4ELi1ELb0EN4cute5tupleIJNS5_1CILi128EEENS7_ILi96EEENS7_ILi64EEEEEELi64ENS_10bfloat16_tEfNS_4arch4Sm80ELb0ELb1ELb1ELb0ELb0ELb0ELb1ELb0EEENS1_21CollectiveEpilogueFwdINS6_IJS8_SA_S9_EEENS6_IJNS7_ILi1EEESI_SI_EEESC_SE_Li128ELb0ELb1ELb0ELb0EEENS1_19SingleTileSchedulerILb0ELb0ELb1ELi128EEEEEEEEEvNT_6ParamsE:
	.zero		1400


//--------------------- .nv.constant0._ZN7cutlass13device_kernelIN5flash19enable_sm80_to_sm89INS1_16FlashAttnFwdSm80INS1_25CollectiveMainloopFwdSm80ILi4ELi1ELb0EN4cute5tupleIJNS5_1CILi128EEENS7_ILi96EEENS7_ILi64EEEEEELi64ENS_10bfloat16_tEfNS_4arch4Sm80ELb0ELb1ELb1ELb1ELb0ELb0ELb1ELb0EEENS1_21CollectiveEpilogueFwdINS6_IJS8_SA_S9_EEENS6_IJNS7_ILi1EEESI_SI_EEESC_SE_Li128ELb1ELb1ELb0ELb0EEENS1_19SingleTileSchedulerILb1ELb0ELb1ELi128EEEEEEEEEvNT_6ParamsE --------------------------
	.section	.nv.constant0._ZN7cutlass13device_kernelIN5flash19enable_sm80_to_sm89INS1_16FlashAttnFwdSm80INS1_25CollectiveMainloopFwdSm80ILi4ELi1ELb0EN4cute5tupleIJNS5_1CILi128EEENS7_ILi96EEENS7_ILi64EEEEEELi64ENS_10bfloat16_tEfNS_4arch4Sm80ELb0ELb1ELb1ELb1ELb0ELb0ELb1ELb0EEENS1_21CollectiveEpilogueFwdINS6_IJS8_SA_S9_EEENS6_IJNS7_ILi1EEESI_SI_EEESC_SE_Li128ELb1ELb1ELb0ELb0EEENS1_19SingleTileSchedulerILb1ELb0ELb1ELi128EEEEEEEEEvNT_6ParamsE,"a",@progbits
	.sectionflags	@""
	.align	4
.nv.constant0._ZN7cutlass13device_kernelIN5flash19enable_sm80_to_sm89INS1_16FlashAttnFwdSm80INS1_25CollectiveMainloopFwdSm80ILi4ELi1ELb0EN4cute5tupleIJNS5_1CILi128EEENS7_ILi96EEENS7_ILi64EEEEEELi64ENS_10bfloat16_tEfNS_4arch4Sm80ELb0ELb1ELb1ELb1ELb0ELb0ELb1ELb0EEENS1_21CollectiveEpilogueFwdINS6_IJS8_SA_S9_EEENS6_IJNS7_ILi1EEESI_SI_EEESC_SE_Li128ELb1ELb1ELb0ELb0EEENS1_19SingleTileSchedulerILb1ELb0ELb1ELi128EEEEEEEEEvNT_6ParamsE:
	.zero		1400


//--------------------- .nv.constant0._ZN7cutlass13device_kernelIN5flash19enable_sm80_to_sm89INS1_16FlashAttnFwdSm80INS1_25CollectiveMainloopFwdSm80ILi4ELi1ELb0EN4cute5tupleIJNS5_1CILi128EEENS7_ILi96EEENS7_ILi64EEEEEELi64ENS_10bfloat16_tEfNS_4arch4Sm80ELb0ELb1ELb1ELb1ELb0ELb1ELb1ELb0EEENS1_21CollectiveEpilogueFwdINS6_IJS8_SA_S9_EEENS6_IJNS7_ILi1EEESI_SI_EEESC_SE_Li128ELb1ELb1ELb0ELb0EEENS1_19SingleTileSchedulerILb1ELb0ELb1ELi128EEEEEEEEEvNT_6ParamsE --------------------------
	.section	.nv.constant0._ZN7cutlass13device_kernelIN5flash19enable_sm80_to_sm89INS1_16FlashAttnFwdSm80INS1_25CollectiveMainloopFwdSm80ILi4ELi1ELb0EN4cute5tupleIJNS5_1CILi128EEENS7_ILi96EEENS7_ILi64EEEEEELi64ENS_10bfloat16_tEfNS_4arch4Sm80ELb0ELb1ELb1ELb1ELb0ELb1ELb1ELb0EEENS1_21CollectiveEpilogueFwdINS6_IJS8_SA_S9_EEENS6_IJNS7_ILi1EEESI_SI_EEESC_SE_Li128ELb1ELb1ELb0ELb0EEENS1_19SingleTileSchedulerILb1ELb0ELb1ELi128EEEEEEEEEvNT_6ParamsE,"a",@progbits
	.sectionflags	@""
	.align	4
.nv.constant0._ZN7cutlass13device_kernelIN5flash19enable_sm80_to_sm89INS1_16FlashAttnFwdSm80INS1_25CollectiveMainloopFwdSm80ILi4ELi1ELb0EN4cute5tupleIJNS5_1CILi128EEENS7_ILi96EEENS7_ILi64EEEEEELi64ENS_10bfloat16_tEfNS_4arch4Sm80ELb0ELb1ELb1ELb1ELb0ELb1ELb1ELb0EEENS1_21CollectiveEpilogueFwdINS6_IJS8_SA_S9_EEENS6_IJNS7_ILi1EEESI_SI_EEESC_SE_Li128ELb1ELb1ELb0ELb0EEENS1_19SingleTileSchedulerILb1ELb0ELb1ELi128EEEEEEEEEvNT_6ParamsE:
	.zero		1400


//--------------------- .nv.constant0._ZN7cutlass13device_kernelIN5flash19enable_sm80_to_sm89INS1_16FlashAttnFwdSm80INS1_25CollectiveMainloopFwdSm80ILi4ELi1ELb0EN4cute5tupleIJNS5_1CILi128EEENS7_ILi112EEENS7_ILi64EEEEEELi64ENS_10bfloat16_tEfNS_4arch4Sm80ELb1ELb0ELb1ELb0ELb0ELb0ELb1ELb0EEENS1_21CollectiveEpilogueFwdINS6_IJS8_SA_S9_EEENS6_IJNS7_ILi1EEESI_SI_EEESC_SE_Li128ELb0ELb1ELb0ELb0EEENS1_30DynamicPersistentTileSchedulerILi128ELi128ELb0ELb1ELb0EEEEEEEEEvNT_6ParamsE --------------------------
	.section	.nv.constant0._ZN7cutlass13device_kernelIN5flash19enable_sm80_to_sm89INS1_16FlashAttnFwdSm80INS1_25CollectiveMainloopFwdSm80ILi4ELi1ELb0EN4cute5tupleIJNS5_1CILi128EEENS7_ILi112EEENS7_ILi64EEEEEELi64ENS_10bfloat16_tEfNS_4arch4Sm80ELb1ELb0ELb1ELb0ELb0ELb0ELb1ELb0EEENS1_21CollectiveEpilogueFwdINS6_IJS8_SA_S9_EEENS6_IJNS7_ILi1EEESI_SI_EEESC_SE_Li128ELb0ELb1ELb0ELb0EEENS1_30DynamicPersistentTileSchedulerILi128ELi128ELb0ELb1ELb0EEEEEEEEEvNT_6ParamsE,"a",@progbits
	.sectionflags	@""
	.align	4
.nv.constant0._ZN7cutlass13device_kernelIN5flash19enable_sm80_to_sm89INS1_16FlashAttnFwdSm80INS1_25CollectiveMainloopFwdSm80ILi4ELi1ELb0EN4cute5tupleIJNS5_1CILi128EEENS7_ILi112EEENS7_ILi64EEEEEELi64ENS_10bfloat16_tEfNS_4arch4Sm80ELb1ELb0ELb1ELb0ELb0ELb0ELb1ELb0EEENS1_21CollectiveEpilogueFwdINS6_IJS8_SA_S9_EEENS6_IJNS7_ILi1EEESI_SI_EEESC_SE_Li128ELb0ELb1ELb0ELb0EEENS1_30DynamicPersistentTileSchedulerILi128ELi128ELb0ELb1ELb0EEEEEEEEEvNT_6ParamsE:
	.zero		1416


//--------------------- .nv.constant0._ZN7cutlass13device_kernelIN5flash19enable_sm80_to_sm89INS1_16FlashAttnFwdSm80INS1_25CollectiveMainloopFwdSm80ILi4ELi1ELb0EN4cute5tupleIJNS5_1CILi128EEENS7_ILi112EEENS7_ILi64EEEEEELi64ENS_10bfloat16_tEfNS_4arch4Sm80ELb1ELb0ELb1ELb1ELb0ELb0ELb1ELb0EEENS1_21CollectiveEpilogueFwdINS6_IJS8_SA_S9_EEENS6_IJNS7_ILi1EEESI_SI_EEESC_SE_Li128ELb1ELb1ELb0ELb0EEENS1_19SingleTileSchedulerILb1ELb0ELb1ELi128EEEEEEEEEvNT_6ParamsE --------------------------
	.section	.nv.constant0._ZN7cutlass13device_kernelIN5flash19enable_sm80_to_sm89INS1_16FlashAttnFwdSm80INS1_25CollectiveMainloopFwdSm80ILi4ELi1ELb0EN4cute5tupleIJNS5_1CILi128EEENS7_ILi112EEENS7_ILi64EEEEEELi64ENS_10bfloat16_tEfNS_4arch4Sm80ELb1ELb0ELb1ELb1ELb0ELb0ELb1ELb0EEENS1_21CollectiveEpilogueFwdINS6_IJS8_SA_S9_EEENS6_IJNS7_ILi1EEESI_SI_EEESC_SE_Li128ELb1ELb1ELb0ELb0EEENS1_19SingleTileSchedulerILb1ELb0ELb1ELi128EEEEEEEEEvNT_6ParamsE,"a",@progbits
	.sectionflags	@""
	.align	4
.nv.constant0._ZN7cutlass13device_kernelIN5flash19enable_sm80_to_sm89INS1_16FlashAttnFwdSm80INS1_25CollectiveMainloopFwdSm80ILi4ELi1ELb0EN4cute5tupleIJNS5_1CILi128EEENS7_ILi112EEENS7_ILi64EEEEEELi64ENS_10bfloat16_tEfNS_4arch4Sm80ELb1ELb0ELb1ELb1ELb0ELb0ELb1ELb0EEENS1_21CollectiveEpilogueFwdINS6_IJS8_SA_S9_EEENS6_IJNS7_ILi1EEESI_SI_EEESC_SE_Li128ELb1ELb1ELb0ELb0EEENS1_19SingleTileSchedulerILb1ELb0ELb1ELi128EEEEEEEEEvNT_6ParamsE:
	.zero		1400


//--------------------- .nv.constant0._ZN7cutlass13device_kernelIN5flash19enable_sm80_to_sm89INS1_16FlashAttnFwdSm80INS1_25CollectiveMainloopFwdSm80ILi4ELi1ELb0EN4cute5tupleIJNS5_1CILi128EEENS7_ILi112EEENS7_ILi64EEEEEELi64ENS_10bfloat16_tEfNS_4arch4Sm80ELb1ELb0ELb1ELb1ELb0ELb1ELb1ELb0EEENS1_21CollectiveEpilogueFwdINS6_IJS8_SA_S9_EEENS6_IJNS7_ILi1EEESI_SI_EEESC_SE_Li128ELb1ELb1ELb0ELb0EEENS1_19SingleTileSchedulerILb1ELb0ELb1ELi128EEEEEEEEEvNT_6ParamsE --------------------------
	.section	.nv.constant0._ZN7cutlass13device_kernelIN5flash19enable_sm80_to_sm89INS1_16FlashAttnFwdSm80INS1_25CollectiveMainloopFwdSm80ILi4ELi1ELb0EN4cute5tupleIJNS5_1CILi128EEENS7_ILi112EEENS7_ILi64EEEEEELi64ENS_10bfloat16_tEfNS_4arch4Sm80ELb1ELb0ELb1ELb1ELb0ELb1ELb1ELb0EEENS1_21CollectiveEpilogueFwdINS6_IJS8_SA_S9_EEENS6_IJNS7_ILi1EEESI_SI_EEESC_SE_Li128ELb1ELb1ELb0ELb0EEENS1_19SingleTileSchedulerILb1ELb0ELb1ELi128EEEEEEEEEvNT_6ParamsE,"a",@progbits
	.sectionflags	@""
	.align	4
.nv.constant0._ZN7cutlass13device_kernelIN5flash19enable_sm80_to_sm89INS1_16FlashAttnFwdSm80INS1_25CollectiveMainloopFwdSm80ILi4ELi1ELb0EN4cute5tupleIJNS5_1CILi128EEENS7_ILi112EEENS7_ILi64EEEEEELi64ENS_10bfloat16_tEfNS_4arch4Sm80ELb1ELb0ELb1ELb1ELb0ELb1ELb1ELb0EEENS1_21CollectiveEpilogueFwdINS6_IJS8_SA_S9_EEENS6_IJNS7_ILi1EEESI_SI_EEESC_SE_Li128ELb1ELb1ELb0ELb0EEENS1_19SingleTileSchedulerILb1ELb0ELb1ELi128EEEEEEEEEvNT_6ParamsE:
	.zero		1400


//--------------------- .text._ZN7cutlass13device_kernelIN5flash19enable_sm80_to_sm89INS1_16FlashAttnFwdSm80INS1_25CollectiveMainloopFwdSm80ILi4ELi1ELb0EN4cute5tupleIJNS5_1CILi128EEENS7_ILi112EEENS7_ILi64EEEEEELi64ENS_10bfloat16_tEfNS_4arch4Sm80ELb0ELb0ELb1ELb0ELb0ELb0ELb1ELb0EEENS1_21CollectiveEpilogueFwdINS6_IJS8_SA_S9_EEENS6_IJNS7_ILi1EEESI_SI_EEESC_SE_Li128ELb0ELb1ELb0ELb0EEENS1_19SingleTileSchedulerILb0ELb0ELb1ELi128EEEEEEEEEvNT_6ParamsE --------------------------
	.section	.text._ZN7cutlass13device_kernelIN5flash19enable_sm80_to_sm89INS1_16FlashAttnFwdSm80INS1_25CollectiveMainloopFwdSm80ILi4ELi1ELb0EN4cute5tupleIJNS5_1CILi128EEENS7_ILi112EEENS7_ILi64EEEEEELi64ENS_10bfloat16_tEfNS_4arch4Sm80ELb0ELb0ELb1ELb0ELb0ELb0ELb1ELb0EEENS1_21CollectiveEpilogueFwdINS6_IJS8_SA_S9_EEENS6_IJNS7_ILi1EEESI_SI_EEESC_SE_Li128ELb0ELb1ELb0ELb0EEENS1_19SingleTileSchedulerILb0ELb0ELb1ELi128EEEEEEEEEvNT_6ParamsE,"ax",@progbits
	.sectioninfo	@"SHI_REGISTERS=255"
	.align	128
.text._ZN7cutlass13device_kernelIN5flash19enable_sm80_to_sm89INS1_16FlashAttnFwdSm80INS1_25CollectiveMainloopFwdSm80ILi4ELi1ELb0EN4cute5tupleIJNS5_1CILi128EEENS7_ILi112EEENS7_ILi64EEEEEELi64ENS_10bfloat16_tEfNS_4arch4Sm80ELb0ELb0ELb1ELb0ELb0ELb0ELb1ELb0EEENS1_21CollectiveEpilogueFwdINS6_IJS8_SA_S9_EEENS6_IJNS7_ILi1EEESI_SI_EEESC_SE_Li128ELb0ELb1ELb0ELb0EEENS1_19SingleTileSchedulerILb0ELb0ELb1ELi128EEEEEEEEEvNT_6ParamsE:
        .type           _ZN7cutlass13device_kernelIN5flash19enable_sm80_to_sm89INS1_16FlashAttnFwdSm80INS1_25CollectiveMainloopFwdSm80ILi4ELi1ELb0EN4cute5tupleIJNS5_1CILi128EEENS7_ILi112EEENS7_ILi64EEEEEELi64ENS_10bfloat16_tEfNS_4arch4Sm80ELb0ELb0ELb1ELb0ELb0ELb0ELb1ELb0EEENS1_21CollectiveEpilogueFwdINS6_IJS8_SA_S9_EEENS6_IJNS7_ILi1EEESI_SI_EEESC_SE_Li128ELb0ELb1ELb0ELb0EEENS1_19SingleTileSchedulerILb0ELb0ELb1ELi128EEEEEEEEEvNT_6ParamsE,@function
        .size           _ZN7cutlass13device_kernelIN5flash19enable_sm80_to_sm89INS1_16FlashAttnFwdSm80INS1_25CollectiveMainloopFwdSm80ILi4ELi1ELb0EN4cute5tupleIJNS5_1CILi128EEENS7_ILi112EEENS7_ILi64EEEEEELi64ENS_10bfloat16_tEfNS_4arch4Sm80ELb0ELb0ELb1ELb0ELb0ELb0ELb1ELb0EEENS1_21CollectiveEpilogueFwdINS6_IJS8_SA_S9_EEENS6_IJNS7_ILi1EEESI_SI_EEESC_SE_Li128ELb0ELb1ELb0ELb0EEENS1_19SingleTileSchedulerILb0ELb0ELb1ELi128EEEEEEEEEvNT_6ParamsE,(.L_x_735 - _ZN7cutlass13device_kernelIN5flash19enable_sm80_to_sm89INS1_16FlashAttnFwdSm80INS1_25CollectiveMainloopFwdSm80ILi4ELi1ELb0EN4cute5tupleIJNS5_1CILi128EEENS7_ILi112EEENS7_ILi64EEEEEELi64ENS_10bfloat16_tEfNS_4arch4Sm80ELb0ELb0ELb1ELb0ELb0ELb0ELb1ELb0EEENS1_21CollectiveEpilogueFwdINS6_IJS8_SA_S9_EEENS6_IJNS7_ILi1EEESI_SI_EEESC_SE_Li128ELb0ELb1ELb0ELb0EEENS1_19SingleTileSchedulerILb0ELb0ELb1ELi128EEEEEEEEEvNT_6ParamsE)
        .other          _ZN7cutlass13device_kernelIN5flash19enable_sm80_to_sm89INS1_16FlashAttnFwdSm80INS1_25CollectiveMainloopFwdSm80ILi4ELi1ELb0EN4cute5tupleIJNS5_1CILi128EEENS7_ILi112EEENS7_ILi64EEEEEELi64ENS_10bfloat16_tEfNS_4arch4Sm80ELb0ELb0ELb1ELb0ELb0ELb0ELb1ELb0EEENS1_21CollectiveEpilogueFwdINS6_IJS8_SA_S9_EEENS6_IJNS7_ILi1EEESI_SI_EEESC_SE_Li128ELb0ELb1ELb0ELb0EEENS1_19SingleTileSchedulerILb0ELb0ELb1ELi128EEEEEEEEEvNT_6ParamsE,@"STO_CUDA_ENTRY STV_DEFAULT"
_ZN7cutlass13device_kernelIN5flash19enable_sm80_to_sm89INS1_16FlashAttnFwdSm80INS1_25CollectiveMainloopFwdSm80ILi4ELi1ELb0EN4cute5tupleIJNS5_1CILi128EEENS7_ILi112EEENS7_ILi64EEEEEELi64ENS_10bfloat16_tEfNS_4arch4Sm80ELb0ELb0ELb1ELb0ELb0ELb0ELb1ELb0EEENS1_21CollectiveEpilogueFwdINS6_IJS8_SA_S9_EEENS6_IJNS7_ILi1EEESI_SI_EEESC_SE_Li128ELb0ELb1ELb0ELb0EEENS1_19SingleTileSchedulerILb0ELb0ELb1ELi128EEEEEEEEEvNT_6ParamsE:
[----:B------:R-:W-:-:S03]  /*0000*/  MOV R1, c[0x0][0x28] ;  /* 0x00000a0000017a02 */ /* 0x000fc60000000f00 */
[----:B------:R-:W1:Y:S01]  /*0010*/  S2R R22, SR_CTAID.Z ;  /* 0x0000000000167919 */ /* 0x000e620000002700 */
[----:B------:R-:W-:Y:S02]  /*0020*/  IADD3 R1, R1, -0x98, RZ ;  /* 0xffffff6801017810 */ /* 0x000fe40007ffe0ff */
[----:B-1----:R-:W-:-:S13]  /*0030*/  ISETP.GE.AND P0, PT, R22, RZ, PT ;  /* 0x000000ff1600720c */ /* 0x002fda0003f06270 */
[----:B------:R-:W-:Y:S05]  /*0040*/  @!P0 EXIT ;  /* 0x000000000000894d */ /* 0x000fea0003800000 */
[----:B------:R-:W-:Y:S01]  /*0050*/  ISETP.NE.U32.AND P6, PT, RZ, c[0x0][0x340], PT ;  /* 0x0000d000ff007a0c */ /* 0x000fe20003fc5070 */
[----:B------:R-:W-:-:S03]  /*0060*/  ULDC.64 UR8, c[0x0][0x118] ;  /* 0x0000460000087ab9 */ /* 0x000fc60000000a00 */
[----:B------:R-:W-:-:S13]  /*0070*/  ISETP.NE.AND.EX P6, PT, RZ, c[0x0][0x344], PT, P6 ;  /* 0x0000d100ff007a0c */ /* 0x000fda0003fc5360 */
[----:B------:R-:W-:-:S04]  /*0080*/  @P6 IMAD.MOV.U32 R2, RZ, RZ, 0x4 ;  /* 0x00000004ff026424 */ /* 0x000fc800078e00ff */
[----:B------:R-:W-:-:S05]  /*0090*/  @P6 IMAD.WIDE R2, R22, R2, c[0x0][0x340] ;  /* 0x0000d00016026625 */ /* 0x000fca00078e0202 */
[----:B------:R1:W2:Y:S01]  /*00a0*/  @P6 LDG.E R21, [R2.64] ;  /* 0x0000000802156981 */ /* 0x0002a2000c1e1900 */
[----:B------:R-:W-:Y:S01]  /*00b0*/  IMAD.MOV.U32 R20, RZ, RZ, c[0x0][0x2c4] ;  /* 0x0000b100ff147624 */ /* 0x000fe200078e00ff */
[----:B------:R-:W-:Y:S01]  /*00c0*/  SHF.R.S32.HI R23, RZ, 0x1f, R22 ;  /* 0x0000001fff177819 */ /* 0x000fe20000011416 */
[----:B------:R-:W-:Y:S01]  /*00d0*/  IMAD.MOV.U32 R194, RZ, RZ, c[0x0][0x1d0] ;  /* 0x00007400ffc27624 */ /* 0x000fe200078e00ff */
[----:B------:R-:W3:Y:S01]  /*00e0*/  S2R R43, SR_TID.X ;  /* 0x00000000002b7919 */ /* 0x000ee20000002100 */
[----:B------:R-:W-:Y:S01]  /*00f0*/  IMAD.MOV.U32 R190, RZ, RZ, c[0x0][0x1e0] ;  /* 0x00007800ffbe7624 */ /* 0x000fe200078e00ff */
[C---:B------:R-:W-:Y:S01]  /*0100*/  ISETP.NE.AND P0, PT, R20.reuse, 0x1, PT ;  /* 0x000000011400780c */ /* 0x040fe20003f05270 */
[----:B------:R-:W-:Y:S01]  /*0110*/  IMAD R5, R23, c[0x0][0x1c0], RZ ;  /* 0x0000700017057a24 */ /* 0x000fe200078e02ff */
[----:B------:R-:W4:Y:S01]  /*0120*/  S2R R44, SR_CTAID.Y ;  /* 0x00000000002c7919 */ /* 0x000f220000002600 */
[----:B------:R-:W-:Y:S02]  /*0130*/  IMAD R20, R20, c[0x0][0x168], RZ ;  /* 0x00005a0014147a24 */ /* 0x000fe400078e02ff */
[----:B------:R-:W-:Y:S01]  /*0140*/  IMAD R5, R22, c[0x0][0x1c4], R5 ;  /* 0x0000710016057a24 */ /* 0x000fe200078e0205 */
[----:B------:R-:W5:Y:S01]  /*0150*/  S2R R9, SR_CTAID.X ;  /* 0x0000000000097919 */ /* 0x000f620000002500 */
[----:B------:R-:W-:Y:S01]  /*0160*/  IMAD.MOV.U32 R191, RZ, RZ, c[0x0][0x1e4] ;  /* 0x00007900ffbf7624 */ /* 0x000fe200078e00ff */
[----:B---3--:R-:W-:-:S04]  /*0170*/  SHF.R.S32.HI R25, RZ, 0x1f, R43 ;  /* 0x0000001fff197819 */ /* 0x008fc8000001142b */
[----:B-1----:R-:W-:Y:S01]  /*0180*/  LEA.HI R2, R25, R43, RZ, 0x3 ;  /* 0x0000002b19027211 */ /* 0x002fe200078f18ff */
[----:B----4-:R-:W-:Y:S01]  /*0190*/  IMAD.WIDE.U32 R6, R44, c[0x0][0x1b8], RZ ;  /* 0x00006e002c067a25 */ /* 0x010fe200078e00ff */
[----:B------:R-:W-:Y:S02]  /*01a0*/  SHF.R.S32.HI R45, RZ, 0x1f, R44 ;  /* 0x0000001fff2d7819 */ /* 0x000fe4000001142c */
[----:B------:R-:W-:Y:S02]  /*01b0*/  LOP3.LUT R0, R2, 0xfffffff8, RZ, 0xc0, !PT ;  /* 0xfffffff802007812 */ /* 0x000fe400078ec0ff */
[----:B------:R-:W-:Y:S01]  /*01c0*/  SHF.R.S32.HI R19, RZ, 0x3, R2 ;  /* 0x00000003ff137819 */ /* 0x000fe20000011402 */
[----:B------:R-:W-:Y:S02]  /*01d0*/  IMAD R2, R45, c[0x0][0x1b8], RZ ;  /* 0x00006e002d027a24 */ /* 0x000fe400078e02ff */
[----:B------:R-:W-:Y:S01]  /*01e0*/  IMAD.IADD R40, R43, 0x1, -R0 ;  /* 0x000000012b287824 */ /* 0x000fe200078e0a00 */
[----:B------:R-:W-:Y:S01]  /*01f0*/  SHF.R.S32.HI R24, RZ, 0x1f, R19 ;  /* 0x0000001fff187819 */ /* 0x000fe20000011413 */
[----:B------:R-:W-:-:S02]  /*0200*/  IMAD R2, R44, c[0x0][0x1bc], R2 ;  /* 0x00006f002c027a24 */ /* 0x000fc400078e0202 */
[----:B------:R-:W-:Y:S02]  /*0210*/  IMAD R0, R40, 0x10, R19 ;  /* 0x0000001028007824 */ /* 0x000fe400078e0213 */
[----:B------:R-:W-:Y:S02]  /*0220*/  IMAD.IADD R3, R7, 0x1, R2 ;  /* 0x0000000107037824 */ /* 0x000fe400078e0202 */
[----:B-----5:R-:W-:Y:S02]  /*0230*/  IMAD R8, R9, 0x80, R0 ;  /* 0x0000008009087824 */ /* 0x020fe400078e0200 */
[----:B------:R-:W-:Y:S02]  /*0240*/  IMAD.MOV.U32 R2, RZ, RZ, R6 ;  /* 0x000000ffff027224 */ /* 0x000fe400078e0006 */
[----:B------:R-:W-:Y:S01]  /*0250*/  @P0 IMAD.HI.U32 R4, R8, c[0x0][0x2c8], RZ ;  /* 0x0000b20008040a27 */ /* 0x000fe200078e00ff */
[----:B------:R-:W-:Y:S03]  /*0260*/  STL [R1+0x50], R8 ;  /* 0x0000500801007387 */ /* 0x000fe60000100800 */
[----:B------:R-:W-:Y:S01]  /*0270*/  IMAD.MOV.U32 R0, RZ, RZ, R8 ;  /* 0x000000ffff007224 */ /* 0x000fe200078e0008 */
[----:B------:R-:W-:Y:S01]  /*0280*/  @P0 SHF.R.U32.HI R0, RZ, c[0x0][0x2cc], R4 ;  /* 0x0000b300ff000a19 */ /* 0x000fe20000011604 */
[----:B------:R-:W-:-:S03]  /*0290*/  IMAD.WIDE.U32 R2, R22, c[0x0][0x1c0], R2 ;  /* 0x0000700016027a25 */ /* 0x000fc600078e0002 */
[--C-:B------:R-:W-:Y:S01]  /*02a0*/  SHF.R.S32.HI R6, RZ, 0x1f, R0.reuse ;  /* 0x0000001fff067819 */ /* 0x100fe20000011400 */
[----:B------:R-:W-:Y:S02]  /*02b0*/  IMAD.MOV R4, RZ, RZ, -R0 ;  /* 0x000000ffff047224 */ /* 0x000fe400078e0a00 */
[----:B------:R-:W-:Y:S02]  /*02c0*/  IMAD.IADD R3, R3, 0x1, R5 ;  /* 0x0000000103037824 */ /* 0x000fe400078e0205 */
[----:B------:R-:W-:Y:S02]  /*02d0*/  IMAD R5, R4, c[0x0][0x2c4], R8 ;  /* 0x0000b10004057a24 */ /* 0x000fe400078e0208 */
[----:B------:R-:W-:Y:S02]  /*02e0*/  IMAD R6, R6, c[0x0][0x1b0], RZ ;  /* 0x00006c0006067a24 */ /* 0x000fe400078e02ff */
[----:B------:R-:W-:Y:S01]  /*02f0*/  IMAD.WIDE.U32 R2, R0, c[0x0][0x1b0], R2 ;  /* 0x00006c0000027a25 */ /* 0x000fe200078e0002 */
[----:B------:R-:W-:-:S03]  /*0300*/  SHF.R.S32.HI R4, RZ, 0x1f, R5 ;  /* 0x0000001fff047819 */ /* 0x000fc60000011405 */
[----:B------:R-:W-:Y:S02]  /*0310*/  IMAD R0, R0, c[0x0][0x1b4], R6 ;  /* 0x00006d0000007a24 */ /* 0x000fe400078e0206 */
[----:B------:R-:W-:Y:S02]  /*0320*/  IMAD.SHL.U32 R46, R40, 0x8, RZ ;  /* 0x00000008282e7824 */ /* 0x000fe400078e00ff */
[----:B------:R-:W-:Y:S02]  /*0330*/  IMAD.IADD R3, R3, 0x1, R0 ;  /* 0x0000000103037824 */ /* 0x000fe400078e0200 */
[----:B------:R-:W-:Y:S01]  /*0340*/  IMAD R0, R4, c[0x0][0x1a8], RZ ;  /* 0x00006a0004007a24 */ /* 0x000fe200078e02ff */
[----:B------:R-:W-:Y:S01]  /*0350*/  ISETP.GE.AND P3, PT, R46, c[0x0][0x198], PT ;  /* 0x000066002e007a0c */ /* 0x000fe20003f66270 */
[----:B------:R-:W-:Y:S01]  /*0360*/  IMAD.WIDE.U32 R2, R5, c[0x0][0x1a8], R2 ;  /* 0x00006a0005027a25 */ /* 0x000fe200078e0002 */
[----:B------:R-:W-:-:S03]  /*0370*/  SHF.R.S32.HI R47, RZ, 0x1f, R46 ;  /* 0x0000001fff2f7819 */ /* 0x000fc6000001142e */
[----:B------:R-:W-:Y:S01]  /*0380*/  IMAD R0, R5, c[0x0][0x1ac], R0 ;  /* 0x00006b0005007a24 */ /* 0x000fe200078e0200 */
[----:B------:R-:W-:Y:S01]  /*0390*/  LEA R7, P0, R2, c[0x0][0x160], 0x1 ;  /* 0x0000580002077a11 */ /* 0x000fe200078008ff */
[----:B------:R-:W-:Y:S02]  /*03a0*/  IMAD.SHL.U32 R4, R19, 0x40, RZ ;  /* 0x0000004013047824 */ /* 0x000fe400078e00ff */
[----:B------:R-:W-:Y:S01]  /*03b0*/  IMAD.IADD R6, R3, 0x1, R0 ;  /* 0x0000000103067824 */ /* 0x000fe200078e0200 */
[----:B------:R-:W-:Y:S01]  /*03c0*/  IADD3 R3, R194, 0x6f, RZ ;  /* 0x0000006fc2037810 */ /* 0x000fe20007ffe0ff */
[----:B------:R-:W-:Y:S01]  /*03d0*/  IMAD R9, R9, 0x80, R19 ;  /* 0x0000008009097824 */ /* 0x000fe200078e0213 */
[----:B------:R-:W-:Y:S01]  /*03e0*/  LOP3.LUT R0, R4, 0x1c0, RZ, 0xc0, !PT ;  /* 0x000001c004007812 */ /* 0x000fe200078ec0ff */
[----:B------:R-:W-:Y:S01]  /*03f0*/  SHFL.IDX PT, R8, R7, 0x1, 0x181f ;  /* 0x00381f0007087f89 */ /* 0x000fe200000e0000 */
[----:B------:R-:W-:Y:S02]  /*0400*/  LEA.HI.X R6, R2, c[0x0][0x164], R6, 0x1, P0 ;  /* 0x0000590002067a11 */ /* 0x000fe400000f0c06 */
[----:B------:R-:W-:Y:S01]  /*0410*/  SHF.R.U32.HI R2, RZ, 0x3, R0 ;  /* 0x00000003ff027819 */ /* 0x000fe20000011600 */
[----:B------:R-:W1:Y:S01]  /*0420*/  SHFL.IDX PT, R4, R7, RZ, 0x181f ;  /* 0x00181fff07047589 */ /* 0x000e6200000e0000 */
[----:B------:R-:W-:-:S02]  /*0430*/  LOP3.LUT R0, R0, 0x38, R46, 0xf8, !PT ;  /* 0x0000003800007812 */ /* 0x000fc400078ef82e */
[----:B------:R-:W-:Y:S01]  /*0440*/  ISETP.GE.AND P4, PT, R9, R20, PT ;  /* 0x000000140900720c */ /* 0x000fe20003f86270 */
[----:B------:R-:W3:Y:S01]  /*0450*/  SHFL.IDX PT, R5, R6, RZ, 0x181f ;  /* 0x00181fff06057589 */ /* 0x000ee200000e0000 */
[----:B------:R-:W-:Y:S02]  /*0460*/  LOP3.LUT R0, R0, R2, RZ, 0x3c, !PT ;  /* 0x0000000200007212 */ /* 0x000fe400078e3cff */
[----:B------:R-:W-:Y:S01]  /*0470*/  LEA.HI R2, R25, R43, RZ, 0x6 ;  /* 0x0000002b19027211 */ /* 0x000fe200078f30ff */
[----:B------:R-:W4:Y:S01]  /*0480*/  SHFL.IDX PT, R11, R6, 0x1, 0x181f ;  /* 0x00381f00060b7f89 */ /* 0x000f2200000e0000 */
[C---:B------:R-:W-:Y:S02]  /*0490*/  IADD3 R10, R9.reuse, 0x10, RZ ;  /* 0x00000010090a7810 */ /* 0x040fe40007ffe0ff */
[C---:B------:R-:W-:Y:S01]  /*04a0*/  IADD3 R14, R9.reuse, 0x20, RZ ;  /* 0x00000020090e7810 */ /* 0x040fe20007ffe0ff */
[----:B------:R-:W-:Y:S01]  /*04b0*/  IMAD.SHL.U32 R2, R2, 0x8, RZ ;  /* 0x0000000802027824 */ /* 0x000fe200078e00ff */
[----:B------:R-:W-:Y:S01]  /*04c0*/  ISETP.GE.AND P2, PT, R10, R20, PT ;  /* 0x000000140a00720c */ /* 0x000fe20003f46270 */
[----:B------:R-:W-:Y:S01]  /*04d0*/  SHFL.IDX PT, R12, R6, 0x2, 0x181f ;  /* 0x00581f00060c7f89 */ /* 0x000fe200000e0000 */
[----:B------:R-:W-:-:S02]  /*04e0*/  IADD3 R13, R9, 0x30, RZ ;  /* 0x00000030090d7810 */ /* 0x000fc40007ffe0ff */
[----:B------:R-:W-:Y:S01]  /*04f0*/  LOP3.LUT R195, R0, 0xfffffe00, R2, 0xf8, !PT ;  /* 0xfffffe0000c37812 */ /* 0x000fe200078ef802 */
[----:B------:R-:W5:Y:S01]  /*0500*/  SHFL.IDX PT, R10, R7, 0x2, 0x181f ;  /* 0x00581f00070a7f89 */ /* 0x000f6200000e0000 */
[----:B------:R-:W-:Y:S01]  /*0510*/  IMAD.MOV.U32 R2, RZ, RZ, RZ ;  /* 0x000000ffff027224 */ /* 0x000fe200078e00ff */
[----:B------:R-:W-:Y:S02]  /*0520*/  ISETP.GE.AND P1, PT, R13, R20, PT ;  /* 0x000000140d00720c */ /* 0x000fe40003f26270 */
[----:B------:R-:W-:Y:S01]  /*0530*/  @!P4 IMAD.SHL.U32 R0, R195, 0x2, RZ ;  /* 0x00000002c300c824 */ /* 0x000fe200078e00ff */
[----:B------:R-:W-:Y:S01]  /*0540*/  IADD3 R13, R9, 0x40, RZ ;  /* 0x00000040090d7810 */ /* 0x000fe20007ffe0ff */
[----:B------:R-:W-:Y:S01]  /*0550*/  IMAD.HI R18, R3, -0x6db6db6d, R2 ;  /* 0x9249249303127827 */ /* 0x000fe200078e0202 */
[----:B-1----:R-:W-:Y:S01]  /*0560*/  @!P4 LEA R4, P0, R46, R4, 0x1 ;  /* 0x000000042e04c211 */ /* 0x002fe200078008ff */
[----:B------:R-:W-:Y:S01]  /*0570*/  SHFL.IDX PT, R17, R6, 0x5, 0x181f ;  /* 0x00b81f0006117f89 */ /* 0x000fe200000e0000 */
[----:B------:R-:W-:-:S02]  /*0580*/  ISETP.GE.AND P5, PT, R13, R20, PT ;  /* 0x000000140d00720c */ /* 0x000fc40003fa6270 */
[----:B---3--:R-:W-:Y:S01]  /*0590*/  @!P4 LEA.HI.X R5, R46, R5, R47, 0x1, P0 ;  /* 0x000000052e05c211 */ /* 0x008fe200000f0c2f */
[----:B------:R-:W-:Y:S01]  /*05a0*/  SHFL.IDX PT, R15, R7, 0x6, 0x181f ;  /* 0x00d81f00070f7f89 */ /* 0x000fe200000e0000 */
[----:B------:R-:W-:-:S03]  /*05b0*/  ISETP.GE.AND P0, PT, R14, R20, PT ;  /* 0x000000140e00720c */ /* 0x000fc60003f06270 */
[----:B------:R1:W-:Y:S01]  /*05c0*/  @!P4 LDGSTS.E.BYPASS.LTC128B.128 [R0+0x7100], [R4.64], !P3 ;  /* 0x071000000400cfae */ /* 0x0003e2000d901d48 */
[C---:B------:R-:W-:Y:S02]  /*05d0*/  @!P2 LEA R2, P4, R46.reuse, R8, 0x1 ;  /* 0x000000082e02a211 */ /* 0x040fe400078808ff */
[----:B------:R-:W-:Y:S01]  /*05e0*/  IADD3 R8, R9, 0x50, RZ ;  /* 0x0000005009087810 */ /* 0x000fe20007ffe0ff */
[----:B------:R-:W-:Y:S01]  /*05f0*/  SHFL.IDX PT, R16, R6, 0x6, 0x181f ;  /* 0x00d81f0006107f89 */ /* 0x000fe200000e0000 */
[----:B----4-:R-:W-:Y:S02]  /*0600*/  @!P2 LEA.HI.X R3, R46, R11, R47, 0x1, P4 ;  /* 0x0000000b2e03a211 */ /* 0x010fe400020f0c2f */
[----:B------:R-:W-:Y:S01]  /*0610*/  ISETP.GE.AND P4, PT, R8, R20, PT ;  /* 0x000000140800720c */ /* 0x000fe20003f86270 */
[----:B------:R-:W-:Y:S04]  /*0620*/  SHFL.IDX PT, R11, R7, 0x5, 0x181f ;  /* 0x00b81f00070b7f89 */ /* 0x000fe800000e0000 */
[----:B------:R-:W-:Y:S04]  /*0630*/  SHFL.IDX PT, R8, R7, 0x4, 0x181f ;  /* 0x00981f0007087f89 */ /* 0x000fe800000e0000 */
[----:B------:R-:W-:Y:S04]  /*0640*/  SHFL.IDX PT, R14, R6, 0x7, 0x181f ;  /* 0x00f81f00060e7f89 */ /* 0x000fe800000e0000 */
[----:B------:R-:W-:Y:S04]  /*0650*/  SHFL.IDX PT, R13, R7, 0x7, 0x181f ;  /* 0x00f81f00070d7f89 */ /* 0x000fe800000e0000 */
[----:B------:R-:W-:Y:S01]  /*0660*/  STL [R1+0x28], R195 ;  /* 0x000028c301007387 */ /* 0x000fe20000100800 */
[----:B-1----:R-:W-:-:S03]  /*0670*/  @!P2 IMAD.SHL.U32 R0, R195, 0x2, RZ ;  /* 0x00000002c300a824 */ /* 0x002fc600078e00ff */
[----:B------:R-:W1:Y:S04]  /*0680*/  SHFL.IDX PT, R4, R7, 0x3, 0x181f ;  /* 0x00781f0007047f89 */ /* 0x000e6800000e0000 */
[----:B------:R-:W3:Y:S04]  /*0690*/  SHFL.IDX PT, R5, R6, 0x3, 0x181f ;  /* 0x00781f0006057f89 */ /* 0x000ee800000e0000 */
[----:B------:R5:W-:Y:S04]  /*06a0*/  @!P2 LDGSTS.E.BYPASS.LTC128B.128 [R0+0x7900], [R2.64], !P3 ;  /* 0x079000000200afae */ /* 0x000be8000d901d48 */
[----:B------:R-:W-:Y:S01]  /*06b0*/  STL.64 [R1+0x30], R46 ;  /* 0x0000302e01007387 */ /* 0x000fe20000100a00 */
[----:B-----5:R-:W-:Y:S01]  /*06c0*/  @!P0 LEA R2, P2, R46, R10, 0x1 ;  /* 0x0000000a2e028211 */ /* 0x020fe200078408ff */
[----:B------:R-:W-:Y:S01]  /*06d0*/  IMAD R10, R24, c[0x0][0x1e0], RZ ;  /* 0x00007800180a7a24 */ /* 0x000fe200078e02ff */
[----:B------:R-:W-:-:S02]  /*06e0*/  IADD3 R0, R9, 0x60, RZ ;  /* 0x0000006009007810 */ /* 0x000fc40007ffe0ff */
[----:B------:R-:W-:Y:S01]  /*06f0*/  @!P0 LEA.HI.X R3, R46, R12, R47, 0x1, P2 ;  /* 0x0000000c2e038211 */ /* 0x000fe200010f0c2f */
[----:B------:R-:W-:Y:S01]  /*0700*/  IMAD R10, R19, c[0x0][0x1e4], R10 ;  /* 0x00007900130a7a24 */ /* 0x000fe200078e020a */
[----:B------:R4:W5:Y:S01]  /*0710*/  SHFL.IDX PT, R12, R6, 0x4, 0x181f ;  /* 0x00981f00060c7f89 */ /* 0x00096200000e0000 */
[----:B------:R-:W-:Y:S01]  /*0720*/  ISETP.GE.AND P2, PT, R0, R20, PT ;  /* 0x000000140000720c */ /* 0x000fe20003f46270 */
[----:B------:R-:W-:-:S05]  /*0730*/  @!P0 IMAD.SHL.U32 R0, R195, 0x2, RZ ;  /* 0x00000002c3008824 */ /* 0x000fca00078e00ff */
[----:B------:R1:W-:Y:S01]  /*0740*/  @!P0 LDGSTS.E.BYPASS.LTC128B.128 [R0+0x8100], [R2.64], !P3 ;  /* 0x0810000002008fae */ /* 0x0003e2000d901d48 */
[----:B----4-:R-:W-:Y:S02]  /*0750*/  IADD3 R6, R9, 0x70, RZ ;  /* 0x0000007009067810 */ /* 0x010fe40007ffe0ff */
[----:B-1----:R-:W-:Y:S01]  /*0760*/  @!P1 LEA R2, P0, R46, R4, 0x1 ;  /* 0x000000042e029211 */ /* 0x002fe200078008ff */
[----:B------:R-:W-:-:S03]  /*0770*/  @!P1 IMAD.SHL.U32 R0, R195, 0x2, RZ ;  /* 0x00000002c3009824 */ /* 0x000fc600078e00ff */
[--C-:B---3--:R-:W-:Y:S01]  /*0780*/  @!P1 LEA.HI.X R3, R46, R5, R47.reuse, 0x1, P0 ;  /* 0x000000052e039211 */ /* 0x108fe200000f0c2f */
[----:B------:R-:W-:Y:S01]  /*0790*/  IMAD.WIDE.U32 R4, R19, c[0x0][0x1e0], R46 ;  /* 0x0000780013047a25 */ /* 0x000fe200078e002e */
[----:B------:R-:W-:-:S03]  /*07a0*/  ISETP.GE.AND P0, PT, R6, R20, PT ;  /* 0x000000140600720c */ /* 0x000fc60003f06270 */
[----:B------:R1:W-:Y:S01]  /*07b0*/  @!P1 LDGSTS.E.BYPASS.LTC128B.128 [R0+0x8900], [R2.64], !P3 ;  /* 0x0890000002009fae */ /* 0x0003e2000d901d48 */
[----:B------:R-:W-:-:S04]  /*07c0*/  @!P5 LEA R8, P1, R46, R8, 0x1 ;  /* 0x000000082e08d211 */ /* 0x000fc800078208ff */
[C-C-:B-----5:R-:W-:Y:S01]  /*07d0*/  @!P5 LEA.HI.X R9, R46.reuse, R12, R47.reuse, 0x1, P1 ;  /* 0x0000000c2e09d211 */ /* 0x160fe200008f0c2f */
[----:B------:R-:W-:Y:S01]  /*07e0*/  @!P4 IMAD.SHL.U32 R12, R195, 0x2, RZ ;  /* 0x00000002c30cc824 */ /* 0x000fe200078e00ff */
[C---:B------:R-:W-:Y:S02]  /*07f0*/  @!P4 LEA R6, P1, R46.reuse, R11, 0x1 ;  /* 0x0000000b2e06c211 */ /* 0x040fe400078208ff */
[----:B------:R-:W-:Y:S02]  /*0800*/  SHF.R.U32.HI R11, RZ, 0x1f, R18 ;  /* 0x0000001fff0b7819 */ /* 0x000fe40000011612 */
[----:B------:R-:W-:Y:S02]  /*0810*/  @!P4 LEA.HI.X R7, R46, R17, R47, 0x1, P1 ;  /* 0x000000112e07c211 */ /* 0x000fe400008f0c2f */
[----:B------:R-:W-:Y:S01]  /*0820*/  LEA.HI.SX32 R198, R18, R11, 0x1a ;  /* 0x0000000b12c67211 */ /* 0x000fe200078fd2ff */
[----:B------:R-:W-:-:S03]  /*0830*/  IMAD.SHL.U32 R18, R19, 0x8, RZ ;  /* 0x0000000813127824 */ /* 0x000fc600078e00ff */
[----:B------:R-:W-:Y:S01]  /*0840*/  IADD3 R41, R198, -0x1, RZ ;  /* 0xffffffffc6297810 */ /* 0x000fe20007ffe0ff */
[----:B------:R3:W-:Y:S03]  /*0850*/  STL [R1], R198 ;  /* 0x000000c601007387 */ /* 0x0007e60000100800 */
[----:B------:R-:W-:Y:S01]  /*0860*/  SHF.R.S32.HI R42, RZ, 0x1f, R41 ;  /* 0x0000001fff2a7819 */ /* 0x000fe20000011429 */
[----:B-1----:R-:W-:Y:S02]  /*0870*/  IMAD.IADD R3, R5, 0x1, R10 ;  /* 0x0000000105037824 */ /* 0x002fe400078e020a */
[----:B------:R-:W-:Y:S02]  /*0880*/  IMAD R0, R45, c[0x0][0x1e8], RZ ;  /* 0x00007a002d007a24 */ /* 0x000fe400078e02ff */
[----:B------:R-:W-:Y:S01]  /*0890*/  IMAD.MOV.U32 R2, RZ, RZ, R4 ;  /* 0x000000ffff027224 */ /* 0x000fe200078e0004 */
[----:B------:R-:W-:Y:S01]  /*08a0*/  @!P2 LEA R4, P1, R46, R15, 0x1 ;  /* 0x0000000f2e04a211 */ /* 0x000fe200078208ff */
[----:B------:R-:W-:-:S02]  /*08b0*/  IMAD R0, R44, c[0x0][0x1ec], R0 ;  /* 0x00007b002c007a24 */ /* 0x000fc400078e0200 */
[----:B------:R-:W-:Y:S01]  /*08c0*/  IMAD.WIDE.U32 R2, R44, c[0x0][0x1e8], R2 ;  /* 0x00007a002c027a25 */ /* 0x000fe200078e0002 */
[C-C-:B------:R-:W-:Y:S02]  /*08d0*/  @!P2 LEA.HI.X R5, R46.reuse, R16, R47.reuse, 0x1, P1 ;  /* 0x000000102e05a211 */ /* 0x140fe400008f0c2f */
[C---:B------:R-:W-:Y:S01]  /*08e0*/  @!P0 LEA R10, P1, R46.reuse, R13, 0x1 ;  /* 0x0000000d2e0a8211 */ /* 0x040fe200078208ff */
[----:B------:R-:W-:Y:S01]  /*08f0*/  IMAD.IADD R3, R3, 0x1, R0 ;  /* 0x0000000103037824 */ /* 0x000fe200078e0200 */
[----:B------:R-:W-:Y:S01]  /*0900*/  LEA.HI R13, R25, R43, RZ, 0x4 ;  /* 0x0000002b190d7211 */ /* 0x000fe200078f20ff */
[----:B------:R-:W-:Y:S01]  /*0910*/  @!P5 IMAD.SHL.U32 R0, R195, 0x2, RZ ;  /* 0x00000002c300d824 */ /* 0x000fe200078e00ff */
[----:B------:R-:W-:-:S04]  /*0920*/  @!P0 LEA.HI.X R11, R46, R14, R47, 0x1, P1 ;  /* 0x0000000e2e0b8211 */ /* 0x000fc800008f0c2f */
[----:B------:R1:W-:Y:S04]  /*0930*/  @!P5 LDGSTS.E.BYPASS.LTC128B.128 [R0+0x9100], [R8.64], !P3 ;  /* 0x091000000800dfae */ /* 0x0003e8000d901d48 */
[----:B------:R4:W-:Y:S01]  /*0940*/  @!P4 LDGSTS.E.BYPASS.LTC128B.128 [R12+0x9900], [R6.64], !P3 ;  /* 0x09900000060ccfae */ /* 0x0009e2000d901d48 */
[----:B--2---:R-:W-:Y:S01]  /*0950*/  @P6 SHF.R.S32.HI R17, RZ, 0x1f, R21 ;  /* 0x0000001fff116819 */ /* 0x004fe20000011415 */
[----:B------:R-:W-:Y:S02]  /*0960*/  @!P6 IMAD.MOV.U32 R17, RZ, RZ, R23 ;  /* 0x000000ffff11e224 */ /* 0x000fe400078e0017 */
[----:B------:R-:W-:Y:S02]  /*0970*/  @P6 IMAD.MOV.U32 R16, RZ, RZ, R21 ;  /* 0x000000ffff106224 */ /* 0x000fe400078e0015 */
[----:B------:R-:W-:-:S04]  /*0980*/  @!P6 IMAD.MOV.U32 R16, RZ, RZ, R22 ;  /* 0x000000ffff10e224 */ /* 0x000fc800078e0016 */
[----:B------:R-:W-:-:S04]  /*0990*/  IMAD.WIDE.U32 R26, R16, c[0x0][0x1f0], R2 ;  /* 0x00007c00101a7a25 */ /* 0x000fc800078e0002 */
[----:B------:R-:W-:Y:S01]  /*09a0*/  IMAD.MOV.U32 R196, RZ, RZ, R26 ;  /* 0x000000ffffc47224 */ /* 0x000fe200078e001a */
[----:B------:R3:W-:Y:S01]  /*09b0*/  STL.64 [R1+0x48], R26 ;  /* 0x0000481a01007387 */ /* 0x0007e20000100a00 */
[----:B-1----:R-:W-:Y:S02]  /*09c0*/  @!P2 IMAD.SHL.U32 R0, R195, 0x2, RZ ;  /* 0x00000002c300a824 */ /* 0x002fe400078e00ff */
[----:B------:R-:W-:Y:S02]  /*09d0*/  IMAD.MOV.U32 R8, RZ, RZ, 0x70 ;  /* 0x00000070ff087424 */ /* 0x000fe400078e00ff */
[----:B----4-:R-:W-:Y:S01]  /*09e0*/  IMAD.SHL.U32 R7, R191, 0x20, RZ ;  /* 0x00000020bf077824 */ /* 0x010fe200078e00ff */
[----:B------:R1:W-:Y:S01]  /*09f0*/  @!P2 LDGSTS.E.BYPASS.LTC128B.128 [R0+0xa100], [R4.64], !P3 ;  /* 0x0a1000000400afae */ /* 0x0003e2000d901d48 */
[----:B------:R-:W-:-:S04]  /*0a00*/  IMAD.WIDE.U32 R192, R8, c[0x0][0x1e0], RZ ;  /* 0x0000780008c07a25 */ /* 0x000fc800078e00ff */
[----:B------:R-:W-:-:S05]  /*0a10*/  IMAD R160, R198, -0x70, R8 ;  /* 0xffffff90c6a07824 */ /* 0x000fca00078e0208 */
[----:B------:R-:W-:-:S04]  /*0a20*/  IADD3 R23, R160, c[0x0][0x1d0], -R19 ;  /* 0x00007400a0177a10 */ /* 0x000fc80007ffe813 */
[C---:B------:R-:W-:Y:S02]  /*0a30*/  ISETP.GE.AND P6, PT, R23.reuse, 0x21, PT ;  /* 0x000000211700780c */ /* 0x040fe40003fc6270 */
[C---:B------:R-:W-:Y:S02]  /*0a40*/  ISETP.GE.AND P2, PT, R23.reuse, 0x1, PT ;  /* 0x000000011700780c */ /* 0x040fe40003f46270 */
[----:B------:R-:W-:Y:S01]  /*0a50*/  ISETP.GE.AND P1, PT, R23, 0x11, PT ;  /* 0x000000111700780c */ /* 0x000fe20003f26270 */
[----:B-1----:R-:W-:Y:S02]  /*0a60*/  IMAD R4, R8, c[0x0][0x1e4], RZ ;  /* 0x0000790008047a24 */ /* 0x002fe400078e02ff */
[----:B------:R-:W-:Y:S02]  /*0a70*/  IMAD R0, R17, c[0x0][0x1f0], RZ ;  /* 0x00007c0011007a24 */ /* 0x000fe400078e02ff */
[----:B------:R-:W-:Y:S02]  /*0a80*/  IMAD.IADD R189, R193, 0x1, R4 ;  /* 0x00000001c1bd7824 */ /* 0x000fe400078e0204 */
[----:B------:R-:W-:-:S02]  /*0a90*/  IMAD R4, R16, c[0x0][0x1f4], R0 ;  /* 0x00007d0010047a24 */ /* 0x000fc400078e0200 */
[----:B------:R-:W-:Y:S02]  /*0aa0*/  IMAD R0, R189, R41, RZ ;  /* 0x00000029bd007224 */ /* 0x000fe400078e02ff */
[----:B------:R-:W-:Y:S02]  /*0ab0*/  IMAD.IADD R197, R27, 0x1, R4 ;  /* 0x000000011bc57824 */ /* 0x000fe400078e0204 */
[-C--:B------:R-:W-:Y:S02]  /*0ac0*/  IMAD R4, R42, R192.reuse, R0 ;  /* 0x000000c02a047224 */ /* 0x080fe400078e0200 */
[----:B------:R-:W-:Y:S01]  /*0ad0*/  @!P0 IMAD.SHL.U32 R0, R195, 0x2, RZ ;  /* 0x00000002c3008824 */ /* 0x000fe200078e00ff */
[----:B------:R3:W-:Y:S01]  /*0ae0*/  STL.64 [R1+0x40], R196 ;  /* 0x000040c401007387 */ /* 0x0007e20000100a00 */
[----:B------:R-:W-:-:S03]  /*0af0*/  IMAD.WIDE.U32 R2, R41, R192, R196 ;  /* 0x000000c029027225 */ /* 0x000fc600078e00c4 */
[----:B------:R1:W-:Y:S01]  /*0b00*/  @!P0 LDGSTS.E.BYPASS.LTC128B.128 [R0+0xa900], [R10.64], !P3 ;  /* 0x0a9000000a008fae */ /* 0x0003e2000d901d48 */
[----:B------:R-:W-:Y:S01]  /*0b10*/  IMAD.IADD R3, R3, 0x1, R4 ;  /* 0x0000000103037824 */ /* 0x000fe200078e0204 */
[----:B------:R-:W-:Y:S01]  /*0b20*/  @P2 LEA R6, P5, R2, c[0x0][0x1c8], 0x1 ;  /* 0x0000720002062a11 */ /* 0x000fe200078a08ff */
[----:B------:R-:W-:Y:S01]  /*0b30*/  @P2 IMAD.SHL.U32 R9, R195, 0x2, RZ ;  /* 0x00000002c3092824 */ /* 0x000fe200078e00ff */
[----:B------:R-:W0:Y:S04]  /*0b40*/  LDGDEPBAR ;  /* 0x00000000000079af */ /* 0x000e280000000000 */
[----:B------:R-:W-:Y:S01]  /*0b50*/  BAR.SYNC.DEFER_BLOCKING 0x0 ;  /* 0x0000000000007b1d */ /* 0x000fe20000010000 */
[----:B------:R-:W-:Y:S01]  /*0b60*/  ISETP.GE.AND P0, PT, R46, c[0x0][0x1d4], PT ;  /* 0x000075002e007a0c */ /* 0x000fe20003f06270 */
[C---:B-1----:R-:W-:Y:S01]  /*0b70*/  IMAD.WIDE.U32 R10, R190.reuse, 0x20, RZ ;  /* 0x00000020be0a7825 */ /* 0x042fe200078e00ff */
[----:B------:R-:W-:-:S04]  /*0b80*/  @P1 LEA R0, P4, R190, R2, 0x4 ;  /* 0x00000002be001211 */ /* 0x000fc800078820ff */
[----:B------:R-:W-:Y:S02]  /*0b90*/  @P6 IADD3 R8, P3, R2, R10, RZ ;  /* 0x0000000a02086210 */ /* 0x000fe40007f7e0ff */
[----:B------:R-:W-:Y:S02]  /*0ba0*/  @P1 LEA.HI.X R5, R190, R3, R191, 0x4, P4 ;  /* 0x00000003be051211 */ /* 0x000fe400020f24bf */
[----:B------:R-:W-:Y:S02]  /*0bb0*/  @P6 IADD3.X R10, R3, R11, R7, P3, !PT ;  /* 0x0000000b030a6210 */ /* 0x000fe40001ffe407 */
[----:B------:R-:W-:Y:S02]  /*0bc0*/  @P2 LEA.HI.X R7, R2, c[0x0][0x1cc], R3, 0x1, P5 ;  /* 0x0000730002072a11 */ /* 0x000fe400028f0c03 */
[----:B------:R-:W-:Y:S02]  /*0bd0*/  ISETP.GE.AND P5, PT, R23, 0x31, PT ;  /* 0x000000311700780c */ /* 0x000fe40003fa6270 */
[----:B------:R-:W-:Y:S01]  /*0be0*/  @P1 LEA R4, P4, R0, c[0x0][0x1c8], 0x1 ;  /* 0x0000720000041a11 */ /* 0x000fe200078808ff */
[----:B------:R-:W-:Y:S01]  /*0bf0*/  @!PT LDS RZ, [RZ] ;  /* 0x00000000fffff984 */ /* 0x000fe20000000800 */
[----:B------:R-:W-:Y:S01]  /*0c00*/  @!PT LDS RZ, [RZ] ;  /* 0x00000000fffff984 */ /* 0x000fe20000000800 */
[----:B------:R-:W-:Y:S01]  /*0c10*/  @!PT LDS RZ, [RZ] ;  /* 0x00000000fffff984 */ /* 0x000fe20000000800 */
[----:B------:R1:W-:Y:S01]  /*0c20*/  @P2 LDGSTS.E.BYPASS.LTC128B.128 [R9+0x3900], [R6.64], !P0 ;  /* 0x0390000006092fae */ /* 0x0003e2000c101d48 */
[----:B------:R-:W-:-:S02]  /*0c30*/  SHF.R.S32.HI R11, RZ, 0x4, R13 ;  /* 0x00000004ff0b7819 */ /* 0x000fc4000001140d */
[----:B------:R-:W-:Y:S01]  /*0c40*/  @P1 LEA.HI.X R5, R0, c[0x0][0x1cc], R5, 0x1, P4 ;  /* 0x0000730000051a11 */ /* 0x000fe200020f0c05 */
[----:B------:R-:W-:Y:S01]  /*0c50*/  @P1 IMAD.SHL.U32 R0, R195, 0x2, RZ ;  /* 0x00000002c3001824 */ /* 0x000fe200078e00ff */
[C---:B------:R-:W-:Y:S02]  /*0c60*/  ISETP.GE.AND P4, PT, R23.reuse, 0x41, PT ;  /* 0x000000411700780c */ /* 0x040fe40003f86270 */
[C---:B------:R-:W-:Y:S02]  /*0c70*/  ISETP.GE.AND P2, PT, R23.reuse, 0x61, PT ;  /* 0x000000611700780c */ /* 0x040fe40003f46270 */
[----:B------:R2:W-:Y:S01]  /*0c80*/  @P1 LDGSTS.E.BYPASS.LTC128B.128 [R0+0x4100], [R4.64], !P0 ;  /* 0x0410000004001fae */ /* 0x0005e2000c101d48 */
[C---:B------:R-:W-:Y:S02]  /*0c90*/  @P6 LEA R14, P1, R8.reuse, c[0x0][0x1c8], 0x1 ;  /* 0x00007200080e6a11 */ /* 0x040fe400078208ff */
[----:B------:R-:W-:Y:S02]  /*0ca0*/  ISETP.GE.AND P3, PT, R23, 0x51, PT ;  /* 0x000000511700780c */ /* 0x000fe40003f66270 */
[----:B------:R-:W-:-:S02]  /*0cb0*/  @P6 LEA.HI.X R15, R8, c[0x0][0x1cc], R10, 0x1, P1 ;  /* 0x00007300080f6a11 */ /* 0x000fc400008f0c0a */
[----:B------:R-:W-:-:S04]  /*0cc0*/  LOP3.LUT R10, R13, 0xfffffff0, RZ, 0xc0, !PT ;  /* 0xfffffff00d0a7812 */ /* 0x000fc800078ec0ff */
[----:B------:R-:W-:Y:S02]  /*0cd0*/  @P2 IMAD R21, R191, 0x60, RZ ;  /* 0x00000060bf152824 */ /* 0x000fe400078e02ff */
[----:B------:R-:W-:Y:S01]  /*0ce0*/  IMAD.IADD R10, R43, 0x1, -R10 ;  /* 0x000000012b0a7824 */ /* 0x000fe200078e0a0a */
[----:B-1----:R-:W-:Y:S02]  /*0cf0*/  LEA.HI R6, R13, R11, RZ, 0x1 ;  /* 0x0000000b0d067211 */ /* 0x002fe400078f08ff */
[C---:B------:R-:W-:Y:S02]  /*0d00*/  @P3 IMAD R7, R191.reuse, 0x50, RZ ;  /* 0x00000050bf073824 */ /* 0x040fe400078e02ff */
[----:B------:R-:W-:Y:S02]  /*0d10*/  SHF.R.S32.HI R20, RZ, 0x1f, R10 ;  /* 0x0000001fff147819 */ /* 0x000fe4000001140a */
[----:B------:R-:W-:Y:S02]  /*0d20*/  LOP3.LUT R6, R6, 0xfffffffe, RZ, 0xc0, !PT ;  /* 0xfffffffe06067812 */ /* 0x000fe400078ec0ff */
[----:B------:R-:W-:Y:S01]  /*0d30*/  LEA.HI R20, R20, R10, RZ, 0x3 ;  /* 0x0000000a14147211 */ /* 0x000fe200078f18ff */
[----:B--2---:R-:W-:-:S02]  /*0d40*/  @P5 IMAD R0, R191, 0x30, RZ ;  /* 0x00000030bf005824 */ /* 0x004fc400078e02ff */
[----:B------:R-:W-:-:S04]  /*0d50*/  @P5 IMAD.WIDE.U32 R4, R190, 0x30, R2 ;  /* 0x00000030be045825 */ /* 0x000fc800078e0002 */
[----:B------:R-:W-:Y:S01]  /*0d60*/  @P5 IMAD.IADD R0, R5, 0x1, R0 ;  /* 0x0000000105005824 */ /* 0x000fe200078e0200 */
[----:B------:R-:W-:Y:S01]  /*0d70*/  @P5 LEA R12, P1, R4, c[0x0][0x1c8], 0x1 ;  /* 0x00007200040c5a11 */ /* 0x000fe200078208ff */
[----:B------:R-:W-:Y:S01]  /*0d80*/  IMAD.IADD R22, R11, 0x1, -R6 ;  /* 0x000000010b167824 */ /* 0x000fe200078e0a06 */
[----:B------:R-:W-:Y:S01]  /*0d90*/  LOP3.LUT R11, R20, 0xfffffff8, RZ, 0xc0, !PT ;  /* 0xfffffff8140b7812 */ /* 0x000fe200078ec0ff */
[----:B------:R-:W-:Y:S01]  /*0da0*/  @P2 IMAD.MOV.U32 R5, RZ, RZ, R3 ;  /* 0x000000ffff052224 */ /* 0x000fe200078e0003 */
[----:B------:R-:W-:Y:S01]  /*0db0*/  @P5 LEA.HI.X R13, R4, c[0x0][0x1cc], R0, 0x1, P1 ;  /* 0x00007300040d5a11 */ /* 0x000fe200008f0c00 */
[----:B------:R-:W-:Y:S01]  /*0dc0*/  @P2 IMAD.MOV.U32 R4, RZ, RZ, R2 ;  /* 0x000000ffff042224 */ /* 0x000fe200078e0002 */
[----:B------:R-:W-:Y:S01]  /*0dd0*/  @P4 LEA R0, P1, R190, R2, 0x6 ;  /* 0x00000002be004211 */ /* 0x000fe200078230ff */
[----:B------:R-:W-:Y:S02]  /*0de0*/  IMAD.IADD R11, R10, 0x1, -R11 ;  /* 0x000000010a0b7824 */ /* 0x000fe400078e0a0b */
[C---:B------:R-:W-:Y:S01]  /*0df0*/  @P2 IMAD.WIDE.U32 R4, R190.reuse, 0x60, R4 ;  /* 0x00000060be042825 */ /* 0x040fe200078e0004 */
[----:B------:R-:W-:-:S02]  /*0e00*/  @P4 LEA.HI.X R6, R190, R3, R191, 0x6, P1 ;  /* 0x00000003be064211 */ /* 0x000fc400008f34bf */
[----:B------:R-:W-:Y:S01]  /*0e10*/  @P4 LEA R8, P1, R0, c[0x0][0x1c8], 0x1 ;  /* 0x0000720000084a11 */ /* 0x000fe200078208ff */
[----:B------:R-:W-:-:S03]  /*0e20*/  @P3 IMAD.WIDE.U32 R2, R190, 0x50, R2 ;  /* 0x00000050be023825 */ /* 0x000fc600078e0002 */
[----:B------:R-:W-:Y:S01]  /*0e30*/  @P4 LEA.HI.X R9, R0, c[0x0][0x1cc], R6, 0x1, P1 ;  /* 0x0000730000094a11 */ /* 0x000fe200008f0c06 */
[----:B------:R-:W-:Y:S01]  /*0e40*/  IMAD.SHL.U32 R0, R40, 0x40, RZ ;  /* 0x0000004028007824 */ /* 0x000fe200078e00ff */
[----:B------:R-:W-:Y:S01]  /*0e50*/  @P3 LEA R6, P1, R2, c[0x0][0x1c8], 0x1 ;  /* 0x0000720002063a11 */ /* 0x000fe200078208ff */
[----:B------:R-:W-:-:S03]  /*0e60*/  @P3 IMAD.IADD R3, R3, 0x1, R7 ;  /* 0x0000000103033824 */ /* 0x000fc600078e0207 */
[----:B------:R-:W-:Y:S02]  /*0e70*/  LOP3.LUT R0, R0, 0x1c0, RZ, 0xc0, !PT ;  /* 0x000001c000007812 */ /* 0x000fe400078ec0ff */
[----:B------:R-:W-:Y:S02]  /*0e80*/  @P3 LEA.HI.X R7, R2, c[0x0][0x1cc], R3, 0x1, P1 ;  /* 0x0000730002073a11 */ /* 0x000fe400008f0c03 */
[----:B------:R-:W-:Y:S02]  /*0e90*/  LOP3.LUT R18, R0, 0x8, R18, 0xf8, !PT ;  /* 0x0000000800127812 */ /* 0x000fe400078ef812 */
[----:B------:R-:W-:Y:S01]  /*0ea0*/  SHF.R.U32.HI R3, RZ, 0x3, R0 ;  /* 0x00000003ff037819 */ /* 0x000fe20000011600 */
[----:B------:R-:W-:Y:S01]  /*0eb0*/  @P2 IMAD.IADD R0, R5, 0x1, R21 ;  /* 0x0000000105002824 */ /* 0x000fe200078e0215 */
[----:B------:R-:W-:Y:S01]  /*0ec0*/  @P2 LEA R2, P1, R4, c[0x0][0x1c8], 0x1 ;  /* 0x0000720004022a11 */ /* 0x000fe200078208ff */
[----:B------:R-:W-:Y:S01]  /*0ed0*/  @P6 IMAD.SHL.U32 R5, R195, 0x2, RZ ;  /* 0x00000002c3056824 */ /* 0x000fe200078e00ff */
[----:B------:R-:W-:-:S02]  /*0ee0*/  LOP3.LUT R18, R18, R3, RZ, 0x3c, !PT ;  /* 0x0000000312127212 */ /* 0x000fc400078e3cff */
[----:B------:R-:W-:Y:S01]  /*0ef0*/  @P2 LEA.HI.X R3, R4, c[0x0][0x1cc], R0, 0x1, P1 ;  /* 0x0000730004032a11 */ /* 0x000fe200008f0c00 */
[C---:B------:R-:W-:Y:S01]  /*0f00*/  @P5 IMAD.SHL.U32 R0, R195.reuse, 0x2, RZ ;  /* 0x00000002c3005824 */ /* 0x040fe200078e00ff */
[----:B------:R1:W-:Y:S01]  /*0f10*/  @P6 LDGSTS.E.BYPASS.LTC128B.128 [R5+0x4900], [R14.64], !P0 ;  /* 0x049000000e056fae */ /* 0x0003e2000c101d48 */
[----:B------:R-:W-:-:S03]  /*0f20*/  @P3 IMAD.SHL.U32 R4, R195, 0x2, RZ ;  /* 0x00000002c3043824 */ /* 0x000fc600078e00ff */
[----:B------:R2:W-:Y:S01]  /*0f30*/  @P5 LDGSTS.E.BYPASS.LTC128B.128 [R0+0x5100], [R12.64], !P0 ;  /* 0x051000000c005fae */ /* 0x0005e2000c101d48 */
[C---:B-1----:R-:W-:Y:S02]  /*0f40*/  @P4 IMAD.SHL.U32 R5, R195.reuse, 0x2, RZ ;  /* 0x00000002c3054824 */ /* 0x042fe400078e00ff */
[----:B--2---:R-:W-:-:S03]  /*0f50*/  @P2 IMAD.SHL.U32 R0, R195, 0x2, RZ ;  /* 0x00000002c3002824 */ /* 0x004fc600078e00ff */
[----:B------:R1:W-:Y:S04]  /*0f60*/  @P4 LDGSTS.E.BYPASS.LTC128B.128 [R5+0x5900], [R8.64], !P0 ;  /* 0x0590000008054fae */ /* 0x0003e8000c101d48 */
[----:B------:R2:W-:Y:S04]  /*0f70*/  @P3 LDGSTS.E.BYPASS.LTC128B.128 [R4+0x6100], [R6.64], !P0 ;  /* 0x0610000006043fae */ /* 0x0005e8000c101d48 */
[----:B------:R4:W-:Y:S01]  /*0f80*/  @P2 LDGSTS.E.BYPASS.LTC128B.128 [R0+0x6900], [R2.64], !P0 ;  /* 0x0690000002002fae */ /* 0x0009e2000c101d48 */
[----:B------:R-:W-:Y:S02]  /*0f90*/  R2P PR, R11, 0x6 ;  /* 0x000000060b007804 */ /* 0x000fe40000000000 */
[----:B------:R-:W-:Y:S01]  /*0fa0*/  LOP3.LUT P3, RZ, R40, 0x2, RZ, 0xc0, !PT ;  /* 0x0000000228ff7812 */ /* 0x000fe2000786c0ff */
[----:B------:R-:W0:Y:S01]  /*0fb0*/  LDGDEPBAR ;  /* 0x00000000000079af */ /* 0x000e220000000000 */
[----:B--2---:R-:W-:Y:S01]  /*0fc0*/  IMAD.SHL.U32 R4, R20, 0x40, RZ ;  /* 0x0000004014047824 */ /* 0x004fe200078e00ff */
[----:B------:R-:W-:Y:S01]  /*0fd0*/  LEA.HI R6, R25, R43, RZ, 0x5 ;  /* 0x0000002b19067211 */ /* 0x000fe200078f28ff */
[----:B----4-:R-:W-:-:S03]  /*0fe0*/  IMAD.SHL.U32 R2, R11, 0x40, RZ ;  /* 0x000000400b027824 */ /* 0x010fc600078e00ff */
[----:B-1----:R-:W-:Y:S01]  /*0ff0*/  SHF.R.S32.HI R5, RZ, 0x5, R6 ;  /* 0x00000005ff057819 */ /* 0x002fe20000011406 */
[----:B------:R-:W-:Y:S01]  /*1000*/  IMAD.SHL.U32 R3, R22, 0x8, RZ ;  /* 0x0000000816037824 */ /* 0x000fe200078e00ff */
[----:B------:R-:W-:Y:S01]  /*1010*/  LOP3.LUT R117, R4, 0xfffffe00, RZ, 0xc0, !PT ;  /* 0xfffffe0004757812 */ /* 0x000fe200078ec0ff */
[----:B------:R-:W-:Y:S01]  /*1020*/  IMAD R0, R22, 0x200, R18 ;  /* 0x0000020016007824 */ /* 0x000fe200078e0212 */
[----:B------:R-:W-:Y:S01]  /*1030*/  LOP3.LUT R2, R2, 0x1c0, RZ, 0xc0, !PT ;  /* 0x000001c002027812 */ /* 0x000fe200078ec0ff */
[----:B------:R-:W-:Y:S01]  /*1040*/  IMAD R4, R24, c[0x0][0x208], RZ ;  /* 0x0000820018047a24 */ /* 0x000fe200078e02ff */
[----:B------:R-:W-:-:S04]  /*1050*/  DEPBAR.LE SB0, 0x1 ;  /* 0x000080400000791a */ /* 0x000fc80000000000 */
[----:B------:R-:W-:Y:S01]  /*1060*/  LOP3.LUT R3, R2, 0x8, R3, 0xf8, !PT ;  /* 0x0000000802037812 */ /* 0x000fe200078ef803 */
[----:B------:R-:W-:Y:S01]  /*1070*/  IMAD.SHL.U32 R119, R0, 0x2, RZ ;  /* 0x0000000200777824 */ /* 0x000fe200078e00ff */
[----:B------:R-:W-:Y:S01]  /*1080*/  SHF.R.U32.HI R2, RZ, 0x3, R2 ;  /* 0x00000003ff027819 */ /* 0x000fe20000011602 */
[----:B------:R-:W-:-:S04]  /*1090*/  DEPBAR.LE SB0, 0x0 ;  /* 0x000080000000791a */ /* 0x000fc80000000000 */
[----:B------:R-:W-:Y:S01]  /*10a0*/  LOP3.LUT R116, R3, R2, RZ, 0x3c, !PT ;  /* 0x0000000203747212 */ /* 0x000fe200078e3cff */
[----:B------:R-:W-:Y:S01]  /*10b0*/  IMAD R2, R5, 0x400, R117 ;  /* 0x0000040005027824 */ /* 0x000fe200078e0275 */
[----:B------:R-:W-:Y:S01]  /*10c0*/  BAR.SYNC.DEFER_BLOCKING 0x0 ;  /* 0x0000000000007b1d */ /* 0x000fe20000010000 */
[----:B------:R-:W-:Y:S01]  /*10d0*/  IMAD.MOV.U32 R3, RZ, RZ, 0x10 ;  /* 0x00000010ff037424 */ /* 0x000fe200078e00ff */
[C---:B------:R-:W-:Y:S01]  /*10e0*/  IADD3 R234, R119.reuse, 0x3920, RZ ;  /* 0x0000392077ea7810 */ /* 0x040fe20007ffe0ff */
[----:B------:R-:W-:Y:S01]  /*10f0*/  IMAD.IADD R0, R116, 0x1, R2 ;  /* 0x0000000174007824 */ /* 0x000fe200078e0202 */
[----:B------:R-:W-:Y:S02]  /*1100*/  IADD3 R2, R119, 0x3900, RZ ;  /* 0x0000390077027810 */ /* 0x000fe40007ffe0ff */
[----:B------:R-:W-:Y:S01]  /*1110*/  SEL R3, R3, 0xfffffff0, !P1 ;  /* 0xfffffff003037807 */ /* 0x000fe20004800000 */
[----:B------:R-:W-:Y:S01]  /*1120*/  IMAD.SHL.U32 R230, R0, 0x2, RZ ;  /* 0x0000000200e67824 */ /* 0x000fe200078e00ff */
[----:B------:R-:W-:Y:S01]  /*1130*/  ISETP.GE.AND P1, PT, R194, 0x1, PT ;  /* 0x00000001c200780c */ /* 0x000fe20003f26270 */
[C---:B------:R-:W-:Y:S01]  /*1140*/  IMAD R0, R19.reuse, c[0x0][0x20c], R4 ;  /* 0x0000830013007a24 */ /* 0x040fe200078e0204 */
[----:B------:R-:W-:Y:S01]  /*1150*/  @P3 IADD3 R234, R2, -0x20, RZ ;  /* 0xffffffe002ea3810 */ /* 0x000fe20007ffe0ff */
[----:B------:R-:W-:Y:S01]  /*1160*/  IMAD.WIDE.U32 R4, R19, c[0x0][0x208], R46 ;  /* 0x0000820013047a25 */ /* 0x000fe200078e002e */
[----:B------:R-:W-:-:S02]  /*1170*/  LOP3.LUT R2, R6, 0xffffffe0, RZ, 0xc0, !PT ;  /* 0xffffffe006027812 */ /* 0x000fc400078ec0ff */
[C---:B------:R-:W-:Y:S01]  /*1180*/  IADD3 R240, R234.reuse, 0x800, RZ ;  /* 0x00000800eaf07810 */ /* 0x040fe20007ffe0ff */
[----:B------:R-:W-:Y:S01]  /*1190*/  IMAD.IADD R5, R5, 0x1, R0 ;  /* 0x0000000105057824 */ /* 0x000fe200078e0200 */
[C---:B------:R-:W-:Y:S01]  /*11a0*/  IADD3 R239, R234.reuse, 0x1000, RZ ;  /* 0x00001000eaef7810 */ /* 0x040fe20007ffe0ff */
[----:B------:R-:W-:Y:S01]  /*11b0*/  IMAD R0, R45, c[0x0][0x210], RZ ;  /* 0x000084002d007a24 */ /* 0x000fe200078e02ff */
[----:B------:R-:W-:Y:S01]  /*11c0*/  IADD3 R238, R234, 0x1800, RZ ;  /* 0x00001800eaee7810 */ /* 0x000fe20007ffe0ff */
[----:B------:R-:W-:Y:S01]  /*11d0*/  IMAD.WIDE.U32 R4, R44, c[0x0][0x210], R4 ;  /* 0x000084002c047a25 */ /* 0x000fe200078e0004 */
[C---:B------:R-:W-:Y:S02]  /*11e0*/  IADD3 R237, R234.reuse, 0x2000, RZ ;  /* 0x00002000eaed7810 */ /* 0x040fe40007ffe0ff */
[----:B------:R-:W-:Y:S01]  /*11f0*/  IADD3 R236, R234, 0x2800, RZ ;  /* 0x00002800eaec7810 */ /* 0x000fe20007ffe0ff */
[----:B------:R-:W-:Y:S01]  /*1200*/  IMAD R0, R44, c[0x0][0x214], R0 ;  /* 0x000085002c007a24 */ /* 0x000fe200078e0200 */
[----:B------:R3:W1:Y:S01]  /*1210*/  LDSM.16.M88.4 R36, [R230+0x7100] ;  /* 0x00710000e624783b */ /* 0x0006620000000200 */
[----:B------:R-:W-:Y:S01]  /*1220*/  IMAD R233, R3, 0x2, R230 ;  /* 0x0000000203e97824 */ /* 0x000fe200078e02e6 */
[----:B------:R-:W-:Y:S01]  /*1230*/  IADD3 R235, R234, 0x3000, RZ ;  /* 0x00003000eaeb7810 */ /* 0x000fe20007ffe0ff */
[----:B------:R-:W-:Y:S01]  /*1240*/  IMAD.IADD R5, R5, 0x1, R0 ;  /* 0x0000000105057824 */ /* 0x000fe200078e0200 */
[----:B------:R3:W2:Y:S01]  /*1250*/  LDSM.16.M88.4 R32, [R230+0x9100] ;  /* 0x00910000e620783b */ /* 0x0006a20000000200 */
[----:B------:R-:W-:-:S02]  /*1260*/  IMAD R0, R17, c[0x0][0x218], RZ ;  /* 0x0000860011007a24 */ /* 0x000fc400078e02ff */
[C---:B------:R-:W-:Y:S01]  /*1270*/  IMAD.WIDE.U32 R48, R16.reuse, c[0x0][0x218], R4 ;  /* 0x0000860010307a25 */ /* 0x040fe200078e0004 */
[----:B------:R3:W4:Y:S03]  /*1280*/  LDSM.16.M88.4 R52, [R119+0x3900] ;  /* 0x003900007734783b */ /* 0x0007260000000200 */
[----:B------:R-:W-:Y:S01]  /*1290*/  IMAD R0, R16, c[0x0][0x21c], R0 ;  /* 0x0000870010007a24 */ /* 0x000fe200078e0200 */
[----:B------:R3:W-:Y:S01]  /*12a0*/  STL.64 [R1+0x10], R48 ;  /* 0x0000103001007387 */ /* 0x0007e20000100a00 */
[----:B------:R-:W-:Y:S02]  /*12b0*/  IMAD.IADD R112, R43, 0x1, -R2 ;  /* 0x000000012b707824 */ /* 0x000fe400078e0a02 */
[----:B------:R-:W-:Y:S01]  /*12c0*/  IMAD.IADD R51, R49, 0x1, R0 ;  /* 0x0000000131337824 */ /* 0x000fe200078e0200 */
[----:B------:R3:W1:Y:S01]  /*12d0*/  LDSM.16.M88.4 R80, [R119+0x4100] ;  /* 0x004100007750783b */ /* 0x0006620000000200 */
[----:B------:R-:W-:-:S03]  /*12e0*/  IMAD.MOV.U32 R2, RZ, RZ, 0x20 ;  /* 0x00000020ff027424 */ /* 0x000fc600078e00ff */
[----:B------:R3:W-:Y:S02]  /*12f0*/  STL [R1+0xc], R51 ;  /* 0x00000c3301007387 */ /* 0x0007e40000100800 */
[----:B------:R-:W-:Y:S02]  /*1300*/  SEL R4, R2, 0xffffffe0, !P2 ;  /* 0xffffffe002047807 */ /* 0x000fe40005000000 */
[----:B------:R3:W1:Y:S04]  /*1310*/  LDSM.16.M88.4 R88, [R119+0x4900] ;  /* 0x004900007758783b */ /* 0x0006680000000200 */
[----:B------:R3:W1:Y:S04]  /*1320*/  LDSM.16.M88.4 R96, [R119+0x5100] ;  /* 0x005100007760783b */ /* 0x0006680000000200 */
[----:B------:R3:W1:Y:S04]  /*1330*/  LDSM.16.M88.4 R104, [R119+0x5900] ;  /* 0x005900007768783b */ /* 0x0006680000000200 */
[----:B------:R3:W1:Y:S04]  /*1340*/  LDSM.16.M88.4 R120, [R119+0x6100] ;  /* 0x006100007778783b */ /* 0x0006680000000200 */
[----:B------:R3:W1:Y:S04]  /*1350*/  LDSM.16.M88.4 R128, [R119+0x6900] ;  /* 0x006900007780783b */ /* 0x0006680000000200 */
[----:B------:R3:W1:Y:S04]  /*1360*/  LDSM.16.M88.4 R28, [R233+0x7100] ;  /* 0x00710000e91c783b */ /* 0x0006680000000200 */
[----:B------:R3:W1:Y:S04]  /*1370*/  LDSM.16.M88.4 R24, [R233+0x9100] ;  /* 0x00910000e918783b */ /* 0x0006680000000200 */
[----:B------:R3:W1:Y:S04]  /*1380*/  LDSM.16.M88.4 R68, [R234] ;  /* 0x00000000ea44783b */ /* 0x0006680000000200 */
[----:B------:R3:W1:Y:S04]  /*1390*/  LDSM.16.M88.4 R84, [R234+0x800] ;  /* 0x00080000ea54783b */ /* 0x0006680000000200 */
[----:B------:R3:W1:Y:S04]  /*13a0*/  LDSM.16.M88.4 R92, [R234+0x1000] ;  /* 0x00100000ea5c783b */ /* 0x0006680000000200 */
[----:B------:R3:W1:Y:S04]  /*13b0*/  LDSM.16.M88.4 R100, [R234+0x1800] ;  /* 0x00180000ea64783b */ /* 0x0006680000000200 */
[----:B------:R3:W1:Y:S04]  /*13c0*/  LDSM.16.M88.4 R108, [R234+0x2000] ;  /* 0x00200000ea6c783b */ /* 0x0006680000000200 */
[----:B------:R3:W1:Y:S04]  /*13d0*/  LDSM.16.M88.4 R124, [R234+0x2800] ;  /* 0x00280000ea7c783b */ /* 0x0006680000000200 */
[----:B------:R3:W1:Y:S01]  /*13e0*/  LDSM.16.M88.4 R132, [R234+0x3000] ;  /* 0x00300000ea84783b */ /* 0x0006620000000200 */
[----:B------:R-:W-:Y:S05]  /*13f0*/  @!P1 BRA `(.L_x_0) ;  /* 0x000002f000009947 */ /* 0x000fea0003800000 */
[----:B--2-4-:R-:W-:Y:S01]  /*1400*/  IMAD R0, R42, c[0x0][0x208], RZ ;  /* 0x000082002a007a24 */ /* 0x014fe200078e02ff */
[----:B------:R-:W-:Y:S01]  /*1410*/  ISETP.GE.AND P3, PT, R46, c[0x0][0x1d4], PT ;  /* 0x000075002e007a0c */ /* 0x000fe20003f66270 */
[----:B------:R-:W-:-:S03]  /*1420*/  IMAD.WIDE.U32 R6, R41, c[0x0][0x208], RZ ;  /* 0x0000820029067a25 */ /* 0x000fc600078e00ff */
[----:B------:R-:W-:Y:S01]  /*1430*/  ISETP.LT.OR P6, PT, R23, 0x1, P3 ;  /* 0x000000011700780c */ /* 0x000fe20001fc1670 */
[----:B------:R-:W-:Y:S01]  /*1440*/  IMAD R0, R41, c[0x0][0x20c], R0 ;  /* 0x0000830029007a24 */ /* 0x000fe200078e0200 */
[C---:B------:R-:W-:Y:S01]  /*1450*/  ISETP.LT.OR P5, PT, R23.reuse, 0x11, P3 ;  /* 0x000000111700780c */ /* 0x040fe20001fa1670 */
[----:B------:R-:W-:Y:S01]  /*1460*/  IMAD.MOV.U32 R8, RZ, RZ, R50 ;  /* 0x000000ffff087224 */ /* 0x000fe200078e0032 */
[----:B------:R-:W-:Y:S01]  /*1470*/  ISETP.LT.OR P4, PT, R23, 0x21, P3 ;  /* 0x000000211700780c */ /* 0x000fe20001f81670 */
[----:B------:R-:W-:Y:S02]  /*1480*/  IMAD.MOV.U32 R9, RZ, RZ, R51 ;  /* 0x000000ffff097224 */ /* 0x000fe400078e0033 */
[----:B------:R-:W-:Y:S02]  /*1490*/  IMAD.IADD R0, R7, 0x1, R0 ;  /* 0x0000000107007824 */ /* 0x000fe400078e0200 */
[----:B------:R-:W-:Y:S02]  /*14a0*/  IMAD.MOV.U32 R8, RZ, RZ, R48 ;  /* 0x000000ffff087224 */ /* 0x000fe400078e0030 */
[----:B------:R-:W-:-:S02]  /*14b0*/  IMAD R0, R0, 0x70, RZ ;  /* 0x0000007000007824 */ /* 0x000fc400078e02ff */
[----:B------:R-:W-:Y:S01]  /*14c0*/  IMAD.WIDE.U32 R6, R6, 0x70, R8 ;  /* 0x0000007006067825 */ /* 0x000fe200078e0008 */
[----:B------:R2:W-:Y:S03]  /*14d0*/  STL.64 [R1+0x8], R8 ;  /* 0x0000080801007387 */ /* 0x0005e60000100a00 */
[----:B------:R-:W-:Y:S01]  /*14e0*/  IMAD.WIDE.U32 R14, R2, c[0x0][0x208], RZ ;  /* 0x00008200020e7a25 */ /* 0x000fe200078e00ff */
[----:B------:R-:W-:-:S03]  /*14f0*/  IADD3 R0, R7, R0, RZ ;  /* 0x0000000007007210 */ /* 0x000fc60007ffe0ff */
[----:B------:R-:W-:Y:S02]  /*1500*/  IMAD R5, R2, c[0x0][0x20c], RZ ;  /* 0x0000830002057a24 */ /* 0x000fe400078e02ff */
[----:B------:R-:W-:Y:S01]  /*1510*/  IMAD.SHL.U32 R2, R195, 0x2, RZ ;  /* 0x00000002c3027824 */ /* 0x000fe200078e00ff */
[----:B--2---:R-:W-:-:S04]  /*1520*/  LEA R8, P1, R6, c[0x0][0x1f8], 0x1 ;  /* 0x00007e0006087a11 */ /* 0x004fc800078208ff */
[----:B------:R-:W-:Y:S01]  /*1530*/  LEA.HI.X R9, R6, c[0x0][0x1fc], R0, 0x1, P1 ;  /* 0x00007f0006097a11 */ /* 0x000fe200008f0c00 */
[----:B------:R-:W-:Y:S01]  /*1540*/  IMAD.IADD R0, R15, 0x1, R5 ;  /* 0x000000010f007824 */ /* 0x000fe200078e0205 */
[----:B------:R-:W-:-:S03]  /*1550*/  IADD3 R6, P2, R8, R14, RZ ;  /* 0x0000000e08067210 */ /* 0x000fc60007f5e0ff */
[----:B------:R-:W-:Y:S01]  /*1560*/  @!PT LDS RZ, [RZ] ;  /* 0x00000000fffff984 */ /* 0x000fe20000000800 */
[----:B------:R-:W-:Y:S01]  /*1570*/  @!PT LDS RZ, [RZ] ;  /* 0x00000000fffff984 */ /* 0x000fe20000000800 */
[----:B------:R-:W-:Y:S01]  /*1580*/  @!PT LDS RZ, [RZ] ;  /* 0x00000000fffff984 */ /* 0x000fe20000000800 */
[----:B------:R2:W-:Y:S01]  /*1590*/  LDGSTS.E.BYPASS.LTC128B.128 [R2+0x100], [R8.64], !P6 ;  /* 0x0010000008027fae */ /* 0x0005e2000f101d48 */
[-C--:B------:R-:W-:Y:S01]  /*15a0*/  IADD3 R12, P1, R6, R14.reuse, RZ ;  /* 0x0000000e060c7210 */ /* 0x080fe20007f3e0ff */
[----:B------:R-:W-:Y:S01]  /*15b0*/  IMAD.X R7, R0, 0x1, R9, P2 ;  /* 0x0000000100077824 */ /* 0x000fe200010e0609 */
[----:B------:R-:W-:Y:S02]  /*15c0*/  ISETP.LT.OR P6, PT, R23, 0x31, P3 ;  /* 0x000000311700780c */ /* 0x000fe40001fc1670 */
[----:B------:R-:W-:Y:S02]  /*15d0*/  IADD3 R10, P2, R12, R14, RZ ;  /* 0x0000000e0c0a7210 */ /* 0x000fe40007f5e0ff */
[----:B------:R-:W-:Y:S01]  /*15e0*/  IADD3.X R13, R7, R0, RZ, P1, !PT ;  /* 0x00000000070d7210 */ /* 0x000fe20000ffe4ff */
[----:B------:R4:W-:Y:S01]  /*15f0*/  LDGSTS.E.BYPASS.LTC128B.128 [R2+0x900], [R6.64], !P5 ;  /* 0x0090000006027fae */ /* 0x0009e2000e901d48 */
[----:B------:R-:W-:-:S03]  /*1600*/  ISETP.LT.OR P5, PT, R23, 0x41, P3 ;  /* 0x000000411700780c */ /* 0x000fc60001fa1670 */
[----:B------:R-:W-:Y:S01]  /*1610*/  IMAD.X R11, R13, 0x1, R0, P2 ;  /* 0x000000010d0b7824 */ /* 0x000fe200010e0600 */
[----:B------:R5:W-:Y:S01]  /*1620*/  LDGSTS.E.BYPASS.LTC128B.128 [R2+0x1100], [R12.64], !P4 ;  /* 0x011000000c027fae */ /* 0x000be2000e101d48 */
[C---:B------:R-:W-:Y:S02]  /*1630*/  ISETP.LT.OR P4, PT, R23.reuse, 0x51, P3 ;  /* 0x000000511700780c */ /* 0x040fe40001f81670 */
[----:B------:R-:W-:Y:S01]  /*1640*/  ISETP.LT.OR P3, PT, R23, 0x61, P3 ;  /* 0x000000611700780c */ /* 0x000fe20001f61670 */
[----:B------:R3:W-:Y:S01]  /*1650*/  LDGSTS.E.BYPASS.LTC128B.128 [R2+0x1900], [R10.64], !P6 ;  /* 0x019000000a027fae */ /* 0x0007e2000f101d48 */
[----:B--2---:R-:W-:-:S05]  /*1660*/  IADD3 R8, P1, R10, R14, RZ ;  /* 0x0000000e0a087210 */ /* 0x004fca0007f3e0ff */
[----:B------:R-:W-:Y:S01]  /*1670*/  IMAD.X R9, R11, 0x1, R0, P1 ;  /* 0x000000010b097824 */ /* 0x000fe200008e0600 */
[----:B----4-:R-:W-:-:S04]  /*1680*/  IADD3 R6, P2, R8, R14, RZ ;  /* 0x0000000e08067210 */ /* 0x010fc80007f5e0ff */
[----:B------:R3:W-:Y:S01]  /*1690*/  LDGSTS.E.BYPASS.LTC128B.128 [R2+0x2100], [R8.64], !P5 ;  /* 0x0210000008027fae */ /* 0x0007e2000e901d48 */
[----:B------:R-:W-:Y:S02]  /*16a0*/  IADD3.X R7, R9, R0, RZ, P2, !PT ;  /* 0x0000000009077210 */ /* 0x000fe400017fe4ff */
[----:B-----5:R-:W-:-:S03]  /*16b0*/  IADD3 R12, P1, R6, R14, RZ ;  /* 0x0000000e060c7210 */ /* 0x020fc60007f3e0ff */
[----:B------:R3:W-:Y:S02]  /*16c0*/  LDGSTS.E.BYPASS.LTC128B.128 [R2+0x2900], [R6.64], !P4 ;  /* 0x0290000006027fae */ /* 0x0007e4000e101d48 */
[----:B------:R-:W-:-:S05]  /*16d0*/  IMAD.X R13, R7, 0x1, R0, P1 ;  /* 0x00000001070d7824 */ /* 0x000fca00008e0600 */
[----:B------:R3:W-:Y:S03]  /*16e0*/  LDGSTS.E.BYPASS.LTC128B.128 [R2+0x3100], [R12.64], !P3 ;  /* 0x031000000c027fae */ /* 0x0007e6000d901d48 */
.L_x_0:
[----:B--2-4-:R-:W-:Y:S01]  /*16f0*/  LOP3.LUT P1, RZ, R40, 0x4, RZ, 0xc0, !PT ;  /* 0x0000000428ff7812 */ /* 0x014fe2000782c0ff */
[-C--:B-1-3--:R-:W-:Y:S01]  /*1700*/  HMMA.16816.F32.BF16 R8, R36, R52.reuse, RZ ;  /* 0x000000342408723c */ /* 0x08afe200000418ff */
[----:B------:R-:W-:Y:S01]  /*1710*/  MOV R0, 0x40 ;  /* 0x0000004000007802 */ /* 0x000fe20000000f00 */
[----:B------:R-:W0:Y:S01]  /*1720*/  LDGDEPBAR ;  /* 0x00000000000079af */ /* 0x000e220000000000 */
[----:B------:R-:W-:Y:S02]  /*1730*/  LEA R231, R4, R230, 0x1 ;  /* 0x000000e604e77211 */ /* 0x000fe400078e08ff */
[----:B------:R-:W-:Y:S02]  /*1740*/  SEL R0, R0, 0xffffffc0, !P1 ;  /* 0xffffffc000007807 */ /* 0x000fe40004800000 */
[----:B------:R-:W-:Y:S01]  /*1750*/  LEA R232, R3, R231, 0x1 ;  /* 0x000000e703e87211 */ /* 0x000fe200078e08ff */
[----:B------:R-:W-:Y:S01]  /*1760*/  LDSM.16.M88.4 R20, [R231+0x7100] ;  /* 0x00710000e714783b */ /* 0x000fe20000000200 */
[-C--:B------:R-:W-:Y:S01]  /*1770*/  IADD3 R229, R119, R0.reuse, RZ ;  /* 0x0000000077e57210 */ /* 0x080fe20007ffe0ff */
[----:B------:R-:W-:Y:S01]  /*1780*/  HMMA.16816.F32.BF16 R48, R32, R52, RZ ;  /* 0x000000342030723c */ /* 0x000fe200000418ff */
[----:B------:R-:W-:Y:S01]  /*1790*/  IADD3 R228, R234, R0, RZ ;  /* 0x00000000eae47210 */ /* 0x000fe20007ffe0ff */
[----:B------:R-:W-:Y:S01]  /*17a0*/  LDSM.16.M88.4 R16, [R231+0x9100] ;  /* 0x00910000e710783b */ /* 0x000fe20000000200 */
[----:B------:R-:W-:-:S03]  /*17b0*/  ISETP.GE.AND P1, PT, R194, 0x71, PT ;  /* 0x00000071c200780c */ /* 0x000fc60003f26270 */
[----:B------:R-:W1:Y:S02]  /*17c0*/  LDSM.16.M88.4 R40, [R229+0x3900] ;  /* 0x00390000e528783b */ /* 0x000e640000000200 */
[----:B------:R-:W-:Y:S02]  /*17d0*/  HMMA.16816.F32.BF16 R64, R36, R54, RZ ;  /* 0x000000362440723c */ /* 0x000fe400000418ff */
[----:B------:R-:W-:Y:S04]  /*17e0*/  LDSM.16.M88.4 R12, [R232+0x7100] ;  /* 0x00710000e80c783b */ /* 0x000fe80000000200 */
[----:B------:R-:W2:Y:S02]  /*17f0*/  LDSM.16.M88.4 R44, [R228] ;  /* 0x00000000e42c783b */ /* 0x000ea40000000200 */
[-C--:B------:R-:W-:Y:S02]  /*1800*/  HMMA.16816.F32.BF16 R56, R28, R68.reuse, R8 ;  /* 0x000000441c38723c */ /* 0x080fe40000041808 */
[----:B------:R-:W3:Y:S06]  /*1810*/  LDSM.16.M88.4 R8, [R232+0x9100] ;  /* 0x00910000e808783b */ /* 0x000eec0000000200 */
[----:B------:R-:W-:Y:S11]  /*1820*/  HMMA.16816.F32.BF16 R48, R24, R68, R48 ;  /* 0x000000441830723c */ /* 0x000ff60000041830 */
[----:B------:R-:W-:Y:S05]  /*1830*/  @!UPT UIADD3 URZ, URZ, URZ, URZ ;  /* 0x0000003f3f3ff290 */ /* 0x000fea000fffe03f */
[----:B-1----:R-:W-:Y:S08]  /*1840*/  HMMA.16816.F32.BF16 R60, R20, R40, R56 ;  /* 0x00000028143c723c */ /* 0x002ff00000041838 */
[----:B------:R-:W-:Y:S08]  /*1850*/  HMMA.16816.F32.BF16 R56, R32, R54, RZ ;  /* 0x000000362038723c */ /* 0x000ff000000418ff */
[----:B------:R-:W-:Y:S08]  /*1860*/  HMMA.16816.F32.BF16 R48, R16, R40, R48 ;  /* 0x000000281030723c */ /* 0x000ff00000041830 */
[----:B------:R-:W-:Y:S08]  /*1870*/  HMMA.16816.F32.BF16 R52, R28, R70, R64 ;  /* 0x000000461c34723c */ /* 0x000ff00000041840 */
[----:B--2---:R-:W-:Y:S08]  /*1880*/  HMMA.16816.F32.BF16 R72, R12, R44, R60 ;  /* 0x0000002c0c48723c */ /* 0x004ff0000004183c */
[----:B------:R-:W-:Y:S08]  /*1890*/  HMMA.16816.F32.BF16 R60, R36, R80, RZ ;  /* 0x00000050243c723c */ /* 0x000ff000000418ff */
[----:B------:R-:W-:Y:S08]  /*18a0*/  HMMA.16816.F32.BF16 R64, R24, R70, R56 ;  /* 0x000000461840723c */ /* 0x000ff00000041838 */
[----:B---3--:R-:W-:Y:S01]  /*18b0*/  HMMA.16816.F32.BF16 R76, R8, R44, R48 ;  /* 0x0000002c084c723c */ /* 0x008fe20000041830 */
[----:B------:R-:W1:Y:S01]  /*18c0*/  LDSM.16.M88.4 R48, [R229+0x4100] ;  /* 0x00410000e530783b */ /* 0x000e620000000200 */
[----:B------:R-:W-:-:S04]  /*18d0*/  FMUL.FTZ R0, R72, c[0x0][0x320] ;  /* 0x0000c80048007a20 */ /* 0x000fc80000410000 */
[----:B------:R2:W3:Y:S02]  /*18e0*/  MUFU.TANH R188, R0 ;  /* 0x0000000000bc7308 */ /* 0x0004e40000002400 */
[----:B------:R-:W-:Y:S08]  /*18f0*/  HMMA.16816.F32.BF16 R52, R20, R42, R52 ;  /* 0x0000002a1434723c */ /* 0x000ff00000041834 */
[----:B------:R-:W-:Y:S01]  /*1900*/  HMMA.16816.F32.BF16 R56, R32, R80, RZ ;  /* 0x000000502038723c */ /* 0x000fe200000418ff */
[----:B--2---:R-:W-:-:S07]  /*1910*/  FMUL.FTZ R0, R73, c[0x0][0x320] ;  /* 0x0000c80049007a20 */ /* 0x004fce0000410000 */
[----:B------:R-:W-:Y:S01]  /*1920*/  HMMA.16816.F32.BF16 R60, R28, R84, R60 ;  /* 0x000000541c3c723c */ /* 0x000fe2000004183c */
[----:B------:R2:W4:Y:S07]  /*1930*/  MUFU.TANH R187, R0 ;  /* 0x0000000000bb7308 */ /* 0x00052e0000002400 */
[----:B------:R-:W-:Y:S01]  /*1940*/  HMMA.16816.F32.BF16 R64, R16, R42, R64 ;  /* 0x0000002a1040723c */ /* 0x000fe20000041840 */
[----:B------:R-:W5:Y:S07]  /*1950*/  LDSM.16.M88.4 R40, [R228+0x800] ;  /* 0x00080000e428783b */ /* 0x000f6e0000000200 */
[----:B------:R-:W-:Y:S01]  /*1960*/  HMMA.16816.F32.BF16 R68, R12, R46, R52 ;  /* 0x0000002e0c44723c */ /* 0x000fe20000041834 */
[----:B--2---:R-:W-:-:S04]  /*1970*/  FMUL.FTZ R0, R74, c[0x0][0x320] ;  /* 0x0000c8004a007a20 */ /* 0x004fc80000410000 */
[----:B------:R2:W1:Y:S03]  /*1980*/  MUFU.TANH R186, R0 ;  /* 0x0000000000ba7308 */ /* 0x0004660000002400 */
[----:B------:R-:W-:Y:S08]  /*1990*/  HMMA.16816.F32.BF16 R52, R24, R84, R56 ;  /* 0x000000541834723c */ /* 0x000ff00000041838 */
[----:B------:R-:W-:Y:S01]  /*19a0*/  HMMA.16816.F32.BF16 R56, R36, R82, RZ ;  /* 0x000000522438723c */ /* 0x000fe200000418ff */
[----:B--2---:R-:W-:-:S07]  /*19b0*/  FMUL.FTZ R0, R75, c[0x0][0x320] ;  /* 0x0000c8004b007a20 */ /* 0x004fce0000410000 */
[----:B-1----:R-:W-:Y:S01]  /*19c0*/  HMMA.16816.F32.BF16 R60, R20, R48, R60 ;  /* 0x00000030143c723c */ /* 0x002fe2000004183c */
[----:B------:R1:W2:Y:S07]  /*19d0*/  MUFU.TANH R185, R0 ;  /* 0x0000000000b97308 */ /* 0x0002ae0000002400 */
[----:B------:R-:W-:Y:S08]  /*19e0*/  HMMA.16816.F32.BF16 R72, R8, R46, R64 ;  /* 0x0000002e0848723c */ /* 0x000ff00000041840 */
[----:B------:R-:W-:Y:S01]  /*19f0*/  HMMA.16816.F32.BF16 R64, R32, R82, RZ ;  /* 0x000000522040723c */ /* 0x000fe200000418ff */
[----:B-1----:R-:W-:-:S04]  /*1a00*/  FMUL.FTZ R0, R76, c[0x0][0x320] ;  /* 0x0000c8004c007a20 */ /* 0x002fc80000410000 */
[----:B------:R1:W1:Y:S03]  /*1a10*/  MUFU.TANH R184, R0 ;  /* 0x0000000000b87308 */ /* 0x0002660000002400 */
[----:B------:R-:W-:Y:S08]  /*1a20*/  HMMA.16816.F32.BF16 R44, R16, R48, R52 ;  /* 0x00000030102c723c */ /* 0x000ff00000041834 */
[----:B------:R-:W-:Y:S01]  /*1a30*/  HMMA.16816.F32.BF16 R52, R28, R86, R56 ;  /* 0x000000561c34723c */ /* 0x000fe20000041838 */
[----:B-1----:R-:W-:-:S07]  /*1a40*/  FMUL.FTZ R0, R77, c[0x0][0x320] ;  /* 0x0000c8004d007a20 */ /* 0x002fce0000410000 */
[----:B------:R-:W-:Y:S01]  /*1a50*/  HMMA.16816.F32.BF16 R64, R24, R86, R64 ;  /* 0x000000561840723c */ /* 0x000fe20000041840 */
[----:B------:R1:W1:Y:S07]  /*1a60*/  MUFU.TANH R183, R0 ;  /* 0x0000000000b77308 */ /* 0x00026e0000002400 */
[----:B------:R-:W-:Y:S08]  /*1a70*/  HMMA.16816.F32.BF16 R56, R32, R88, RZ ;  /* 0x000000582038723c */ /* 0x000ff000000418ff */
[----:B------:R-:W-:Y:S01]  /*1a80*/  HMMA.16816.F32.BF16 R52, R20, R50, R52 ;  /* 0x000000321434723c */ /* 0x000fe20000041834 */
[----:B-1----:R-:W-:-:S04]  /*1a90*/  FMUL.FTZ R0, R78, c[0x0][0x320] ;  /* 0x0000c8004e007a20 */ /* 0x002fc80000410000 */
[----:B------:R1:W1:Y:S03]  /*1aa0*/  MUFU.TANH R179, R0 ;  /* 0x0000000000b37308 */ /* 0x0002660000002400 */
[----:B------:R-:W-:Y:S01]  /*1ab0*/  HMMA.16816.F32.BF16 R64, R16, R50, R64 ;  /* 0x000000321040723c */ /* 0x000fe20000041840 */
[----:B------:R-:W-:Y:S01]  /*1ac0*/  LDSM.16.M88.4 R48, [R228+0x1000] ;  /* 0x00100000e430783b */ /* 0x000fe20000000200 */
[----:B-1----:R-:W-:-:S06]  /*1ad0*/  FMUL.FTZ R0, R79, c[0x0][0x320] ;  /* 0x0000c8004f007a20 */ /* 0x002fcc0000410000 */
[----:B-----5:R-:W-:Y:S01]  /*1ae0*/  HMMA.16816.F32.BF16 R76, R8, R40, R44 ;  /* 0x00000028084c723c */ /* 0x020fe2000004182c */
[----:B------:R-:W1:Y:S01]  /*1af0*/  LDSM.16.M88.4 R44, [R229+0x4900] ;  /* 0x00490000e52c783b */ /* 0x000e620000000200 */
[----:B------:R5:W1:Y:S02]  /*1b00*/  MUFU.TANH R180, R0 ;  /* 0x0000000000b47308 */ /* 0x000a640000002400 */
[----:B-----5:R-:W-:-:S06]  /*1b10*/  FMUL.FTZ R0, R68, c[0x0][0x320] ;  /* 0x0000c80044007a20 */ /* 0x020fcc0000410000 */
[----:B------:R5:W1:Y:S02]  /*1b20*/  MUFU.TANH R182, R0 ;  /* 0x0000000000b67308 */ /* 0x000a640000002400 */
[----:B-----5:R-:W-:-:S06]  /*1b30*/  FMUL.FTZ R0, R69, c[0x0][0x320] ;  /* 0x0000c80045007a20 */ /* 0x020fcc0000410000 */
[----:B------:R5:W1:Y:S02]  /*1b40*/  MUFU.TANH R181, R0 ;  /* 0x0000000000b57308 */ /* 0x000a640000002400 */
[----:B-----5:R-:W-:-:S06]  /*1b50*/  FMUL.FTZ R0, R70, c[0x0][0x320] ;  /* 0x0000c80046007a20 */ /* 0x020fcc0000410000 */
[----:B------:R5:W1:Y:S02]  /*1b60*/  MUFU.TANH R178, R0 ;  /* 0x0000000000b27308 */ /* 0x000a640000002400 */
[----:B-----5:R-:W-:Y:S02]  /*1b70*/  FMUL.FTZ R0, R71, c[0x0][0x320] ;  /* 0x0000c80047007a20 */ /* 0x020fe40000410000 */
[----:B------:R-:W-:Y:S04]  /*1b80*/  HMMA.16816.F32.BF16 R68, R12, R40, R60 ;  /* 0x000000280c44723c */ /* 0x000fe8000004183c */
[----:B------:R5:W1:Y:S04]  /*1b90*/  MUFU.TANH R177, R0 ;  /* 0x0000000000b17308 */ /* 0x000a680000002400 */
[----:B------:R-:W-:Y:S01]  /*1ba0*/  HMMA.16816.F32.BF16 R60, R36, R88, RZ ;  /* 0x00000058243c723c */ /* 0x000fe200000418ff */
[----:B-----5:R-:W-:-:S04]  /*1bb0*/  FMUL.FTZ R0, R72, c[0x0][0x320] ;  /* 0x0000c80048007a20 */ /* 0x020fc80000410000 */
[----:B------:R5:W1:Y:S11]  /*1bc0*/  MUFU.TANH R176, R0 ;  /* 0x0000000000b07308 */ /* 0x000a760000002400 */
[----:B------:R-:W-:Y:S08]  /*1bd0*/  @!UPT UIADD3 URZ, URZ, URZ, URZ ;  /* 0x0000003f3f3ff290 */ /* 0x000ff0000fffe03f */
[----:B------:R-:W-:Y:S01]  /*1be0*/  HMMA.16816.F32.BF16 R60, R28, R92, R60 ;  /* 0x0000005c1c3c723c */ /* 0x000fe2000004183c */
[----:B-----5:R-:W-:-:S04]  /*1bf0*/  FMUL.FTZ R0, R73, c[0x0][0x320] ;  /* 0x0000c80049007a20 */ /* 0x020fc80000410000 */
[----:B------:R5:W2:Y:S11]  /*1c00*/  MUFU.TANH R175, R0 ;  /* 0x0000000000af7308 */ /* 0x000ab60000002400 */
[----:B------:R-:W-:Y:S08]  /*1c10*/  @!UPT UIADD3 URZ, URZ, URZ, URZ ;  /* 0x0000003f3f3ff290 */ /* 0x000ff0000fffe03f */
[----:B-1----:R-:W-:Y:S01]  /*1c20*/  HMMA.16816.F32.BF16 R60, R20, R44, R60 ;  /* 0x0000002c143c723c */ /* 0x002fe2000004183c */
[----:B-----5:R-:W-:-:S04]  /*1c30*/  FMUL.FTZ R0, R74, c[0x0][0x320] ;  /* 0x0000c8004a007a20 */ /* 0x020fc80000410000 */
[----:B------:R1:W1:Y:S02]  /*1c40*/  MUFU.TANH R171, R0 ;  /* 0x0000000000ab7308 */ /* 0x0002640000002400 */
[----:B-1----:R-:W-:Y:S02]  /*1c50*/  FMUL.FTZ R0, R75, c[0x0][0x320] ;  /* 0x0000c8004b007a20 */ /* 0x002fe40000410000 */
[----:B------:R-:W-:Y:S04]  /*1c60*/  HMMA.16816.F32.BF16 R72, R8, R42, R64 ;  /* 0x0000002a0848723c */ /* 0x000fe80000041840 */
[----:B------:R1:W1:Y:S04]  /*1c70*/  MUFU.TANH R172, R0 ;  /* 0x0000000000ac7308 */ /* 0x0002680000002400 */
[----:B------:R-:W-:Y:S01]  /*1c80*/  HMMA.16816.F32.BF16 R64, R32, R90, RZ ;  /* 0x0000005a2040723c */ /* 0x000fe200000418ff */
[----:B-1----:R-:W-:-:S04]  /*1c90*/  FMUL.FTZ R0, R68, c[0x0][0x320] ;  /* 0x0000c80044007a20 */ /* 0x002fc80000410000 */
[----:B------:R1:W1:Y:S11]  /*1ca0*/  MUFU.TANH R174, R0 ;  /* 0x0000000000ae7308 */ /* 0x0002760000002400 */
[----:B------:R-:W-:Y:S08]  /*1cb0*/  @!UPT UIADD3 URZ, URZ, URZ, URZ ;  /* 0x0000003f3f3ff290 */ /* 0x000ff0000fffe03f */
[----:B------:R-:W-:Y:S01]  /*1cc0*/  HMMA.16816.F32.BF16 R64, R24, R94, R64 ;  /* 0x0000005e1840723c */ /* 0x000fe20000041840 */
[----:B-1----:R-:W-:-:S04]  /*1cd0*/  FMUL.FTZ R0, R69, c[0x0][0x320] ;  /* 0x0000c80045007a20 */ /* 0x002fc80000410000 */
[----:B------:R1:W1:Y:S11]  /*1ce0*/  MUFU.TANH R173, R0 ;  /* 0x0000000000ad7308 */ /* 0x0002760000002400 */
[----:B------:R-:W-:Y:S08]  /*1cf0*/  @!UPT UIADD3 URZ, URZ, URZ, URZ ;  /* 0x0000003f3f3ff290 */ /* 0x000ff0000fffe03f */
[----:B------:R-:W-:Y:S01]  /*1d00*/  HMMA.16816.F32.BF16 R64, R16, R46, R64 ;  /* 0x0000002e1040723c */ /* 0x000fe20000041840 */
[----:B-1----:R-:W-:-:S04]  /*1d10*/  FMUL.FTZ R0, R70, c[0x0][0x320] ;  /* 0x0000c80046007a20 */ /* 0x002fc80000410000 */
[----:B------:R1:W1:Y:S02]  /*1d20*/  MUFU.TANH R170, R0 ;  /* 0x0000000000aa7308 */ /* 0x0002640000002400 */
[----:B-1----:R-:W-:Y:S02]  /*1d30*/  FMUL.FTZ R0, R71, c[0x0][0x320] ;  /* 0x0000c80047007a20 */ /* 0x002fe40000410000 */
[----:B------:R-:W-:Y:S04]  /*1d40*/  HMMA.16816.F32.BF16 R68, R12, R42, R52 ;  /* 0x0000002a0c44723c */ /* 0x000fe80000041834 */
[----:B------:R1:W1:Y:S04]  /*1d50*/  MUFU.TANH R169, R0 ;  /* 0x0000000000a97308 */ /* 0x0002680000002400 */
[----:B------:R-:W-:Y:S08]  /*1d60*/  HMMA.16816.F32.BF16 R52, R24, R92, R56 ;  /* 0x0000005c1834723c */ /* 0x000ff00000041838 */
[----:B------:R-:W-:Y:S01]  /*1d70*/  HMMA.16816.F32.BF16 R56, R36, R90, RZ ;  /* 0x0000005a2438723c */ /* 0x000fe200000418ff */
[----:B-1----:R-:W-:-:S04]  /*1d80*/  FMUL.FTZ R0, R76, c[0x0][0x320] ;  /* 0x0000c8004c007a20 */ /* 0x002fc80000410000 */
[----:B------:R1:W1:Y:S11]  /*1d90*/  MUFU.TANH R168, R0 ;  /* 0x0000000000a87308 */ /* 0x0002760000002400 */
[----:B------:R-:W-:Y:S01]  /*1da0*/  HMMA.16816.F32.BF16 R40, R16, R44, R52 ;  /* 0x0000002c1028723c */ /* 0x000fe20000041834 */
[----:B-1----:R-:W-:-:S07]  /*1db0*/  FMUL.FTZ R0, R77, c[0x0][0x320] ;  /* 0x0000c8004d007a20 */ /* 0x002fce0000410000 */
[----:B------:R-:W-:Y:S01]  /*1dc0*/  HMMA.16816.F32.BF16 R52, R28, R94, R56 ;  /* 0x0000005e1c34723c */ /* 0x000fe20000041838 */
[----:B------:R1:W1:Y:S07]  /*1dd0*/  MUFU.TANH R167, R0 ;  /* 0x0000000000a77308 */ /* 0x00026e0000002400 */
[----:B------:R-:W-:Y:S01]  /*1de0*/  HMMA.16816.F32.BF16 R56, R32, R96, RZ ;  /* 0x000000602038723c */ /* 0x000fe200000418ff */
[----:B-1----:R-:W-:-:S04]  /*1df0*/  FMUL.FTZ R0, R78, c[0x0][0x320] ;  /* 0x0000c8004e007a20 */ /* 0x002fc80000410000 */
[----:B------:R1:W1:Y:S02]  /*1e00*/  MUFU.TANH R163, R0 ;  /* 0x0000000000a37308 */ /* 0x0002640000002400 */
[----:B-1----:R-:W-:Y:S02]  /*1e10*/  FMUL.FTZ R0, R79, c[0x0][0x320] ;  /* 0x0000c8004f007a20 */ /* 0x002fe40000410000 */
[----:B------:R-:W-:Y:S04]  /*1e20*/  HMMA.16816.F32.BF16 R76, R8, R48, R40 ;  /* 0x00000030084c723c */ /* 0x000fe80000041828 */
[----:B------:R1:W1:Y:S04]  /*1e30*/  MUFU.TANH R164, R0 ;  /* 0x0000000000a47308 */ /* 0x0002680000002400 */
[----:B------:R-:W-:Y:S01]  /*1e40*/  HMMA.16816.F32.BF16 R40, R20, R46, R52 ;  /* 0x0000002e1428723c */ /* 0x000fe20000041834 */
[----:B------:R-:W5:Y:S07]  /*1e50*/  LDSM.16.M88.4 R52, [R229+0x5100] ;  /* 0x00510000e534783b */ /* 0x000f6e0000000200 */
[----:B------:R-:W-:Y:S01]  /*1e60*/  HMMA.16816.F32.BF16 R44, R24, R100, R56 ;  /* 0x00000064182c723c */ /* 0x000fe20000041838 */
[----:B-1----:R-:W-:-:S04]  /*1e70*/  FMUL.FTZ R0, R68, c[0x0][0x320] ;  /* 0x0000c80044007a20 */ /* 0x002fc80000410000 */
[----:B------:R1:W1:Y:S02]  /*1e80*/  MUFU.TANH R166, R0 ;  /* 0x0000000000a67308 */ /* 0x0002640000002400 */
[----:B-1----:R-:W-:-:S06]  /*1e90*/  FMUL.FTZ R0, R69, c[0x0][0x320] ;  /* 0x0000c80045007a20 */ /* 0x002fcc0000410000 */
[----:B------:R1:W1:Y:S11]  /*1ea0*/  MUFU.TANH R165, R0 ;  /* 0x0000000000a57308 */ /* 0x0002760000002400 */
[----:B-----5:R-:W-:Y:S01]  /*1eb0*/  HMMA.16816.F32.BF16 R44, R16, R52, R44 ;  /* 0x00000034102c723c */ /* 0x020fe2000004182c */
[----:B-1----:R-:W-:-:S04]  /*1ec0*/  FMUL.FTZ R0, R70, c[0x0][0x320] ;  /* 0x0000c80046007a20 */ /* 0x002fc80000410000 */
        /* <DEDUP_REMOVED lines=14> */
[----:B------:R1:W1:Y:S03]  /*1fb0*/  MUFU.TANH R118, R0 ;  /* 0x0000000000767308 */ /* 0x0002660000002400 */
[----:B------:R-:W-:Y:S01]  /*1fc0*/  HMMA.16816.F32.BF16 R60, R32, R98, RZ ;  /* 0x00000062203c723c */ /* 0x000fe200000418ff */
[----:B-1----:R-:W-:-:S07]  /*1fd0*/  FMUL.FTZ R0, R75, c[0x0][0x320] ;  /* 0x0000c8004b007a20 */ /* 0x002fce0000410000 */
[----:B------:R-:W-:Y:S01]  /*1fe0*/  HMMA.16816.F32.BF16 R72, R8, R50, R64 ;  /* 0x000000320848723c */ /* 0x000fe20000041840 */
[----:B------:R1:W1:Y:S11]  /*1ff0*/  MUFU.TANH R155, R0 ;  /* 0x00000000009b7308 */ /* 0x0002760000002400 */
[----:B------:R-:W-:Y:S04]  /*2000*/  @!UPT UIADD3 URZ, URZ, URZ, URZ ;  /* 0x0000003f3f3ff290 */ /* 0x000fe8000fffe03f */
[----:B------:R-:W-:Y:S08]  /*2010*/  HMMA.16816.F32.BF16 R64, R24, R102, R60 ;  /* 0x000000661840723c */ /* 0x000ff0000004183c */
[----:B------:R-:W-:Y:S01]  /*2020*/  HMMA.16816.F32.BF16 R60, R36, R104, RZ ;  /* 0x00000068243c723c */ /* 0x000fe200000418ff */
[----:B-1----:R-:W-:-:S04]  /*2030*/  FMUL.FTZ R0, R68, c[0x0][0x320] ;  /* 0x0000c80044007a20 */ /* 0x002fc80000410000 */
[----:B------:R1:W1:Y:S11]  /*2040*/  MUFU.TANH R157, R0 ;  /* 0x00000000009d7308 */ /* 0x0002760000002400 */
[----:B------:R-:W-:Y:S01]  /*2050*/  HMMA.16816.F32.BF16 R64, R16, R54, R64 ;  /* 0x000000361040723c */ /* 0x000fe20000041840 */
[----:B-1----:R-:W-:-:S07]  /*2060*/  FMUL.FTZ R0, R69, c[0x0][0x320] ;  /* 0x0000c80045007a20 */ /* 0x002fce0000410000 */
[----:B------:R-:W-:Y:S01]  /*2070*/  HMMA.16816.F32.BF16 R60, R28, R108, R60 ;  /* 0x0000006c1c3c723c */ /* 0x000fe2000004183c */
[----:B------:R1:W1:Y:S02]  /*2080*/  MUFU.TANH R156, R0 ;  /* 0x00000000009c7308 */ /* 0x0002640000002400 */
[----:B-1----:R-:W-:-:S06]  /*2090*/  FMUL.FTZ R0, R70, c[0x0][0x320] ;  /* 0x0000c80046007a20 */ /* 0x002fcc0000410000 */
[----:B------:R1:W1:Y:S02]  /*20a0*/  MUFU.TANH R152, R0 ;  /* 0x0000000000987308 */ /* 0x0002640000002400 */
[----:B-1----:R-:W-:Y:S02]  /*20b0*/  FMUL.FTZ R0, R71, c[0x0][0x320] ;  /* 0x0000c80047007a20 */ /* 0x002fe40000410000 */
[----:B------:R-:W-:Y:S01]  /*20c0*/  HMMA.16816.F32.BF16 R68, R12, R50, R40 ;  /* 0x000000320c44723c */ /* 0x000fe20000041828 */
[----:B------:R-:W1:Y:S03]  /*20d0*/  LDSM.16.M88.4 R40, [R228+0x1800] ;  /* 0x00180000e428783b */ /* 0x000e660000000200 */
[----:B------:R5:W1:Y:S04]  /*20e0*/  MUFU.TANH R151, R0 ;  /* 0x0000000000977308 */ /* 0x000a680000002400 */
[----:B------:R-:W-:Y:S01]  /*20f0*/  HMMA.16816.F32.BF16 R48, R36, R98, RZ ;  /* 0x000000622430723c */ /* 0x000fe200000418ff */
[----:B-----5:R-:W-:-:S04]  /*2100*/  FMUL.FTZ R0, R76, c[0x0][0x320] ;  /* 0x0000c8004c007a20 */ /* 0x020fc80000410000 */
[----:B------:R5:W1:Y:S11]  /*2110*/  MUFU.TANH R148, R0 ;  /* 0x0000000000947308 */ /* 0x000a760000002400 */
[----:B------:R-:W-:Y:S08]  /*2120*/  @!UPT UIADD3 URZ, URZ, URZ, URZ ;  /* 0x0000003f3f3ff290 */ /* 0x000ff0000fffe03f */
[----:B------:R-:W-:Y:S01]  /*2130*/  HMMA.16816.F32.BF16 R48, R28, R102, R48 ;  /* 0x000000661c30723c */ /* 0x000fe20000041830 */
[----:B-----5:R-:W-:-:S04]  /*2140*/  FMUL.FTZ R0, R77, c[0x0][0x320] ;  /* 0x0000c8004d007a20 */ /* 0x020fc80000410000 */
[----:B------:R5:W1:Y:S11]  /*2150*/  MUFU.TANH R147, R0 ;  /* 0x0000000000937308 */ /* 0x000a760000002400 */
[----:B------:R-:W-:Y:S08]  /*2160*/  @!UPT UIADD3 URZ, URZ, URZ, URZ ;  /* 0x0000003f3f3ff290 */ /* 0x000ff0000fffe03f */
[----:B------:R-:W-:Y:S01]  /*2170*/  HMMA.16816.F32.BF16 R48, R20, R54, R48 ;  /* 0x000000361430723c */ /* 0x000fe20000041830 */
[----:B-----5:R-:W-:-:S04]  /*2180*/  FMUL.FTZ R0, R78, c[0x0][0x320] ;  /* 0x0000c8004e007a20 */ /* 0x020fc80000410000 */
[----:B------:R5:W1:Y:S02]  /*2190*/  MUFU.TANH R137, R0 ;  /* 0x0000000000897308 */ /* 0x000a640000002400 */
[----:B-----5:R-:W-:Y:S02]  /*21a0*/  FMUL.FTZ R0, R79, c[0x0][0x320] ;  /* 0x0000c8004f007a20 */ /* 0x020fe40000410000 */
[----:B-1----:R-:W-:Y:S01]  /*21b0*/  HMMA.16816.F32.BF16 R76, R8, R40, R44 ;  /* 0x00000028084c723c */ /* 0x002fe2000004182c */
[----:B------:R-:W1:Y:S03]  /*21c0*/  LDSM.16.M88.4 R44, [R229+0x5900] ;  /* 0x00590000e52c783b */ /* 0x000e660000000200 */
[----:B------:R5:W1:Y:S02]  /*21d0*/  MUFU.TANH R138, R0 ;  /* 0x00000000008a7308 */ /* 0x000a640000002400 */
[----:B-----5:R-:W-:-:S06]  /*21e0*/  FMUL.FTZ R0, R68, c[0x0][0x320] ;  /* 0x0000c80044007a20 */ /* 0x020fcc0000410000 */
[----:B------:R5:W1:Y:S02]  /*21f0*/  MUFU.TANH R146, R0 ;  /* 0x0000000000927308 */ /* 0x000a640000002400 */
[----:B-----5:R-:W-:Y:S01]  /*2200*/  FMUL.FTZ R0, R69, c[0x0][0x320] ;  /* 0x0000c80045007a20 */ /* 0x020fe20000410000 */
[----:B-1----:R-:W-:Y:S05]  /*2210*/  HMMA.16816.F32.BF16 R60, R20, R44, R60 ;  /* 0x0000002c143c723c */ /* 0x002fea000004183c */
[----:B------:R1:W1:Y:S02]  /*2220*/  MUFU.TANH R145, R0 ;  /* 0x0000000000917308 */ /* 0x0002640000002400 */
[----:B-1----:R-:W-:-:S06]  /*2230*/  FMUL.FTZ R0, R70, c[0x0][0x320] ;  /* 0x0000c80046007a20 */ /* 0x002fcc0000410000 */
        /* <DEDUP_REMOVED lines=9> */
[----:B-1----:R-:W-:-:S07]  /*22d0*/  FMUL.FTZ R0, R73, c[0x0][0x320] ;  /* 0x0000c80049007a20 */ /* 0x002fce0000410000 */
[----:B------:R-:W-:Y:S01]  /*22e0*/  HMMA.16816.F32.BF16 R56, R36, R106, RZ ;  /* 0x0000006a2438723c */ /* 0x000fe200000418ff */
        /* <DEDUP_REMOVED lines=18> */
[----:B------:R-:W-:Y:S01]  /*2410*/  HMMA.16816.F32.BF16 R68, R12, R42, R48 ;  /* 0x0000002a0c44723c */ /* 0x000fe20000041830 */
[----:B------:R-:W1:Y:S03]  /*2420*/  LDSM.16.M88.4 R48, [R228+0x2000] ;  /* 0x00200000e430783b */ /* 0x000e660000000200 */
[----:B------:R5:W1:Y:S04]  /*2430*/  MUFU.TANH R154, R0 ;  /* 0x00000000009a7308 */ /* 0x000a680000002400 */
[----:B------:R-:W-:Y:S08]  /*2440*/  HMMA.16816.F32.BF16 R40, R16, R44, R52 ;  /* 0x0000002c1028723c */ /* 0x000ff00000041834 */
[----:B------:R-:W-:Y:S01]  /*2450*/  HMMA.16816.F32.BF16 R52, R28, R110, R56 ;  /* 0x0000006e1c34723c */ /* 0x000fe20000041838 */
[----:B-----5:R-:W-:-:S04]  /*2460*/  FMUL.FTZ R0, R76, c[0x0][0x320] ;  /* 0x0000c8004c007a20 */ /* 0x020fc80000410000 */
[----:B------:R5:W1:Y:S03]  /*2470*/  MUFU.TANH R141, R0 ;  /* 0x00000000008d7308 */ /* 0x000a660000002400 */
[----:B------:R-:W-:Y:S01]  /*2480*/  HMMA.16816.F32.BF16 R56, R32, R120, RZ ;  /* 0x000000782038723c */ /* 0x000fe200000418ff */
[----:B-----5:R-:W-:-:S04]  /*2490*/  FMUL.FTZ R0, R77, c[0x0][0x320] ;  /* 0x0000c8004d007a20 */ /* 0x020fc80000410000 */
[----:B------:R5:W1:Y:S02]  /*24a0*/  MUFU.TANH R115, R0 ;  /* 0x0000000000737308 */ /* 0x000a640000002400 */
[----:B-----5:R-:W-:-:S06]  /*24b0*/  FMUL.FTZ R0, R78, c[0x0][0x320] ;  /* 0x0000c8004e007a20 */ /* 0x020fcc0000410000 */
[----:B------:R5:W1:Y:S02]  /*24c0*/  MUFU.TANH R103, R0 ;  /* 0x0000000000677308 */ /* 0x000a640000002400 */
[----:B-----5:R-:W-:Y:S02]  /*24d0*/  FMUL.FTZ R0, R79, c[0x0][0x320] ;  /* 0x0000c8004f007a20 */ /* 0x020fe40000410000 */
[----:B-1----:R-:W-:Y:S04]  /*24e0*/  HMMA.16816.F32.BF16 R76, R8, R48, R40 ;  /* 0x00000030084c723c */ /* 0x002fe80000041828 */
        /* <DEDUP_REMOVED lines=33> */
[----:B------:R1:W1:Y:S02]  /*2700*/  MUFU.TANH R96, R0 ;  /* 0x0000000000607308 */ /* 0x0002640000002400 */
[----:B-1----:R-:W-:Y:S11]  /*2710*/  FMUL.FTZ R0, R69, c[0x0][0x320] ;  /* 0x0000c80045007a20 */ /* 0x002ff60000410000 */
[----:B------:R-:W-:Y:S06]  /*2720*/  @!UPT UIADD3 URZ, URZ, URZ, URZ ;  /* 0x0000003f3f3ff290 */ /* 0x000fec000fffe03f */
        /* <DEDUP_REMOVED lines=8> */
[C---:B------:R-:W-:Y:S08]  /*27b0*/  HMMA.16816.F32.BF16 R48, R36.reuse, R122, RZ ;  /* 0x0000007a2430723c */ /* 0x040ff000000418ff */
[----:B------:R-:W-:Y:S01]  /*27c0*/  HMMA.16816.F32.BF16 R36, R36, R130, RZ ;  /* 0x000000822424723c */ /* 0x000fe200000418ff */
[----:B-----5:R-:W-:-:S04]  /*27d0*/  FMUL.FTZ R0, R76, c[0x0][0x320] ;  /* 0x0000c8004c007a20 */ /* 0x020fc80000410000 */
[----:B------:R5:W1:Y:S11]  /*27e0*/  MUFU.TANH R92, R0 ;  /* 0x00000000005c7308 */ /* 0x000a760000002400 */
[----:B------:R-:W-:Y:S01]  /*27f0*/  HMMA.16816.F32.BF16 R48, R28, R126, R48 ;  /* 0x0000007e1c30723c */ /* 0x000fe20000041830 */
[----:B-----5:R-:W-:-:S07]  /*2800*/  FMUL.FTZ R0, R77, c[0x0][0x320] ;  /* 0x0000c8004d007a20 */ /* 0x020fce0000410000 */
[----:B------:R-:W-:Y:S01]  /*2810*/  HMMA.16816.F32.BF16 R28, R28, R134, R36 ;  /* 0x000000861c1c723c */ /* 0x000fe20000041824 */
[----:B------:R5:W1:Y:S11]  /*2820*/  MUFU.TANH R91, R0 ;  /* 0x00000000005b7308 */ /* 0x000a760000002400 */
[----:B------:R-:W-:Y:S04]  /*2830*/  @!UPT UIADD3 URZ, URZ, URZ, URZ ;  /* 0x0000003f3f3ff290 */ /* 0x000fe8000fffe03f */
[----:B------:R-:W-:Y:S01]  /*2840*/  HMMA.16816.F32.BF16 R48, R20, R54, R48 ;  /* 0x000000361430723c */ /* 0x000fe20000041830 */
[----:B-----5:R-:W-:-:S04]  /*2850*/  FMUL.FTZ R0, R78, c[0x0][0x320] ;  /* 0x0000c8004e007a20 */ /* 0x020fc80000410000 */
[----:B------:R5:W1:Y:S03]  /*2860*/  MUFU.TANH R90, R0 ;  /* 0x00000000005a7308 */ /* 0x000a660000002400 */
[----:B------:R-:W-:Y:S01]  /*2870*/  HMMA.16816.F32.BF16 R52, R16, R54, R64 ;  /* 0x000000361034723c */ /* 0x000fe20000041840 */
[----:B-----5:R-:W-:-:S07]  /*2880*/  FMUL.FTZ R0, R79, c[0x0][0x320] ;  /* 0x0000c8004f007a20 */ /* 0x020fce0000410000 */
[C---:B-1----:R-:W-:Y:S01]  /*2890*/  HMMA.16816.F32.BF16 R76, R8.reuse, R40, R44 ;  /* 0x00000028084c723c */ /* 0x042fe2000004182c */
[----:B------:R-:W1:Y:S01]  /*28a0*/  LDSM.16.M88.4 R44, [R229+0x6900] ;  /* 0x00690000e52c783b */ /* 0x000e620000000200 */
[----:B------:R5:W1:Y:S11]  /*28b0*/  MUFU.TANH R89, R0 ;  /* 0x0000000000597308 */ /* 0x000a760000002400 */
[----:B------:R-:W-:Y:S03]  /*28c0*/  @!UPT UIADD3 URZ, URZ, URZ, URZ ;  /* 0x0000003f3f3ff290 */ /* 0x000fe6000fffe03f */
[----:B------:R-:W-:Y:S08]  /*28d0*/  HMMA.16816.F32.BF16 R64, R8, R42, R52 ;  /* 0x0000002a0840723c */ /* 0x000ff00000041834 */
[----:B------:R-:W-:Y:S01]  /*28e0*/  HMMA.16816.F32.BF16 R52, R32, R130, RZ ;  /* 0x000000822034723c */ /* 0x000fe200000418ff */
[----:B-----5:R-:W-:-:S04]  /*28f0*/  FMUL.FTZ R0, R68, c[0x0][0x320] ;  /* 0x0000c80044007a20 */ /* 0x020fc80000410000 */
[----:B------:R5:W1:Y:S01]  /*2900*/  MUFU.TANH R88, R0 ;  /* 0x0000000000587308 */ /* 0x000a620000002400 */
[----:B------:R-:W-:Y:S02]  /*2910*/  FMUL.FTZ R77, R77, c[0x0][0x320] ;  /* 0x0000c8004d4d7a20 */ /* 0x000fe40000410000 */
[----:B------:R-:W-:Y:S02]  /*2920*/  FMUL.FTZ R78, R78, c[0x0][0x320] ;  /* 0x0000c8004e4e7a20 */ /* 0x000fe40000410000 */
[----:B------:R-:W-:-:S03]  /*2930*/  FMUL.FTZ R79, R79, c[0x0][0x320] ;  /* 0x0000c8004f4f7a20 */ /* 0x000fc60000410000 */
[----:B------:R-:W1:Y:S03]  /*2940*/  MUFU.TANH R77, R77 ;  /* 0x0000004d004d7308 */ /* 0x000e660000002400 */
[----:B------:R-:W-:Y:S02]  /*2950*/  FMUL.FTZ R64, R64, c[0x0][0x320] ;  /* 0x0000c80040407a20 */ /* 0x000fe40000410000 */
[----:B------:R-:W-:Y:S02]  /*2960*/  FMUL.FTZ R65, R65, c[0x0][0x320] ;  /* 0x0000c80041417a20 */ /* 0x000fe40000410000 */
[----:B------:R-:W-:Y:S02]  /*2970*/  FMUL.FTZ R66, R66, c[0x0][0x320] ;  /* 0x0000c80042427a20 */ /* 0x000fe40000410000 */
[----:B-----5:R-:W-:Y:S01]  /*2980*/  FMUL.FTZ R0, R69, c[0x0][0x320] ;  /* 0x0000c80045007a20 */ /* 0x020fe20000410000 */
[----:B------:R-:W1:Y:S01]  /*2990*/  MUFU.TANH R78, R78 ;  /* 0x0000004e004e7308 */ /* 0x000e620000002400 */
[----:B------:R-:W-:Y:S07]  /*29a0*/  HMMA.16816.F32.BF16 R36, R24, R134, R52 ;  /* 0x000000861824723c */ /* 0x000fee0000041834 */
[----:B------:R5:W1:Y:S08]  /*29b0*/  MUFU.TANH R87, R0 ;  /* 0x0000000000577308 */ /* 0x000a700000002400 */
[----:B------:R-:W1:Y:S01]  /*29c0*/  MUFU.TANH R79, R79 ;  /* 0x0000004f004f7308 */ /* 0x000e620000002400 */
[----:B-----5:R-:W-:-:S07]  /*29d0*/  FMUL.FTZ R0, R70, c[0x0][0x320] ;  /* 0x0000c80046007a20 */ /* 0x020fce0000410000 */
[----:B------:R-:W1:Y:S08]  /*29e0*/  MUFU.TANH R64, R64 ;  /* 0x0000004000407308 */ /* 0x000e700000002400 */
[----:B------:R5:W1:Y:S08]  /*29f0*/  MUFU.TANH R86, R0 ;  /* 0x0000000000567308 */ /* 0x000a700000002400 */
[----:B------:R-:W1:Y:S01]  /*2a00*/  MUFU.TANH R65, R65 ;  /* 0x0000004100417308 */ /* 0x000e620000002400 */
[----:B-----5:R-:W-:-:S07]  /*2a10*/  FMUL.FTZ R0, R71, c[0x0][0x320] ;  /* 0x0000c80047007a20 */ /* 0x020fce0000410000 */
[----:B------:R-:W1:Y:S01]  /*2a20*/  MUFU.TANH R66, R66 ;  /* 0x0000004200427308 */ /* 0x000e620000002400 */
[----:B------:R-:W-:Y:S07]  /*2a30*/  HMMA.16816.F32.BF16 R68, R12, R40, R56 ;  /* 0x000000280c44723c */ /* 0x000fee0000041838 */
[----:B------:R5:W1:Y:S01]  /*2a40*/  MUFU.TANH R85, R0 ;  /* 0x0000000000557308 */ /* 0x000a620000002400 */
[----:B------:R-:W-:Y:S01]  /*2a50*/  HMMA.16816.F32.BF16 R56, R32, R128, RZ ;  /* 0x000000802038723c */ /* 0x000fe200000418ff */
[----:B-----5:R-:W-:-:S06]  /*2a60*/  FMUL.FTZ R0, R72, c[0x0][0x320] ;  /* 0x0000c80048007a20 */ /* 0x020fcc0000410000 */
[----:B------:R5:W1:Y:S11]  /*2a70*/  MUFU.TANH R84, R0 ;  /* 0x0000000000547308 */ /* 0x000a760000002400 */
[----:B------:R-:W-:Y:S06]  /*2a80*/  @!UPT UIADD3 URZ, URZ, URZ, URZ ;  /* 0x0000003f3f3ff290 */ /* 0x000fec000fffe03f */
[----:B------:R-:W-:Y:S01]  /*2a90*/  HMMA.16816.F32.BF16 R56, R24, R132, R56 ;  /* 0x000000841838723c */ /* 0x000fe20000041838 */
[----:B-----5:R-:W-:-:S04]  /*2aa0*/  FMUL.FTZ R0, R73, c[0x0][0x320] ;  /* 0x0000c80049007a20 */ /* 0x020fc80000410000 */
[----:B------:R5:W2:Y:S11]  /*2ab0*/  MUFU.TANH R83, R0 ;  /* 0x0000000000537308 */ /* 0x000ab60000002400 */
[----:B------:R-:W-:Y:S08]  /*2ac0*/  @!UPT UIADD3 URZ, URZ, URZ, URZ ;  /* 0x0000003f3f3ff290 */ /* 0x000ff0000fffe03f */
[----:B-1----:R-:W-:Y:S01]  /*2ad0*/  HMMA.16816.F32.BF16 R32, R16, R44, R56 ;  /* 0x0000002c1020723c */ /* 0x002fe20000041838 */
[----:B-----5:R-:W-:-:S07]  /*2ae0*/  FMUL.FTZ R0, R74, c[0x0][0x320] ;  /* 0x0000c8004a007a20 */ /* 0x020fce0000410000 */
[----:B------:R-:W-:Y:S01]  /*2af0*/  HMMA.16816.F32.BF16 R16, R16, R46, R36 ;  /* 0x0000002e1010723c */ /* 0x000fe20000041824 */
[----:B------:R1:W1:Y:S02]  /*2b00*/  MUFU.TANH R82, R0 ;  /* 0x0000000000527308 */ /* 0x0002640000002400 */
[----:B-1----:R-:W-:-:S06]  /*2b10*/  FMUL.FTZ R0, R75, c[0x0][0x320] ;  /* 0x0000c8004b007a20 */ /* 0x002fcc0000410000 */
[----:B------:R1:W1:Y:S02]  /*2b20*/  MUFU.TANH R80, R0 ;  /* 0x0000000000507308 */ /* 0x0002640000002400 */
[----:B-1----:R-:W-:-:S06]  /*2b30*/  FMUL.FTZ R0, R68, c[0x0][0x320] ;  /* 0x0000c80044007a20 */ /* 0x002fcc0000410000 */
[----:B------:R1:W1:Y:S02]  /*2b40*/  MUFU.TANH R75, R0 ;  /* 0x00000000004b7308 */ /* 0x0002640000002400 */
[----:B-1----:R-:W-:-:S06]  /*2b50*/  FMUL.FTZ R0, R69, c[0x0][0x320] ;  /* 0x0000c80045007a20 */ /* 0x002fcc0000410000 */
[----:B------:R1:W1:Y:S02]  /*2b60*/  MUFU.TANH R81, R0 ;  /* 0x0000000000517308 */ /* 0x0002640000002400 */
[----:B-1----:R-:W-:-:S06]  /*2b70*/  FMUL.FTZ R0, R70, c[0x0][0x320] ;  /* 0x0000c80046007a20 */ /* 0x002fcc0000410000 */
[----:B------:R1:W1:Y:S02]  /*2b80*/  MUFU.TANH R74, R0 ;  /* 0x00000000004a7308 */ /* 0x0002640000002400 */
[----:B-1----:R-:W-:Y:S02]  /*2b90*/  FMUL.FTZ R0, R71, c[0x0][0x320] ;  /* 0x0000c80047007a20 */ /* 0x002fe40000410000 */
[----:B------:R-:W-:Y:S01]  /*2ba0*/  HMMA.16816.F32.BF16 R68, R12, R42, R48 ;  /* 0x0000002a0c44723c */ /* 0x000fe20000041830 */
[----:B------:R-:W1:Y:S03]  /*2bb0*/  LDSM.16.M88.4 R48, [R228+0x3000] ;  /* 0x00300000e430783b */ /* 0x000e660000000200 */
[----:B------:R5:W1:Y:S01]  /*2bc0*/  MUFU.TANH R73, R0 ;  /* 0x0000000000497308 */ /* 0x000a620000002400 */
[----:B------:R-:W-:-:S04]  /*2bd0*/  DEPBAR.LE SB0, 0x0 ;  /* 0x000080000000791a */ /* 0x000fc80000000000 */
[C---:B------:R-:W-:Y:S08]  /*2be0*/  HMMA.16816.F32.BF16 R40, R20.reuse, R44, R60 ;  /* 0x0000002c1428723c */ /* 0x040ff0000004183c */
[----:B------:R-:W-:Y:S01]  /*2bf0*/  HMMA.16816.F32.BF16 R20, R20, R46, R28 ;  /* 0x0000002e1414723c */ /* 0x000fe2000004181c */
[----:B-----5:R-:W-:-:S04]  /*2c00*/  FMUL.FTZ R0, R76, c[0x0][0x320] ;  /* 0x0000c8004c007a20 */ /* 0x020fc80000410000 */
[----:B------:R5:W1:Y:S02]  /*2c10*/  MUFU.TANH R72, R0 ;  /* 0x0000000000487308 */ /* 0x000a640000002400 */
[----:B------:R-:W-:Y:S02]  /*2c20*/  FMUL.FTZ R68, R68, c[0x0][0x320] ;  /* 0x0000c80044447a20 */ /* 0x000fe40000410000 */
[----:B------:R-:W-:Y:S02]  /*2c30*/  FMUL.FTZ R70, R70, c[0x0][0x320] ;  /* 0x0000c80046467a20 */ /* 0x000fe40000410000 */
[----:B------:R-:W-:Y:S02]  /*2c40*/  FMUL.FTZ R69, R69, c[0x0][0x320] ;  /* 0x0000c80045457a20 */ /* 0x000fe40000410000 */
[----:B------:R-:W-:Y:S01]  /*2c50*/  FMUL.FTZ R71, R71, c[0x0][0x320] ;  /* 0x0000c80047477a20 */ /* 0x000fe20000410000 */
[----:B------:R-:W2:Y:S01]  /*2c60*/  MUFU.TANH R68, R68 ;  /* 0x0000004400447308 */ /* 0x000ea20000002400 */
[----:B-----5:R-:W-:-:S07]  /*2c70*/  FMUL.FTZ R0, R67, c[0x0][0x320] ;  /* 0x0000c80043007a20 */ /* 0x020fce0000410000 */
[----:B------:R-:W2:Y:S01]  /*2c80*/  MUFU.TANH R60, R69 ;  /* 0x00000045003c7308 */ /* 0x000ea20000002400 */
[-C--:B-1----:R-:W-:Y:S07]  /*2c90*/  HMMA.16816.F32.BF16 R40, R12, R48.reuse, R40 ;  /* 0x000000300c28723c */ /* 0x082fee0000041828 */
[----:B------:R-:W1:Y:S01]  /*2ca0*/  MUFU.TANH R70, R70 ;  /* 0x0000004600467308 */ /* 0x000e620000002400 */
[----:B------:R-:W-:Y:S07]  /*2cb0*/  HMMA.16816.F32.BF16 R24, R8, R48, R32 ;  /* 0x000000300818723c */ /* 0x000fee0000041820 */
[----:B------:R-:W1:Y:S01]  /*2cc0*/  MUFU.TANH R56, R71 ;  /* 0x0000004700387308 */ /* 0x000e620000002400 */
[-C--:B------:R-:W-:Y:S07]  /*2cd0*/  HMMA.16816.F32.BF16 R12, R12, R50.reuse, R20 ;  /* 0x000000320c0c723c */ /* 0x080fee0000041814 */
[----:B------:R5:W1:Y:S01]  /*2ce0*/  MUFU.TANH R52, R0 ;  /* 0x0000000000347308 */ /* 0x000a620000002400 */
[----:B------:R-:W-:Y:S01]  /*2cf0*/  HMMA.16816.F32.BF16 R8, R8, R50, R16 ;  /* 0x000000320808723c */ /* 0x000fe20000041810 */
[----:B------:R-:W-:-:S02]  /*2d00*/  FMUL.FTZ R40, R40, c[0x0][0x320] ;  /* 0x0000c80028287a20 */ /* 0x000fc40000410000 */
[----:B------:R-:W-:Y:S02]  /*2d10*/  FMUL.FTZ R41, R41, c[0x0][0x320] ;  /* 0x0000c80029297a20 */ /* 0x000fe40000410000 */
[----:B------:R-:W-:Y:S02]  /*2d20*/  FMUL.FTZ R42, R42, c[0x0][0x320] ;  /* 0x0000c8002a2a7a20 */ /* 0x000fe40000410000 */
[----:B------:R-:W-:Y:S01]  /*2d30*/  FMUL.FTZ R43, R43, c[0x0][0x320] ;  /* 0x0000c8002b2b7a20 */ /* 0x000fe20000410000 */
[----:B------:R-:W1:Y:S01]  /*2d40*/  MUFU.TANH R40, R40 ;  /* 0x0000002800287308 */ /* 0x000e620000002400 */
[----:B------:R-:W-:Y:S02]  /*2d50*/  FMUL.FTZ R24, R24, c[0x0][0x320] ;  /* 0x0000c80018187a20 */ /* 0x000fe40000410000 */
[----:B------:R-:W-:Y:S02]  /*2d60*/  FMUL.FTZ R25, R25, c[0x0][0x320] ;  /* 0x0000c80019197a20 */ /* 0x000fe40000410000 */
[----:B------:R-:W-:Y:S01]  /*2d70*/  FMUL.FTZ R26, R26, c[0x0][0x320] ;  /* 0x0000c8001a1a7a20 */ /* 0x000fe20000410000 */
[----:B-----5:R-:W-:Y:S01]  /*2d80*/  IADD3 R0, R117, R116, RZ ;  /* 0x0000007475007210 */ /* 0x020fe20007ffe0ff */
[----:B------:R-:W-:Y:S01]  /*2d90*/  FMUL.FTZ R27, R27, c[0x0][0x320] ;  /* 0x0000c8001b1b7a20 */ /* 0x000fe20000410000 */
[----:B------:R1:W1:Y:S01]  /*2da0*/  MUFU.TANH R53, R42 ;  /* 0x0000002a00357308 */ /* 0x0002620000002400 */
[----:B------:R-:W-:-:S02]  /*2db0*/  FMUL.FTZ R12, R12, c[0x0][0x320] ;  /* 0x0000c8000c0c7a20 */ /* 0x000fc40000410000 */
[----:B------:R-:W-:Y:S02]  /*2dc0*/  FMUL.FTZ R13, R13, c[0x0][0x320] ;  /* 0x0000c8000d0d7a20 */ /* 0x000fe40000410000 */
[----:B------:R-:W-:Y:S02]  /*2dd0*/  FMUL.FTZ R14, R14, c[0x0][0x320] ;  /* 0x0000c8000e0e7a20 */ /* 0x000fe40000410000 */
[----:B------:R-:W-:Y:S01]  /*2de0*/  FMUL.FTZ R15, R15, c[0x0][0x320] ;  /* 0x0000c8000f0f7a20 */ /* 0x000fe20000410000 */
[----:B------:R1:W1:Y:S01]  /*2df0*/  MUFU.TANH R49, R43 ;  /* 0x0000002b00317308 */ /* 0x0002620000002400 */
[----:B------:R-:W-:Y:S02]  /*2e00*/  FMUL.FTZ R8, R8, c[0x0][0x320] ;  /* 0x0000c80008087a20 */ /* 0x000fe40000410000 */
[----:B------:R-:W-:Y:S02]  /*2e10*/  FMUL.FTZ R9, R9, c[0x0][0x320] ;  /* 0x0000c80009097a20 */ /* 0x000fe40000410000 */
[----:B------:R-:W-:-:S02]  /*2e20*/  FMUL.FTZ R10, R10, c[0x0][0x320] ;  /* 0x0000c8000a0a7a20 */ /* 0x000fc40000410000 */
[----:B------:R-:W-:Y:S01]  /*2e30*/  FMUL.FTZ R11, R11, c[0x0][0x320] ;  /* 0x0000c8000b0b7a20 */ /* 0x000fe20000410000 */
[----:B------:R-:W1:Y:S08]  /*2e40*/  MUFU.TANH R41, R41 ;  /* 0x0000002900297308 */ /* 0x000e700000002400 */
[----:B------:R-:W1:Y:S08]  /*2e50*/  MUFU.TANH R24, R24 ;  /* 0x0000001800187308 */ /* 0x000e700000002400 */
[----:B------:R1:W1:Y:S08]  /*2e60*/  MUFU.TANH R23, R25 ;  /* 0x0000001900177308 */ /* 0x0002700000002400 */
        /* <DEDUP_REMOVED lines=9> */
[----:B------:R1:W1:Y:S01]  /*2f00*/  MUFU.TANH R33, R11 ;  /* 0x0000000b00217308 */ /* 0x0002620000002400 */
[----:B------:R-:W-:Y:S06]  /*2f10*/  BAR.SYNC.DEFER_BLOCKING 0x0 ;  /* 0x0000000000007b1d */ /* 0x000fec0000010000 */
[----:B------:R-:W-:Y:S05]  /*2f20*/  @!P1 BRA `(.L_x_1) ;  /* 0x0000021000009947 */ /* 0x000fea0003800000 */
[----:B-1234-:R-:W-:Y:S01]  /*2f30*/  IADD3 R8, R198, -0x2, RZ ;  /* 0xfffffffec6087810 */ /* 0x01efe20007ffe0ff */
[----:B------:R-:W-:-:S03]  /*2f40*/  IMAD.SHL.U32 R17, R190, 0x20, RZ ;  /* 0x00000020be117824 */ /* 0x000fc600078e00ff */
[----:B------:R-:W-:Y:S01]  /*2f50*/  SHF.R.S32.HI R5, RZ, 0x1f, R8 ;  /* 0x0000001fff057819 */ /* 0x000fe20000011408 */
[----:B------:R-:W-:Y:S02]  /*2f60*/  IMAD R2, R189, R8, RZ ;  /* 0x00000008bd027224 */ /* 0x000fe400078e02ff */
[----:B------:R-:W-:-:S04]  /*2f70*/  IMAD.WIDE.U32 R8, R8, R192, R196 ;  /* 0x000000c008087225 */ /* 0x000fc800078e00c4 */
[----:B------:R-:W-:Y:S01]  /*2f80*/  IMAD R2, R5, R192, R2 ;  /* 0x000000c005027224 */ /* 0x000fe200078e0202 */
[----:B------:R-:W-:Y:S02]  /*2f90*/  LEA R6, P2, R8, c[0x0][0x1c8], 0x1 ;  /* 0x0000720008067a11 */ /* 0x000fe400078408ff */
[----:B------:R-:W-:Y:S01]  /*2fa0*/  SHF.L.U64.HI R5, R190, 0x5, R191 ;  /* 0x00000005be057819 */ /* 0x000fe200000102bf */
[----:B------:R-:W-:Y:S01]  /*2fb0*/  IMAD.IADD R2, R9, 0x1, R2 ;  /* 0x0000000109027824 */ /* 0x000fe200078e0202 */
[----:B------:R-:W-:-:S04]  /*2fc0*/  IADD3 R14, P3, R17, R6, RZ ;  /* 0x00000006110e7210 */ /* 0x000fc80007f7e0ff */
[----:B------:R-:W-:Y:S01]  /*2fd0*/  LEA.HI.X R7, R8, c[0x0][0x1cc], R2, 0x1, P2 ;  /* 0x0000730008077a11 */ /* 0x000fe200010f0c02 */
[----:B------:R-:W-:Y:S01]  /*2fe0*/  IMAD.SHL.U32 R2, R195, 0x2, RZ ;  /* 0x00000002c3027824 */ /* 0x000fe200078e00ff */
[----:B------:R-:W-:-:S03]  /*2ff0*/  IADD3 R12, P2, R14, R17, RZ ;  /* 0x000000110e0c7210 */ /* 0x000fc60007f5e0ff */
[----:B------:R-:W-:Y:S01]  /*3000*/  IMAD.X R15, R5, 0x1, R7, P3 ;  /* 0x00000001050f7824 */ /* 0x000fe200018e0607 */
[----:B------:R-:W-:Y:S01]  /*3010*/  IADD3 R10, P3, R12, R17, RZ ;  /* 0x000000110c0a7210 */ /* 0x000fe20007f7e0ff */
[----:B------:R-:W-:Y:S01]  /*3020*/  @!PT LDS RZ, [RZ] ;  /* 0x00000000fffff984 */ /* 0x000fe20000000800 */
[----:B------:R-:W-:Y:S01]  /*3030*/  @!PT LDS RZ, [RZ] ;  /* 0x00000000fffff984 */ /* 0x000fe20000000800 */
[----:B------:R-:W-:Y:S01]  /*3040*/  @!PT LDS RZ, [RZ] ;  /* 0x00000000fffff984 */ /* 0x000fe20000000800 */
[----:B------:R1:W-:Y:S03]  /*3050*/  LDGSTS.E.BYPASS.LTC128B.128 [R2+0x3900], [R6.64], !P0 ;  /* 0x0390000006027fae */ /* 0x0003e6000c101d48 */
[----:B------:R-:W-:Y:S01]  /*3060*/  IADD3.X R13, R15, R5, RZ, P2, !PT ;  /* 0x000000050f0d7210 */ /* 0x000fe200017fe4ff */
[----:B------:R2:W-:Y:S01]  /*3070*/  LDGSTS.E.BYPASS.LTC128B.128 [R2+0x4100], [R14.64], !P0 ;  /* 0x041000000e027fae */ /* 0x0005e2000c101d48 */
[----:B------:R-:W-:-:S03]  /*3080*/  IADD3 R8, P2, R10, R17, RZ ;  /* 0x000000110a087210 */ /* 0x000fc60007f5e0ff */
[--C-:B------:R-:W-:Y:S01]  /*3090*/  IMAD.X R11, R13, 0x1, R5.reuse, P3 ;  /* 0x000000010d0b7824 */ /* 0x100fe200018e0605 */
[----:B------:R3:W-:Y:S03]  /*30a0*/  LDGSTS.E.BYPASS.LTC128B.128 [R2+0x4900], [R12.64], !P0 ;  /* 0x049000000c027fae */ /* 0x0007e6000c101d48 */
[----:B------:R-:W-:Y:S01]  /*30b0*/  IMAD.X R9, R11, 0x1, R5, P2 ;  /* 0x000000010b097824 */ /* 0x000fe200010e0605 */
[----:B------:R3:W-:Y:S04]  /*30c0*/  LDGSTS.E.BYPASS.LTC128B.128 [R2+0x5100], [R10.64], !P0 ;  /* 0x051000000a027fae */ /* 0x0007e8000c101d48 */
[----:B------:R3:W-:Y:S01]  /*30d0*/  LDGSTS.E.BYPASS.LTC128B.128 [R2+0x5900], [R8.64], !P0 ;  /* 0x0590000008027fae */ /* 0x0007e2000c101d48 */
[----:B-1----:R-:W-:-:S04]  /*30e0*/  IADD3 R6, P3, R8, R17, RZ ;  /* 0x0000001108067210 */ /* 0x002fc80007f7e0ff */
[----:B--2---:R-:W-:Y:S02]  /*30f0*/  IADD3 R14, P2, R6, R17, RZ ;  /* 0x00000011060e7210 */ /* 0x004fe40007f5e0ff */
[----:B------:R-:W-:-:S05]  /*3100*/  IADD3.X R7, R9, R5, RZ, P3, !PT ;  /* 0x0000000509077210 */ /* 0x000fca0001ffe4ff */
[----:B------:R-:W-:Y:S01]  /*3110*/  IMAD.X R15, R7, 0x1, R5, P2 ;  /* 0x00000001070f7824 */ /* 0x000fe200010e0605 */
[----:B------:R3:W-:Y:S04]  /*3120*/  LDGSTS.E.BYPASS.LTC128B.128 [R2+0x6100], [R6.64], !P0 ;  /* 0x0610000006027fae */ /* 0x0007e8000c101d48 */
[----:B------:R3:W-:Y:S02]  /*3130*/  LDGSTS.E.BYPASS.LTC128B.128 [R2+0x6900], [R14.64], !P0 ;  /* 0x069000000e027fae */ /* 0x0007e4000c101d48 */
.L_x_1:
[----:B--234-:R-:W-:Y:S01]  /*3140*/  STL [R1+0x8c], R240 ;  /* 0x00008cf001007387 */ /* 0x01cfe20000100800 */
[----:B------:R-:W-:Y:S01]  /*3150*/  SHF.R.S32.HI R2, RZ, 0x1f, R112 ;  /* 0x0000001fff027819 */ /* 0x000fe20000011470 */
[----:B------:R-:W-:Y:S02]  /*3160*/  IMAD.SHL.U32 R224, R0, 0x2, RZ ;  /* 0x0000000200e07824 */ /* 0x000fe400078e00ff */
[----:B------:R-:W-:Y:S01]  /*3170*/  STL [R1+0x88], R239 ;  /* 0x000088ef01007387 */ /* 0x000fe20000100800 */
[----:B------:R-:W-:Y:S01]  /*3180*/  LEA.HI R5, R2, R112, RZ, 0x2 ;  /* 0x0000007002057211 */ /* 0x000fe200078f10ff */
[----:B------:R-:W-:Y:S01]  /*3190*/  IMAD R227, R3, 0x2, R224 ;  /* 0x0000000203e37824 */ /* 0x000fe200078e02e0 */
[----:B------:R-:W-:Y:S01]  /*31a0*/  LEA R225, R4, R224, 0x1 ;  /* 0x000000e004e17211 */ /* 0x000fe200078e08ff */
[----:B------:R-:W-:Y:S01]  /*31b0*/  STL [R1+0x84], R238 ;  /* 0x000084ee01007387 */ /* 0x000fe20000100800 */
[----:B------:R-:W-:-:S03]  /*31c0*/  LOP3.LUT R2, R5, 0x7ffffffc, RZ, 0xc0, !PT ;  /* 0x7ffffffc05027812 */ /* 0x000fc600078ec0ff */
[----:B------:R-:W-:Y:S01]  /*31d0*/  STL [R1+0x80], R237 ;  /* 0x000080ed01007387 */ /* 0x000fe20000100800 */
[----:B------:R-:W-:Y:S02]  /*31e0*/  IMAD R226, R3, 0x2, R225 ;  /* 0x0000000203e27824 */ /* 0x000fe400078e02e1 */
[----:B------:R-:W-:Y:S01]  /*31f0*/  IMAD.IADD R2, R112, 0x1, -R2 ;  /* 0x0000000170027824 */ /* 0x000fe200078e0a02 */
[----:B------:R-:W-:Y:S04]  /*3200*/  STL [R1+0x7c], R236 ;  /* 0x00007cec01007387 */ /* 0x000fe80000100800 */
        /* <DEDUP_REMOVED lines=9> */
[----:B------:R2:W-:Y:S04]  /*32a0*/  STL [R1+0x54], R5 ;  /* 0x0000540501007387 */ /* 0x0005e80000100800 */
[----:B------:R-:W0:Y:S01]  /*32b0*/  LDGDEPBAR ;  /* 0x00000000000079af */ /* 0x000e220000000000 */
[----:B--2---:R-:W-:-:S05]  /*32c0*/  IADD3 R5, R160, c[0x0][0x1d0], RZ ;  /* 0x00007400a0057a10 */ /* 0x004fca0007ffe0ff */
[----:B------:R-:W-:-:S05]  /*32d0*/  IMAD R2, R2, -0x2, R5 ;  /* 0xfffffffe02027824 */ /* 0x000fca00078e0205 */
[C---:B------:R-:W-:Y:S02]  /*32e0*/  ISETP.GT.AND P5, PT, R2.reuse, RZ, PT ;  /* 0x000000ff0200720c */ /* 0x040fe40003fa4270 */
[C---:B------:R-:W-:Y:S02]  /*32f0*/  ISETP.GT.AND P4, PT, R2.reuse, 0x1, PT ;  /* 0x000000010200780c */ /* 0x040fe40003f84270 */
[----:B------:R-:W-:Y:S02]  /*3300*/  ISETP.GT.AND P3, PT, R2, 0x8, PT ;  /* 0x000000080200780c */ /* 0x000fe40003f64270 */
[----:B-1----:R-:W-:Y:S02]  /*3310*/  FSEL R10, R188, -INF , P5 ;  /* 0xff800000bc0a7808 */ /* 0x002fe40002800000 */
[----:B------:R-:W-:Y:S02]  /*3320*/  FSEL R12, R187, -INF , P4 ;  /* 0xff800000bb0c7808 */ /* 0x000fe40002000000 */
[----:B------:R-:W-:-:S02]  /*3330*/  ISETP.GT.AND P2, PT, R2, 0x9, PT ;  /* 0x000000090200780c */ /* 0x000fc40003f44270 */
[----:B------:R-:W-:Y:S02]  /*3340*/  FSEL R26, R182, -INF , P3 ;  /* 0xff800000b61a7808 */ /* 0x000fe40001800000 */
[----:B------:R-:W-:Y:S02]  /*3350*/  FMNMX.FTZ R5, R10, R12, !PT ;  /* 0x0000000c0a057209 */ /* 0x000fe40007810000 */
[----:B------:R-:W-:Y:S02]  /*3360*/  FSEL R13, R184, -INF , P5 ;  /* 0xff800000b80d7808 */ /* 0x000fe40002800000 */
[----:B------:R-:W-:Y:S02]  /*3370*/  FSEL R14, R183, -INF , P4 ;  /* 0xff800000b70e7808 */ /* 0x000fe40002000000 */
[----:B------:R-:W-:Y:S02]  /*3380*/  ISETP.GT.AND P6, PT, R2, 0x10, PT ;  /* 0x000000100200780c */ /* 0x000fe40003fc4270 */
[----:B------:R-:W-:-:S02]  /*3390*/  FSEL R27, R181, -INF , P2 ;  /* 0xff800000b51b7808 */ /* 0x000fc40001000000 */
[----:B------:R-:W-:Y:S02]  /*33a0*/  FMNMX.FTZ R5, R26, R5, !PT ;  /* 0x000000051a057209 */ /* 0x000fe40007810000 */
[----:B------:R-:W-:Y:S02]  /*33b0*/  FSEL R15, R176, -INF , P3 ;  /* 0xff800000b00f7808 */ /* 0x000fe40001800000 */
[----:B------:R-:W-:Y:S02]  /*33c0*/  FMNMX.FTZ R6, R13, R14, !PT ;  /* 0x0000000e0d067209 */ /* 0x000fe40007810000 */
[----:B------:R-:W-:Y:S02]  /*33d0*/  FSEL R18, R179, -INF , P5 ;  /* 0xff800000b3127808 */ /* 0x000fe40002800000 */
[----:B------:R-:W-:Y:S02]  /*33e0*/  FSEL R29, R186, -INF , P5 ;  /* 0xff800000ba1d7808 */ /* 0x000fe40002800000 */
[----:B------:R-:W-:-:S02]  /*33f0*/  ISETP.GT.AND P5, PT, R2, 0x11, PT ;  /* 0x000000110200780c */ /* 0x000fc40003fa4270 */
[----:B------:R-:W-:Y:S02]  /*3400*/  FSEL R28, R174, -INF , P6 ;  /* 0xff800000ae1c7808 */ /* 0x000fe40003000000 */
[----:B------:R-:W-:Y:S02]  /*3410*/  FMNMX.FTZ R5, R27, R5, !PT ;  /* 0x000000051b057209 */ /* 0x000fe40007810000 */
[----:B------:R-:W-:Y:S02]  /*3420*/  FSEL R17, R175, -INF , P2 ;  /* 0xff800000af117808 */ /* 0x000fe40001000000 */
[----:B------:R-:W-:Y:S02]  /*3430*/  FMNMX.FTZ R6, R15, R6, !PT ;  /* 0x000000060f067209 */ /* 0x000fe40007810000 */
[----:B------:R-:W-:Y:S02]  /*3440*/  FSEL R19, R180, -INF , P4 ;  /* 0xff800000b4137808 */ /* 0x000fe40002000000 */
[----:B------:R-:W-:-:S02]  /*3450*/  FSEL R30, R185, -INF , P4 ;  /* 0xff800000b91e7808 */ /* 0x000fc40002000000 */
[----:B------:R-:W-:Y:S02]  /*3460*/  ISETP.GT.AND P4, PT, R2, 0x18, PT ;  /* 0x000000180200780c */ /* 0x000fe40003f84270 */
[----:B------:R-:W-:Y:S02]  /*3470*/  FSEL R104, R173, -INF , P5 ;  /* 0xff800000ad687808 */ /* 0x000fe40002800000 */
[----:B------:R-:W-:Y:S02]  /*3480*/  FMNMX.FTZ R5, R28, R5, !PT ;  /* 0x000000051c057209 */ /* 0x000fe40007810000 */
[----:B------:R-:W-:Y:S02]  /*3490*/  FSEL R37, R168, -INF , P6 ;  /* 0xff800000a8257808 */ /* 0x000fe40003000000 */
[----:B------:R-:W-:Y:S02]  /*34a0*/  FMNMX.FTZ R6, R17, R6, !PT ;  /* 0x0000000611067209 */ /* 0x000fe40007810000 */
[----:B------:R-:W-:-:S02]  /*34b0*/  FSEL R21, R171, -INF , P3 ;  /* 0xff800000ab157808 */ /* 0x000fc40001800000 */
[----:B------:R-:W-:Y:S02]  /*34c0*/  FSEL R31, R178, -INF , P3 ;  /* 0xff800000b21f7808 */ /* 0x000fe40001800000 */
[----:B------:R-:W-:Y:S02]  /*34d0*/  ISETP.GT.AND P3, PT, R2, 0x19, PT ;  /* 0x000000190200780c */ /* 0x000fe40003f64270 */
[----:B------:R-:W-:Y:S02]  /*34e0*/  FSEL R105, R166, -INF , P4 ;  /* 0xff800000a6697808 */ /* 0x000fe40002000000 */
[----:B------:R-:W-:Y:S02]  /*34f0*/  FMNMX.FTZ R5, R104, R5, !PT ;  /* 0x0000000568057209 */ /* 0x000fe40007810000 */
[----:B------:R-:W-:Y:S02]  /*3500*/  FSEL R38, R167, -INF , P5 ;  /* 0xff800000a7267808 */ /* 0x000fe40002800000 */
[----:B------:R-:W-:-:S02]  /*3510*/  FMNMX.FTZ R6, R37, R6, !PT ;  /* 0x0000000625067209 */ /* 0x000fc40007810000 */
[----:B------:R-:W-:Y:S02]  /*3520*/  FSEL R25, R172, -INF , P2 ;  /* 0xff800000ac197808 */ /* 0x000fe40001000000 */
[----:B------:R-:W-:Y:S02]  /*3530*/  FSEL R36, R177, -INF , P2 ;  /* 0xff800000b1247808 */ /* 0x000fe40001000000 */
[----:B------:R-:W-:Y:S02]  /*3540*/  ISETP.GT.AND P2, PT, R2, 0x20, PT ;  /* 0x000000200200780c */ /* 0x000fe40003f44270 */
[----:B------:R-:W-:Y:S02]  /*3550*/  FSEL R106, R165, -INF , P3 ;  /* 0xff800000a56a7808 */ /* 0x000fe40001800000 */
[----:B------:R-:W-:Y:S02]  /*3560*/  FMNMX.FTZ R5, R105, R5, !PT ;  /* 0x0000000569057209 */ /* 0x000fe40007810000 */
[----:B------:R-:W-:-:S02]  /*3570*/  FSEL R46, R164, -INF , P5 ;  /* 0xff800000a42e7808 */ /* 0x000fc40002800000 */
[----:B------:R-:W-:Y:S02]  /*3580*/  FSEL R116, R169, -INF , P5 ;  /* 0xff800000a9747808 */ /* 0x000fe40002800000 */
[----:B------:R-:W-:Y:S02]  /*3590*/  FSEL R39, R159, -INF , P4 ;  /* 0xff8000009f277808 */ /* 0x000fe40002000000 */
[----:B------:R-:W-:Y:S02]  /*35a0*/  FMNMX.FTZ R6, R38, R6, !PT ;  /* 0x0000000626067209 */ /* 0x000fe40007810000 */
[----:B------:R-:W-:Y:S02]  /*35b0*/  FSEL R45, R163, -INF , P6 ;  /* 0xff800000a32d7808 */ /* 0x000fe40003000000 */
[----:B------:R-:W-:Y:S02]  /*35c0*/  FSEL R108, R170, -INF , P6 ;  /* 0xff800000aa6c7808 */ /* 0x000fe40003000000 */
[----:B------:R-:W-:-:S02]  /*35d0*/  ISETP.GT.AND P5, PT, R2, 0x28, PT ;  /* 0x000000280200780c */ /* 0x000fc40003fa4270 */
[----:B------:R-:W-:Y:S02]  /*35e0*/  FSEL R47, R118, -INF , P4 ;  /* 0xff800000762f7808 */ /* 0x000fe40002000000 */
[----:B------:R-:W-:Y:S02]  /*35f0*/  FSEL R117, R162, -INF , P4 ;  /* 0xff800000a2757808 */ /* 0x000fe40002000000 */
[C---:B------:R-:W-:Y:S02]  /*3600*/  ISETP.GT.AND P6, PT, R2.reuse, 0x21, PT ;  /* 0x000000210200780c */ /* 0x040fe40003fc4270 */
[----:B------:R-:W-:Y:S02]  /*3610*/  ISETP.GT.AND P4, PT, R2, 0x29, PT ;  /* 0x000000290200780c */ /* 0x000fe40003f84270 */
[----:B------:R-:W-:Y:S02]  /*3620*/  FSEL R69, R155, -INF , P3 ;  /* 0xff8000009b457808 */ /* 0x000fe40001800000 */
[----:B------:R-:W-:-:S02]  /*3630*/  FSEL R44, R158, -INF , P3 ;  /* 0xff8000009e2c7808 */ /* 0x000fc40001800000 */
[----:B------:R-:W-:Y:S02]  /*3640*/  FSEL R118, R161, -INF , P3 ;  /* 0xff800000a1767808 */ /* 0x000fe40001800000 */
[----:B------:R-:W-:Y:S02]  /*3650*/  ISETP.GT.AND P3, PT, R2, 0x30, PT ;  /* 0x000000300200780c */ /* 0x000fe40003f64270 */
[----:B------:R-:W-:Y:S02]  /*3660*/  FSEL R107, R157, -INF , P2 ;  /* 0xff8000009d6b7808 */ /* 0x000fe40001000000 */
[----:B------:R-:W-:Y:S02]  /*3670*/  FMNMX.FTZ R5, R106, R5, !PT ;  /* 0x000000056a057209 */ /* 0x000fe40007810000 */
[----:B------:R-:W-:Y:S02]  /*3680*/  FMNMX.FTZ R6, R39, R6, !PT ;  /* 0x0000000627067209 */ /* 0x000fe40007810000 */
[----:B------:R-:W-:-:S02]  /*3690*/  FSEL R135, R136, -INF , P5 ;  /* 0xff80000088877808 */ /* 0x000fc40002800000 */
[----:B------:R-:W-:Y:S02]  /*36a0*/  FMNMX.FTZ R7, R18, R19, !PT ;  /* 0x0000001312077209 */ /* 0x000fe40007810000 */
[----:B------:R-:W-:Y:S02]  /*36b0*/  FSEL R133, R137, -INF , P2 ;  /* 0xff80000089857808 */ /* 0x000fe40001000000 */
[----:B------:R-:W-:Y:S02]  /*36c0*/  FSEL R134, R138, -INF , P6 ;  /* 0xff8000008a867808 */ /* 0x000fe40003000000 */
[----:B------:R-:W-:Y:S02]  /*36d0*/  FSEL R129, R139, -INF , P5 ;  /* 0xff8000008b817808 */ /* 0x000fe40002800000 */
[----:B------:R-:W-:Y:S02]  /*36e0*/  FSEL R136, R140, -INF , P4 ;  /* 0xff8000008c887808 */ /* 0x000fe40002000000 */
[----:B------:R-:W-:-:S02]  /*36f0*/  FSEL R126, R145, -INF , P4 ;  /* 0xff800000917e7808 */ /* 0x000fc40002000000 */
[----:B------:R-:W-:Y:S02]  /*3700*/  FSEL R127, R148, -INF , P2 ;  /* 0xff800000947f7808 */ /* 0x000fe40001000000 */
        /* <DEDUP_REMOVED lines=12> */
[----:B------:R-:W-:Y:S02]  /*37d0*/  FMNMX.FTZ R5, R107, R5, !PT ;  /* 0x000000056b057209 */ /* 0x000fe40007810000 */
[C---:B------:R-:W-:Y:S02]  /*37e0*/  ISETP.GT.AND P2, PT, R2.reuse, 0x31, PT ;  /* 0x000000310200780c */ /* 0x040fe40003f44270 */
[C---:B------:R-:W-:Y:S02]  /*37f0*/  ISETP.GT.AND P6, PT, R2.reuse, 0x38, PT ;  /* 0x000000380200780c */ /* 0x040fe40003fc4270 */
[C---:B------:R-:W-:Y:S02]  /*3800*/  ISETP.GT.AND P5, PT, R2.reuse, 0x39, PT ;  /* 0x000000390200780c */ /* 0x040fe40003fa4270 */
[----:B------:R-:W-:-:S02]  /*3810*/  ISETP.GT.AND P4, PT, R2, 0x40, PT ;  /* 0x000000400200780c */ /* 0x000fc40003f84270 */
[----:B------:R-:W-:Y:S02]  /*3820*/  ISETP.GT.AND P3, PT, R2, 0x41, PT ;  /* 0x000000410200780c */ /* 0x000fe40003f64270 */
[----:B------:R-:W-:Y:S02]  /*3830*/  FMNMX.FTZ R6, R44, R6, !PT ;  /* 0x000000062c067209 */ /* 0x000fe40007810000 */
[----:B------:R-:W-:Y:S02]  /*3840*/  FMNMX.FTZ R7, R21, R7, !PT ;  /* 0x0000000715077209 */ /* 0x000fe40007810000 */
[----:B------:R-:W-:Y:S02]  /*3850*/  FMNMX.FTZ R5, R124, R5, !PT ;  /* 0x000000057c057209 */ /* 0x000fe40007810000 */
        /* <DEDUP_REMOVED lines=20> */
[----:B------:R-:W-:Y:S02]  /*39a0*/  FMNMX.FTZ R6, R127, R6, !PT ;  /* 0x000000067f067209 */ /* 0x000fe40007810000 */
[C---:B------:R-:W-:Y:S02]  /*39b0*/  ISETP.GT.AND P2, PT, R2.reuse, 0x48, PT ;  /* 0x000000480200780c */ /* 0x040fe40003f44270 */
[C---:B------:R-:W-:Y:S02]  /*39c0*/  ISETP.GT.AND P6, PT, R2.reuse, 0x49, PT ;  /* 0x000000490200780c */ /* 0x040fe40003fc4270 */
[C---:B------:R-:W-:Y:S02]  /*39d0*/  ISETP.GT.AND P5, PT, R2.reuse, 0x50, PT ;  /* 0x000000500200780c */ /* 0x040fe40003fa4270 */
[C---:B------:R-:W-:Y:S02]  /*39e0*/  ISETP.GT.AND P4, PT, R2.reuse, 0x51, PT ;  /* 0x000000510200780c */ /* 0x040fe40003f84270 */
[----:B------:R-:W-:-:S02]  /*39f0*/  ISETP.GT.AND P3, PT, R2, 0x58, PT ;  /* 0x000000580200780c */ /* 0x000fc40003f64270 */
[----:B------:R-:W-:Y:S02]  /*3a00*/  FMNMX.FTZ R7, R25, R7, !PT ;  /* 0x0000000719077209 */ /* 0x000fe40007810000 */
[----:B------:R-:W-:Y:S02]  /*3a10*/  FMNMX.FTZ R5, R125, R5, !PT ;  /* 0x000000057d057209 */ /* 0x000fe40007810000 */
[----:B------:R-:W-:Y:S02]  /*3a20*/  FMNMX.FTZ R6, R128, R6, !PT ;  /* 0x0000000680067209 */ /* 0x000fe40007810000 */
        /* <DEDUP_REMOVED lines=20> */
[----:B------:R-:W-:-:S02]  /*3b70*/  FMNMX.FTZ R7, R45, R7, !PT ;  /* 0x000000072d077209 */ /* 0x000fc40007810000 */
[C---:B------:R-:W-:Y:S02]  /*3b80*/  ISETP.GT.AND P2, PT, R2.reuse, 0x59, PT ;  /* 0x000000590200780c */ /* 0x040fe40003f44270 */
[C---:B------:R-:W-:Y:S02]  /*3b90*/  ISETP.GT.AND P6, PT, R2.reuse, 0x60, PT ;  /* 0x000000600200780c */ /* 0x040fe40003fc4270 */
[C---:B------:R-:W-:Y:S02]  /*3ba0*/  ISETP.GT.AND P5, PT, R2.reuse, 0x61, PT ;  /* 0x000000610200780c */ /* 0x040fe40003fa4270 */
[C---:B------:R-:W-:Y:S02]  /*3bb0*/  ISETP.GT.AND P4, PT, R2.reuse, 0x68, PT ;  /* 0x000000680200780c */ /* 0x040fe40003f84270 */
[----:B------:R-:W-:Y:S02]  /*3bc0*/  ISETP.GT.AND P3, PT, R2, 0x69, PT ;  /* 0x000000690200780c */ /* 0x000fe40003f64270 */
[----:B------:R-:W-:-:S02]  /*3bd0*/  FMNMX.FTZ R2, R126, R5, !PT ;  /* 0x000000057e027209 */ /* 0x000fc40007810000 */
[----:B------:R-:W-:Y:S02]  /*3be0*/  FMNMX.FTZ R5, R129, R6, !PT ;  /* 0x0000000681057209 */ /* 0x000fe40007810000 */
[----:B------:R-:W-:Y:S02]  /*3bf0*/  FMNMX.FTZ R6, R46, R7, !PT ;  /* 0x000000072e067209 */ /* 0x000fe40007810000 */
[----:B------:R-:W-:Y:S02]  /*3c00*/  FMNMX.FTZ R2, R149, R2, !PT ;  /* 0x0000000295027209 */ /* 0x000fe40007810000 */
[----:B------:R-:W-:Y:S02]  /*3c10*/  FMNMX.FTZ R5, R132, R5, !PT ;  /* 0x0000000584057209 */ /* 0x000fe40007810000 */
[----:B------:R-:W-:Y:S02]  /*3c20*/  FMNMX.FTZ R6, R47, R6, !PT ;  /* 0x000000062f067209 */ /* 0x000fe40007810000 */
        /* <DEDUP_REMOVED lines=30> */
[----:B------:R-:W-:-:S02]  /*3e10*/  FSEL R172, R60, -INF , P2 ;  /* 0xff8000003cac7808 */ /* 0x000fc40001000000 */
[----:B------:R-:W-:Y:S02]  /*3e20*/  FMNMX.FTZ R2, R173, R2, !PT ;  /* 0x00000002ad027209 */ /* 0x000fe40007810000 */
[----:B------:R-:W-:Y:S02]  /*3e30*/  FMNMX.FTZ R5, R183, R5, !PT ;  /* 0x00000005b7057209 */ /* 0x000fe40007810000 */
[----:B------:R-:W-:Y:S02]  /*3e40*/  FMNMX.FTZ R6, R162, R6, !PT ;  /* 0x00000006a2067209 */ /* 0x000fe40007810000 */
[----:B------:R-:W-:Y:S02]  /*3e50*/  FMNMX.FTZ R7, R108, R7, !PT ;  /* 0x000000076c077209 */ /* 0x000fe40007810000 */
[----:B------:R-:W-:Y:S02]  /*3e60*/  FSEL R202, R40, -INF , P6 ;  /* 0xff80000028ca7808 */ /* 0x000fe40003000000 */
[----:B------:R-:W-:-:S02]  /*3e70*/  FMNMX.FTZ R2, R172, R2, !PT ;  /* 0x00000002ac027209 */ /* 0x000fc40007810000 */
[----:B------:R-:W-:Y:S01]  /*3e80*/  FSEL R179, R65, -INF , P2 ;  /* 0xff80000041b37808 */ /* 0x000fe20001000000 */
[----:B------:R-:W-:Y:S01]  /*3e90*/  IMAD.MOV.U32 R4, RZ, RZ, R202 ;  /* 0x000000ffff047224 */ /* 0x000fe200078e00ca */
[----:B------:R-:W-:Y:S02]  /*3ea0*/  FMNMX.FTZ R5, R182, R5, !PT ;  /* 0x00000005b6057209 */ /* 0x000fe40007810000 */
[----:B------:R-:W-:Y:S02]  /*3eb0*/  FMNMX.FTZ R6, R164, R6, !PT ;  /* 0x00000006a4067209 */ /* 0x000fe40007810000 */
[----:B------:R-:W-:Y:S02]  /*3ec0*/  FMNMX.FTZ R7, R116, R7, !PT ;  /* 0x0000000774077209 */ /* 0x000fe40007810000 */
[----:B------:R-:W-:Y:S02]  /*3ed0*/  FSEL R119, R41, -INF , P5 ;  /* 0xff80000029777808 */ /* 0x000fe40002800000 */
[----:B------:R-:W-:-:S02]  /*3ee0*/  FMNMX.FTZ R2, R202, R2, !PT ;  /* 0x00000002ca027209 */ /* 0x000fc40007810000 */
[----:B------:R-:W-:Y:S01]  /*3ef0*/  FSEL R211, R24, -INF , P6 ;  /* 0xff80000018d37808 */ /* 0x000fe20003000000 */
[----:B------:R1:W-:Y:S01]  /*3f00*/  STL [R1+0x90], R119 ;  /* 0x0000907701007387 */ /* 0x0003e20000100800 */
[----:B------:R-:W-:Y:S02]  /*3f10*/  FMNMX.FTZ R5, R179, R5, !PT ;  /* 0x00000005b3057209 */ /* 0x000fe40007810000 */
[----:B------:R-:W-:Y:S02]  /*3f20*/  FMNMX.FTZ R6, R163, R6, !PT ;  /* 0x00000006a3067209 */ /* 0x000fe40007810000 */
[----:B------:R-:W-:Y:S02]  /*3f30*/  FMNMX.FTZ R7, R117, R7, !PT ;  /* 0x0000000775077209 */ /* 0x000fe40007810000 */
[----:B------:R-:W-:Y:S02]  /*3f40*/  FSEL R229, R20, -INF , P4 ;  /* 0xff80000014e57808 */ /* 0x000fe40002000000 */
[----:B------:R-:W-:-:S02]  /*3f50*/  FMNMX.FTZ R2, R119, R2, !PT ;  /* 0x0000000277027209 */ /* 0x000fc40007810000 */
[----:B------:R-:W-:Y:S02]  /*3f60*/  FSEL R185, R23, -INF , P5 ;  /* 0xff80000017b97808 */ /* 0x000fe40002800000 */
        /* <DEDUP_REMOVED lines=9> */
[----:B------:R-:W-:Y:S02]  /*4000*/  FMNMX.FTZ R71, R192, R2, !PT ;  /* 0x00000002c0477209 */ /* 0x000fe40007810000 */
[----:B------:R-:W-:-:S02]  /*4010*/  FSEL R237, R32, -INF , P3 ;  /* 0xff80000020ed7808 */ /* 0x000fc40001800000 */
[----:B------:R-:W-:Y:S01]  /*4020*/  FMNMX.FTZ R2, R184, R5, !PT ;  /* 0x00000005b8027209 */ /* 0x000fe20007810000 */
[----:B------:R-:W2:Y:S01]  /*4030*/  SHFL.BFLY PT, R8, R71, 0x2, 0x1f ;  /* 0x0c401f0047087f89 */ /* 0x000ea200000e0000 */
[----:B------:R-:W-:Y:S02]  /*4040*/  FMNMX.FTZ R5, R193, R6, !PT ;  /* 0x00000006c1057209 */ /* 0x000fe40007810000 */
[----:B------:R-:W-:Y:S02]  /*4050*/  FMNMX.FTZ R6, R138, R7, !PT ;  /* 0x000000078a067209 */ /* 0x000fe40007810000 */
[----:B------:R-:W-:Y:S02]  /*4060*/  FMNMX.FTZ R68, R237, R2, !PT ;  /* 0x00000002ed447209 */ /* 0x000fe40007810000 */
[----:B------:R-:W-:Y:S02]  /*4070*/  FMNMX.FTZ R2, R196, R5, !PT ;  /* 0x00000005c4027209 */ /* 0x000fe40007810000 */
[----:B------:R-:W-:Y:S01]  /*4080*/  FMNMX.FTZ R5, R139, R6, !PT ;  /* 0x000000068b057209 */ /* 0x000fe20007810000 */
[----:B------:R-:W3:Y:S01]  /*4090*/  SHFL.BFLY PT, R9, R68, 0x2, 0x1f ;  /* 0x0c401f0044097f89 */ /* 0x000ee200000e0000 */
[----:B------:R-:W-:-:S02]  /*40a0*/  FSEL R169, R52, -INF , P2 ;  /* 0xff80000034a97808 */ /* 0x000fc40001000000 */
[----:B------:R-:W-:Y:S02]  /*40b0*/  FMNMX.FTZ R5, R140, R5, !PT ;  /* 0x000000058c057209 */ /* 0x000fe40007810000 */
[----:B------:R-:W-:Y:S02]  /*40c0*/  FSEL R209, R42, -INF , P6 ;  /* 0xff8000002ad17808 */ /* 0x000fe40003000000 */
[----:B------:R-:W-:Y:S02]  /*40d0*/  FMNMX.FTZ R2, R169, R2, !PT ;  /* 0x00000002a9027209 */ /* 0x000fe40007810000 */
[----:B------:R-:W-:Y:S02]  /*40e0*/  FMNMX.FTZ R5, R153, R5, !PT ;  /* 0x0000000599057209 */ /* 0x000fe40007810000 */
[----:B------:R-:W-:Y:S02]  /*40f0*/  FSEL R236, R35, -INF , P5 ;  /* 0xff80000023ec7808 */ /* 0x000fe40002800000 */
[----:B------:R-:W-:-:S02]  /*4100*/  FMNMX.FTZ R2, R209, R2, !PT ;  /* 0x00000002d1027209 */ /* 0x000fc40007810000 */
[----:B------:R-:W-:Y:S02]  /*4110*/  FMNMX.FTZ R5, R154, R5, !PT ;  /* 0x000000059a057209 */ /* 0x000fe40007810000 */
[----:B------:R-:W-:Y:S02]  /*4120*/  FSEL R240, R34, -INF , P4 ;  /* 0xff80000022f07808 */ /* 0x000fe40002000000 */
[----:B------:R-:W-:Y:S02]  /*4130*/  FMNMX.FTZ R2, R236, R2, !PT ;  /* 0x00000002ec027209 */ /* 0x000fe40007810000 */
[----:B------:R-:W-:Y:S02]  /*4140*/  FMNMX.FTZ R5, R155, R5, !PT ;  /* 0x000000059b057209 */ /* 0x000fe40007810000 */
[----:B-1----:R-:W-:Y:S02]  /*4150*/  FSEL R119, R33, -INF , P3 ;  /* 0xff80000021777808 */ /* 0x002fe40001800000 */
[----:B------:R-:W-:Y:S01]  /*4160*/  FMNMX.FTZ R2, R240, R2, !PT ;  /* 0x00000002f0027209 */ /* 0x000fe20007810000 */
[----:B------:R-:W-:Y:S01]  /*4170*/  LDSM.16.MT88.4 R32, [R225+0x100] ;  /* 0x00010000e120783b */ /* 0x000fe20000004200 */
[----:B------:R-:W-:-:S02]  /*4180*/  FMNMX.FTZ R5, R156, R5, !PT ;  /* 0x000000059c057209 */ /* 0x000fc40007810000 */
[----:B--2---:R-:W-:Y:S02]  /*4190*/  FMNMX.FTZ R71, R71, R8, !PT ;  /* 0x0000000847477209 */ /* 0x004fe40007810000 */
[----:B------:R-:W-:Y:S02]  /*41a0*/  FMNMX.FTZ R2, R119, R2, !PT ;  /* 0x0000000277027209 */ /* 0x000fe40007810000 */
[----:B------:R-:W-:Y:S01]  /*41b0*/  FMNMX.FTZ R5, R175, R5, !PT ;  /* 0x00000005af057209 */ /* 0x000fe20007810000 */
[----:B------:R-:W1:Y:S01]  /*41c0*/  SHFL.BFLY PT, R7, R71, 0x1, 0x1f ;  /* 0x0c201f0047077f89 */ /* 0x000e6200000e0000 */
[----:B---3--:R-:W-:Y:S02]  /*41d0*/  FMNMX.FTZ R68, R68, R9, !PT ;  /* 0x0000000944447209 */ /* 0x008fe40007810000 */
[----:B------:R-:W-:Y:S01]  /*41e0*/  FMNMX.FTZ R5, R176, R5, !PT ;  /* 0x00000005b0057209 */ /* 0x000fe20007810000 */
[----:B------:R-:W2:Y:S01]  /*41f0*/  SHFL.BFLY PT, R6, R2, 0x2, 0x1f ;  /* 0x0c401f0002067f89 */ /* 0x000ea200000e0000 */
[----:B------:R-:W-:-:S02]  /*4200*/  FSEL R168, R56, -INF , P2 ;  /* 0xff80000038a87808 */ /* 0x000fc40001000000 */
[----:B------:R-:W-:Y:S01]  /*4210*/  FMNMX.FTZ R5, R177, R5, !PT ;  /* 0x00000005b1057209 */ /* 0x000fe20007810000 */
[----:B------:R-:W3:Y:S01]  /*4220*/  SHFL.BFLY PT, R8, R68, 0x1, 0x1f ;  /* 0x0c201f0044087f89 */ /* 0x000ee200000e0000 */
[----:B------:R-:W-:Y:S02]  /*4230*/  FSEL R191, R53, -INF , P6 ;  /* 0xff80000035bf7808 */ /* 0x000fe40003000000 */
[----:B------:R-:W-:Y:S02]  /*4240*/  FMNMX.FTZ R5, R178, R5, !PT ;  /* 0x00000005b2057209 */ /* 0x000fe40007810000 */
[----:B------:R-:W-:Y:S02]  /*4250*/  FSEL R190, R49, -INF , P5 ;  /* 0xff80000031be7808 */ /* 0x000fe40002800000 */
[----:B------:R-:W-:Y:S02]  /*4260*/  FMNMX.FTZ R5, R131, R5, !PT ;  /* 0x0000000583057209 */ /* 0x000fe40007810000 */
[----:B------:R-:W-:-:S02]  /*4270*/  FSEL R201, R48, -INF , P4 ;  /* 0xff80000030c97808 */ /* 0x000fc40002000000 */
[----:B------:R-:W-:Y:S02]  /*4280*/  FMNMX.FTZ R5, R130, R5, !PT ;  /* 0x0000000582057209 */ /* 0x000fe40007810000 */
[----:B------:R-:W-:Y:S02]  /*4290*/  FSEL R200, R43, -INF , P3 ;  /* 0xff8000002bc87808 */ /* 0x000fe40001800000 */
[----:B------:R-:W-:Y:S01]  /*42a0*/  FMNMX.FTZ R5, R206, R5, !PT ;  /* 0x00000005ce057209 */ /* 0x000fe20007810000 */
[----:B------:R-:W-:Y:S01]  /*42b0*/  LDSM.16.MT88.4 R40, [R226+0x100] ;  /* 0x00010000e228783b */ /* 0x000fe20000004200 */
[----:B-1----:R-:W-:Y:S02]  /*42c0*/  FMNMX.FTZ R71, R71, R7, !PT ;  /* 0x0000000747477209 */ /* 0x002fe40007810000 */
[----:B------:R-:W-:Y:S02]  /*42d0*/  FMNMX.FTZ R5, R168, R5, !PT ;  /* 0x00000005a8057209 */ /* 0x000fe40007810000 */
[----:B--2---:R-:W-:Y:S01]  /*42e0*/  FMNMX.FTZ R2, R2, R6, !PT ;  /* 0x0000000602027209 */ /* 0x004fe20007810000 */
[----:B------:R-:W-:Y:S01]  /*42f0*/  FMUL.FTZ R7, R71, c[0x0][0x2d0] ;  /* 0x0000b40047077a20 */ /* 0x000fe20000410000 */
[----:B------:R-:W-:-:S02]  /*4300*/  FMNMX.FTZ R5, R191, R5, !PT ;  /* 0x00000005bf057209 */ /* 0x000fc40007810000 */
[----:B------:R-:W-:Y:S01]  /*4310*/  FSETP.NEU.FTZ.AND P2, PT, R71, -INF , PT ;  /* 0xff8000004700780b */ /* 0x000fe20003f5d000 */
[----:B------:R-:W1:Y:S01]  /*4320*/  SHFL.BFLY PT, R11, R2, 0x1, 0x1f ;  /* 0x0c201f00020b7f89 */ /* 0x000e6200000e0000 */
[----:B------:R-:W-:Y:S02]  /*4330*/  FMNMX.FTZ R5, R190, R5, !PT ;  /* 0x00000005be057209 */ /* 0x000fe40007810000 */
[----:B---3--:R-:W-:Y:S02]  /*4340*/  FMNMX.FTZ R68, R68, R8, !PT ;  /* 0x0000000844447209 */ /* 0x008fe40007810000 */
[----:B------:R-:W-:Y:S02]  /*4350*/  FSEL R7, R7, RZ, P2 ;  /* 0x000000ff07077208 */ /* 0x000fe40001000000 */
[----:B------:R-:W-:Y:S01]  /*4360*/  FMNMX.FTZ R8, R201, R5, !PT ;  /* 0x00000005c9087209 */ /* 0x000fe20007810000 */
[C---:B------:R-:W-:Y:S01]  /*4370*/  FMUL.FTZ R9, R68.reuse, c[0x0][0x2d0] ;  /* 0x0000b40044097a20 */ /* 0x040fe20000410000 */
[----:B------:R-:W-:Y:S01]  /*4380*/  FSETP.NEU.FTZ.AND P2, PT, R68, -INF , PT ;  /* 0xff8000004400780b */ /* 0x000fe20003f5d000 */
[--C-:B------:R-:W-:Y:S01]  /*4390*/  FFMA.FTZ R6, R10, c[0x0][0x2d0], -R7.reuse ;  /* 0x0000b4000a067a23 */ /* 0x100fe20000010807 */
[----:B------:R-:W-:Y:S01]  /*43a0*/  FMNMX.FTZ R8, R200, R8, !PT ;  /* 0x00000008c8087209 */ /* 0x000fe20007810000 */
[----:B------:R-:W-:-:S02]  /*43b0*/  FFMA.FTZ R5, R12, c[0x0][0x2d0], -R7 ;  /* 0x0000b4000c057a23 */ /* 0x000fc40000010807 */
[----:B------:R2:W-:Y:S02]  /*43c0*/  MUFU.EX2 R228, R6 ;  /* 0x0000000600e47308 */ /* 0x0005e40000000800 */
[----:B------:R-:W3:Y:S06]  /*43d0*/  SHFL.BFLY PT, R10, R8, 0x2, 0x1f ;  /* 0x0c401f00080a7f89 */ /* 0x000eec00000e0000 */
[----:B------:R4:W3:Y:S01]  /*43e0*/  MUFU.EX2 R199, R5 ;  /* 0x0000000500c77308 */ /* 0x0008e20000000800 */
[----:B-1----:R-:W-:Y:S02]  /*43f0*/  FMNMX.FTZ R2, R2, R11, !PT ;  /* 0x0000000b02027209 */ /* 0x002fe40007810000 */
[----:B--2---:R-:W-:-:S02]  /*4400*/  FSEL R6, R9, RZ, P2 ;  /* 0x000000ff09067208 */ /* 0x004fc40001000000 */
[----:B------:R-:W-:-:S03]  /*4410*/  FSETP.NEU.FTZ.AND P2, PT, R2, -INF , PT ;  /* 0xff8000000200780b */ /* 0x000fc60003f5d000 */
[--C-:B------:R-:W-:Y:S02]  /*4420*/  FFMA.FTZ R9, R15, c[0x0][0x2d0], -R6.reuse ;  /* 0x0000b4000f097a23 */ /* 0x100fe40000010806 */
[----:B----4-:R-:W-:Y:S02]  /*4430*/  FFMA.FTZ R5, R13, c[0x0][0x2d0], -R6 ;  /* 0x0000b4000d057a23 */ /* 0x010fe40000010806 */
[----:B------:R1:W-:Y:S01]  /*4440*/  MUFU.EX2 R210, R9 ;  /* 0x0000000900d27308 */ /* 0x0003e20000000800 */
[----:B---3--:R-:W-:Y:S02]  /*4450*/  FMNMX.FTZ R8, R8, R10, !PT ;  /* 0x0000000a08087209 */ /* 0x008fe40007810000 */
[----:B------:R-:W-:-:S05]  /*4460*/  F2FP.BF16.PACK_AB R12, R199, R228 ;  /* 0x000000e4c70c723e */ /* 0x000fca00000010ff */
[----:B------:R2:W-:Y:S01]  /*4470*/  MUFU.EX2 R203, R5 ;  /* 0x0000000500cb7308 */ /* 0x0005e20000000800 */
[----:B-1----:R-:W-:-:S07]  /*4480*/  FFMA.FTZ R9, R17, c[0x0][0x2d0], -R6 ;  /* 0x0000b40011097a23 */ /* 0x002fce0000010806 */
[----:B------:R-:W1:Y:S01]  /*4490*/  MUFU.EX2 R235, R9 ;  /* 0x0000000900eb7308 */ /* 0x000e620000000800 */
[----:B--2---:R-:W-:-:S07]  /*44a0*/  FFMA.FTZ R5, R14, c[0x0][0x2d0], -R6 ;  /* 0x0000b4000e057a23 */ /* 0x004fce0000010806 */
[----:B------:R2:W3:Y:S01]  /*44b0*/  MUFU.EX2 R252, R5 ;  /* 0x0000000500fc7308 */ /* 0x0004e20000000800 */
[----:B-1----:R-:W-:Y:S01]  /*44c0*/  F2FP.BF16.PACK_AB R10, R235, R210 ;  /* 0x000000d2eb0a723e */ /* 0x002fe200000010ff */
[----:B--2---:R-:W-:-:S05]  /*44d0*/  FMUL.FTZ R5, R2, c[0x0][0x2d0] ;  /* 0x0000b40002057a20 */ /* 0x004fca0000410000 */
[----:B------:R-:W-:-:S05]  /*44e0*/  FSEL R5, R5, RZ, P2 ;  /* 0x000000ff05057208 */ /* 0x000fca0001000000 */
[--C-:B------:R-:W-:Y:S02]  /*44f0*/  FFMA.FTZ R9, R18, c[0x0][0x2d0], -R5.reuse ;  /* 0x0000b40012097a23 */ /* 0x100fe40000010805 */
[--C-:B------:R-:W-:Y:S02]  /*4500*/  FFMA.FTZ R0, R19, c[0x0][0x2d0], -R5.reuse ;  /* 0x0000b40013007a23 */ /* 0x100fe40000010805 */
[----:B------:R1:W-:Y:S01]  /*4510*/  MUFU.EX2 R251, R9 ;  /* 0x0000000900fb7308 */ /* 0x0003e20000000800 */
[----:B------:R-:W-:Y:S07]  /*4520*/  LDSM.16.MT88.4 R16, [R224+0x100] ;  /* 0x00010000e010783b */ /* 0x000fee0000004200 */
[----:B------:R2:W4:Y:S01]  /*4530*/  MUFU.EX2 R248, R0 ;  /* 0x0000000000f87308 */ /* 0x0005220000000800 */
[----:B-1----:R-:W1:Y:S01]  /*4540*/  SHFL.BFLY PT, R9, R8, 0x1, 0x1f ;  /* 0x0c201f0008097f89 */ /* 0x002e6200000e0000 */
[----:B--2---:R-:W-:-:S03]  /*4550*/  FFMA.FTZ R0, R21, c[0x0][0x2d0], -R5 ;  /* 0x0000b40015007a23 */ /* 0x004fc60000010805 */
[----:B------:R-:W2:Y:S03]  /*4560*/  LDSM.16.MT88.4 R20, [R227+0x100] ;  /* 0x00010000e314783b */ /* 0x000ea60000004200 */
[----:B------:R4:W-:Y:S01]  /*4570*/  MUFU.EX2 R239, R0 ;  /* 0x0000000000ef7308 */ /* 0x0009e20000000800 */
[----:B-1----:R-:W-:Y:S02]  /*4580*/  FMNMX.FTZ R70, R8, R9, !PT ;  /* 0x0000000908467209 */ /* 0x002fe40007810000 */
[----:B---3--:R-:W-:Y:S01]  /*4590*/  F2FP.BF16.PACK_AB R8, R252, R203 ;  /* 0x000000cbfc08723e */ /* 0x008fe200000010ff */
[----:B----4-:R-:W-:Y:S01]  /*45a0*/  FFMA.FTZ R0, R25, c[0x0][0x2d0], -R5 ;  /* 0x0000b40019007a23 */ /* 0x010fe20000010805 */
[C---:B------:R-:W-:Y:S01]  /*45b0*/  FSETP.NEU.FTZ.AND P2, PT, R70.reuse, -INF , PT ;  /* 0xff8000004600780b */ /* 0x040fe20003f5d000 */
[----:B------:R-:W-:Y:S01]  /*45c0*/  FMUL.FTZ R3, R70, c[0x0][0x2d0] ;  /* 0x0000b40046037a20 */ /* 0x000fe20000410000 */
[----:B------:R-:W-:Y:S01]  /*45d0*/  F2FP.BF16.PACK_AB R9, R248, R251 ;  /* 0x000000fbf809723e */ /* 0x000fe200000010ff */
[----:B------:R1:W3:Y:S02]  /*45e0*/  MUFU.EX2 R204, R0 ;  /* 0x0000000000cc7308 */ /* 0x0002e40000000800 */
[----:B-1----:R-:W-:Y:S01]  /*45f0*/  FFMA.FTZ R0, R26, c[0x0][0x2d0], -R7 ;  /* 0x0000b4001a007a23 */ /* 0x002fe20000010807 */
[----:B---3--:R-:W-:-:S05]  /*4600*/  F2FP.BF16.PACK_AB R11, R204, R239 ;  /* 0x000000efcc0b723e */ /* 0x008fca00000010ff */
[----:B------:R1:W-:Y:S02]  /*4610*/  MUFU.EX2 R197, R0 ;  /* 0x0000000000c57308 */ /* 0x0003e40000000800 */
[C---:B------:R-:W-:Y:S08]  /*4620*/  HMMA.16816.F32.BF16 R88, R8.reuse, R16, RZ ;  /* 0x000000100858723c */ /* 0x040ff000000418ff */
[----:B------:R-:W-:Y:S01]  /*4630*/  HMMA.16816.F32.BF16 R84, R8, R18, RZ ;  /* 0x000000120854723c */ /* 0x000fe200000418ff */
[----:B-1----:R-:W-:-:S02]  /*4640*/  FFMA.FTZ R0, R27, c[0x0][0x2d0], -R7 ;  /* 0x0000b4001b007a23 */ /* 0x002fc40000010807 */
[----:B------:R-:W-:Y:S02]  /*4650*/  LDSM.16.MT88.4 R24, [R225+0x900] ;  /* 0x00090000e118783b */ /* 0x000fe40000004200 */
[----:B------:R1:W3:Y:S03]  /*4660*/  MUFU.EX2 R232, R0 ;  /* 0x0000000000e87308 */ /* 0x0002e60000000800 */
[C---:B--2---:R-:W-:Y:S08]  /*4670*/  HMMA.16816.F32.BF16 R80, R8.reuse, R20, RZ ;  /* 0x000000140850723c */ /* 0x044ff000000418ff */
[----:B------:R-:W-:Y:S01]  /*4680*/  HMMA.16816.F32.BF16 R76, R8, R22, RZ ;  /* 0x00000016084c723c */ /* 0x000fe200000418ff */
[----:B-1----:R-:W-:Y:S01]  /*4690*/  FSEL R0, R3, RZ, P2 ;  /* 0x000000ff03007208 */ /* 0x002fe20001000000 */
[----:B------:R-:W-:Y:S01]  /*46a0*/  FFMA.FTZ R3, R28, c[0x0][0x2d0], -R7 ;  /* 0x0000b4001c037a23 */ /* 0x000fe20000010807 */
[----:B---3--:R-:W-:-:S05]  /*46b0*/  F2FP.BF16.PACK_AB R14, R232, R197 ;  /* 0x000000c5e80e723e */ /* 0x008fca00000010ff */
[C---:B------:R-:W-:Y:S01]  /*46c0*/  HMMA.16816.F32.BF16 R72, R8.reuse, R32, RZ ;  /* 0x000000200848723c */ /* 0x040fe200000418ff */
[----:B------:R1:W-:Y:S07]  /*46d0*/  MUFU.EX2 R238, R3 ;  /* 0x0000000300ee7308 */ /* 0x0003ee0000000800 */
[C---:B------:R-:W-:Y:S08]  /*46e0*/  HMMA.16816.F32.BF16 R60, R8.reuse, R40, RZ ;  /* 0x00000028083c723c */ /* 0x040ff000000418ff */
[----:B------:R-:W-:Y:S01]  /*46f0*/  HMMA.16816.F32.BF16 R64, R8, R34, RZ ;  /* 0x000000220840723c */ /* 0x000fe200000418ff */
[----:B-1----:R-:W-:-:S04]  /*4700*/  FFMA.FTZ R3, R29, c[0x0][0x2d0], -R0 ;  /* 0x0000b4001d037a23 */ /* 0x002fc80000010800 */
[----:B------:R1:W-:Y:S03]  /*4710*/  MUFU.EX2 R181, R3 ;  /* 0x0000000300b57308 */ /* 0x0003e60000000800 */
[----:B------:R-:W-:Y:S01]  /*4720*/  HMMA.16816.F32.BF16 R52, R8, R42, RZ ;  /* 0x0000002a0834723c */ /* 0x000fe200000418ff */
[----:B-1----:R-:W-:-:S04]  /*4730*/  FFMA.FTZ R3, R30, c[0x0][0x2d0], -R0 ;  /* 0x0000b4001e037a23 */ /* 0x002fc80000010800 */
[----:B------:R1:W2:Y:S02]  /*4740*/  MUFU.EX2 R180, R3 ;  /* 0x0000000300b47308 */ /* 0x0002a40000000800 */
[--C-:B-1----:R-:W-:Y:S01]  /*4750*/  FFMA.FTZ R3, R31, c[0x0][0x2d0], -R0.reuse ;  /* 0x0000b4001f037a23 */ /* 0x102fe20000010800 */
[----:B--2---:R-:W-:Y:S01]  /*4760*/  F2FP.BF16.PACK_AB R13, R180, R181 ;  /* 0x000000b5b40d723e */ /* 0x004fe200000010ff */
[----:B------:R-:W1:Y:S04]  /*4770*/  LDSM.16.MT88.4 R28, [R224+0x900] ;  /* 0x00090000e01c783b */ /* 0x000e680000004200 */
[----:B------:R2:W-:Y:S02]  /*4780*/  MUFU.EX2 R208, R3 ;  /* 0x0000000300d07308 */ /* 0x0005e40000000800 */
[----:B--2---:R-:W-:-:S06]  /*4790*/  FFMA.FTZ R3, R36, c[0x0][0x2d0], -R0 ;  /* 0x0000b40024037a23 */ /* 0x004fcc0000010800 */
[----:B------:R2:W3:Y:S02]  /*47a0*/  MUFU.EX2 R234, R3 ;  /* 0x0000000300ea7308 */ /* 0x0004e40000000800 */
[----:B--2---:R-:W-:Y:S01]  /*47b0*/  FFMA.FTZ R3, R37, c[0x0][0x2d0], -R6 ;  /* 0x0000b40025037a23 */ /* 0x004fe20000010806 */
[----:B---3--:R-:W-:-:S05]  /*47c0*/  F2FP.BF16.PACK_AB R15, R234, R208 ;  /* 0x000000d0ea0f723e */ /* 0x008fca00000010ff */
[----:B------:R2:W-:Y:S02]  /*47d0*/  MUFU.EX2 R207, R3 ;  /* 0x0000000300cf7308 */ /* 0x0005e40000000800 */
[C---:B------:R-:W-:Y:S08]  /*47e0*/  HMMA.16816.F32.BF16 R56, R12.reuse, R16, RZ ;  /* 0x000000100c38723c */ /* 0x040ff000000418ff */
[----:B------:R-:W-:Y:S01]  /*47f0*/  HMMA.16816.F32.BF16 R96, R12, R18, RZ ;  /* 0x000000120c60723c */ /* 0x000fe200000418ff */
[----:B------:R-:W3:Y:S01]  /*4800*/  LDSM.16.MT88.4 R16, [R227+0x900] ;  /* 0x00090000e310783b */ /* 0x000ee20000004200 */
[----:B--2---:R-:W-:-:S04]  /*4810*/  FFMA.FTZ R3, R38, c[0x0][0x2d0], -R6 ;  /* 0x0000b40026037a23 */ /* 0x004fc80000010806 */
[----:B------:R2:W4:Y:S02]  /*4820*/  MUFU.EX2 R230, R3 ;  /* 0x0000000300e67308 */ /* 0x0005240000000800 */
[C---:B------:R-:W-:Y:S08]  /*4830*/  HMMA.16816.F32.BF16 R48, R12.reuse, R20, RZ ;  /* 0x000000140c30723c */ /* 0x040ff000000418ff */
[----:B------:R-:W-:Y:S01]  /*4840*/  HMMA.16816.F32.BF16 R92, R12, R22, RZ ;  /* 0x000000160c5c723c */ /* 0x000fe200000418ff */
[----:B--2---:R-:W-:-:S07]  /*4850*/  FFMA.FTZ R3, R39, c[0x0][0x2d0], -R6 ;  /* 0x0000b40027037a23 */ /* 0x004fce0000010806 */
[C---:B------:R-:W-:Y:S01]  /*4860*/  HMMA.16816.F32.BF16 R100, R12.reuse, R34, RZ ;  /* 0x000000220c64723c */ /* 0x040fe200000418ff */
[----:B------:R-:W2:Y:S01]  /*4870*/  LDSM.16.MT88.4 R36, [R226+0x900] ;  /* 0x00090000e224783b */ /* 0x000ea20000004200 */
[----:B----4-:R-:W-:Y:S01]  /*4880*/  F2FP.BF16.PACK_AB R8, R230, R207 ;  /* 0x000000cfe608723e */ /* 0x010fe200000010ff */
[----:B------:R4:W-:Y:S05]  /*4890*/  MUFU.EX2 R233, R3 ;  /* 0x0000000300e97308 */ /* 0x0009ea0000000800 */
[----:B------:R-:W-:Y:S01]  /*48a0*/  HMMA.16816.F32.BF16 R20, R12, R40, RZ ;  /* 0x000000280c14723c */ /* 0x000fe200000418ff */
[----:B----4-:R-:W-:-:S04]  /*48b0*/  FFMA.FTZ R3, R44, c[0x0][0x2d0], -R6 ;  /* 0x0000b4002c037a23 */ /* 0x010fc80000010806 */
[----:B------:R4:W1:Y:S02]  /*48c0*/  MUFU.EX2 R212, R3 ;  /* 0x0000000300d47308 */ /* 0x0008640000000800 */
[----:B----4-:R-:W-:Y:S01]  /*48d0*/  FFMA.FTZ R3, R45, c[0x0][0x2d0], -R5 ;  /* 0x0000b4002d037a23 */ /* 0x010fe20000010805 */
[----:B-1----:R-:W-:-:S05]  /*48e0*/  F2FP.BF16.PACK_AB R10, R212, R233 ;  /* 0x000000e9d40a723e */ /* 0x002fca00000010ff */
[----:B------:R1:W-:Y:S02]  /*48f0*/  MUFU.EX2 R231, R3 ;  /* 0x0000000300e77308 */ /* 0x0003e40000000800 */
[----:B-1----:R-:W-:-:S06]  /*4900*/  FFMA.FTZ R3, R46, c[0x0][0x2d0], -R5 ;  /* 0x0000b4002e037a23 */ /* 0x002fcc0000010805 */
[----:B------:R1:W4:Y:S02]  /*4910*/  MUFU.EX2 R195, R3 ;  /* 0x0000000300c37308 */ /* 0x0003240000000800 */
[--C-:B-1----:R-:W-:Y:S01]  /*4920*/  FFMA.FTZ R3, R47, c[0x0][0x2d0], -R5.reuse ;  /* 0x0000b4002f037a23 */ /* 0x102fe20000010805 */
[----:B----4-:R-:W-:Y:S01]  /*4930*/  F2FP.BF16.PACK_AB R9, R195, R231 ;  /* 0x000000e7c309723e */ /* 0x010fe200000010ff */
[C---:B------:R-:W-:Y:S04]  /*4940*/  HMMA.16816.F32.BF16 R44, R12.reuse, R32, RZ ;  /* 0x000000200c2c723c */ /* 0x040fe800000418ff */
[----:B------:R1:W-:Y:S04]  /*4950*/  MUFU.EX2 R188, R3 ;  /* 0x0000000300bc7308 */ /* 0x0003e80000000800 */
[----:B------:R-:W-:Y:S01]  /*4960*/  HMMA.16816.F32.BF16 R12, R12, R42, RZ ;  /* 0x0000002a0c0c723c */ /* 0x000fe200000418ff */
[----:B-1----:R-:W-:-:S02]  /*4970*/  FFMA.FTZ R3, R69, c[0x0][0x2d0], -R5 ;  /* 0x0000b40045037a23 */ /* 0x002fc40000010805 */
[----:B------:R-:W-:Y:S02]  /*4980*/  IMAD.MOV.U32 R69, RZ, RZ, R130 ;  /* 0x000000ffff457224 */ /* 0x000fe400078e0082 */
[----:B------:R1:W4:Y:S02]  /*4990*/  MUFU.EX2 R187, R3 ;  /* 0x0000000300bb7308 */ /* 0x0003240000000800 */
[----:B-1----:R-:W-:Y:S01]  /*49a0*/  FFMA.FTZ R3, R104, c[0x0][0x2d0], -R7 ;  /* 0x0000b40068037a23 */ /* 0x002fe20000010807 */
[----:B----4-:R-:W-:-:S05]  /*49b0*/  F2FP.BF16.PACK_AB R11, R187, R188 ;  /* 0x000000bcbb0b723e */ /* 0x010fca00000010ff */
[----:B------:R1:W4:Y:S02]  /*49c0*/  MUFU.EX2 R198, R3 ;  /* 0x0000000300c67308 */ /* 0x0003240000000800 */
[C---:B------:R-:W-:Y:S08]  /*49d0*/  HMMA.16816.F32.BF16 R120, R8.reuse, R28, R88 ;  /* 0x0000001c0878723c */ /* 0x040ff00000041858 */
[----:B------:R-:W-:Y:S01]  /*49e0*/  HMMA.16816.F32.BF16 R88, R8, R30, R84 ;  /* 0x0000001e0858723c */ /* 0x000fe20000041854 */
[----:B-1----:R-:W-:-:S04]  /*49f0*/  FFMA.FTZ R3, R105, c[0x0][0x2d0], -R7 ;  /* 0x0000b40069037a23 */ /* 0x002fc80000010807 */
[----:B------:R1:W-:Y:S03]  /*4a00*/  MUFU.EX2 R194, R3 ;  /* 0x0000000300c27308 */ /* 0x0003e60000000800 */
[C---:B---3--:R-:W-:Y:S08]  /*4a10*/  HMMA.16816.F32.BF16 R112, R8.reuse, R16, R80 ;  /* 0x000000100870723c */ /* 0x048ff00000041850 */
[----:B------:R-:W-:Y:S01]  /*4a20*/  HMMA.16816.F32.BF16 R84, R8, R18, R76 ;  /* 0x000000120854723c */ /* 0x000fe2000004184c */
[----:B-1----:R-:W-:-:S07]  /*4a30*/  FFMA.FTZ R3, R106, c[0x0][0x2d0], -R7 ;  /* 0x0000b4006a037a23 */ /* 0x002fce0000010807 */
[C---:B------:R-:W-:Y:S01]  /*4a40*/  HMMA.16816.F32.BF16 R80, R8.reuse, R26, R64 ;  /* 0x0000001a0850723c */ /* 0x040fe20000041840 */
[----:B------:R1:W3:Y:S07]  /*4a50*/  MUFU.EX2 R186, R3 ;  /* 0x0000000300ba7308 */ /* 0x0002ee0000000800 */
[----:B--2---:R-:W-:Y:S01]  /*4a60*/  HMMA.16816.F32.BF16 R76, R8, R38, R52 ;  /* 0x00000026084c723c */ /* 0x004fe20000041834 */
[----:B-1----:R-:W-:-:S07]  /*4a70*/  FFMA.FTZ R3, R107, c[0x0][0x2d0], -R7 ;  /* 0x0000b4006b037a23 */ /* 0x002fce0000010807 */
[----:B------:R-:W-:Y:S01]  /*4a80*/  HMMA.16816.F32.BF16 R104, R8, R36, R60 ;  /* 0x000000240868723c */ /* 0x000fe2000004183c */
[----:B------:R1:W-:Y:S02]  /*4a90*/  MUFU.EX2 R205, R3 ;  /* 0x0000000300cd7308 */ /* 0x0003e40000000800 */
[----:B-1----:R-:W-:-:S05]  /*4aa0*/  FFMA.FTZ R3, R108, c[0x0][0x2d0], -R0 ;  /* 0x0000b4006c037a23 */ /* 0x002fca0000010800 */
[----:B------:R-:W-:Y:S01]  /*4ab0*/  HMMA.16816.F32.BF16 R108, R8, R24, R72 ;  /* 0x00000018086c723c */ /* 0x000fe20000041848 */
[----:B------:R1:W-:Y:S06]  /*4ac0*/  MUFU.EX2 R243, R3 ;  /* 0x0000000300f37308 */ /* 0x0003ec0000000800 */
[----:B----4-:R-:W-:Y:S02]  /*4ad0*/  F2FP.BF16.PACK_AB R8, R198, R238 ;  /* 0x000000eec608723e */ /* 0x010fe400000010ff */
[----:B---3--:R-:W-:Y:S01]  /*4ae0*/  F2FP.BF16.PACK_AB R10, R186, R194 ;  /* 0x000000c2ba0a723e */ /* 0x008fe200000010ff */
[----:B-1----:R-:W-:-:S02]  /*4af0*/  FFMA.FTZ R3, R116, c[0x0][0x2d0], -R0 ;  /* 0x0000b40074037a23 */ /* 0x002fc40000010800 */
[----:B------:R-:W-:Y:S02]  /*4b00*/  IMAD.MOV.U32 R116, RZ, RZ, R212 ;  /* 0x000000ffff747224 */ /* 0x000fe400078e00d4 */
[----:B------:R1:W2:Y:S02]  /*4b10*/  MUFU.EX2 R246, R3 ;  /* 0x0000000300f67308 */ /* 0x0002a40000000800 */
[----:B-1----:R-:W-:Y:S01]  /*4b20*/  FFMA.FTZ R3, R117, c[0x0][0x2d0], -R0 ;  /* 0x0000b40075037a23 */ /* 0x002fe20000010800 */
[----:B--2---:R-:W-:Y:S01]  /*4b30*/  F2FP.BF16.PACK_AB R9, R246, R243 ;  /* 0x000000f3f609723e */ /* 0x004fe200000010ff */
[----:B------:R-:W-:-:S04]  /*4b40*/  IMAD.MOV.U32 R117, RZ, RZ, R211 ;  /* 0x000000ffff757224 */ /* 0x000fc800078e00d3 */
[----:B------:R1:W-:Y:S02]  /*4b50*/  MUFU.EX2 R249, R3 ;  /* 0x0000000300f97308 */ /* 0x0003e40000000800 */
[----:B-1----:R-:W-:Y:S01]  /*4b60*/  FFMA.FTZ R3, R118, c[0x0][0x2d0], -R0 ;  /* 0x0000b40076037a23 */ /* 0x002fe20000010800 */
[----:B------:R-:W-:-:S05]  /*4b70*/  MOV R118, R131 ;  /* 0x0000008300767202 */ /* 0x000fca0000000f00 */
[----:B------:R1:W2:Y:S02]  /*4b80*/  MUFU.EX2 R245, R3 ;  /* 0x0000000300f57308 */ /* 0x0002a40000000800 */
[----:B-1----:R-:W-:Y:S01]  /*4b90*/  FFMA.FTZ R3, R124, c[0x0][0x2d0], -R7 ;  /* 0x0000b4007c037a23 */ /* 0x002fe20000010807 */
[----:B--2---:R-:W-:-:S05]  /*4ba0*/  F2FP.BF16.PACK_AB R11, R245, R249 ;  /* 0x000000f9f50b723e */ /* 0x004fca00000010ff */
[----:B------:R1:W-:Y:S02]  /*4bb0*/  MUFU.EX2 R250, R3 ;  /* 0x0000000300fa7308 */ /* 0x0003e40000000800 */
[C---:B------:R-:W-:Y:S08]  /*4bc0*/  HMMA.16816.F32.BF16 R72, R8.reuse, R28, R56 ;  /* 0x0000001c0848723c */ /* 0x040ff00000041838 */
[----:B------:R-:W-:Y:S01]  /*4bd0*/  HMMA.16816.F32.BF16 R32, R8, R30, R96 ;  /* 0x0000001e0820723c */ /* 0x000fe20000041860 */
[----:B-1----:R-:W-:-:S04]  /*4be0*/  FFMA.FTZ R3, R125, c[0x0][0x2d0], -R7 ;  /* 0x0000b4007d037a23 */ /* 0x002fc80000010807 */
[----:B------:R1:W-:Y:S03]  /*4bf0*/  MUFU.EX2 R244, R3 ;  /* 0x0000000300f47308 */ /* 0x0003e60000000800 */
[C---:B------:R-:W-:Y:S08]  /*4c00*/  HMMA.16816.F32.BF16 R64, R8.reuse, R16, R48 ;  /* 0x000000100840723c */ /* 0x040ff00000041830 */
[----:B------:R-:W-:Y:S01]  /*4c10*/  HMMA.16816.F32.BF16 R28, R8, R18, R92 ;  /* 0x00000012081c723c */ /* 0x000fe2000004185c */
[----:B------:R-:W-:Y:S01]  /*4c20*/  LDSM.16.MT88.4 R16, [R227+0x1100] ;  /* 0x00110000e310783b */ /* 0x000fe20000004200 */
[----:B-1----:R-:W-:-:S06]  /*4c30*/  FFMA.FTZ R3, R126, c[0x0][0x2d0], -R7 ;  /* 0x0000b4007e037a23 */ /* 0x002fcc0000010807 */
[C---:B------:R-:W-:Y:S01]  /*4c40*/  HMMA.16816.F32.BF16 R52, R8.reuse, R24, R44 ;  /* 0x000000180834723c */ /* 0x040fe2000004182c */
[----:B------:R1:W-:Y:S07]  /*4c50*/  MUFU.EX2 R247, R3 ;  /* 0x0000000300f77308 */ /* 0x0003ee0000000800 */
[----:B------:R-:W-:Y:S01]  /*4c60*/  HMMA.16816.F32.BF16 R40, R8, R26, R100 ;  /* 0x0000001a0828723c */ /* 0x000fe20000041864 */
[----:B------:R-:W-:Y:S01]  /*4c70*/  LDSM.16.MT88.4 R24, [R226+0x1100] ;  /* 0x00110000e218783b */ /* 0x000fe20000004200 */
[----:B-1----:R-:W-:-:S04]  /*4c80*/  FFMA.FTZ R3, R127, c[0x0][0x2d0], -R6 ;  /* 0x0000b4007f037a23 */ /* 0x002fc80000010806 */
[----:B------:R1:W-:Y:S02]  /*4c90*/  MUFU.EX2 R241, R3 ;  /* 0x0000000300f17308 */ /* 0x0003e40000000800 */
[----:B-1----:R-:W-:-:S06]  /*4ca0*/  FFMA.FTZ R3, R128, c[0x0][0x2d0], -R6 ;  /* 0x0000b40080037a23 */ /* 0x002fcc0000010806 */
[----:B------:R1:W2:Y:S02]  /*4cb0*/  MUFU.EX2 R223, R3 ;  /* 0x0000000300df7308 */ /* 0x0002a40000000800 */
[--C-:B-1----:R-:W-:Y:S02]  /*4cc0*/  FFMA.FTZ R3, R129, c[0x0][0x2d0], -R6.reuse ;  /* 0x0000b40081037a23 */ /* 0x102fe40000010806 */
[C---:B------:R-:W-:Y:S01]  /*4cd0*/  HMMA.16816.F32.BF16 R128, R8.reuse, R36, R20 ;  /* 0x000000240880723c */ /* 0x040fe20000041814 */
[----:B------:R-:W1:Y:S03]  /*4ce0*/  LDSM.16.MT88.4 R20, [R224+0x1100] ;  /* 0x00110000e014783b */ /* 0x000e660000004200 */
[----:B------:R3:W-:Y:S04]  /*4cf0*/  MUFU.EX2 R222, R3 ;  /* 0x0000000300de7308 */ /* 0x0007e80000000800 */
[----:B------:R-:W-:Y:S01]  /*4d00*/  HMMA.16816.F32.BF16 R36, R8, R38, R12 ;  /* 0x000000260824723c */ /* 0x000fe2000004180c */
[----:B------:R-:W4:Y:S06]  /*4d10*/  LDSM.16.MT88.4 R12, [R225+0x1100] ;  /* 0x00110000e10c783b */ /* 0x000f2c0000004200 */
[----:B--2---:R-:W-:Y:S01]  /*4d20*/  F2FP.BF16.PACK_AB R8, R223, R241 ;  /* 0x000000f1df08723e */ /* 0x004fe200000010ff */
[----:B---3--:R-:W-:-:S02]  /*4d30*/  FFMA.FTZ R3, R132, c[0x0][0x2d0], -R6 ;  /* 0x0000b40084037a23 */ /* 0x008fc40000010806 */
[----:B------:R-:W-:Y:S02]  /*4d40*/  IMAD.MOV.U32 R132, RZ, RZ, R210 ;  /* 0x000000ffff847224 */ /* 0x000fe400078e00d2 */
[----:B------:R2:W3:Y:S02]  /*4d50*/  MUFU.EX2 R221, R3 ;  /* 0x0000000300dd7308 */ /* 0x0004e40000000800 */
[----:B--2---:R-:W-:Y:S01]  /*4d60*/  FFMA.FTZ R3, R133, c[0x0][0x2d0], -R5 ;  /* 0x0000b40085037a23 */ /* 0x004fe20000010805 */
[----:B---3--:R-:W-:Y:S01]  /*4d70*/  F2FP.BF16.PACK_AB R10, R221, R222 ;  /* 0x000000dedd0a723e */ /* 0x008fe200000010ff */
[----:B------:R-:W-:-:S04]  /*4d80*/  IMAD.MOV.U32 R133, RZ, RZ, R209 ;  /* 0x000000ffff857224 */ /* 0x000fc800078e00d1 */
[----:B------:R2:W-:Y:S02]  /*4d90*/  MUFU.EX2 R220, R3 ;  /* 0x0000000300dc7308 */ /* 0x0005e40000000800 */
[----:B--2---:R-:W-:Y:S02]  /*4da0*/  FFMA.FTZ R3, R134, c[0x0][0x2d0], -R5 ;  /* 0x0000b40086037a23 */ /* 0x004fe40000010805 */
[----:B------:R-:W-:-:S04]  /*4db0*/  IMAD.MOV.U32 R134, RZ, RZ, R207 ;  /* 0x000000ffff867224 */ /* 0x000fc800078e00cf */
[----:B------:R2:W3:Y:S02]  /*4dc0*/  MUFU.EX2 R219, R3 ;  /* 0x0000000300db7308 */ /* 0x0004e40000000800 */
[----:B--2---:R-:W-:Y:S01]  /*4dd0*/  FFMA.FTZ R3, R135, c[0x0][0x2d0], -R5 ;  /* 0x0000b40087037a23 */ /* 0x004fe20000010805 */
[----:B------:R-:W-:Y:S02]  /*4de0*/  MOV R135, R208 ;  /* 0x000000d000877202 */ /* 0x000fe40000000f00 */
[----:B---3--:R-:W-:-:S03]  /*4df0*/  F2FP.BF16.PACK_AB R9, R219, R220 ;  /* 0x000000dcdb09723e */ /* 0x008fc600000010ff */
[----:B------:R2:W-:Y:S02]  /*4e00*/  MUFU.EX2 R218, R3 ;  /* 0x0000000300da7308 */ /* 0x0005e40000000800 */
[----:B--2---:R-:W-:Y:S02]  /*4e10*/  FFMA.FTZ R3, R136, c[0x0][0x2d0], -R5 ;  /* 0x0000b40088037a23 */ /* 0x004fe40000010805 */
[----:B------:R-:W-:-:S04]  /*4e20*/  IMAD.MOV.U32 R136, RZ, RZ, R206 ;  /* 0x000000ffff887224 */ /* 0x000fc800078e00ce */
[----:B------:R2:W3:Y:S02]  /*4e30*/  MUFU.EX2 R217, R3 ;  /* 0x0000000300d97308 */ /* 0x0004e40000000800 */
[----:B--2---:R-:W-:Y:S01]  /*4e40*/  FFMA.FTZ R3, R137, c[0x0][0x2d0], -R0 ;  /* 0x0000b40089037a23 */ /* 0x004fe20000010800 */
[----:B---3--:R-:W-:Y:S01]  /*4e50*/  F2FP.BF16.PACK_AB R11, R217, R218 ;  /* 0x000000dad90b723e */ /* 0x008fe200000010ff */
[----:B------:R-:W-:-:S04]  /*4e60*/  IMAD.MOV.U32 R137, RZ, RZ, R205 ;  /* 0x000000ffff897224 */ /* 0x000fc800078e00cd */
[----:B------:R2:W-:Y:S02]  /*4e70*/  MUFU.EX2 R215, R3 ;  /* 0x0000000300d77308 */ /* 0x0005e40000000800 */
[C---:B-1----:R-:W-:Y:S08]  /*4e80*/  HMMA.16816.F32.BF16 R48, R8.reuse, R20, R120 ;  /* 0x000000140830723c */ /* 0x042ff00000041878 */
[----:B------:R-:W-:Y:S01]  /*4e90*/  HMMA.16816.F32.BF16 R56, R8, R18, R84 ;  /* 0x000000120838723c */ /* 0x000fe20000041854 */
[----:B--2---:R-:W-:Y:S01]  /*4ea0*/  FFMA.FTZ R3, R138, c[0x0][0x2d0], -R0 ;  /* 0x0000b4008a037a23 */ /* 0x004fe20000010800 */
[----:B------:R-:W-:-:S03]  /*4eb0*/  MOV R138, R204 ;  /* 0x000000cc008a7202 */ /* 0x000fc60000000f00 */
[----:B------:R1:W2:Y:S03]  /*4ec0*/  MUFU.EX2 R216, R3 ;  /* 0x0000000300d87308 */ /* 0x0002a60000000800 */
[C---:B------:R-:W-:Y:S08]  /*4ed0*/  HMMA.16816.F32.BF16 R60, R8.reuse, R16, R112 ;  /* 0x00000010083c723c */ /* 0x040ff00000041870 */
[----:B----4-:R-:W-:Y:S01]  /*4ee0*/  HMMA.16816.F32.BF16 R120, R8, R12, R108 ;  /* 0x0000000c0878723c */ /* 0x010fe2000004186c */
[----:B-1----:R-:W-:-:S07]  /*4ef0*/  FFMA.FTZ R3, R139, c[0x0][0x2d0], -R0 ;  /* 0x0000b4008b037a23 */ /* 0x002fce0000010800 */
[C---:B------:R-:W-:Y:S01]  /*4f00*/  HMMA.16816.F32.BF16 R124, R8.reuse, R24, R104 ;  /* 0x00000018087c723c */ /* 0x040fe20000041868 */
[----:B------:R-:W-:Y:S01]  /*4f10*/  IMAD.MOV.U32 R139, RZ, RZ, R203 ;  /* 0x000000ffff8b7224 */ /* 0x000fe200078e00cb */
[----:B------:R1:W-:Y:S06]  /*4f20*/  MUFU.EX2 R214, R3 ;  /* 0x0000000300d67308 */ /* 0x0003ec0000000800 */
[C---:B------:R-:W-:Y:S08]  /*4f30*/  HMMA.16816.F32.BF16 R44, R8.reuse, R22, R88 ;  /* 0x00000016082c723c */ /* 0x040ff00000041858 */
[----:B------:R-:W-:Y:S01]  /*4f40*/  HMMA.16816.F32.BF16 R80, R8, R14, R80 ;  /* 0x0000000e0850723c */ /* 0x000fe20000041850 */
[----:B-1----:R-:W-:Y:S01]  /*4f50*/  FFMA.FTZ R3, R140, c[0x0][0x2d0], -R0 ;  /* 0x0000b4008c037a23 */ /* 0x002fe20000010800 */
[----:B------:R-:W-:-:S03]  /*4f60*/  MOV R140, R201 ;  /* 0x000000c9008c7202 */ /* 0x000fc60000000f00 */
[----:B------:R1:W3:Y:S03]  /*4f70*/  MUFU.EX2 R213, R3 ;  /* 0x0000000300d57308 */ /* 0x0002e60000000800 */
[----:B------:R-:W-:Y:S07]  /*4f80*/  HMMA.16816.F32.BF16 R84, R8, R26, R76 ;  /* 0x0000001a0854723c */ /* 0x000fee000004184c */
[----:B------:R-:W-:-:S02]  /*4f90*/  F2FP.BF16.PACK_AB R8, R250, R137 ;  /* 0x00000089fa08723e */ /* 0x000fc400000010ff */
[----:B--2---:R-:W-:Y:S02]  /*4fa0*/  F2FP.BF16.PACK_AB R9, R216, R215 ;  /* 0x000000d7d809723e */ /* 0x004fe400000010ff */
[----:B------:R-:W-:Y:S01]  /*4fb0*/  F2FP.BF16.PACK_AB R10, R247, R244 ;  /* 0x000000f4f70a723e */ /* 0x000fe200000010ff */
[----:B-1----:R-:W-:Y:S01]  /*4fc0*/  FFMA.FTZ R3, R141, c[0x0][0x2d0], -R6 ;  /* 0x0000b4008d037a23 */ /* 0x002fe20000010806 */
[----:B---3--:R-:W-:Y:S01]  /*4fd0*/  F2FP.BF16.PACK_AB R11, R213, R214 ;  /* 0x000000d6d50b723e */ /* 0x008fe200000010ff */
[----:B------:R-:W-:Y:S02]  /*4fe0*/  IMAD.MOV.U32 R141, RZ, RZ, R200 ;  /* 0x000000ffff8d7224 */ /* 0x000fe400078e00c8 */
[----:B------:R1:W-:Y:S04]  /*4ff0*/  MUFU.EX2 R212, R3 ;  /* 0x0000000300d47308 */ /* 0x0003e80000000800 */
[C---:B------:R-:W-:Y:S08]  /*5000*/  HMMA.16816.F32.BF16 R88, R8.reuse, R22, R32 ;  /* 0x000000160858723c */ /* 0x040ff00000041820 */
[----:B------:R-:W-:Y:S01]  /*5010*/  HMMA.16816.F32.BF16 R32, R8, R16, R64 ;  /* 0x000000100820723c */ /* 0x000fe20000041840 */
[----:B-1----:R-:W-:-:S02]  /*5020*/  FFMA.FTZ R3, R142, c[0x0][0x2d0], -R6 ;  /* 0x0000b4008e037a23 */ /* 0x002fc40000010806 */
[----:B------:R-:W-:Y:S02]  /*5030*/  IMAD.MOV.U32 R142, RZ, RZ, R199 ;  /* 0x000000ffff8e7224 */ /* 0x000fe400078e00c7 */
[----:B------:R1:W2:Y:S03]  /*5040*/  MUFU.EX2 R211, R3 ;  /* 0x0000000300d37308 */ /* 0x0002a60000000800 */
[C---:B------:R-:W-:Y:S01]  /*5050*/  HMMA.16816.F32.BF16 R28, R8.reuse, R18, R28 ;  /* 0x00000012081c723c */ /* 0x040fe2000004181c */
[----:B------:R-:W3:Y:S07]  /*5060*/  LDSM.16.MT88.4 R16, [R224+0x1900] ;  /* 0x00190000e010783b */ /* 0x000eee0000004200 */
[----:B------:R-:W-:Y:S01]  /*5070*/  HMMA.16816.F32.BF16 R100, R8, R24, R128 ;  /* 0x000000180864723c */ /* 0x000fe20000041880 */
[----:B-1----:R-:W-:-:S07]  /*5080*/  FFMA.FTZ R3, R143, c[0x0][0x2d0], -R6 ;  /* 0x0000b4008f037a23 */ /* 0x002fce0000010806 */
[C---:B------:R-:W-:Y:S01]  /*5090*/  HMMA.16816.F32.BF16 R96, R8.reuse, R26, R36 ;  /* 0x0000001a0860723c */ /* 0x040fe20000041824 */
[----:B------:R-:W1:Y:S01]  /*50a0*/  LDSM.16.MT88.4 R24, [R226+0x1900] ;  /* 0x00190000e218783b */ /* 0x000e620000004200 */
[----:B------:R-:W-:Y:S01]  /*50b0*/  IMAD.MOV.U32 R131, RZ, RZ, R133 ;  /* 0x000000ffff837224 */ /* 0x000fe200078e0085 */
[----:B------:R4:W-:Y:S01]  /*50c0*/  MUFU.EX2 R210, R3 ;  /* 0x0000000300d27308 */ /* 0x0009e20000000800 */
[----:B------:R-:W-:Y:S01]  /*50d0*/  IMAD.MOV.U32 R133, RZ, RZ, R198 ;  /* 0x000000ffff857224 */ /* 0x000fe200078e00c6 */
[----:B------:R-:W-:Y:S02]  /*50e0*/  MOV R129, R185 ;  /* 0x000000b900817202 */ /* 0x000fe40000000f00 */
[----:B------:R-:W-:Y:S01]  /*50f0*/  MOV R130, R184 ;  /* 0x000000b800827202 */ /* 0x000fe20000000f00 */
[----:B------:R-:W-:Y:S01]  /*5100*/  HMMA.16816.F32.BF16 R104, R8, R20, R72 ;  /* 0x000000140868723c */ /* 0x000fe20000041848 */
[----:B------:R-:W-:Y:S01]  /*5110*/  LDSM.16.MT88.4 R20, [R225+0x1900] ;  /* 0x00190000e114783b */ /* 0x000fe20000004200 */
[----:B------:R-:W-:-:S06]  /*5120*/  MOV R128, R117 ;  /* 0x0000007500807202 */ /* 0x000fcc0000000f00 */
[----:B------:R-:W-:Y:S01]  /*5130*/  HMMA.16816.F32.BF16 R72, R8, R12, R52 ;  /* 0x0000000c0848723c */ /* 0x000fe20000041834 */
[----:B----4-:R-:W-:-:S04]  /*5140*/  FFMA.FTZ R3, R144, c[0x0][0x2d0], -R6 ;  /* 0x0000b40090037a23 */ /* 0x010fc80000010806 */
[----:B------:R4:W3:Y:S03]  /*5150*/  MUFU.EX2 R209, R3 ;  /* 0x0000000300d17308 */ /* 0x0008e60000000800 */
[----:B------:R-:W-:Y:S01]  /*5160*/  HMMA.16816.F32.BF16 R76, R8, R14, R40 ;  /* 0x0000000e084c723c */ /* 0x000fe20000041828 */
[----:B------:R-:W1:Y:S06]  /*5170*/  LDSM.16.MT88.4 R12, [R227+0x1900] ;  /* 0x00190000e30c783b */ /* 0x000e6c0000004200 */
[----:B--2---:R-:W-:Y:S01]  /*5180*/  F2FP.BF16.PACK_AB R8, R211, R212 ;  /* 0x000000d4d308723e */ /* 0x004fe200000010ff */
[----:B----4-:R-:W-:Y:S01]  /*5190*/  FFMA.FTZ R3, R145, c[0x0][0x2d0], -R5 ;  /* 0x0000b40091037a23 */ /* 0x010fe20000010805 */
[----:B---3--:R-:W-:-:S03]  /*51a0*/  F2FP.BF16.PACK_AB R10, R209, R210 ;  /* 0x000000d2d10a723e */ /* 0x008fc600000010ff */
[----:B------:R2:W-:Y:S02]  /*51b0*/  MUFU.EX2 R208, R3 ;  /* 0x0000000300d07308 */ /* 0x0005e40000000800 */
[----:B--2---:R-:W-:-:S06]  /*51c0*/  FFMA.FTZ R3, R146, c[0x0][0x2d0], -R5 ;  /* 0x0000b40092037a23 */ /* 0x004fcc0000010805 */
[----:B------:R2:W3:Y:S02]  /*51d0*/  MUFU.EX2 R207, R3 ;  /* 0x0000000300cf7308 */ /* 0x0004e40000000800 */
[----:B--2---:R-:W-:Y:S01]  /*51e0*/  FFMA.FTZ R3, R147, c[0x0][0x2d0], -R5 ;  /* 0x0000b40093037a23 */ /* 0x004fe20000010805 */
[----:B---3--:R-:W-:-:S05]  /*51f0*/  F2FP.BF16.PACK_AB R9, R207, R208 ;  /* 0x000000d0cf09723e */ /* 0x008fca00000010ff */
[----:B------:R2:W-:Y:S02]  /*5200*/  MUFU.EX2 R205, R3 ;  /* 0x0000000300cd7308 */ /* 0x0005e40000000800 */
[----:B--2---:R-:W-:Y:S01]  /*5210*/  FFMA.FTZ R3, R148, c[0x0][0x2d0], -R5 ;  /* 0x0000b40094037a23 */ /* 0x004fe20000010805 */
[----:B------:R-:W-:-:S05]  /*5220*/  MOV R148, R194 ;  /* 0x000000c200947202 */ /* 0x000fca0000000f00 */
[----:B------:R2:W3:Y:S02]  /*5230*/  MUFU.EX2 R206, R3 ;  /* 0x0000000300ce7308 */ /* 0x0004e40000000800 */
[----:B--2---:R-:W-:Y:S01]  /*5240*/  FFMA.FTZ R3, R149, c[0x0][0x2d0], -R7 ;  /* 0x0000b40095037a23 */ /* 0x004fe20000010807 */
[----:B---3--:R-:W-:Y:S01]  /*5250*/  F2FP.BF16.PACK_AB R11, R206, R205 ;  /* 0x000000cdce0b723e */ /* 0x008fe200000010ff */
[----:B------:R-:W-:-:S04]  /*5260*/  IMAD.MOV.U32 R149, RZ, RZ, R195 ;  /* 0x000000ffff957224 */ /* 0x000fc800078e00c3 */
[----:B------:R2:W-:Y:S02]  /*5270*/  MUFU.EX2 R204, R3 ;  /* 0x0000000300cc7308 */ /* 0x0005e40000000800 */
[C---:B------:R-:W-:Y:S08]  /*5280*/  HMMA.16816.F32.BF16 R112, R8.reuse, R16, R48 ;  /* 0x000000100870723c */ /* 0x040ff00000041830 */
[----:B-1----:R-:W-:Y:S01]  /*5290*/  HMMA.16816.F32.BF16 R48, R8, R24, R124 ;  /* 0x000000180830723c */ /* 0x002fe2000004187c */
[----:B--2---:R-:W-:-:S02]  /*52a0*/  FFMA.FTZ R3, R150, c[0x0][0x2d0], -R7 ;  /* 0x0000b40096037a23 */ /* 0x004fc40000010807 */
[----:B------:R-:W-:Y:S02]  /*52b0*/  IMAD.MOV.U32 R150, RZ, RZ, R190 ;  /* 0x000000ffff967224 */ /* 0x000fe400078e00be */
[----:B------:R1:W2:Y:S02]  /*52c0*/  MUFU.EX2 R203, R3 ;  /* 0x0000000300cb7308 */ /* 0x0002a40000000800 */
[----:B------:R-:W-:Y:S01]  /*52d0*/  IMAD.MOV.U32 R126, RZ, RZ, R196 ;  /* 0x000000ffff7e7224 */ /* 0x000fe200078e00c4 */
[----:B------:R-:W-:Y:S01]  /*52e0*/  HMMA.16816.F32.BF16 R64, R8, R14, R56 ;  /* 0x0000000e0840723c */ /* 0x000fe20000041838 */
[----:B------:R-:W-:Y:S02]  /*52f0*/  IMAD.MOV.U32 R125, RZ, RZ, R193 ;  /* 0x000000ffff7d7224 */ /* 0x000fe400078e00c1 */
[----:B------:R-:W-:Y:S02]  /*5300*/  IMAD.MOV.U32 R124, RZ, RZ, R189 ;  /* 0x000000ffff7c7224 */ /* 0x000fe400078e00bd */
[----:B------:R-:W-:-:S03]  /*5310*/  IMAD.MOV.U32 R127, RZ, RZ, R118 ;  /* 0x000000ffff7f7224 */ /* 0x000fc600078e0076 */
[----:B------:R-:W-:Y:S01]  /*5320*/  HMMA.16816.F32.BF16 R56, R8, R20, R120 ;  /* 0x000000140838723c */ /* 0x000fe20000041878 */
[----:B-1----:R-:W-:Y:S01]  /*5330*/  FFMA.FTZ R3, R151, c[0x0][0x2d0], -R7 ;  /* 0x0000b40097037a23 */ /* 0x002fe20000010807 */
[----:B------:R-:W-:-:S05]  /*5340*/  MOV R151, R191 ;  /* 0x000000bf00977202 */ /* 0x000fca0000000f00 */
[----:B------:R-:W-:Y:S01]  /*5350*/  IMAD.MOV.U32 R123, RZ, RZ, R192 ;  /* 0x000000ffff7b7224 */ /* 0x000fe200078e00c0 */
[----:B------:R-:W-:Y:S01]  /*5360*/  MOV R120, R136 ;  /* 0x0000008800787202 */ /* 0x000fe20000000f00 */
[----:B------:R1:W-:Y:S01]  /*5370*/  MUFU.EX2 R202, R3 ;  /* 0x0000000300ca7308 */ /* 0x0003e20000000800 */
[----:B------:R-:W-:Y:S01]  /*5380*/  IMAD.MOV.U32 R136, RZ, RZ, R188 ;  /* 0x000000ffff887224 */ /* 0x000fe200078e00bc */
[----:B------:R-:W-:Y:S01]  /*5390*/  HMMA.16816.F32.BF16 R108, R8, R18, R44 ;  /* 0x00000012086c723c */ /* 0x000fe2000004182c */
[----:B------:R-:W-:Y:S01]  /*53a0*/  IMAD.MOV.U32 R121, RZ, RZ, R141 ;  /* 0x000000ffff797224 */ /* 0x000fe200078e008d */
[----:B------:R-:W-:-:S06]  /*53b0*/  MOV R122, R142 ;  /* 0x0000008e007a7202 */ /* 0x000fcc0000000f00 */
[----:B------:R-:W-:Y:S01]  /*53c0*/  HMMA.16816.F32.BF16 R92, R8, R12, R60 ;  /* 0x0000000c085c723c */ /* 0x000fe2000004183c */
[----:B-1----:R-:W-:-:S07]  /*53d0*/  FFMA.FTZ R3, R152, c[0x0][0x2d0], -R7 ;  /* 0x0000b40098037a23 */ /* 0x002fce0000010807 */
[----:B------:R-:W-:Y:S01]  /*53e0*/  HMMA.16816.F32.BF16 R52, R8, R22, R80 ;  /* 0x000000160834723c */ /* 0x000fe20000041850 */
[----:B------:R-:W-:Y:S01]  /*53f0*/  IMAD.MOV.U32 R152, RZ, RZ, R138 ;  /* 0x000000ffff987224 */ /* 0x000fe200078e008a */
[----:B------:R1:W3:Y:S01]  /*5400*/  MUFU.EX2 R201, R3 ;  /* 0x0000000300c97308 */ /* 0x0002e20000000800 */
[----:B------:R-:W-:-:S05]  /*5410*/  IMAD.MOV.U32 R138, RZ, RZ, R116 ;  /* 0x000000ffff8a7224 */ /* 0x000fca00078e0074 */
[----:B------:R-:W-:Y:S07]  /*5420*/  HMMA.16816.F32.BF16 R40, R8, R26, R84 ;  /* 0x0000001a0828723c */ /* 0x000fee0000041854 */
[----:B--2---:R-:W-:Y:S01]  /*5430*/  F2FP.BF16.PACK_AB R8, R203, R204 ;  /* 0x000000cccb08723e */ /* 0x004fe200000010ff */
[----:B-1----:R-:W-:Y:S01]  /*5440*/  FFMA.FTZ R3, R153, c[0x0][0x2d0], -R0 ;  /* 0x0000b40099037a23 */ /* 0x002fe20000010800 */
[----:B---3--:R-:W-:Y:S01]  /*5450*/  F2FP.BF16.PACK_AB R10, R201, R202 ;  /* 0x000000cac90a723e */ /* 0x008fe200000010ff */
[----:B------:R-:W-:-:S02]  /*5460*/  IMAD.MOV.U32 R153, RZ, RZ, R137 ;  /* 0x000000ffff997224 */ /* 0x000fc400078e0089 */
[----:B------:R1:W-:Y:S01]  /*5470*/  MUFU.EX2 R200, R3 ;  /* 0x0000000300c87308 */ /* 0x0003e20000000800 */
[----:B------:R-:W-:Y:S02]  /*5480*/  IMAD.MOV.U32 R137, RZ, RZ, R186 ;  /* 0x000000ffff897224 */ /* 0x000fe400078e00ba */
[----:B-1----:R-:W-:Y:S01]  /*5490*/  FFMA.FTZ R3, R154, c[0x0][0x2d0], -R0 ;  /* 0x0000b4009a037a23 */ /* 0x002fe20000010800 */
[----:B------:R-:W-:Y:S01]  /*54a0*/  MOV R154, R139 ;  /* 0x0000008b009a7202 */ /* 0x000fe20000000f00 */
[----:B------:R-:W-:-:S03]  /*54b0*/  IMAD.MOV.U32 R139, RZ, RZ, R187 ;  /* 0x000000ffff8b7224 */ /* 0x000fc600078e00bb */
[----:B------:R1:W2:Y:S02]  /*54c0*/  MUFU.EX2 R199, R3 ;  /* 0x0000000300c77308 */ /* 0x0002a40000000800 */
[----:B-1----:R-:W-:Y:S01]  /*54d0*/  FFMA.FTZ R3, R155, c[0x0][0x2d0], -R0 ;  /* 0x0000b4009b037a23 */ /* 0x002fe20000010800 */
[----:B--2---:R-:W-:Y:S01]  /*54e0*/  F2FP.BF16.PACK_AB R9, R199, R200 ;  /* 0x000000c8c709723e */ /* 0x004fe200000010ff */
[----:B------:R-:W-:-:S04]  /*54f0*/  IMAD.MOV.U32 R155, RZ, RZ, R140 ;  /* 0x000000ffff9b7224 */ /* 0x000fc800078e008c */
[----:B------:R1:W-:Y:S02]  /*5500*/  MUFU.EX2 R198, R3 ;  /* 0x0000000300c67308 */ /* 0x0003e40000000800 */
[----:B-1----:R-:W-:Y:S01]  /*5510*/  FFMA.FTZ R3, R156, c[0x0][0x2d0], -R0 ;  /* 0x0000b4009c037a23 */ /* 0x002fe20000010800 */
[----:B------:R-:W-:Y:S01]  /*5520*/  MOV R156, R69 ;  /* 0x00000045009c7202 */ /* 0x000fe20000000f00 */
[----:B------:R-:W-:-:S04]  /*5530*/  IMAD.MOV.U32 R69, RZ, RZ, R197 ;  /* 0x000000ffff457224 */ /* 0x000fc800078e00c5 */
        /* <DEDUP_REMOVED lines=10> */
[----:B------:R-:W2:Y:S04]  /*55e0*/  LDSM.16.MT88.4 R12, [R227+0x2100] ;  /* 0x00210000e30c783b */ /* 0x000ea80000004200 */
[----:B------:R-:W-:Y:S01]  /*55f0*/  LDSM.16.MT88.4 R28, [R226+0x2100] ;  /* 0x00210000e21c783b */ /* 0x000fe20000004200 */
[----:B-1----:R-:W-:-:S02]  /*5600*/  FFMA.FTZ R3, R159, c[0x0][0x2d0], -R6 ;  /* 0x0000b4009f037a23 */ /* 0x002fc40000010806 */
[C---:B------:R-:W-:Y:S01]  /*5610*/  HMMA.16816.F32.BF16 R36, R8.reuse, R18, R88 ;  /* 0x000000120824723c */ /* 0x040fe20000041858 */
[----:B------:R-:W1:Y:S01]  /*5620*/  LDSM.16.MT88.4 R16, [R224+0x2100] ;  /* 0x00210000e010783b */ /* 0x000e620000004200 */
[----:B------:R3:W4:Y:S06]  /*5630*/  MUFU.EX2 R194, R3 ;  /* 0x0000000300c27308 */ /* 0x00072c0000000800 */
[C---:B------:R-:W-:Y:S08]  /*5640*/  HMMA.16816.F32.BF16 R72, R8.reuse, R20, R72 ;  /* 0x000000140848723c */ /* 0x040ff00000041848 */
[----:B------:R-:W-:Y:S01]  /*5650*/  HMMA.16816.F32.BF16 R76, R8, R22, R76 ;  /* 0x00000016084c723c */ /* 0x000fe2000004184c */
[----:B------:R-:W1:Y:S01]  /*5660*/  LDSM.16.MT88.4 R20, [R225+0x2100] ;  /* 0x00210000e114783b */ /* 0x000e620000004200 */
[----:B---3--:R-:W-:-:S04]  /*5670*/  FFMA.FTZ R3, R160, c[0x0][0x2d0], -R6 ;  /* 0x0000b400a0037a23 */ /* 0x008fc80000010806 */
[----:B------:R3:W-:Y:S02]  /*5680*/  MUFU.EX2 R193, R3 ;  /* 0x0000000300c17308 */ /* 0x0007e40000000800 */
[----:B------:R-:W-:Y:S01]  /*5690*/  HMMA.16816.F32.BF16 R84, R8, R26, R96 ;  /* 0x0000001a0854723c */ /* 0x000fe20000041860 */
[----:B------:R-:W-:Y:S06]  /*56a0*/  LDSM.16.MT88.4 R24, [R224+0x2900] ;  /* 0x00290000e018783b */ /* 0x000fec0000004200 */
[----:B----4-:R-:W-:Y:S01]  /*56b0*/  F2FP.BF16.PACK_AB R8, R194, R196 ;  /* 0x000000c4c208723e */ /* 0x010fe200000010ff */
[----:B---3--:R-:W-:-:S04]  /*56c0*/  FFMA.FTZ R3, R161, c[0x0][0x2d0], -R6 ;  /* 0x0000b400a1037a23 */ /* 0x008fc80000010806 */
[----:B------:R3:W4:Y:S02]  /*56d0*/  MUFU.EX2 R192, R3 ;  /* 0x0000000300c07308 */ /* 0x0007240000000800 */
[----:B---3--:R-:W-:Y:S01]  /*56e0*/  FFMA.FTZ R3, R162, c[0x0][0x2d0], -R5 ;  /* 0x0000b400a2037a23 */ /* 0x008fe20000010805 */
[----:B----4-:R-:W-:-:S05]  /*56f0*/  F2FP.BF16.PACK_AB R10, R192, R193 ;  /* 0x000000c1c00a723e */ /* 0x010fca00000010ff */
[----:B------:R3:W-:Y:S02]  /*5700*/  MUFU.EX2 R191, R3 ;  /* 0x0000000300bf7308 */ /* 0x0007e40000000800 */
[----:B---3--:R-:W-:-:S06]  /*5710*/  FFMA.FTZ R3, R164, c[0x0][0x2d0], -R5 ;  /* 0x0000b400a4037a23 */ /* 0x008fcc0000010805 */
        /* <DEDUP_REMOVED lines=8> */
[----:B------:R3:W4:Y:S02]  /*57a0*/  MUFU.EX2 R187, R3 ;  /* 0x0000000300bb7308 */ /* 0x0007240000000800 */
[C---:B--2---:R-:W-:Y:S08]  /*57b0*/  HMMA.16816.F32.BF16 R140, R8.reuse, R12, R92 ;  /* 0x0000000c088c723c */ /* 0x044ff0000004185c */
[----:B------:R-:W-:Y:S01]  /*57c0*/  HMMA.16816.F32.BF16 R144, R8, R14, R64 ;  /* 0x0000000e0890723c */ /* 0x000fe20000041840 */
[----:B---3--:R-:W-:-:S04]  /*57d0*/  FFMA.FTZ R3, R166, c[0x0][0x2d0], -R7 ;  /* 0x0000b400a6037a23 */ /* 0x008fc80000010807 */
[----:B------:R2:W-:Y:S03]  /*57e0*/  MUFU.EX2 R186, R3 ;  /* 0x0000000300ba7308 */ /* 0x0005e60000000800 */
[C---:B-1----:R-:W-:Y:S08]  /*57f0*/  HMMA.16816.F32.BF16 R112, R8.reuse, R16, R112 ;  /* 0x000000100870723c */ /* 0x042ff00000041870 */
[----:B------:R-:W-:Y:S01]  /*5800*/  HMMA.16816.F32.BF16 R108, R8, R18, R108 ;  /* 0x00000012086c723c */ /* 0x000fe2000004186c */
[----:B--2---:R-:W-:-:S07]  /*5810*/  FFMA.FTZ R3, R171, c[0x0][0x2d0], -R7 ;  /* 0x0000b400ab037a23 */ /* 0x004fce0000010807 */
[C---:B------:R-:W-:Y:S01]  /*5820*/  HMMA.16816.F32.BF16 R96, R8.reuse, R20, R56 ;  /* 0x000000140860723c */ /* 0x040fe20000041838 */
[----:B------:R1:W2:Y:S07]  /*5830*/  MUFU.EX2 R185, R3 ;  /* 0x0000000300b97308 */ /* 0x0002ae0000000800 */
[C---:B------:R-:W-:Y:S08]  /*5840*/  HMMA.16816.F32.BF16 R92, R8.reuse, R22, R52 ;  /* 0x00000016085c723c */ /* 0x040ff00000041834 */
[----:B------:R-:W-:Y:S01]  /*5850*/  HMMA.16816.F32.BF16 R88, R8, R28, R48 ;  /* 0x0000001c0858723c */ /* 0x000fe20000041830 */
[----:B-1----:R-:W-:-:S04]  /*5860*/  FFMA.FTZ R3, R170, c[0x0][0x2d0], -R7 ;  /* 0x0000b400aa037a23 */ /* 0x002fc80000010807 */
[----:B------:R1:W-:Y:S03]  /*5870*/  MUFU.EX2 R184, R3 ;  /* 0x0000000300b87308 */ /* 0x0003e60000000800 */
[----:B------:R-:W-:Y:S07]  /*5880*/  HMMA.16816.F32.BF16 R64, R8, R30, R40 ;  /* 0x0000001e0840723c */ /* 0x000fee0000041828 */
[----:B----4-:R-:W-:-:S02]  /*5890*/  F2FP.BF16.PACK_AB R8, R187, R195 ;  /* 0x000000c3bb08723e */ /* 0x010fc400000010ff */
[----:B--2---:R-:W-:Y:S01]  /*58a0*/  F2FP.BF16.PACK_AB R10, R185, R186 ;  /* 0x000000bab90a723e */ /* 0x004fe200000010ff */
[----:B-1----:R-:W-:-:S04]  /*58b0*/  FFMA.FTZ R3, R175, c[0x0][0x2d0], -R0 ;  /* 0x0000b400af037a23 */ /* 0x002fc80000010800 */
[----:B------:R1:W-:Y:S02]  /*58c0*/  MUFU.EX2 R118, R3 ;  /* 0x0000000300767308 */ /* 0x0003e40000000800 */
[----:B-1----:R-:W-:-:S06]  /*58d0*/  FFMA.FTZ R3, R176, c[0x0][0x2d0], -R0 ;  /* 0x0000b400b0037a23 */ /* 0x002fcc0000010800 */
[----:B------:R1:W2:Y:S02]  /*58e0*/  MUFU.EX2 R116, R3 ;  /* 0x0000000300747308 */ /* 0x0002a40000000800 */
[----:B-1----:R-:W-:Y:S01]  /*58f0*/  FFMA.FTZ R3, R177, c[0x0][0x2d0], -R0 ;  /* 0x0000b400b1037a23 */ /* 0x002fe20000010800 */
[----:B--2---:R-:W-:-:S05]  /*5900*/  F2FP.BF16.PACK_AB R9, R116, R118 ;  /* 0x000000767409723e */ /* 0x004fca00000010ff */
[----:B------:R1:W-:Y:S02]  /*5910*/  MUFU.EX2 R107, R3 ;  /* 0x00000003006b7308 */ /* 0x0003e40000000800 */
[----:B-1----:R-:W-:-:S06]  /*5920*/  FFMA.FTZ R3, R178, c[0x0][0x2d0], -R0 ;  /* 0x0000b400b2037a23 */ /* 0x002fcc0000010800 */
        /* <DEDUP_REMOVED lines=12> */
[----:B------:R-:W-:Y:S01]  /*59f0*/  HMMA.16816.F32.BF16 R40, R8, R14, R60 ;  /* 0x0000000e0828723c */ /* 0x000fe2000004183c */
[----:B------:R-:W-:Y:S01]  /*5a00*/  LDSM.16.MT88.4 R12, [R226+0x2900] ;  /* 0x00290000e20c783b */ /* 0x000fe20000004200 */
[----:B------:R1:W-:Y:S02]  /*5a10*/  MUFU.EX2 R106, R3 ;  /* 0x00000003006a7308 */ /* 0x0003e40000000800 */
[----:B-1----:R-:W-:-:S06]  /*5a20*/  FFMA.FTZ R3, R242, c[0x0][0x2d0], -R6 ;  /* 0x0000b400f2037a23 */ /* 0x002fcc0000010806 */
[----:B------:R1:W-:Y:S02]  /*5a30*/  MUFU.EX2 R103, R3 ;  /* 0x0000000300677308 */ /* 0x0003e40000000800 */
[----:B-1----:R-:W-:-:S06]  /*5a40*/  FFMA.FTZ R3, R183, c[0x0][0x2d0], -R6 ;  /* 0x0000b400b7037a23 */ /* 0x002fcc0000010806 */
[----:B------:R1:W2:Y:S02]  /*5a50*/  MUFU.EX2 R102, R3 ;  /* 0x0000000300667308 */ /* 0x0002a40000000800 */
[----:B-1----:R-:W-:-:S06]  /*5a60*/  FFMA.FTZ R3, R182, c[0x0][0x2d0], -R6 ;  /* 0x0000b400b6037a23 */ /* 0x002fcc0000010806 */
[----:B------:R1:W-:Y:S02]  /*5a70*/  MUFU.EX2 R101, R3 ;  /* 0x0000000300657308 */ /* 0x0003e40000000800 */
[----:B-1----:R-:W-:-:S06]  /*5a80*/  FFMA.FTZ R3, R179, c[0x0][0x2d0], -R6 ;  /* 0x0000b400b3037a23 */ /* 0x002fcc0000010806 */
[----:B------:R1:W-:Y:S02]  /*5a90*/  MUFU.EX2 R100, R3 ;  /* 0x0000000300647308 */ /* 0x0003e40000000800 */
[----:B-1----:R-:W-:Y:S01]  /*5aa0*/  FFMA.FTZ R3, R124, c[0x0][0x2d0], -R5 ;  /* 0x0000b4007c037a23 */ /* 0x002fe20000010805 */
[----:B------:R-:W-:Y:S01]  /*5ab0*/  MOV R124, R125 ;  /* 0x0000007d007c7202 */ /* 0x000fe20000000f00 */
[----:B------:R-:W-:Y:S02]  /*5ac0*/  IMAD.MOV.U32 R125, RZ, RZ, R126 ;  /* 0x000000ffff7d7224 */ /* 0x000fe400078e007e */
[----:B------:R-:W-:Y:S01]  /*5ad0*/  IMAD.MOV.U32 R126, RZ, RZ, R127 ;  /* 0x000000ffff7e7224 */ /* 0x000fe200078e007f */
[----:B------:R-:W-:Y:S01]  /*5ae0*/  MOV R127, R156 ;  /* 0x0000009c007f7202 */ /* 0x000fe20000000f00 */
[----:B------:R-:W-:Y:S02]  /*5af0*/  IMAD.MOV.U32 R156, RZ, RZ, R120 ;  /* 0x000000ffff9c7224 */ /* 0x000fe400078e0078 */
[----:B------:R-:W-:Y:S01]  /*5b00*/  IMAD.MOV.U32 R120, RZ, RZ, R121 ;  /* 0x000000ffff787224 */ /* 0x000fe200078e0079 */
[----:B------:R-:W-:Y:S01]  /*5b10*/  MOV R121, R122 ;  /* 0x0000007a00797202 */ /* 0x000fe20000000f00 */
[----:B------:R-:W-:-:S02]  /*5b20*/  IMAD.MOV.U32 R122, RZ, RZ, R119 ;  /* 0x000000ffff7a7224 */ /* 0x000fc400078e0077 */
[----:B------:R-:W3:Y:S01]  /*5b30*/  LDL.LU R119, [R1+0x90] ;  /* 0x0000900001777983 */ /* 0x000ee20000300800 */
[----:B------:R1:W-:Y:S01]  /*5b40*/  MUFU.EX2 R75, R3 ;  /* 0x00000003004b7308 */ /* 0x0003e20000000800 */
[----:B------:R-:W-:Y:S02]  /*5b50*/  HMMA.16816.F32.BF16 R36, R8, R22, R76 ;  /* 0x000000160824723c */ /* 0x000fe4000004184c */
[----:B------:R-:W4:Y:S01]  /*5b60*/  LDSM.16.MT88.4 R20, [R227+0x2900] ;  /* 0x00290000e314783b */ /* 0x000f220000004200 */
[----:B-1----:R-:W-:Y:S02]  /*5b70*/  FFMA.FTZ R3, R124, c[0x0][0x2d0], -R5 ;  /* 0x0000b4007c037a23 */ /* 0x002fe40000010805 */
[----:B------:R-:W-:Y:S01]  /*5b80*/  IMAD.MOV.U32 R124, RZ, RZ, R125 ;  /* 0x000000ffff7c7224 */ /* 0x000fe200078e007d */
[----:B------:R-:W-:Y:S01]  /*5b90*/  MOV R125, R126 ;  /* 0x0000007e007d7202 */ /* 0x000fe20000000f00 */
[----:B------:R1:W1:Y:S01]  /*5ba0*/  MUFU.EX2 R74, R3 ;  /* 0x00000003004a7308 */ /* 0x0002620000000800 */
[----:B------:R-:W-:-:S02]  /*5bb0*/  IMAD.MOV.U32 R126, RZ, RZ, R127 ;  /* 0x000000ffff7e7224 */ /* 0x000fc400078e007f */
[----:B------:R-:W-:Y:S01]  /*5bc0*/  IMAD.MOV.U32 R127, RZ, RZ, R156 ;  /* 0x000000ffff7f7224 */ /* 0x000fe200078e009c */
[----:B------:R-:W-:Y:S01]  /*5bd0*/  MOV R156, R120 ;  /* 0x00000078009c7202 */ /* 0x000fe20000000f00 */
[----:B------:R-:W-:Y:S02]  /*5be0*/  IMAD.MOV.U32 R120, RZ, RZ, R121 ;  /* 0x000000ffff787224 */ /* 0x000fe400078e0079 */
[----:B------:R-:W-:Y:S01]  /*5bf0*/  IMAD.MOV.U32 R121, RZ, RZ, R122 ;  /* 0x000000ffff797224 */ /* 0x000fe200078e007a */
[----:B------:R-:W-:Y:S01]  /*5c00*/  MOV R122, R123 ;  /* 0x0000007b007a7202 */ /* 0x000fe20000000f00 */
[----:B------:R-:W-:Y:S02]  /*5c10*/  IMAD.MOV.U32 R123, RZ, RZ, R151 ;  /* 0x000000ffff7b7224 */ /* 0x000fe400078e0097 */
[----:B------:R-:W-:Y:S01]  /*5c20*/  IMAD.MOV.U32 R151, RZ, RZ, R150 ;  /* 0x000000ffff977224 */ /* 0x000fe200078e0096 */
[----:B------:R-:W-:Y:S01]  /*5c30*/  MOV R150, R240 ;  /* 0x000000f000967202 */ /* 0x000fe20000000f00 */
[----:B------:R-:W-:Y:S01]  /*5c40*/  IMAD.MOV.U32 R161, RZ, RZ, R131 ;  /* 0x000000ffffa17224 */ /* 0x000fe200078e0083 */
[----:B------:R-:W-:Y:S01]  /*5c50*/  HMMA.16816.F32.BF16 R48, R8, R28, R80 ;  /* 0x0000001c0830723c */ /* 0x000fe20000041850 */
[----:B------:R-:W-:Y:S01]  /*5c60*/  MOV R160, R236 ;  /* 0x000000ec00a07202 */ /* 0x000fe20000000f00 */
[----:B-1----:R-:W-:Y:S01]  /*5c70*/  FFMA.FTZ R3, R124, c[0x0][0x2d0], -R5 ;  /* 0x0000b4007c037a23 */ /* 0x002fe20000010805 */
[----:B------:R1:W5:Y:S01]  /*5c80*/  LDL.LU R240, [R1+0x8c] ;  /* 0x00008c0001f07983 */ /* 0x0003620000300800 */
[----:B------:R-:W-:-:S02]  /*5c90*/  IMAD.MOV.U32 R124, RZ, RZ, R125 ;  /* 0x000000ffff7c7224 */ /* 0x000fc400078e007d */
[----:B------:R2:W-:Y:S01]  /*5ca0*/  MUFU.EX2 R73, R3 ;  /* 0x0000000300497308 */ /* 0x0005e20000000800 */
        /* <DEDUP_REMOVED lines=10> */
[----:B------:R-:W-:-:S02]  /*5d50*/  IMAD.MOV.U32 R167, RZ, RZ, R161 ;  /* 0x000000ffffa77224 */ /* 0x000fc400078e00a1 */
[----:B------:R-:W-:Y:S02]  /*5d60*/  IMAD.MOV.U32 R76, RZ, RZ, R229 ;  /* 0x000000ffff4c7224 */ /* 0x000fe400078e00e5 */
[----:B--2---:R-:W-:Y:S02]  /*5d70*/  FFMA.FTZ R3, R169, c[0x0][0x2d0], -R5 ;  /* 0x0000b400a9037a23 */ /* 0x004fe40000010805 */
[----:B------:R-:W-:Y:S02]  /*5d80*/  FFMA.FTZ R4, R4, c[0x0][0x2d0], -R7 ;  /* 0x0000b40004047a23 */ /* 0x000fe40000010807 */
[----:B------:R2:W1:Y:S01]  /*5d90*/  MUFU.EX2 R72, R3 ;  /* 0x0000000300487308 */ /* 0x0004620000000800 */
[----:B------:R-:W-:Y:S01]  /*5da0*/  IMAD.MOV.U32 R150, RZ, RZ, R149 ;  /* 0x000000ffff967224 */ /* 0x000fe200078e0095 */
[----:B------:R-:W-:Y:S02]  /*5db0*/  F2FP.BF16.PACK_AB R8, R102, R103 ;  /* 0x000000676608723e */ /* 0x000fe400000010ff */
[----:B------:R-:W-:-:S02]  /*5dc0*/  F2FP.BF16.PACK_AB R9, R74, R75 ;  /* 0x0000004b4a09723e */ /* 0x000fc400000010ff */
[----:B------:R-:W-:Y:S02]  /*5dd0*/  F2FP.BF16.PACK_AB R10, R100, R101 ;  /* 0x00000065640a723e */ /* 0x000fe400000010ff */
[----:B------:R-:W-:Y:S01]  /*5de0*/  MOV R149, R148 ;  /* 0x0000009400957202 */ /* 0x000fe20000000f00 */
[----:B------:R-:W-:Y:S02]  /*5df0*/  IMAD.MOV.U32 R148, RZ, RZ, R239 ;  /* 0x000000ffff947224 */ /* 0x000fe400078e00ef */
[----:B------:R1:W5:Y:S01]  /*5e00*/  LDL.LU R239, [R1+0x88] ;  /* 0x0000880001ef7983 */ /* 0x0003620000300800 */
[----:B--2---:R-:W-:Y:S02]  /*5e10*/  FFMA.FTZ R3, R124, c[0x0][0x2d0], -R0 ;  /* 0x0000b4007c037a23 */ /* 0x004fe40000010800 */
[----:B------:R-:W-:Y:S01]  /*5e20*/  IMAD.MOV.U32 R124, RZ, RZ, R125 ;  /* 0x000000ffff7c7224 */ /* 0x000fe200078e007d */
[----:B------:R-:W-:Y:S01]  /*5e30*/  MOV R125, R126 ;  /* 0x0000007e007d7202 */ /* 0x000fe20000000f00 */
[----:B------:R-:W-:-:S02]  /*5e40*/  IMAD.MOV.U32 R126, RZ, RZ, R156 ;  /* 0x000000ffff7e7224 */ /* 0x000fc400078e009c */
[----:B------:R-:W-:Y:S01]  /*5e50*/  IMAD.MOV.U32 R156, RZ, RZ, R120 ;  /* 0x000000ffff9c7224 */ /* 0x000fe200078e0078 */
[----:B------:R-:W-:Y:S01]  /*5e60*/  MOV R120, R121 ;  /* 0x0000007900787202 */ /* 0x000fe20000000f00 */
[----:B------:R-:W-:Y:S02]  /*5e70*/  IMAD.MOV.U32 R121, RZ, RZ, R122 ;  /* 0x000000ffff797224 */ /* 0x000fe400078e007a */
[----:B------:R-:W-:Y:S01]  /*5e80*/  IMAD.MOV.U32 R122, RZ, RZ, R123 ;  /* 0x000000ffff7a7224 */ /* 0x000fe200078e007b */
[----:B------:R-:W-:Y:S01]  /*5e90*/  MOV R123, R151 ;  /* 0x00000097007b7202 */ /* 0x000fe20000000f00 */
[----:B------:R-:W-:Y:S01]  /*5ea0*/  IMAD.MOV.U32 R151, RZ, RZ, R128 ;  /* 0x000000ffff977224 */ /* 0x000fe200078e0080 */
[----:B------:R2:W-:Y:S01]  /*5eb0*/  MUFU.EX2 R61, R3 ;  /* 0x00000003003d7308 */ /* 0x0005e20000000800 */
[----:B------:R-:W-:Y:S01]  /*5ec0*/  IMAD.MOV.U32 R128, RZ, RZ, R129 ;  /* 0x000000ffff807224 */ /* 0x000fe200078e0081 */
[----:B------:R-:W-:Y:S01]  /*5ed0*/  MOV R129, R130 ;  /* 0x0000008200817202 */ /* 0x000fe20000000f00 */
[----:B------:R-:W-:Y:S01]  /*5ee0*/  IMAD.MOV.U32 R157, RZ, RZ, R125 ;  /* 0x000000ffff9d7224 */ /* 0x000fe200078e007d */
[----:B------:R-:W-:Y:S01]  /*5ef0*/  MOV R125, R156 ;  /* 0x0000009c007d7202 */ /* 0x000fe20000000f00 */
[----:B------:R-:W-:-:S02]  /*5f00*/  IMAD.MOV.U32 R130, RZ, RZ, R238 ;  /* 0x000000ffff827224 */ /* 0x000fc400078e00ee */
[----:B--2---:R-:W-:Y:S01]  /*5f10*/  FFMA.FTZ R3, R124, c[0x0][0x2d0], -R0 ;  /* 0x0000b4007c037a23 */ /* 0x004fe20000010800 */
[----:B-1----:R-:W-:Y:S01]  /*5f20*/  F2FP.BF16.PACK_AB R11, R72, R73 ;  /* 0x00000049480b723e */ /* 0x002fe200000010ff */
[----:B------:R-:W-:Y:S01]  /*5f30*/  IMAD.MOV.U32 R124, RZ, RZ, R120 ;  /* 0x000000ffff7c7224 */ /* 0x000fe200078e0078 */
[----:B------:R-:W-:Y:S01]  /*5f40*/  MOV R120, R122 ;  /* 0x0000007a00787202 */ /* 0x000fe20000000f00 */
[----:B------:R-:W-:Y:S01]  /*5f50*/  IMAD.MOV.U32 R122, RZ, RZ, R151 ;  /* 0x000000ffff7a7224 */ /* 0x000fe200078e0097 */
[----:B------:R1:W5:Y:S01]  /*5f60*/  LDL.LU R238, [R1+0x84] ;  /* 0x0000840001ee7983 */ /* 0x0003620000300800 */
[----:B------:R-:W-:Y:S01]  /*5f70*/  IMAD.MOV.U32 R151, RZ, RZ, R129 ;  /* 0x000000ffff977224 */ /* 0x000fe200078e0081 */
[----:B------:R-:W-:Y:S01]  /*5f80*/  MOV R129, R69 ;  /* 0x0000004500817202 */ /* 0x000fe20000000f00 */
[----:B------:R-:W-:Y:S01]  /*5f90*/  IMAD.MOV.U32 R156, RZ, RZ, R121 ;  /* 0x000000ffff9c7224 */ /* 0x000fe200078e0079 */
[----:B------:R2:W1:Y:S01]  /*5fa0*/  MUFU.EX2 R69, R3 ;  /* 0x0000000300457308 */ /* 0x0004620000000800 */
[----:B------:R-:W-:Y:S01]  /*5fb0*/  IMAD.MOV.U32 R121, RZ, RZ, R123 ;  /* 0x000000ffff797224 */ /* 0x000fe200078e007b */
[----:B------:R-:W-:Y:S01]  /*5fc0*/  MOV R123, R128 ;  /* 0x00000080007b7202 */ /* 0x000fe20000000f00 */
[----:B------:R-:W-:-:S02]  /*5fd0*/  IMAD.MOV.U32 R128, RZ, RZ, R130 ;  /* 0x000000ffff807224 */ /* 0x000fc400078e0082 */
[----:B------:R-:W-:Y:S02]  /*5fe0*/  IMAD.MOV.U32 R130, RZ, RZ, R237 ;  /* 0x000000ffff827224 */ /* 0x000fe400078e00ed */
[----:B--2---:R-:W-:Y:S01]  /*5ff0*/  FFMA.FTZ R3, R157, c[0x0][0x2d0], -R0 ;  /* 0x0000b4009d037a23 */ /* 0x004fe20000010800 */
[----:B------:R-:W-:Y:S01]  /*6000*/  MOV R163, R123 ;  /* 0x0000007b00a37202 */ /* 0x000fe20000000f00 */
[----:B------:R-:W-:Y:S01]  /*6010*/  IMAD.MOV.U32 R165, RZ, RZ, R122 ;  /* 0x000000ffffa57224 */ /* 0x000fe200078e007a */
[----:B------:R-:W-:Y:S01]  /*6020*/  MOV R158, R120 ;  /* 0x00000078009e7202 */ /* 0x000fe20000000f00 */
[----:B------:R2:W-:Y:S01]  /*6030*/  MUFU.EX2 R63, R3 ;  /* 0x00000003003f7308 */ /* 0x0005e20000000800 */
[----:B------:R-:W-:Y:S01]  /*6040*/  IMAD.MOV.U32 R162, RZ, RZ, R130 ;  /* 0x000000ffffa27224 */ /* 0x000fe200078e0082 */
[----:B------:R-:W-:Y:S01]  /*6050*/  MOV R161, R124 ;  /* 0x0000007c00a17202 */ /* 0x000fe20000000f00 */
[----:B------:R-:W-:Y:S01]  /*6060*/  IMAD.MOV.U32 R164, RZ, RZ, R151 ;  /* 0x000000ffffa47224 */ /* 0x000fe200078e0097 */
[----:B----4-:R-:W-:Y:S01]  /*6070*/  HMMA.16816.F32.BF16 R140, R8, R20, R140 ;  /* 0x00000014088c723c */ /* 0x010fe2000004188c */
[----:B------:R-:W-:Y:S01]  /*6080*/  IMAD.MOV.U32 R159, RZ, RZ, R121 ;  /* 0x000000ffff9f7224 */ /* 0x000fe200078e0079 */
[----:B------:R4:W5:Y:S01]  /*6090*/  LDL.LU R237, [R1+0x80] ;  /* 0x0000800001ed7983 */ /* 0x0009620000300800 */
[----:B------:R-:W-:-:S02]  /*60a0*/  IMAD.MOV.U32 R157, RZ, RZ, R156 ;  /* 0x000000ffff9d7224 */ /* 0x000fc400078e009c */
[----:B--2---:R-:W-:Y:S01]  /*60b0*/  FFMA.FTZ R3, R168, c[0x0][0x2d0], -R0 ;  /* 0x0000b400a8037a23 */ /* 0x004fe20000010800 */
[----:B------:R-:W-:Y:S01]  /*60c0*/  MOV R166, R162 ;  /* 0x000000a200a67202 */ /* 0x000fe20000000f00 */
[----:B------:R-:W-:Y:S01]  /*60d0*/  IMAD.MOV.U32 R170, RZ, RZ, R163 ;  /* 0x000000ffffaa7224 */ /* 0x000fe200078e00a3 */
[----:B------:R-:W-:Y:S01]  /*60e0*/  MOV R156, R129 ;  /* 0x00000081009c7202 */ /* 0x000fe20000000f00 */
[----:B------:R2:W1:Y:S01]  /*60f0*/  MUFU.EX2 R62, R3 ;  /* 0x00000003003e7308 */ /* 0x0004620000000800 */
[----:B------:R-:W-:Y:S01]  /*6100*/  IMAD.MOV.U32 R171, RZ, RZ, R164 ;  /* 0x000000ffffab7224 */ /* 0x000fe200078e00a4 */
[----:B------:R-:W-:Y:S01]  /*6110*/  MOV R163, R159 ;  /* 0x0000009f00a37202 */ /* 0x000fe20000000f00 */
[----:B------:R-:W-:Y:S01]  /*6120*/  IMAD.MOV.U32 R164, RZ, RZ, R158 ;  /* 0x000000ffffa47224 */ /* 0x000fe200078e009e */
[----:B------:R-:W-:Y:S01]  /*6130*/  HMMA.16816.F32.BF16 R120, R8, R24, R112 ;  /* 0x000000180878723c */ /* 0x000fe20000041870 */
[----:B------:R-:W-:Y:S01]  /*6140*/  IMAD.MOV.U32 R151, RZ, RZ, R128 ;  /* 0x000000ffff977224 */ /* 0x000fe200078e0080 */
[----:B------:R4:W5:Y:S01]  /*6150*/  LDL.LU R236, [R1+0x7c] ;  /* 0x00007c0001ec7983 */ /* 0x0009620000300800 */
[----:B------:R-:W-:Y:S01]  /*6160*/  IMAD.MOV.U32 R162, RZ, RZ, R157 ;  /* 0x000000ffffa27224 */ /* 0x000fe200078e009d */
[----:B------:R-:W-:Y:S01]  /*6170*/  MOV R158, R127 ;  /* 0x0000007f009e7202 */ /* 0x000fe20000000f00 */
[----:B------:R-:W-:-:S02]  /*6180*/  IMAD.MOV.U32 R159, RZ, RZ, R126 ;  /* 0x000000ffff9f7224 */ /* 0x000fc400078e007e */
[----:B------:R-:W-:Y:S01]  /*6190*/  IMAD.MOV.U32 R157, RZ, RZ, R155 ;  /* 0x000000ffff9d7224 */ /* 0x000fe200078e009b */
[C---:B------:R-:W-:Y:S01]  /*61a0*/  HMMA.16816.F32.BF16 R128, R8.reuse, R26, R108 ;  /* 0x0000001a0880723c */ /* 0x040fe2000004186c */
[----:B------:R-:W-:Y:S01]  /*61b0*/  IMAD.MOV.U32 R155, RZ, RZ, R154 ;  /* 0x000000ffff9b7224 */ /* 0x000fe200078e009a */
[----:B------:R-:W-:Y:S01]  /*61c0*/  MOV R154, R235 ;  /* 0x000000eb009a7202 */ /* 0x000fe20000000f00 */
[----:B--2---:R-:W-:Y:S01]  /*61d0*/  FFMA.FTZ R3, R165, c[0x0][0x2d0], -R6 ;  /* 0x0000b400a5037a23 */ /* 0x004fe20000010806 */
[----:B------:R4:W5:Y:S01]  /*61e0*/  LDL.LU R235, [R1+0x78] ;  /* 0x0000780001eb7983 */ /* 0x0009620000300800 */
[----:B------:R-:W-:Y:S02]  /*61f0*/  IMAD.MOV.U32 R165, RZ, RZ, R160 ;  /* 0x000000ffffa57224 */ /* 0x000fe400078e00a0 */
[----:B------:R2:W-:Y:S01]  /*6200*/  MUFU.EX2 R60, R3 ;  /* 0x00000003003c7308 */ /* 0x0005e20000000800 */
[----:B------:R-:W-:Y:S01]  /*6210*/  HMMA.16816.F32.BF16 R144, R8, R22, R144 ;  /* 0x000000160890723c */ /* 0x000fe20000041890 */
[----:B------:R-:W-:-:S07]  /*6220*/  IMAD.MOV.U32 R160, RZ, RZ, R125 ;  /* 0x000000ffffa07224 */ /* 0x000fce00078e007d */
[----:B------:R-:W-:Y:S01]  /*6230*/  HMMA.16816.F32.BF16 R96, R8, R16, R96 ;  /* 0x000000100860723c */ /* 0x000fe20000041860 */
[----:B--2---:R-:W-:-:S07]  /*6240*/  FFMA.FTZ R3, R170, c[0x0][0x2d0], -R6 ;  /* 0x0000b400aa037a23 */ /* 0x004fce0000010806 */
[C---:B------:R-:W-:Y:S01]  /*6250*/  HMMA.16816.F32.BF16 R92, R8.reuse, R18, R92 ;  /* 0x00000012085c723c */ /* 0x040fe2000004185c */
[----:B------:R-:W-:Y:S02]  /*6260*/  IMAD.MOV.U32 R170, RZ, RZ, R171 ;  /* 0x000000ffffaa7224 */ /* 0x000fe400078e00ab */
[----:B------:R-:W-:Y:S01]  /*6270*/  IMAD.MOV.U32 R171, RZ, RZ, R166 ;  /* 0x000000ffffab7224 */ /* 0x000fe200078e00a6 */
[----:B------:R-:W-:Y:S01]  /*6280*/  MOV R166, R167 ;  /* 0x000000a700a67202 */ /* 0x000fe20000000f00 */
[----:B------:R-:W-:Y:S02]  /*6290*/  IMAD.MOV.U32 R167, RZ, RZ, R165 ;  /* 0x000000ffffa77224 */ /* 0x000fe400078e00a5 */
[----:B------:R-:W-:Y:S01]  /*62a0*/  IMAD.MOV.U32 R165, RZ, RZ, R163 ;  /* 0x000000ffffa57224 */ /* 0x000fe200078e00a3 */
[----:B------:R-:W-:Y:S01]  /*62b0*/  HMMA.16816.F32.BF16 R88, R8, R12, R88 ;  /* 0x0000000c0858723c */ /* 0x000fe20000041858 */
[----:B------:R-:W-:Y:S01]  /*62c0*/  MOV R163, R164 ;  /* 0x000000a400a37202 */ /* 0x000fe20000000f00 */
[----:B------:R-:W-:-:S02]  /*62d0*/  IMAD.MOV.U32 R164, RZ, RZ, R162 ;  /* 0x000000ffffa47224 */ /* 0x000fc400078e00a2 */
[----:B------:R-:W-:-:S04]  /*62e0*/  IMAD.MOV.U32 R162, RZ, RZ, R161 ;  /* 0x000000ffffa27224 */ /* 0x000fc800078e00a1 */
[----:B------:R-:W-:Y:S01]  /*62f0*/  HMMA.16816.F32.BF16 R64, R8, R14, R64 ;  /* 0x0000000e0840723c */ /* 0x000fe20000041840 */
[----:B------:R-:W-:Y:S01]  /*6300*/  MOV R161, R160 ;  /* 0x000000a000a17202 */ /* 0x000fe20000000f00 */
[----:B------:R-:W-:-:S05]  /*6310*/  IMAD.MOV.U32 R160, RZ, RZ, R159 ;  /* 0x000000ffffa07224 */ /* 0x000fca00078e009f */
[----:B------:R-:W-:Y:S02]  /*6320*/  F2FP.BF16.PACK_AB R8, R117, R184 ;  /* 0x000000b87508723e */ /* 0x000fe400000010ff */
[----:B-1----:R-:W-:Y:S02]  /*6330*/  F2FP.BF16.PACK_AB R9, R69, R61 ;  /* 0x0000003d4509723e */ /* 0x002fe400000010ff */
[----:B------:R-:W-:Y:S02]  /*6340*/  F2FP.BF16.PACK_AB R10, R106, R104 ;  /* 0x000000686a0a723e */ /* 0x000fe400000010ff */
[----:B------:R-:W-:Y:S01]  /*6350*/  F2FP.BF16.PACK_AB R11, R62, R63 ;  /* 0x0000003f3e0b723e */ /* 0x000fe200000010ff */
[----:B------:R-:W-:Y:S01]  /*6360*/  IMAD.MOV.U32 R159, RZ, RZ, R158 ;  /* 0x000000ffff9f7224 */ /* 0x000fe200078e009e */
[----:B------:R-:W-:Y:S01]  /*6370*/  MOV R158, R157 ;  /* 0x0000009d009e7202 */ /* 0x000fe20000000f00 */
[----:B------:R-:W-:Y:S01]  /*6380*/  IMAD.MOV.U32 R157, RZ, RZ, R155 ;  /* 0x000000ffff9d7224 */ /* 0x000fe200078e009b */
[----:B------:R-:W-:Y:S01]  /*6390*/  MOV R177, R166 ;  /* 0x000000a600b17202 */ /* 0x000fe20000000f00 */
[----:B------:R-:W-:-:S02]  /*63a0*/  IMAD.MOV.U32 R155, RZ, RZ, R139 ;  /* 0x000000ffff9b7224 */ /* 0x000fc400078e008b */
[----:B------:R-:W-:Y:S01]  /*63b0*/  HMMA.16816.F32.BF16 R124, R8, R24, R56 ;  /* 0x00000018087c723c */ /* 0x000fe20000041838 */
[----:B------:R1:W-:Y:S01]  /*63c0*/  MUFU.EX2 R57, R3 ;  /* 0x0000000300397308 */ /* 0x0003e20000000800 */
[----:B------:R-:W-:Y:S01]  /*63d0*/  MOV R139, R138 ;  /* 0x0000008a008b7202 */ /* 0x000fe20000000f00 */
[----:B------:R-:W-:Y:S02]  /*63e0*/  IMAD.MOV.U32 R178, RZ, RZ, R171 ;  /* 0x000000ffffb27224 */ /* 0x000fe400078e00ab */
[----:B------:R-:W-:Y:S02]  /*63f0*/  IMAD.MOV.U32 R138, RZ, RZ, R234 ;  /* 0x000000ffff8a7224 */ /* 0x000fe400078e00ea */
[----:B------:R-:W-:Y:S02]  /*6400*/  IMAD.MOV.U32 R176, RZ, RZ, R167 ;  /* 0x000000ffffb07224 */ /* 0x000fe400078e00a7 */
[----:B------:R-:W-:Y:S01]  /*6410*/  IMAD.MOV.U32 R175, RZ, RZ, R165 ;  /* 0x000000ffffaf7224 */ /* 0x000fe200078e00a5 */
[----:B------:R-:W-:Y:S01]  /*6420*/  MOV R167, R161 ;  /* 0x000000a100a77202 */ /* 0x000fe20000000f00 */
[----:B------:R-:W-:-:S02]  /*6430*/  IMAD.MOV.U32 R171, RZ, RZ, R164 ;  /* 0x000000ffffab7224 */ /* 0x000fc400078e00a4 */
[----:B-1----:R-:W-:Y:S01]  /*6440*/  FFMA.FTZ R3, R170, c[0x0][0x2d0], -R6 ;  /* 0x0000b400aa037a23 */ /* 0x002fe20000010806 */
[----:B------:R-:W-:Y:S01]  /*6450*/  MOV R170, R163 ;  /* 0x000000a300aa7202 */ /* 0x000fe20000000f00 */
[----:B------:R-:W-:Y:S01]  /*6460*/  IMAD.MOV.U32 R166, RZ, RZ, R162 ;  /* 0x000000ffffa67224 */ /* 0x000fe200078e00a2 */
[----:B------:R-:W-:Y:S01]  /*6470*/  HMMA.16816.F32.BF16 R52, R8, R26, R52 ;  /* 0x0000001a0834723c */ /* 0x000fe20000041834 */
[----:B------:R1:W-:Y:S01]  /*6480*/  MUFU.EX2 R56, R3 ;  /* 0x0000000300387308 */ /* 0x0003e20000000800 */
[----:B------:R-:W-:Y:S01]  /*6490*/  IMAD.MOV.U32 R165, RZ, RZ, R160 ;  /* 0x000000ffffa57224 */ /* 0x000fe200078e00a0 */
[----:B------:R-:W-:Y:S01]  /*64a0*/  MOV R164, R158 ;  /* 0x0000009e00a47202 */ /* 0x000fe20000000f00 */
[----:B------:R-:W-:Y:S01]  /*64b0*/  IMAD.MOV.U32 R163, RZ, RZ, R159 ;  /* 0x000000ffffa37224 */ /* 0x000fe200078e009f */
[----:B------:R-:W-:Y:S01]  /*64c0*/  MOV R160, R138 ;  /* 0x0000008a00a07202 */ /* 0x000fe20000000f00 */
[----:B------:R-:W-:Y:S01]  /*64d0*/  IMAD.MOV.U32 R161, RZ, RZ, R139 ;  /* 0x000000ffffa17224 */ /* 0x000fe200078e008b */
[----:B------:R4:W5:Y:S01]  /*64e0*/  LDL.LU R234, [R1+0x74] ;  /* 0x0000740001ea7983 */ /* 0x0009620000300800 */
[----:B------:R-:W-:-:S02]  /*64f0*/  IMAD.MOV.U32 R159, RZ, RZ, R137 ;  /* 0x000000ffff9f7224 */ /* 0x000fc400078e0089 */
[----:B------:R-:W-:Y:S02]  /*6500*/  IMAD.MOV.U32 R158, RZ, RZ, R136 ;  /* 0x000000ffff9e7224 */ /* 0x000fe400078e0088 */
[----:B------:R-:W-:Y:S01]  /*6510*/  HMMA.16816.F32.BF16 R136, R8, R20, R44 ;  /* 0x000000140888723c */ /* 0x000fe2000004182c */
[----:B-1----:R-:W-:Y:S02]  /*6520*/  FFMA.FTZ R3, R178, c[0x0][0x2d0], -R6 ;  /* 0x0000b400b2037a23 */ /* 0x002fe40000010806 */
[----:B------:R-:W-:Y:S02]  /*6530*/  IMAD.MOV.U32 R178, RZ, RZ, R177 ;  /* 0x000000ffffb27224 */ /* 0x000fe400078e00b1 */
[----:B------:R-:W-:Y:S01]  /*6540*/  IMAD.MOV.U32 R177, RZ, RZ, R176 ;  /* 0x000000ffffb17224 */ /* 0x000fe200078e00b0 */
[----:B------:R-:W-:Y:S01]  /*6550*/  MOV R176, R175 ;  /* 0x000000af00b07202 */ /* 0x000fe20000000f00 */
[----:B------:R-:W-:Y:S01]  /*6560*/  IMAD.MOV.U32 R175, RZ, RZ, R170 ;  /* 0x000000ffffaf7224 */ /* 0x000fe200078e00aa */
[----:B------:R1:W-:Y:S01]  /*6570*/  MUFU.EX2 R45, R3 ;  /* 0x00000003002d7308 */ /* 0x0003e20000000800 */
[----:B------:R-:W-:Y:S01]  /*6580*/  IMAD.MOV.U32 R170, RZ, RZ, R171 ;  /* 0x000000ffffaa7224 */ /* 0x000fe200078e00ab */
[----:B------:R-:W-:Y:S01]  /*6590*/  MOV R171, R166 ;  /* 0x000000a600ab7202 */ /* 0x000fe20000000f00 */
[----:B------:R-:W-:-:S02]  /*65a0*/  IMAD.MOV.U32 R162, RZ, RZ, R157 ;  /* 0x000000ffffa27224 */ /* 0x000fc400078e009d */
[----:B------:R-:W-:Y:S02]  /*65b0*/  IMAD.MOV.U32 R166, RZ, RZ, R167 ;  /* 0x000000ffffa67224 */ /* 0x000fe400078e00a7 */
[----:B------:R-:W-:Y:S01]  /*65c0*/  IMAD.MOV.U32 R167, RZ, RZ, R165 ;  /* 0x000000ffffa77224 */ /* 0x000fe200078e00a5 */
[----:B------:R-:W-:Y:S01]  /*65d0*/  MOV R165, R163 ;  /* 0x000000a300a57202 */ /* 0x000fe20000000f00 */
[----:B------:R-:W-:Y:S01]  /*65e0*/  IMAD.MOV.U32 R163, RZ, RZ, R164 ;  /* 0x000000ffffa37224 */ /* 0x000fe200078e00a4 */
[----:B------:R-:W-:Y:S01]  /*65f0*/  MOV R157, R233 ;  /* 0x000000e9009d7202 */ /* 0x000fe20000000f00 */
[----:B-1----:R-:W-:Y:S01]  /*6600*/  FFMA.FTZ R3, R178, c[0x0][0x2d0], -R5 ;  /* 0x0000b400b2037a23 */ /* 0x002fe20000010805 */
[C---:B------:R-:W-:Y:S01]  /*6610*/  HMMA.16816.F32.BF16 R48, R8.reuse, R12, R48 ;  /* 0x0000000c0830723c */ /* 0x040fe20000041830 */
[----:B------:R-:W-:Y:S01]  /*6620*/  IMAD.MOV.U32 R178, RZ, RZ, R177 ;  /* 0x000000ffffb27224 */ /* 0x000fe200078e00b1 */
[----:B------:R-:W-:Y:S01]  /*6630*/  MOV R177, R176 ;  /* 0x000000b000b17202 */ /* 0x000fe20000000f00 */
[----:B------:R-:W-:Y:S01]  /*6640*/  IMAD.MOV.U32 R176, RZ, RZ, R175 ;  /* 0x000000ffffb07224 */ /* 0x000fe200078e00af */
[----:B------:R-:W1:Y:S01]  /*6650*/  MUFU.EX2 R24, R4 ;  /* 0x0000000400187308 */ /* 0x000e620000000800 */
[----:B------:R-:W-:Y:S01]  /*6660*/  IMAD.MOV.U32 R175, RZ, RZ, R170 ;  /* 0x000000ffffaf7224 */ /* 0x000fe200078e00aa */
[----:B------:R-:W-:Y:S01]  /*6670*/  MOV R170, R171 ;  /* 0x000000ab00aa7202 */ /* 0x000fe20000000f00 */
[----:B------:R-:W-:Y:S01]  /*6680*/  IMAD.MOV.U32 R164, RZ, RZ, R162 ;  /* 0x000000ffffa47224 */ /* 0x000fe200078e00a2 */
[----:B------:R-:W-:Y:S01]  /*6690*/  MOV R162, R161 ;  /* 0x000000a100a27202 */ /* 0x000fe20000000f00 */
[----:B------:R-:W-:Y:S01]  /*66a0*/  IMAD.MOV.U32 R171, RZ, RZ, R166 ;  /* 0x000000ffffab7224 */ /* 0x000fe200078e00a6 */
[C---:B------:R-:W-:Y:S01]  /*66b0*/  HMMA.16816.F32.BF16 R40, R8.reuse, R22, R40 ;  /* 0x000000160828723c */ /* 0x040fe20000041828 */
[----:B------:R-:W-:Y:S01]  /*66c0*/  IMAD.MOV.U32 R166, RZ, RZ, R167 ;  /* 0x000000ffffa67224 */ /* 0x000fe200078e00a7 */
[----:B------:R-:W-:Y:S01]  /*66d0*/  MOV R167, R165 ;  /* 0x000000a500a77202 */ /* 0x000fe20000000f00 */
[----:B------:R-:W-:Y:S01]  /*66e0*/  IMAD.MOV.U32 R161, RZ, RZ, R160 ;  /* 0x000000ffffa17224 */ /* 0x000fe200078e00a0 */
[----:B------:R2:W-:Y:S01]  /*66f0*/  MUFU.EX2 R44, R3 ;  /* 0x00000003002c7308 */ /* 0x0005e20000000800 */
[----:B------:R-:W-:Y:S01]  /*6700*/  IMAD.MOV.U32 R160, RZ, RZ, R159 ;  /* 0x000000ffffa07224 */ /* 0x000fe200078e009f */
[----:B------:R-:W-:Y:S01]  /*6710*/  MOV R159, R158 ;  /* 0x0000009e009f7202 */ /* 0x000fe20000000f00 */
[----:B------:R-:W-:Y:S01]  /*6720*/  IMAD.MOV.U32 R165, RZ, RZ, R163 ;  /* 0x000000ffffa57224 */ /* 0x000fe200078e00a3 */
[----:B------:R-:W-:Y:S01]  /*6730*/  HMMA.16816.F32.BF16 R28, R8, R14, R28 ;  /* 0x0000000e081c723c */ /* 0x000fe2000004181c */
[----:B------:R-:W-:Y:S01]  /*6740*/  IMAD.MOV.U32 R163, RZ, RZ, R164 ;  /* 0x000000ffffa37224 */ /* 0x000fe200078e00a4 */
[----:B------:R-:W-:Y:S01]  /*6750*/  MOV R164, R162 ;  /* 0x000000a200a47202 */ /* 0x000fe20000000f00 */
[----:B------:R-:W-:Y:S01]  /*6760*/  IMAD.MOV.U32 R158, RZ, RZ, R157 ;  /* 0x000000ffff9e7224 */ /* 0x000fe200078e009d */
[----:B------:R4:W5:Y:S01]  /*6770*/  LDL.LU R233, [R1+0x70] ;  /* 0x0000700001e97983 */ /* 0x0009620000300800 */
[----:B------:R-:W-:-:S02]  /*6780*/  IMAD.MOV.U32 R242, RZ, RZ, R177 ;  /* 0x000000fffff27224 */ /* 0x000fc400078e00b1 */
[----:B------:R-:W-:Y:S01]  /*6790*/  IMAD.MOV.U32 R157, RZ, RZ, R156 ;  /* 0x000000ffff9d7224 */ /* 0x000fe200078e009c */
[----:B------:R-:W-:Y:S01]  /*67a0*/  MOV R156, R151 ;  /* 0x00000097009c7202 */ /* 0x000fe20000000f00 */
[----:B------:R-:W-:Y:S02]  /*67b0*/  IMAD.MOV.U32 R162, RZ, RZ, R161 ;  /* 0x000000ffffa27224 */ /* 0x000fe400078e00a1 */
[----:B--2---:R-:W-:Y:S01]  /*67c0*/  FFMA.FTZ R3, R178, c[0x0][0x2d0], -R5 ;  /* 0x0000b400b2037a23 */ /* 0x004fe20000010805 */
[----:B------:R-:W-:Y:S01]  /*67d0*/  MOV R178, R171 ;  /* 0x000000ab00b27202 */ /* 0x000fe20000000f00 */
[----:B------:R-:W-:Y:S01]  /*67e0*/  IMAD.MOV.U32 R174, RZ, RZ, R170 ;  /* 0x000000ffffae7224 */ /* 0x000fe200078e00aa */
[----:B------:R-:W-:Y:S01]  /*67f0*/  MOV R172, R176 ;  /* 0x000000b000ac7202 */ /* 0x000fe20000000f00 */
[----:B------:R-:W-:Y:S01]  /*6800*/  IMAD.MOV.U32 R161, RZ, RZ, R160 ;  /* 0x000000ffffa17224 */ /* 0x000fe200078e00a0 */
[----:B------:R-:W-:Y:S01]  /*6810*/  MOV R160, R159 ;  /* 0x0000009f00a07202 */ /* 0x000fe20000000f00 */
[----:B------:R-:W-:Y:S01]  /*6820*/  IMAD.MOV.U32 R151, RZ, RZ, R232 ;  /* 0x000000ffff977224 */ /* 0x000fe200078e00e8 */
[----:B------:R2:W-:Y:S01]  /*6830*/  MUFU.EX2 R27, R3 ;  /* 0x00000003001b7308 */ /* 0x0005e20000000800 */
[----:B------:R-:W-:-:S02]  /*6840*/  IMAD.MOV.U32 R159, RZ, RZ, R158 ;  /* 0x000000ffff9f7224 */ /* 0x000fc400078e009e */
[----:B------:R-:W-:Y:S01]  /*6850*/  IMAD.MOV.U32 R173, RZ, RZ, R175 ;  /* 0x000000ffffad7224 */ /* 0x000fe200078e00af */
[----:B------:R-:W-:Y:S01]  /*6860*/  MOV R77, R174 ;  /* 0x000000ae004d7202 */ /* 0x000fe20000000f00 */
        /* <DEDUP_REMOVED lines=8> */
[----:B--2---:R-:W-:-:S02]  /*68f0*/  FFMA.FTZ R3, R242, c[0x0][0x2d0], -R5 ;  /* 0x0000b400f2037a23 */ /* 0x004fc40000010805 */
[----:B------:R-:W-:Y:S02]  /*6900*/  IMAD.MOV.U32 R176, RZ, RZ, R167 ;  /* 0x000000ffffb07224 */ /* 0x000fe400078e00a7 */
[----:B------:R-:W-:Y:S01]  /*6910*/  IMAD.MOV.U32 R183, RZ, RZ, R172 ;  /* 0x000000ffffb77224 */ /* 0x000fe200078e00ac */
[----:B------:R2:W-:Y:S01]  /*6920*/  MUFU.EX2 R26, R3 ;  /* 0x00000003001a7308 */ /* 0x0005e20000000800 */
[----:B------:R-:W-:Y:S02]  /*6930*/  IMAD.MOV.U32 R78, RZ, RZ, R173 ;  /* 0x000000ffff4e7224 */ /* 0x000fe400078e00ad */
[----:B------:R-:W-:Y:S02]  /*6940*/  IMAD.MOV.U32 R171, RZ, RZ, R164 ;  /* 0x000000ffffab7224 */ /* 0x000fe400078e00a4 */
[----:B------:R-:W-:Y:S02]  /*6950*/  IMAD.MOV.U32 R177, RZ, RZ, R166 ;  /* 0x000000ffffb17224 */ /* 0x000fe400078e00a6 */
[----:B------:R-:W-:Y:S01]  /*6960*/  IMAD.MOV.U32 R167, RZ, RZ, R161 ;  /* 0x000000ffffa77224 */ /* 0x000fe200078e00a1 */
[----:B------:R-:W-:Y:S01]  /*6970*/  MOV R161, R156 ;  /* 0x0000009c00a17202 */ /* 0x000fe20000000f00 */
[----:B------:R-:W-:Y:S01]  /*6980*/  IMAD.MOV.U32 R165, RZ, RZ, R160 ;  /* 0x000000ffffa57224 */ /* 0x000fe200078e00a0 */
[----:B------:R-:W-:Y:S01]  /*6990*/  MOV R179, R176 ;  /* 0x000000b000b37202 */ /* 0x000fe20000000f00 */
[----:B------:R-:W-:-:S02]  /*69a0*/  IMAD.MOV.U32 R160, RZ, RZ, R151 ;  /* 0x000000ffffa07224 */ /* 0x000fc400078e0097 */
[----:B--2---:R-:W-:Y:S01]  /*69b0*/  FFMA.FTZ R3, R83, c[0x0][0x2d0], -R5 ;  /* 0x0000b40053037a23 */ /* 0x004fe20000010805 */
        /* <DEDUP_REMOVED lines=8> */
[----:B------:R-:W-:Y:S01]  /*6a40*/  MOV R172, R171 ;  /* 0x000000ab00ac7202 */ /* 0x000fe20000000f00 */
[----:B------:R-:W-:Y:S01]  /*6a50*/  IMAD.MOV.U32 R170, RZ, RZ, R163 ;  /* 0x000000ffffaa7224 */ /* 0x000fe200078e00a3 */
[----:B------:R-:W-:Y:S01]  /*6a60*/  MOV R135, R134 ;  /* 0x0000008600877202 */ /* 0x000fe20000000f00 */
[----:B------:R-:W-:-:S02]  /*6a70*/  IMAD.MOV.U32 R182, RZ, RZ, R177 ;  /* 0x000000ffffb67224 */ /* 0x000fc400078e00b1 */
[----:B------:R-:W-:Y:S02]  /*6a80*/  IMAD.MOV.U32 R183, RZ, RZ, R228 ;  /* 0x000000ffffb77224 */ /* 0x000fe400078e00e4 */
[----:B------:R-:W-:Y:S02]  /*6a90*/  IMAD.MOV.U32 R174, RZ, RZ, R167 ;  /* 0x000000ffffae7224 */ /* 0x000fe400078e00a7 */
[----:B------:R-:W-:Y:S01]  /*6aa0*/  IMAD.MOV.U32 R171, RZ, RZ, R160 ;  /* 0x000000ffffab7224 */ /* 0x000fe200078e00a0 */
[----:B------:R-:W-:Y:S01]  /*6ab0*/  MOV R160, R156 ;  /* 0x0000009c00a07202 */ /* 0x000fe20000000f00 */
[----:B------:R-:W-:Y:S02]  /*6ac0*/  IMAD.MOV.U32 R176, RZ, RZ, R164 ;  /* 0x000000ffffb07224 */ /* 0x000fe400078e00a4 */
[----:B------:R-:W-:Y:S02]  /*6ad0*/  IMAD.MOV.U32 R134, RZ, RZ, R231 ;  /* 0x000000ffff867224 */ /* 0x000fe400078e00e7 */
[----:B------:R-:W-:-:S02]  /*6ae0*/  FFMA.FTZ R6, R77, c[0x0][0x2d0], -R0 ;  /* 0x0000b4004d067a23 */ /* 0x000fc40000010800 */
[--C-:B------:R-:W-:Y:S02]  /*6af0*/  FFMA.FTZ R12, R78, c[0x0][0x2d0], -R0.reuse ;  /* 0x0000b4004e0c7a23 */ /* 0x100fe40000010800 */
[--C-:B------:R-:W-:Y:S02]  /*6b00*/  FFMA.FTZ R4, R79, c[0x0][0x2d0], -R0.reuse ;  /* 0x0000b4004f047a23 */ /* 0x100fe40000010800 */
[----:B------:R-:W-:Y:S01]  /*6b10*/  FFMA.FTZ R13, R179, c[0x0][0x2d0], -R0 ;  /* 0x0000b400b30d7a23 */ /* 0x000fe20000010800 */
[----:B------:R-:W-:Y:S01]  /*6b20*/  MOV R163, R159 ;  /* 0x0000009f00a37202 */ /* 0x000fe20000000f00 */
[----:B------:R-:W-:Y:S02]  /*6b30*/  IMAD.MOV.U32 R162, RZ, RZ, R157 ;  /* 0x000000ffffa27224 */ /* 0x000fe400078e009d */
[----:B------:R-:W-:Y:S01]  /*6b40*/  IMAD.MOV.U32 R242, RZ, RZ, R170 ;  /* 0x000000fffff27224 */ /* 0x000fe200078e00aa */
[----:B------:R3:W-:Y:S01]  /*6b50*/  MUFU.EX2 R25, R3 ;  /* 0x0000000300197308 */ /* 0x0007e20000000800 */
[----:B------:R-:W-:Y:S01]  /*6b60*/  FADD.FTZ R0, R183, R182 ;  /* 0x000000b6b7007221 */ /* 0x000fe20000010000 */
[----:B------:R-:W-:Y:S01]  /*6b70*/  MOV R86, R171 ;  /* 0x000000ab00567202 */ /* 0x000fe20000000f00 */
[----:B------:R-:W-:Y:S01]  /*6b80*/  IMAD.MOV.U32 R173, RZ, RZ, R166 ;  /* 0x000000ffffad7224 */ /* 0x000fe200078e00a6 */
[----:B------:R-:W-:Y:S01]  /*6b90*/  MOV R151, R230 ;  /* 0x000000e600977202 */ /* 0x000fe20000000f00 */
[----:B------:R-:W-:-:S02]  /*6ba0*/  IMAD.MOV.U32 R156, RZ, RZ, R148 ;  /* 0x000000ffff9c7224 */ /* 0x000fc400078e0094 */
[----:B------:R-:W-:Y:S01]  /*6bb0*/  FADD.FTZ R20, R181, R180 ;  /* 0x000000b4b5147221 */ /* 0x000fe20000010000 */
[----:B------:R-:W-:Y:S01]  /*6bc0*/  HMMA.16816.F32.BF16 R36, R8, R18, R36 ;  /* 0x000000120824723c */ /* 0x000fe20000041824 */
[----:B------:R-:W-:Y:S02]  /*6bd0*/  FFMA.FTZ R5, R83, c[0x0][0x2d0], -R7 ;  /* 0x0000b40053057a23 */ /* 0x000fe40000010807 */
[----:B------:R-:W-:Y:S01]  /*6be0*/  FADD.FTZ R22, R251, R248 ;  /* 0x000000f8fb167221 */ /* 0x000fe20000010000 */
[----:B------:R-:W-:Y:S01]  /*6bf0*/  MOV R178, R165 ;  /* 0x000000a500b27202 */ /* 0x000fe20000000f00 */
[----:B------:R-:W-:Y:S01]  /*6c00*/  IMAD.MOV.U32 R182, RZ, RZ, R174 ;  /* 0x000000ffffb67224 */ /* 0x000fe200078e00ae */
[----:B------:R4:W5:Y:S01]  /*6c10*/  LDL.LU R231, [R1+0x68] ;  /* 0x0000680001e77983 */ /* 0x0009620000300800 */
[----:B------:R-:W-:Y:S02]  /*6c20*/  IMAD.MOV.U32 R159, RZ, RZ, R135 ;  /* 0x000000ffff9f7224 */ /* 0x000fe400078e0087 */
[----:B------:R-:W-:Y:S01]  /*6c30*/  IMAD.MOV.U32 R170, RZ, RZ, R161 ;  /* 0x000000ffffaa7224 */ /* 0x000fe200078e00a1 */
[----:B------:R-:W-:Y:S01]  /*6c40*/  MOV R158, R134 ;  /* 0x00000086009e7202 */ /* 0x000fe20000000f00 */
[----:B------:R-:W-:-:S02]  /*6c50*/  IMAD.MOV.U32 R174, RZ, RZ, R176 ;  /* 0x000000ffffae7224 */ /* 0x000fc400078e00b0 */
[----:B---3--:R-:W-:Y:S01]  /*6c60*/  FFMA.FTZ R3, R119, c[0x0][0x2d0], -R7 ;  /* 0x0000b40077037a23 */ /* 0x008fe20000010807 */
[----:B------:R-:W-:Y:S01]  /*6c70*/  MOV R175, R162 ;  /* 0x000000a200af7202 */ /* 0x000fe20000000f00 */
[----:B------:R-:W-:Y:S01]  /*6c80*/  IMAD.MOV.U32 R157, RZ, RZ, R133 ;  /* 0x000000ffff9d7224 */ /* 0x000fe200078e0085 */
[----:B------:R2:W-:Y:S01]  /*6c90*/  MUFU.EX2 R15, R5 ;  /* 0x00000005000f7308 */ /* 0x0005e20000000800 */
[----:B------:R-:W-:Y:S02]  /*6ca0*/  FFMA.FTZ R7, R76, c[0x0][0x2d0], -R7 ;  /* 0x0000b4004c077a23 */ /* 0x000fe40000010807 */
[----:B------:R-:W-:Y:S02]  /*6cb0*/  FADD.FTZ R21, R242, R252 ;  /* 0x000000fcf2157221 */ /* 0x000fe40000010000 */
        /* <DEDUP_REMOVED lines=8> */
[----:B------:R-:W-:Y:S01]  /*6d40*/  IMAD.MOV.U32 R161, RZ, RZ, R157 ;  /* 0x000000ffffa17224 */ /* 0x000fe200078e009d */
[----:B------:R-:W1:Y:S01]  /*6d50*/  LDSM.16.MT88.4 R132, [R224+0x3100] ;  /* 0x00310000e084783b */ /* 0x000e620000004200 */
[----:B--2---:R-:W-:Y:S01]  /*6d60*/  FADD.FTZ R5, R174, R0 ;  /* 0x00000000ae057221 */ /* 0x004fe20000010000 */
[----:B------:R2:W-:Y:S01]  /*6d70*/  MUFU.EX2 R23, R3 ;  /* 0x0000000300177308 */ /* 0x0005e20000000800 */
[----:B------:R-:W-:Y:S01]  /*6d80*/  IMAD.MOV.U32 R159, RZ, RZ, R151 ;  /* 0x000000ffff9f7224 */ /* 0x000fe200078e0097 */
[----:B------:R-:W-:Y:S01]  /*6d90*/  LDSM.16.MT88.4 R164, [R225+0x3100] ;  /* 0x00310000e1a4783b */ /* 0x000fe20000004200 */
[----:B------:R-:W-:-:S02]  /*6da0*/  IMAD.MOV.U32 R162, RZ, RZ, R158 ;  /* 0x000000ffffa27224 */ /* 0x000fc400078e009e */
[----:B------:R-:W-:Y:S01]  /*6db0*/  FADD.FTZ R0, R76, R22 ;  /* 0x000000164c007221 */ /* 0x000fe20000010000 */
[----:B------:R-:W-:Y:S01]  /*6dc0*/  LDSM.16.MT88.4 R16, [R226+0x3100] ;  /* 0x00310000e210783b */ /* 0x000fe20000004200 */
[----:B---3--:R-:W-:Y:S01]  /*6dd0*/  FADD.FTZ R4, R86, R20 ;  /* 0x0000001456047221 */ /* 0x008fe20000010000 */
[----:B------:R3:W1:Y:S01]  /*6de0*/  MUFU.EX2 R9, R6 ;  /* 0x0000000600097308 */ /* 0x0006620000000800 */
[----:B------:R-:W-:Y:S01]  /*6df0*/  FADD.FTZ R5, R77, R5 ;  /* 0x000000054d057221 */ /* 0x000fe20000010000 */
[----:B------:R4:W5:Y:S01]  /*6e00*/  LDL.LU R230, [R1+0x64] ;  /* 0x0000640001e67983 */ /* 0x0009620000300800 */
[----:B------:R-:W-:Y:S02]  /*6e10*/  IMAD.MOV.U32 R158, RZ, RZ, R150 ;  /* 0x000000ffff9e7224 */ /* 0x000fe400078e0096 */
[----:B------:R-:W-:Y:S01]  /*6e20*/  FADD.FTZ R4, R183, R4 ;  /* 0x00000004b7047221 */ /* 0x000fe20000010000 */
[----:B------:R-:W-:Y:S01]  /*6e30*/  MOV R157, R149 ;  /* 0x00000095009d7202 */ /* 0x000fe20000000f00 */
[----:B--2---:R-:W-:Y:S01]  /*6e40*/  FADD.FTZ R3, R82, R21 ;  /* 0x0000001552037221 */ /* 0x004fe20000010000 */
[----:B------:R-:W-:Y:S01]  /*6e50*/  MOV R81, R161 ;  /* 0x000000a100517202 */ /* 0x000fe20000000f00 */
[----:B------:R-:W-:-:S02]  /*6e60*/  IMAD.MOV.U32 R169, RZ, RZ, R163 ;  /* 0x000000ffffa97224 */ /* 0x000fc400078e00a3 */
[----:B------:R-:W-:Y:S02]  /*6e70*/  IMAD.MOV.U32 R83, RZ, RZ, R159 ;  /* 0x000000ffff537224 */ /* 0x000fe400078e009f */
[----:B------:R-:W-:Y:S01]  /*6e80*/  IMAD.MOV.U32 R80, RZ, RZ, R162 ;  /* 0x000000ffff507224 */ /* 0x000fe200078e00a2 */
[----:B------:R-:W-:Y:S01]  /*6e90*/  MOV R78, R177 ;  /* 0x000000b1004e7202 */ /* 0x000fe20000000f00 */
[----:B---3--:R-:W-:Y:S01]  /*6ea0*/  FADD.FTZ R6, R154, R3 ;  /* 0x000000039a067221 */ /* 0x008fe20000010000 */
[----:B------:R-:W-:Y:S01]  /*6eb0*/  MOV R170, R158 ;  /* 0x0000009e00aa7202 */ /* 0x000fe20000000f00 */
[----:B------:R-:W-:Y:S02]  /*6ec0*/  FADD.FTZ R3, R152, R0 ;  /* 0x0000000098037221 */ /* 0x000fe40000010000 */
[----:B------:R-:W-:Y:S01]  /*6ed0*/  IMAD.MOV.U32 R79, RZ, RZ, R178 ;  /* 0x000000ffff4f7224 */ /* 0x000fe200078e00b2 */
[----:B------:R2:W-:Y:S01]  /*6ee0*/  MUFU.EX2 R14, R7 ;  /* 0x00000007000e7308 */ /* 0x0005e20000000800 */
[----:B------:R-:W-:Y:S01]  /*6ef0*/  FADD.FTZ R0, R87, R5 ;  /* 0x0000000557007221 */ /* 0x000fe20000010000 */
[----:B------:R-:W3:Y:S01]  /*6f00*/  LDSM.16.MT88.4 R148, [R227+0x3100] ;  /* 0x00310000e394783b */ /* 0x000ee20000004200 */
[----:B------:R-:W-:-:S02]  /*6f10*/  FADD.FTZ R5, R243, R4 ;  /* 0x00000004f3057221 */ /* 0x000fc40000010000 */
[----:B------:R-:W-:Y:S01]  /*6f20*/  IMAD.MOV.U32 R82, RZ, RZ, R83 ;  /* 0x000000ffff527224 */ /* 0x000fe200078e0053 */
[----:B------:R4:W5:Y:S01]  /*6f30*/  LDL.LU R229, [R1+0x60] ;  /* 0x0000600001e57983 */ /* 0x0009620000300800 */
[----:B------:R-:W-:Y:S02]  /*6f40*/  FADD.FTZ R4, R169, R6 ;  /* 0x00000006a9047221 */ /* 0x000fe40000010000 */
[----:B------:R-:W-:Y:S02]  /*6f50*/  FADD.FTZ R3, R80, R3 ;  /* 0x0000000350037221 */ /* 0x000fe40000010000 */
[----:B------:R-:W-:Y:S01]  /*6f60*/  IMAD.MOV.U32 R171, RZ, RZ, R157 ;  /* 0x000000ffffab7224 */ /* 0x000fe200078e009d */
[----:B------:R-:W-:Y:S01]  /*6f70*/  MOV R76, R79 ;  /* 0x0000004f004c7202 */ /* 0x000fe20000000f00 */
[----:B------:R-:W-:Y:S01]  /*6f80*/  FADD.FTZ R0, R81, R0 ;  /* 0x0000000051007221 */ /* 0x000fe20000010000 */
[----:B------:R-:W1:Y:S01]  /*6f90*/  MUFU.EX2 R10, R12 ;  /* 0x0000000c000a7308 */ /* 0x000e620000000800 */
[----:B------:R-:W-:Y:S01]  /*6fa0*/  FADD.FTZ R8, R246, R5 ;  /* 0x00000005f6087221 */ /* 0x000fe20000010000 */
[----:B------:R4:W5:Y:S01]  /*6fb0*/  LDL.LU R228, [R1+0x5c] ;  /* 0x00005c0001e47983 */ /* 0x0009620000300800 */
[----:B------:R-:W-:-:S02]  /*6fc0*/  IMAD.MOV.U32 R242, RZ, RZ, R172 ;  /* 0x000000fffff27224 */ /* 0x000fc400078e00ac */
[----:B------:R-:W-:Y:S02]  /*6fd0*/  IMAD.MOV.U32 R83, RZ, RZ, R78 ;  /* 0x000000ffff537224 */ /* 0x000fe400078e004e */
[----:B--2---:R-:W-:Y:S02]  /*6fe0*/  FADD.FTZ R7, R82, R4 ;  /* 0x0000000452077221 */ /* 0x004fe40000010000 */
[----:B------:R-:W-:Y:S02]  /*6ff0*/  FADD.FTZ R6, R170, R3 ;  /* 0x00000003aa067221 */ /* 0x000fe40000010000 */
[----:B------:R-:W-:Y:S01]  /*7000*/  IMAD.MOV.U32 R77, RZ, RZ, R182 ;  /* 0x000000ffff4d7224 */ /* 0x000fe200078e00b6 */
[----:B------:R-:W-:Y:S01]  /*7010*/  MOV R79, R155 ;  /* 0x0000009b004f7202 */ /* 0x000fe20000000f00 */
[----:B------:R-:W-:Y:S01]  /*7020*/  FADD.FTZ R5, R171, R0 ;  /* 0x00000000ab057221 */ /* 0x000fe20000010000 */
[----:B------:R-:W2:Y:S01]  /*7030*/  MUFU.EX2 R13, R13 ;  /* 0x0000000d000d7308 */ /* 0x000ea20000000800 */
[----:B------:R-:W-:Y:S01]  /*7040*/  FADD.FTZ R4, R249, R8 ;  /* 0x00000008f9047221 */ /* 0x000fe20000010000 */
[----:B------:R4:W5:Y:S01]  /*7050*/  LDL.LU R119, [R1+0x58] ;  /* 0x0000580001777983 */ /* 0x0009620000300800 */
[----:B------:R-:W-:-:S02]  /*7060*/  IMAD.MOV.U32 R78, RZ, RZ, R242 ;  /* 0x000000ffff4e7224 */ /* 0x000fc400078e00f2 */
[----:B------:R-:W-:Y:S02]  /*7070*/  FADD.FTZ R3, R83, R7 ;  /* 0x0000000753037221 */ /* 0x000fe40000010000 */
[----:B------:R-:W-:Y:S02]  /*7080*/  FADD.FTZ R0, R76, R6 ;  /* 0x000000064c007221 */ /* 0x000fe40000010000 */
[----:B------:R-:W-:Y:S02]  /*7090*/  IMAD.MOV.U32 R242, RZ, RZ, R153 ;  /* 0x000000fffff27224 */ /* 0x000fe400078e0099 */
[----:B------:R-:W-:Y:S02]  /*70a0*/  FADD.FTZ R6, R77, R5 ;  /* 0x000000054d067221 */ /* 0x000fe40000010000 */
[----:B------:R-:W-:Y:S02]  /*70b0*/  FADD.FTZ R4, R245, R4 ;  /* 0x00000004f5047221 */ /* 0x000fe40000010000 */
[----:B------:R-:W-:-:S02]  /*70c0*/  FADD.FTZ R5, R78, R3 ;  /* 0x000000034e057221 */ /* 0x000fc40000010000 */
[----:B------:R-:W-:Y:S02]  /*70d0*/  FADD.FTZ R3, R79, R0 ;  /* 0x000000004f037221 */ /* 0x000fe40000010000 */
[----:B------:R-:W-:Y:S02]  /*70e0*/  FADD.FTZ R0, R242, R6 ;  /* 0x00000006f2007221 */ /* 0x000fe40000010000 */
[----:B------:R-:W-:Y:S02]  /*70f0*/  FADD.FTZ R4, R215, R4 ;  /* 0x00000004d7047221 */ /* 0x000fe40000010000 */
        /* <DEDUP_REMOVED lines=62> */
[----:B-1----:R-:W-:-:S02]  /*74e0*/  FADD.FTZ R3, R24, R0 ;  /* 0x0000000018037221 */ /* 0x002fc40000010000 */
        /* <DEDUP_REMOVED lines=12> */
[----:B--2---:R-:W-:Y:S02]  /*75b0*/  FADD.FTZ R4, R13, R4 ;  /* 0x000000040d047221 */ /* 0x004fe40000010000 */
[----:B------:R-:W-:Y:S02]  /*75c0*/  FADD.FTZ R0, R25, R0 ;  /* 0x0000000019007221 */ /* 0x000fe40000010000 */
[----:B------:R-:W-:Y:S01]  /*75d0*/  FADD.FTZ R3, R45, R3 ;  /* 0x000000032d037221 */ /* 0x000fe20000010000 */
[----:B------:R4:W-:Y:S04]  /*75e0*/  STL [R1+0x1c], R5 ;  /* 0x00001c0501007387 */ /* 0x0009e80000100800 */
[----:B------:R4:W-:Y:S04]  /*75f0*/  STL [R1+0x18], R4 ;  /* 0x0000180401007387 */ /* 0x0009e80000100800 */
[----:B------:R4:W-:Y:S04]  /*7600*/  STL [R1+0x24], R0 ;  /* 0x0000240001007387 */ /* 0x0009e80000100800 */
[----:B------:R4:W-:Y:S01]  /*7610*/  STL [R1+0x20], R3 ;  /* 0x0000200301007387 */ /* 0x0009e20000100800 */
[----:B------:R-:W-:-:S02]  /*7620*/  F2FP.BF16.PACK_AB R176, R57, R60 ;  /* 0x0000003c39b0723e */ /* 0x000fc400000010ff */
[----:B------:R-:W-:Y:S02]  /*7630*/  F2FP.BF16.PACK_AB R177, R27, R44 ;  /* 0x0000002c1bb1723e */ /* 0x000fe400000010ff */
[----:B------:R-:W-:Y:S02]  /*7640*/  F2FP.BF16.PACK_AB R178, R45, R56 ;  /* 0x000000382db2723e */ /* 0x000fe400000010ff */
[----:B------:R-:W-:Y:S02]  /*7650*/  F2FP.BF16.PACK_AB R179, R25, R26 ;  /* 0x0000001a19b3723e */ /* 0x000fe400000010ff */
[----:B------:R-:W-:Y:S02]  /*7660*/  F2FP.BF16.PACK_AB R180, R23, R24 ;  /* 0x0000001817b4723e */ /* 0x000fe400000010ff */
[----:B------:R-:W-:Y:S02]  /*7670*/  F2FP.BF16.PACK_AB R181, R10, R9 ;  /* 0x000000090ab5723e */ /* 0x000fe400000010ff */
[----:B------:R-:W-:-:S02]  /*7680*/  F2FP.BF16.PACK_AB R182, R14, R15 ;  /* 0x0000000f0eb6723e */ /* 0x000fc400000010ff */
[----:B------:R-:W-:Y:S01]  /*7690*/  F2FP.BF16.PACK_AB R183, R13, R11 ;  /* 0x0000000b0db7723e */ /* 0x000fe200000010ff */
[C---:B------:R-:W-:Y:S08]  /*76a0*/  HMMA.16816.F32.BF16 R120, R176.reuse, R132, R120 ;  /* 0x00000084b078723c */ /* 0x040ff00000041878 */
[C---:B------:R-:W-:Y:S08]  /*76b0*/  HMMA.16816.F32.BF16 R128, R176.reuse, R134, R128 ;  /* 0x00000086b080723c */ /* 0x040ff00000041880 */
[C---:B---3--:R-:W-:Y:S08]  /*76c0*/  HMMA.16816.F32.BF16 R140, R176.reuse, R148, R140 ;  /* 0x00000094b08c723c */ /* 0x048ff0000004188c */
[C---:B------:R-:W-:Y:S08]  /*76d0*/  HMMA.16816.F32.BF16 R144, R176.reuse, R150, R144 ;  /* 0x00000096b090723c */ /* 0x040ff00000041890 */
[C---:B------:R-:W-:Y:S08]  /*76e0*/  HMMA.16816.F32.BF16 R156, R176.reuse, R164, R96 ;  /* 0x000000a4b09c723c */ /* 0x040ff00000041860 */
[----:B------:R-:W-:Y:S08]  /*76f0*/  HMMA.16816.F32.BF16 R160, R176, R166, R92 ;  /* 0x000000a6b0a0723c */ /* 0x000ff0000004185c */
[C---:B------:R-:W-:Y:S08]  /*7700*/  HMMA.16816.F32.BF16 R124, R180.reuse, R132, R124 ;  /* 0x00000084b47c723c */ /* 0x040ff0000004187c */
[C---:B------:R-:W-:Y:S08]  /*7710*/  HMMA.16816.F32.BF16 R136, R180.reuse, R148, R136 ;  /* 0x00000094b488723c */ /* 0x040ff00000041888 */
[----:B------:R-:W-:Y:S08]  /*7720*/  HMMA.16816.F32.BF16 R152, R180, R164, R32 ;  /* 0x000000a4b498723c */ /* 0x000ff00000041820 */
[----:B------:R-:W-:Y:S08]  /*7730*/  HMMA.16816.F32.BF16 R172, R176, R16, R88 ;  /* 0x00000010b0ac723c */ /* 0x000ff00000041858 */
[C---:B------:R-:W-:Y:S08]  /*7740*/  HMMA.16816.F32.BF16 R132, R180.reuse, R134, R52 ;  /* 0x00000086b484723c */ /* 0x040ff00000041834 */
[C---:B------:R-:W-:Y:S08]  /*7750*/  HMMA.16816.F32.BF16 R148, R180.reuse, R150, R40 ;  /* 0x00000096b494723c */ /* 0x040ff00000041828 */
[C---:B------:R-:W-:Y:S08]  /*7760*/  HMMA.16816.F32.BF16 R164, R180.reuse, R166, R36 ;  /* 0x000000a6b4a4723c */ /* 0x040ff00000041824 */
[----:B------:R-:W-:Y:S08]  /*7770*/  HMMA.16816.F32.BF16 R168, R180, R16, R48 ;  /* 0x00000010b4a8723c */ /* 0x000ff00000041830 */
[-C--:B------:R-:W-:Y:S08]  /*7780*/  HMMA.16816.F32.BF16 R176, R176, R18.reuse, R64 ;  /* 0x00000012b0b0723c */ /* 0x080ff00000041840 */
[----:B------:R-:W-:Y:S01]  /*7790*/  HMMA.16816.F32.BF16 R180, R180, R18, R28 ;  /* 0x00000012b4b4723c */ /* 0x000fe2000004181c */
[----:B------:R-:W-:Y:S07]  /*77a0*/  @!P1 BRA `(.L_x_2) ;  /* 0x0000566000009947 */ /* 0x000fee0003800000 */
[----:B----4-:R-:W2:Y:S01]  /*77b0*/  LDL.LU R242, [R1] ;  /* 0x0000000001f27983 */ /* 0x010ea20000300800 */
[----:B------:R-:W-:Y:S01]  /*77c0*/  UMOV UR6, 0x5 ;  /* 0x0000000500067882 */ /* 0x000fe20000000000 */
[----:B------:R-:W-:Y:S01]  /*77d0*/  IMAD.MOV.U32 R116, RZ, RZ, R70 ;  /* 0x000000ffff747224 */ /* 0x000fe200078e0046 */
[----:B------:R-:W-:Y:S01]  /*77e0*/  ULDC.64 UR4, c[0x0][0x208] ;  /* 0x0000820000047ab9 */ /* 0x000fe20000000a00 */
[----:B------:R-:W-:Y:S01]  /*77f0*/  IMAD.MOV.U32 R3, RZ, RZ, R71 ;  /* 0x000000ffff037224 */ /* 0x000fe200078e0047 */
[----:B------:R-:W-:Y:S01]  /*7800*/  MOV R118, R2 ;  /* 0x0000000200767202 */ /* 0x000fe20000000f00 */
[----:B------:R-:W-:Y:S01]  /*7810*/  USHF.L.U64.HI UR5, UR4, UR6, UR5 ;  /* 0x0000000604057299 */ /* 0x000fe20008010205 */
[----:B------:R-:W-:Y:S01]  /*7820*/  MOV R117, R68 ;  /* 0x0000004400757202 */ /* 0x000fe20000000f00 */
[----:B------:R-:W-:Y:S01]  /*7830*/  USHF.L.U32 UR4, UR4, 0x5, URZ ;  /* 0x0000000504047899 */ /* 0x000fe2000800063f */
[----:B--2---:R-:W-:-:S07]  /*7840*/  IADD3 R242, R242, -0x2, RZ ;  /* 0xfffffffef2f27810 */ /* 0x004fce0007ffe0ff */
[----:B------:R-:W2:Y:S04]  /*7850*/  LDL.LU.64 R76, [R1+0x8] ;  /* 0x00000800014c7983 */ /* 0x000ea80000300a00 */
[----:B------:R-:W3:Y:S04]  /*7860*/  LDL.LU.64 R78, [R1+0x10] ;  /* 0x00001000014e7983 */ /* 0x000ee80000300a00 */
[----:B------:R-:W4:Y:S01]  /*7870*/  LDL R83, [R1+0x28] ;  /* 0x0000280001537983 */ /* 0x000f220000100800 */
[----:B--2---:R-:W-:-:S02]  /*7880*/  MOV R5, R77 ;  /* 0x0000004d00057202 */ /* 0x004fc40000000f00 */
[----:B---3--:R-:W-:Y:S02]  /*7890*/  MOV R4, R78 ;  /* 0x0000004e00047202 */ /* 0x008fe40000000f00 */
[----:B----4-:R-:W-:-:S03]  /*78a0*/  SHF.L.U32 R241, R83, 0x1, RZ ;  /* 0x0000000153f17819 */ /* 0x010fc600000006ff */
[----:B------:R1:W-:Y:S04]  /*78b0*/  STL.64 [R1+0x38], R4 ;  /* 0x0000380401007387 */ /* 0x0003e80000100a00 */
.L_x_3:
[----:B--2---:R-:W2:Y:S01]  /*78c0*/  LDL.64 R72, [R1+0x38] ;  /* 0x0000380001487983 */ /* 0x004ea20000100a00 */
[----:B------:R-:W-:Y:S04]  /*78d0*/  DEPBAR.LE SB0, 0x0 ;  /* 0x000080000000791a */ /* 0x000fe80000000000 */
[----:B------:R-:W-:Y:S01]  /*78e0*/  SHF.R.S32.HI R0, RZ, 0x1f, R242 ;  /* 0x0000001fff007819 */ /* 0x000fe200000114f2 */
[----:B------:R-:W-:Y:S01]  /*78f0*/  BAR.SYNC.DEFER_BLOCKING 0x0 ;  /* 0x0000000000007b1d */ /* 0x000fe20000010000 */
[----:B------:R-:W-:Y:S04]  /*7900*/  IMAD.WIDE.U32 R84, R242, c[0x0][0x208], RZ ;  /* 0x00008200f2547a25 */ /* 0x000fe800078e00ff */
[----:B------:R-:W-:Y:S03]  /*7910*/  IMAD R0, R0, c[0x0][0x208], RZ ;  /* 0x0000820000007a24 */ /* 0x000fe600078e02ff */
[----:B-----5:R-:W-:Y:S01]  /*7920*/  STL [R1+0x58], R230 ;  /* 0x000058e601007387 */ /* 0x020fe20000100800 */
[----:B------:R-:W-:Y:S03]  /*7930*/  IMAD R0, R242, c[0x0][0x20c], R0 ;  /* 0x00008300f2007a24 */ /* 0x000fe600078e0200 */
[----:B------:R-:W-:Y:S02]  /*7940*/  STL [R1+0x5c], R119 ;  /* 0x00005c7701007387 */ /* 0x000fe40000100800 */
[----:B------:R-:W-:Y:S02]  /*7950*/  IADD3 R0, R85, R0, RZ ;  /* 0x0000000055007210 */ /* 0x000fe40007ffe0ff */
[----:B------:R-:W-:Y:S03]  /*7960*/  STL [R1+0x60], R234 ;  /* 0x000060ea01007387 */ /* 0x000fe60000100800 */
[----:B------:R-:W-:Y:S01]  /*7970*/  IMAD R0, R0, 0x70, RZ ;  /* 0x0000007000007824 */ /* 0x000fe200078e02ff */
[----:B------:R-:W-:Y:S04]  /*7980*/  STL [R1+0x64], R233 ;  /* 0x000064e901007387 */ /* 0x000fe80000100800 */
[----:B------:R-:W-:Y:S08]  /*7990*/  LDSM.16.M88.4 R112, [R230+0x7100] ;  /* 0x00710000e670783b */ /* 0x000ff00000000200 */
[----:B------:R-:W3:Y:S08]  /*79a0*/  LDSM.16.M88.4 R16, [R119+0x3900] ;  /* 0x003900007710783b */ /* 0x000ef00000000200 */
[----:B------:R-:W4:Y:S08]  /*79b0*/  LDSM.16.M88.4 R108, [R230+0x9100] ;  /* 0x00910000e66c783b */ /* 0x000f300000000200 */
[----:B------:R-:W1:Y:S08]  /*79c0*/  LDSM.16.M88.4 R32, [R119+0x4100] ;  /* 0x004100007720783b */ /* 0x000e700000000200 */
[----:B------:R-:W1:Y:S08]  /*79d0*/  LDSM.16.M88.4 R48, [R119+0x4900] ;  /* 0x004900007730783b */ /* 0x000e700000000200 */
[----:B------:R-:W1:Y:S08]  /*79e0*/  LDSM.16.M88.4 R64, [R119+0x5100] ;  /* 0x005100007740783b */ /* 0x000e700000000200 */
[----:B------:R-:W1:Y:S08]  /*79f0*/  LDSM.16.M88.4 R80, [R119+0x5900] ;  /* 0x005900007750783b */ /* 0x000e700000000200 */
[----:B------:R-:W1:Y:S08]  /*7a00*/  LDSM.16.M88.4 R96, [R119+0x6100] ;  /* 0x006100007760783b */ /* 0x000e700000000200 */
[----:B------:R-:W1:Y:S08]  /*7a10*/  LDSM.16.M88.4 R184, [R119+0x6900] ;  /* 0x0069000077b8783b */ /* 0x000e700000000200 */
[----:B------:R-:W-:Y:S08]  /*7a20*/  LDSM.16.M88.4 R188, [R233+0x7100] ;  /* 0x00710000e9bc783b */ /* 0x000ff00000000200 */
[----:B------:R-:W1:Y:S08]  /*7a30*/  LDSM.16.M88.4 R192, [R234] ;  /* 0x00000000eac0783b */ /* 0x000e700000000200 */
[----:B------:R-:W1:Y:S08]  /*7a40*/  LDSM.16.M88.4 R196, [R233+0x9100] ;  /* 0x00910000e9c4783b */ /* 0x000e700000000200 */
[----:B------:R-:W1:Y:S08]  /*7a50*/  LDSM.16.M88.4 R200, [R240] ;  /* 0x00000000f0c8783b */ /* 0x000e700000000200 */
[----:B------:R-:W1:Y:S08]  /*7a60*/  LDSM.16.M88.4 R204, [R239] ;  /* 0x00000000efcc783b */ /* 0x000e700000000200 */
[----:B------:R-:W1:Y:S08]  /*7a70*/  LDSM.16.M88.4 R208, [R238] ;  /* 0x00000000eed0783b */ /* 0x000e700000000200 */
[----:B------:R-:W1:Y:S08]  /*7a80*/  LDSM.16.M88.4 R212, [R237] ;  /* 0x00000000edd4783b */ /* 0x000e700000000200 */
[----:B------:R-:W1:Y:S08]  /*7a90*/  LDSM.16.M88.4 R216, [R236] ;  /* 0x00000000ecd8783b */ /* 0x000e700000000200 */
[----:B------:R-:W1:Y:S08]  /*7aa0*/  LDSM.16.M88.4 R220, [R235] ;  /* 0x00000000ebdc783b */ /* 0x000e700000000200 */
[----:B------:R-:W-:Y:S01]  /*7ab0*/  STL [R1+0x68], R240 ;  /* 0x000068f001007387 */ /* 0x000fe20000100800 */
[----:B--2---:R-:W-:Y:S01]  /*7ac0*/  IMAD.WIDE.U32 R84, R84, 0x70, R72 ;  /* 0x0000007054547825 */ /* 0x004fe200078e0048 */
[-C--:B-1-3--:R-:W-:Y:S04]  /*7ad0*/  HMMA.16816.F32.BF16 R4, R112, R16.reuse, RZ ;  /* 0x000000107004723c */ /* 0x08afe800000418ff */
[C---:B------:R-:W-:Y:S02]  /*7ae0*/  LEA R90, P1, R84.reuse, c[0x0][0x1f8], 0x1 ;  /* 0x00007e00545a7a11 */ /* 0x040fe400078208ff */
[----:B------:R-:W-:Y:S02]  /*7af0*/  IADD3 R0, R85, R0, RZ ;  /* 0x0000000055007210 */ /* 0x000fe40007ffe0ff */
[C---:B----4-:R-:W-:Y:S04]  /*7b00*/  HMMA.16816.F32.BF16 R8, R108.reuse, R16, RZ ;  /* 0x000000106c08723c */ /* 0x050fe800000418ff */
[----:B------:R-:W-:Y:S02]  /*7b10*/  LEA.HI.X R91, R84, c[0x0][0x1fc], R0, 0x1, P1 ;  /* 0x00007f00545b7a11 */ /* 0x000fe400008f0c00 */
[----:B------:R-:W-:Y:S02]  /*7b20*/  IADD3 R88, P1, R90, UR4, RZ ;  /* 0x000000045a587c10 */ /* 0x000fe4000ff3e0ff */
[-C--:B------:R-:W-:Y:S01]  /*7b30*/  HMMA.16816.F32.BF16 R12, R108, R18.reuse, RZ ;  /* 0x000000126c0c723c */ /* 0x080fe200000418ff */
[----:B------:R-:W-:Y:S01]  /*7b40*/  @!PT LDS RZ, [RZ] ;  /* 0x00000000fffff984 */ /* 0x000fe20000000800 */
[----:B------:R-:W-:Y:S01]  /*7b50*/  @!PT LDS RZ, [RZ] ;  /* 0x00000000fffff984 */ /* 0x000fe20000000800 */
[----:B------:R-:W-:Y:S01]  /*7b60*/  @!PT LDS RZ, [RZ] ;  /* 0x00000000fffff984 */ /* 0x000fe20000000800 */
[----:B------:R1:W-:Y:S03]  /*7b70*/  LDGSTS.E.BYPASS.LTC128B.128 [R241+0x100], [R90.64], !P0 ;  /* 0x001000005af17fae */ /* 0x0003e6000c101d48 */
[----:B------:R-:W-:Y:S02]  /*7b80*/  IADD3.X R89, R91, UR5, RZ, P1, !PT ;  /* 0x000000055b597c10 */ /* 0x000fe40008ffe4ff */
[----:B------:R-:W-:Y:S02]  /*7b90*/  IADD3 R94, P2, R88, UR4, RZ ;  /* 0x00000004585e7c10 */ /* 0x000fe4000ff5e0ff */
[C---:B------:R-:W-:Y:S01]  /*7ba0*/  HMMA.16816.F32.BF16 R16, R112.reuse, R18, RZ ;  /* 0x000000127010723c */ /* 0x040fe200000418ff */
[----:B------:R1:W-:Y:S03]  /*7bb0*/  LDGSTS.E.BYPASS.LTC128B.128 [R241+0x900], [R88.64], !P0 ;  /* 0x0090000058f17fae */ /* 0x0003e6000c101d48 */
[----:B------:R-:W-:Y:S02]  /*7bc0*/  IADD3.X R95, R89, UR5, RZ, P2, !PT ;  /* 0x00000005595f7c10 */ /* 0x000fe400097fe4ff */
[----:B------:R-:W-:Y:S02]  /*7bd0*/  IADD3 R92, P1, R94, UR4, RZ ;  /* 0x000000045e5c7c10 */ /* 0x000fe4000ff3e0ff */
[-C--:B------:R-:W-:Y:S01]  /*7be0*/  HMMA.16816.F32.BF16 R20, R112, R32.reuse, RZ ;  /* 0x000000207014723c */ /* 0x080fe200000418ff */
        /* <DEDUP_REMOVED lines=9> */
[----:B------:R-:W-:Y:S04]  /*7c80*/  IADD3.X R103, R101, UR5, RZ, P1, !PT ;  /* 0x0000000565677c10 */ /* 0x000fe80008ffe4ff */
[C---:B------:R-:W-:Y:S01]  /*7c90*/  HMMA.16816.F32.BF16 R32, R112.reuse, R34, RZ ;  /* 0x000000227020723c */ /* 0x040fe200000418ff */
[----:B------:R4:W-:Y:S07]  /*7ca0*/  LDGSTS.E.BYPASS.LTC128B.128 [R241+0x2900], [R102.64], !P0 ;  /* 0x0290000066f17fae */ /* 0x0009ee000c101d48 */
[-C--:B------:R-:W-:Y:S08]  /*7cb0*/  HMMA.16816.F32.BF16 R36, R112, R48.reuse, RZ ;  /* 0x000000307024723c */ /* 0x080ff000000418ff */
[C---:B------:R-:W-:Y:S04]  /*7cc0*/  HMMA.16816.F32.BF16 R40, R108.reuse, R48, RZ ;  /* 0x000000306c28723c */ /* 0x040fe800000418ff */
[----:B---3--:R-:W-:Y:S04]  /*7cd0*/  IADD3 R100, P1, R102, UR4, RZ ;  /* 0x0000000466647c10 */ /* 0x008fe8000ff3e0ff */
[-C--:B------:R-:W-:Y:S01]  /*7ce0*/  HMMA.16816.F32.BF16 R44, R108, R50.reuse, RZ ;  /* 0x000000326c2c723c */ /* 0x080fe200000418ff */
[----:B------:R-:W-:Y:S02]  /*7cf0*/  IADD3.X R101, R103, UR5, RZ, P1, !PT ;  /* 0x0000000567657c10 */ /* 0x000fe40008ffe4ff */
[C---:B------:R-:W-:Y:S02]  /*7d00*/  ISETP.GT.AND P1, PT, R242.reuse, RZ, PT ;  /* 0x000000fff200720c */ /* 0x040fe40003f24270 */
[----:B------:R-:W-:Y:S01]  /*7d10*/  IADD3 R242, R242, -0x1, RZ ;  /* 0xfffffffff2f27810 */ /* 0x000fe20007ffe0ff */
[----:B------:R4:W-:Y:S02]  /*7d20*/  LDGSTS.E.BYPASS.LTC128B.128 [R241+0x3100], [R100.64], !P0 ;  /* 0x0310000064f17fae */ /* 0x0009e4000c101d48 */
[C---:B------:R-:W-:Y:S06]  /*7d30*/  HMMA.16816.F32.BF16 R48, R112.reuse, R50, RZ ;  /* 0x000000327030723c */ /* 0x040fec00000418ff */
[----:B------:R-:W0:Y:S02]  /*7d40*/  LDGDEPBAR ;  /* 0x00000000000079af */ /* 0x000e240000000000 */
[-C--:B------:R-:W-:Y:S08]  /*7d50*/  HMMA.16816.F32.BF16 R52, R112, R64.reuse, RZ ;  /* 0x000000407034723c */ /* 0x080ff000000418ff */
[C---:B------:R-:W-:Y:S08]  /*7d60*/  HMMA.16816.F32.BF16 R56, R108.reuse, R64, RZ ;  /* 0x000000406c38723c */ /* 0x040ff000000418ff */
[-C--:B------:R-:W-:Y:S08]  /*7d70*/  HMMA.16816.F32.BF16 R60, R108, R66.reuse, RZ ;  /* 0x000000426c3c723c */ /* 0x080ff000000418ff */
[C---:B------:R-:W-:Y:S08]  /*7d80*/  HMMA.16816.F32.BF16 R64, R112.reuse, R66, RZ ;  /* 0x000000427040723c */ /* 0x040ff000000418ff */
[-C--:B------:R-:W-:Y:S08]  /*7d90*/  HMMA.16816.F32.BF16 R68, R112, R80.reuse, RZ ;  /* 0x000000507044723c */ /* 0x080ff000000418ff */
[C---:B------:R-:W-:Y:S08]  /*7da0*/  HMMA.16816.F32.BF16 R72, R108.reuse, R80, RZ ;  /* 0x000000506c48723c */ /* 0x040ff000000418ff */
[-C--:B------:R-:W-:Y:S08]  /*7db0*/  HMMA.16816.F32.BF16 R76, R108, R82.reuse, RZ ;  /* 0x000000526c4c723c */ /* 0x080ff000000418ff */
[C---:B------:R-:W-:Y:S08]  /*7dc0*/  HMMA.16816.F32.BF16 R80, R112.reuse, R82, RZ ;  /* 0x000000527050723c */ /* 0x040ff000000418ff */
[-C--:B------:R-:W-:Y:S08]  /*7dd0*/  HMMA.16816.F32.BF16 R84, R112, R96.reuse, RZ ;  /* 0x000000607054723c */ /* 0x080ff000000418ff */
[C---:B-1----:R-:W-:Y:S08]  /*7de0*/  HMMA.16816.F32.BF16 R88, R108.reuse, R96, RZ ;  /* 0x000000606c58723c */ /* 0x042ff000000418ff */
[-C--:B--2---:R-:W-:Y:S08]  /*7df0*/  HMMA.16816.F32.BF16 R92, R108, R98.reuse, RZ ;  /* 0x000000626c5c723c */ /* 0x084ff000000418ff */
[C---:B------:R-:W-:Y:S08]  /*7e00*/  HMMA.16816.F32.BF16 R96, R112.reuse, R98, RZ ;  /* 0x000000627060723c */ /* 0x040ff000000418ff */
[-C--:B----4-:R-:W-:Y:S08]  /*7e10*/  HMMA.16816.F32.BF16 R100, R112, R184.reuse, RZ ;  /* 0x000000b87064723c */ /* 0x090ff000000418ff */
[C---:B------:R-:W-:Y:S08]  /*7e20*/  HMMA.16816.F32.BF16 R104, R108.reuse, R184, RZ ;  /* 0x000000b86c68723c */ /* 0x040ff000000418ff */
[-C--:B------:R-:W-:Y:S08]  /*7e30*/  HMMA.16816.F32.BF16 R108, R108, R186.reuse, RZ ;  /* 0x000000ba6c6c723c */ /* 0x080ff000000418ff */
[----:B------:R-:W-:Y:S01]  /*7e40*/  HMMA.16816.F32.BF16 R112, R112, R186, RZ ;  /* 0x000000ba7070723c */ /* 0x000fe200000418ff */
[----:B------:R-:W-:Y:S07]  /*7e50*/  LDSM.16.M88.4 R184, [R231+0x7100] ;  /* 0x00710000e7b8783b */ /* 0x000fee0000000200 */
[-C--:B------:R-:W-:Y:S08]  /*7e60*/  HMMA.16816.F32.BF16 R4, R188, R192.reuse, R4 ;  /* 0x000000c0bc04723c */ /* 0x080ff00000041804 */
[C---:B------:R-:W-:Y:S08]  /*7e70*/  HMMA.16816.F32.BF16 R8, R196.reuse, R192, R8 ;  /* 0x000000c0c408723c */ /* 0x040ff00000041808 */
[-C--:B------:R-:W-:Y:S08]  /*7e80*/  HMMA.16816.F32.BF16 R12, R196, R194.reuse, R12 ;  /* 0x000000c2c40c723c */ /* 0x080ff0000004180c */
[C---:B------:R-:W-:Y:S01]  /*7e90*/  HMMA.16816.F32.BF16 R16, R188.reuse, R194, R16 ;  /* 0x000000c2bc10723c */ /* 0x040fe20000041810 */
[----:B------:R-:W1:Y:S07]  /*7ea0*/  LDSM.16.M88.4 R192, [R229+0x3900] ;  /* 0x00390000e5c0783b */ /* 0x000e6e0000000200 */
[-C--:B------:R-:W-:Y:S08]  /*7eb0*/  HMMA.16816.F32.BF16 R20, R188, R200.reuse, R20 ;  /* 0x000000c8bc14723c */ /* 0x080ff00000041814 */
[C---:B------:R-:W-:Y:S08]  /*7ec0*/  HMMA.16816.F32.BF16 R24, R196.reuse, R200, R24 ;  /* 0x000000c8c418723c */ /* 0x040ff00000041818 */
[-C--:B------:R-:W-:Y:S08]  /*7ed0*/  HMMA.16816.F32.BF16 R28, R196, R202.reuse, R28 ;  /* 0x000000cac41c723c */ /* 0x080ff0000004181c */
[C---:B------:R-:W-:Y:S01]  /*7ee0*/  HMMA.16816.F32.BF16 R32, R188.reuse, R202, R32 ;  /* 0x000000cabc20723c */ /* 0x040fe20000041820 */
[----:B------:R-:W2:Y:S07]  /*7ef0*/  LDSM.16.M88.4 R200, [R231+0x9100] ;  /* 0x00910000e7c8783b */ /* 0x000eae0000000200 */
[-C--:B------:R-:W-:Y:S08]  /*7f00*/  HMMA.16816.F32.BF16 R36, R188, R204.reuse, R36 ;  /* 0x000000ccbc24723c */ /* 0x080ff00000041824 */
[C---:B------:R-:W-:Y:S08]  /*7f10*/  HMMA.16816.F32.BF16 R40, R196.reuse, R204, R40 ;  /* 0x000000ccc428723c */ /* 0x040ff00000041828 */
[-C--:B------:R-:W-:Y:S08]  /*7f20*/  HMMA.16816.F32.BF16 R44, R196, R206.reuse, R44 ;  /* 0x000000cec42c723c */ /* 0x080ff0000004182c */
[C---:B------:R-:W-:Y:S01]  /*7f30*/  HMMA.16816.F32.BF16 R48, R188.reuse, R206, R48 ;  /* 0x000000cebc30723c */ /* 0x040fe20000041830 */
[----:B------:R-:W3:Y:S07]  /*7f40*/  LDSM.16.M88.4 R204, [R229+0x4100] ;  /* 0x00410000e5cc783b */ /* 0x000eee0000000200 */
[-C--:B------:R-:W-:Y:S08]  /*7f50*/  HMMA.16816.F32.BF16 R52, R188, R208.reuse, R52 ;  /* 0x000000d0bc34723c */ /* 0x080ff00000041834 */
[C---:B------:R-:W-:Y:S08]  /*7f60*/  HMMA.16816.F32.BF16 R56, R196.reuse, R208, R56 ;  /* 0x000000d0c438723c */ /* 0x040ff00000041838 */
[-C--:B------:R-:W-:Y:S08]  /*7f70*/  HMMA.16816.F32.BF16 R60, R196, R210.reuse, R60 ;  /* 0x000000d2c43c723c */ /* 0x080ff0000004183c */
[C---:B------:R-:W-:Y:S01]  /*7f80*/  HMMA.16816.F32.BF16 R64, R188.reuse, R210, R64 ;  /* 0x000000d2bc40723c */ /* 0x040fe20000041840 */
[----:B------:R-:W4:Y:S07]  /*7f90*/  LDSM.16.M88.4 R208, [R229+0x4900] ;  /* 0x00490000e5d0783b */ /* 0x000f2e0000000200 */
[-C--:B------:R-:W-:Y:S08]  /*7fa0*/  HMMA.16816.F32.BF16 R68, R188, R212.reuse, R68 ;  /* 0x000000d4bc44723c */ /* 0x080ff00000041844 */
[C---:B------:R-:W-:Y:S08]  /*7fb0*/  HMMA.16816.F32.BF16 R72, R196.reuse, R212, R72 ;  /* 0x000000d4c448723c */ /* 0x040ff00000041848 */
[-C--:B------:R-:W-:Y:S08]  /*7fc0*/  HMMA.16816.F32.BF16 R76, R196, R214.reuse, R76 ;  /* 0x000000d6c44c723c */ /* 0x080ff0000004184c */
[C---:B------:R-:W-:Y:S01]  /*7fd0*/  HMMA.16816.F32.BF16 R80, R188.reuse, R214, R80 ;  /* 0x000000d6bc50723c */ /* 0x040fe20000041850 */
[----:B------:R-:W-:Y:S07]  /*7fe0*/  LDSM.16.M88.4 R212, [R232+0x7100] ;  /* 0x00710000e8d4783b */ /* 0x000fee0000000200 */
[-C--:B------:R-:W-:Y:S08]  /*7ff0*/  HMMA.16816.F32.BF16 R84, R188, R216.reuse, R84 ;  /* 0x000000d8bc54723c */ /* 0x080ff00000041854 */
[C---:B------:R-:W-:Y:S08]  /*8000*/  HMMA.16816.F32.BF16 R88, R196.reuse, R216, R88 ;  /* 0x000000d8c458723c */ /* 0x040ff00000041858 */
[-C--:B------:R-:W-:Y:S08]  /*8010*/  HMMA.16816.F32.BF16 R92, R196, R218.reuse, R92 ;  /* 0x000000dac45c723c */ /* 0x080ff0000004185c */
[C---:B------:R-:W-:Y:S01]  /*8020*/  HMMA.16816.F32.BF16 R96, R188.reuse, R218, R96 ;  /* 0x000000dabc60723c */ /* 0x040fe20000041860 */
[----:B------:R-:W-:Y:S07]  /*8030*/  LDSM.16.M88.4 R216, [R228] ;  /* 0x00000000e4d8783b */ /* 0x000fee0000000200 */
[-C--:B------:R-:W-:Y:S08]  /*8040*/  HMMA.16816.F32.BF16 R100, R188, R220.reuse, R100 ;  /* 0x000000dcbc64723c */ /* 0x080ff00000041864 */
[C---:B------:R-:W-:Y:S08]  /*8050*/  HMMA.16816.F32.BF16 R104, R196.reuse, R220, R104 ;  /* 0x000000dcc468723c */ /* 0x040ff00000041868 */
[-C--:B------:R-:W-:Y:S01]  /*8060*/  HMMA.16816.F32.BF16 R108, R196, R222.reuse, R108 ;  /* 0x000000dec46c723c */ /* 0x080fe2000004186c */
[----:B------:R-:W-:Y:S07]  /*8070*/  LDSM.16.M88.4 R196, [R229+0x6100] ;  /* 0x00610000e5c4783b */ /* 0x000fee0000000200 */
[----:B------:R-:W-:Y:S01]  /*8080*/  HMMA.16816.F32.BF16 R112, R188, R222, R112 ;  /* 0x000000debc70723c */ /* 0x000fe20000041870 */
[----:B------:R-:W4:Y:S07]  /*8090*/  LDSM.16.M88.4 R188, [R229+0x5100] ;  /* 0x00510000e5bc783b */ /* 0x000f2e0000000200 */
[-C--:B-1----:R-:W-:Y:S08]  /*80a0*/  HMMA.16816.F32.BF16 R4, R184, R192.reuse, R4 ;  /* 0x000000c0b804723c */ /* 0x082ff00000041804 */
[C---:B--2---:R-:W-:Y:S08]  /*80b0*/  HMMA.16816.F32.BF16 R8, R200.reuse, R192, R8 ;  /* 0x000000c0c808723c */ /* 0x044ff00000041808 */
[-C--:B------:R-:W-:Y:S08]  /*80c0*/  HMMA.16816.F32.BF16 R12, R200, R194.reuse, R12 ;  /* 0x000000c2c80c723c */ /* 0x080ff0000004180c */
[C---:B------:R-:W-:Y:S01]  /*80d0*/  HMMA.16816.F32.BF16 R16, R184.reuse, R194, R16 ;  /* 0x000000c2b810723c */ /* 0x040fe20000041810 */
[----:B------:R-:W1:Y:S07]  /*80e0*/  LDSM.16.M88.4 R192, [R229+0x5900] ;  /* 0x00590000e5c0783b */ /* 0x000e6e0000000200 */
[-C--:B---3--:R-:W-:Y:S08]  /*80f0*/  HMMA.16816.F32.BF16 R20, R184, R204.reuse, R20 ;  /* 0x000000ccb814723c */ /* 0x088ff00000041814 */
[C---:B------:R-:W-:Y:S08]  /*8100*/  HMMA.16816.F32.BF16 R24, R200.reuse, R204, R24 ;  /* 0x000000ccc818723c */ /* 0x040ff00000041818 */
[-C--:B------:R-:W-:Y:S08]  /*8110*/  HMMA.16816.F32.BF16 R28, R200, R206.reuse, R28 ;  /* 0x000000cec81c723c */ /* 0x080ff0000004181c */
[C---:B------:R-:W-:Y:S01]  /*8120*/  HMMA.16816.F32.BF16 R32, R184.reuse, R206, R32 ;  /* 0x000000ceb820723c */ /* 0x040fe20000041820 */
[----:B------:R-:W2:Y:S07]  /*8130*/  LDSM.16.M88.4 R204, [R229+0x6900] ;  /* 0x00690000e5cc783b */ /* 0x000eae0000000200 */
[-C--:B----4-:R-:W-:Y:S08]  /*8140*/  HMMA.16816.F32.BF16 R36, R184, R208.reuse, R36 ;  /* 0x000000d0b824723c */ /* 0x090ff00000041824 */
[C---:B------:R-:W-:Y:S08]  /*8150*/  HMMA.16816.F32.BF16 R40, R200.reuse, R208, R40 ;  /* 0x000000d0c828723c */ /* 0x040ff00000041828 */
[-C--:B------:R-:W-:Y:S08]  /*8160*/  HMMA.16816.F32.BF16 R44, R200, R210.reuse, R44 ;  /* 0x000000d2c82c723c */ /* 0x080ff0000004182c */
[C---:B------:R-:W-:Y:S08]  /*8170*/  HMMA.16816.F32.BF16 R48, R184.reuse, R210, R48 ;  /* 0x000000d2b830723c */ /* 0x040ff00000041830 */
[-C--:B------:R-:W-:Y:S08]  /*8180*/  HMMA.16816.F32.BF16 R52, R184, R188.reuse, R52 ;  /* 0x000000bcb834723c */ /* 0x080ff00000041834 */
[C---:B------:R-:W-:Y:S08]  /*8190*/  HMMA.16816.F32.BF16 R56, R200.reuse, R188, R56 ;  /* 0x000000bcc838723c */ /* 0x040ff00000041838 */
[-C--:B------:R-:W-:Y:S08]  /*81a0*/  HMMA.16816.F32.BF16 R60, R200, R190.reuse, R60 ;  /* 0x000000bec83c723c */ /* 0x080ff0000004183c */
[C---:B------:R-:W-:Y:S01]  /*81b0*/  HMMA.16816.F32.BF16 R64, R184.reuse, R190, R64 ;  /* 0x000000beb840723c */ /* 0x040fe20000041840 */
[----:B------:R-:W3:Y:S07]  /*81c0*/  LDSM.16.M88.4 R188, [R232+0x9100] ;  /* 0x00910000e8bc783b */ /* 0x000eee0000000200 */
[-C--:B-1----:R-:W-:Y:S08]  /*81d0*/  HMMA.16816.F32.BF16 R68, R184, R192.reuse, R68 ;  /* 0x000000c0b844723c */ /* 0x082ff00000041844 */
[C---:B------:R-:W-:Y:S08]  /*81e0*/  HMMA.16816.F32.BF16 R72, R200.reuse, R192, R72 ;  /* 0x000000c0c848723c */ /* 0x040ff00000041848 */
[-C--:B------:R-:W-:Y:S08]  /*81f0*/  HMMA.16816.F32.BF16 R76, R200, R194.reuse, R76 ;  /* 0x000000c2c84c723c */ /* 0x080ff0000004184c */
[C---:B------:R-:W-:Y:S08]  /*8200*/  HMMA.16816.F32.BF16 R80, R184.reuse, R194, R80 ;  /* 0x000000c2b850723c */ /* 0x040ff00000041850 */
[-C--:B------:R-:W-:Y:S08]  /*8210*/  HMMA.16816.F32.BF16 R84, R184, R196.reuse, R84 ;  /* 0x000000c4b854723c */ /* 0x080ff00000041854 */
[C---:B------:R-:W-:Y:S08]  /*8220*/  HMMA.16816.F32.BF16 R88, R200.reuse, R196, R88 ;  /* 0x000000c4c858723c */ /* 0x040ff00000041858 */
[-C--:B------:R-:W-:Y:S08]  /*8230*/  HMMA.16816.F32.BF16 R92, R200, R198.reuse, R92 ;  /* 0x000000c6c85c723c */ /* 0x080ff0000004185c */
[C---:B------:R-:W-:Y:S08]  /*8240*/  HMMA.16816.F32.BF16 R96, R184.reuse, R198, R96 ;  /* 0x000000c6b860723c */ /* 0x040ff00000041860 */
[-C--:B--2---:R-:W-:Y:S08]  /*8250*/  HMMA.16816.F32.BF16 R100, R184, R204.reuse, R100 ;  /* 0x000000ccb864723c */ /* 0x084ff00000041864 */
[C---:B------:R-:W-:Y:S08]  /*8260*/  HMMA.16816.F32.BF16 R104, R200.reuse, R204, R104 ;  /* 0x000000ccc868723c */ /* 0x040ff00000041868 */
[-C--:B------:R-:W-:Y:S08]  /*8270*/  HMMA.16816.F32.BF16 R108, R200, R206.reuse, R108 ;  /* 0x000000cec86c723c */ /* 0x080ff0000004186c */
[----:B------:R-:W-:Y:S08]  /*8280*/  HMMA.16816.F32.BF16 R112, R184, R206, R112 ;  /* 0x000000ceb870723c */ /* 0x000ff00000041870 */
[-C--:B------:R-:W-:Y:S08]  /*8290*/  HMMA.16816.F32.BF16 R4, R212, R216.reuse, R4 ;  /* 0x000000d8d404723c */ /* 0x080ff00000041804 */
[C---:B---3--:R-:W-:Y:S08]  /*82a0*/  HMMA.16816.F32.BF16 R8, R188.reuse, R216, R8 ;  /* 0x000000d8bc08723c */ /* 0x048ff00000041808 */
[-C--:B------:R-:W-:Y:S08]  /*82b0*/  HMMA.16816.F32.BF16 R12, R188, R218.reuse, R12 ;  /* 0x000000dabc0c723c */ /* 0x080ff0000004180c */
[----:B------:R-:W-:Y:S01]  /*82c0*/  FMUL.FTZ R4, R4, c[0x0][0x320] ;  /* 0x0000c80004047a20 */ /* 0x000fe20000410000 */
[C---:B------:R-:W-:Y:S03]  /*82d0*/  HMMA.16816.F32.BF16 R16, R212.reuse, R218, R16 ;  /* 0x000000dad410723c */ /* 0x040fe60000041810 */
[----:B------:R-:W1:Y:S01]  /*82e0*/  MUFU.TANH R185, R4 ;  /* 0x0000000400b97308 */ /* 0x000e620000002400 */
[----:B------:R-:W-:Y:S02]  /*82f0*/  FMUL.FTZ R6, R6, c[0x0][0x320] ;  /* 0x0000c80006067a20 */ /* 0x000fe40000410000 */
[----:B------:R-:W-:Y:S02]  /*8300*/  FMUL.FTZ R5, R5, c[0x0][0x320] ;  /* 0x0000c80005057a20 */ /* 0x000fe40000410000 */
[----:B------:R-:W-:Y:S04]  /*8310*/  FMUL.FTZ R7, R7, c[0x0][0x320] ;  /* 0x0000c80007077a20 */ /* 0x000fe80000410000 */
[----:B------:R-:W-:Y:S01]  /*8320*/  FMUL.FTZ R8, R8, c[0x0][0x320] ;  /* 0x0000c80008087a20 */ /* 0x000fe20000410000 */
[----:B------:R-:W2:Y:S01]  /*8330*/  MUFU.TANH R187, R6 ;  /* 0x0000000600bb7308 */ /* 0x000ea20000002400 */
[----:B------:R-:W-:Y:S02]  /*8340*/  FMUL.FTZ R9, R9, c[0x0][0x320] ;  /* 0x0000c80009097a20 */ /* 0x000fe40000410000 */
[----:B------:R-:W-:Y:S02]  /*8350*/  FMUL.FTZ R10, R10, c[0x0][0x320] ;  /* 0x0000c8000a0a7a20 */ /* 0x000fe40000410000 */
[----:B------:R-:W-:Y:S02]  /*8360*/  FMUL.FTZ R11, R11, c[0x0][0x320] ;  /* 0x0000c8000b0b7a20 */ /* 0x000fe40000410000 */
[----:B------:R-:W-:Y:S02]  /*8370*/  FMUL.FTZ R12, R12, c[0x0][0x320] ;  /* 0x0000c8000c0c7a20 */ /* 0x000fe40000410000 */
[----:B------:R-:W-:Y:S01]  /*8380*/  FMUL.FTZ R14, R14, c[0x0][0x320] ;  /* 0x0000c8000e0e7a20 */ /* 0x000fe20000410000 */
[----:B------:R-:W-:Y:S01]  /*8390*/  MUFU.TANH R184, R5 ;  /* 0x0000000500b87308 */ /* 0x000fe20000002400 */
[----:B------:R-:W-:Y:S02]  /*83a0*/  FMUL.FTZ R13, R13, c[0x0][0x320] ;  /* 0x0000c8000d0d7a20 */ /* 0x000fe40000410000 */
[----:B------:R-:W-:Y:S01]  /*83b0*/  FMUL.FTZ R15, R15, c[0x0][0x320] ;  /* 0x0000c8000f0f7a20 */ /* 0x000fe20000410000 */
[----:B-1----:R-:W-:Y:S01]  /*83c0*/  FMNMX.FTZ R0, R185, R3, !PT ;  /* 0x00000003b9007209 */ /* 0x002fe20007810000 */
[----:B------:R-:W-:Y:S02]  /*83d0*/  FMUL.FTZ R16, R16, c[0x0][0x320] ;  /* 0x0000c80010107a20 */ /* 0x000fe40000410000 */
[----:B------:R-:W-:Y:S02]  /*83e0*/  FMUL.FTZ R19, R19, c[0x0][0x320] ;  /* 0x0000c80013137a20 */ /* 0x000fe40000410000 */
[----:B------:R-:W-:Y:S01]  /*83f0*/  FMUL.FTZ R17, R17, c[0x0][0x320] ;  /* 0x0000c80011117a20 */ /* 0x000fe20000410000 */
[----:B------:R-:W-:Y:S01]  /*8400*/  MUFU.TANH R12, R12 ;  /* 0x0000000c000c7308 */ /* 0x000fe20000002400 */
[----:B------:R-:W-:Y:S01]  /*8410*/  FMUL.FTZ R18, R18, c[0x0][0x320] ;  /* 0x0000c80012127a20 */ /* 0x000fe20000410000 */
[----:B--2---:R-:W-:Y:S08]  /*8420*/  FMNMX.FTZ R2, R187, R116, !PT ;  /* 0x00000074bb027209 */ /* 0x004ff00007810000 */
[----:B------:R1:W-:Y:S10]  /*8430*/  MUFU.TANH R186, R7 ;  /* 0x0000000700ba7308 */ /* 0x0003f40000002400 */
[----:B------:R-:W-:Y:S10]  /*8440*/  MUFU.TANH R13, R13 ;  /* 0x0000000d000d7308 */ /* 0x000ff40000002400 */
[----:B------:R-:W2:Y:S01]  /*8450*/  MUFU.TANH R195, R8 ;  /* 0x0000000800c37308 */ /* 0x000ea20000002400 */
[----:B-1----:R-:W1:Y:S09]  /*8460*/  LDSM.16.M88.4 R4, [R228+0x800] ;  /* 0x00080000e404783b */ /* 0x002e720000000200 */
[----:B------:R-:W3:Y:S10]  /*8470*/  MUFU.TANH R192, R9 ;  /* 0x0000000900c07308 */ /* 0x000ef40000002400 */
[----:B------:R-:W-:Y:S10]  /*8480*/  MUFU.TANH R194, R10 ;  /* 0x0000000a00c27308 */ /* 0x000ff40000002400 */
[----:B------:R4:W-:Y:S10]  /*8490*/  MUFU.TANH R193, R11 ;  /* 0x0000000b00c17308 */ /* 0x0009f40000002400 */
[----:B------:R-:W2:Y:S01]  /*84a0*/  MUFU.TANH R18, R18 ;  /* 0x0000001200127308 */ /* 0x000ea20000002400 */
[-C--:B-1----:R-:W-:Y:S09]  /*84b0*/  HMMA.16816.F32.BF16 R20, R212, R4.reuse, R20 ;  /* 0x00000004d414723c */ /* 0x082ff20000041814 */
[----:B------:R-:W1:Y:S01]  /*84c0*/  MUFU.TANH R16, R16 ;  /* 0x0000001000107308 */ /* 0x000e620000002400 */
[C---:B------:R-:W-:Y:S01]  /*84d0*/  HMMA.16816.F32.BF16 R24, R188.reuse, R4, R24 ;  /* 0x00000004bc18723c */ /* 0x040fe20000041818 */
[----:B----4-:R-:W4:Y:S08]  /*84e0*/  LDSM.16.M88.4 R8, [R228+0x1000] ;  /* 0x00100000e408783b */ /* 0x010f300000000200 */
[----:B------:R-:W1:Y:S01]  /*84f0*/  MUFU.TANH R19, R19 ;  /* 0x0000001300137308 */ /* 0x000e620000002400 */
[-C--:B------:R-:W-:Y:S04]  /*8500*/  HMMA.16816.F32.BF16 R28, R188, R6.reuse, R28 ;  /* 0x00000006bc1c723c */ /* 0x080fe8000004181c */
[----:B------:R-:W-:Y:S04]  /*8510*/  FMUL.FTZ R22, R22, c[0x0][0x320] ;  /* 0x0000c80016167a20 */ /* 0x000fe80000410000 */
[C---:B------:R-:W-:Y:S01]  /*8520*/  HMMA.16816.F32.BF16 R32, R212.reuse, R6, R32 ;  /* 0x00000006d420723c */ /* 0x040fe20000041820 */
[----:B------:R-:W-:Y:S01]  /*8530*/  MUFU.TANH R17, R17 ;  /* 0x0000001100117308 */ /* 0x000fe20000002400 */
[----:B------:R-:W1:Y:S02]  /*8540*/  LDSM.16.M88.4 R4, [R228+0x1800] ;  /* 0x00180000e404783b */ /* 0x000e640000000200 */
[----:B------:R-:W-:Y:S02]  /*8550*/  FMUL.FTZ R20, R20, c[0x0][0x320] ;  /* 0x0000c80014147a20 */ /* 0x000fe40000410000 */
[----:B------:R-:W-:Y:S02]  /*8560*/  FMUL.FTZ R23, R23, c[0x0][0x320] ;  /* 0x0000c80017177a20 */ /* 0x000fe40000410000 */
[----:B------:R-:W-:Y:S03]  /*8570*/  FMUL.FTZ R24, R24, c[0x0][0x320] ;  /* 0x0000c80018187a20 */ /* 0x000fe60000410000 */
[----:B------:R-:W1:Y:S01]  /*8580*/  MUFU.TANH R22, R22 ;  /* 0x0000001600167308 */ /* 0x000e620000002400 */
        /* <DEDUP_REMOVED lines=8> */
[-C--:B----4-:R-:W-:Y:S03]  /*8610*/  HMMA.16816.F32.BF16 R36, R212, R8.reuse, R36 ;  /* 0x00000008d424723c */ /* 0x090fe60000041824 */
[----:B------:R-:W-:Y:S02]  /*8620*/  FMUL.FTZ R34, R34, c[0x0][0x320] ;  /* 0x0000c80022227a20 */ /* 0x000fe40000410000 */
[----:B------:R-:W-:Y:S01]  /*8630*/  FMUL.FTZ R32, R32, c[0x0][0x320] ;  /* 0x0000c80020207a20 */ /* 0x000fe20000410000 */
[----:B------:R-:W-:Y:S01]  /*8640*/  MUFU.TANH R20, R20 ;  /* 0x0000001400147308 */ /* 0x000fe20000002400 */
[----:B------:R-:W-:Y:S01]  /*8650*/  FMUL.FTZ R35, R35, c[0x0][0x320] ;  /* 0x0000c80023237a20 */ /* 0x000fe20000410000 */
[C---:B------:R-:W-:Y:S04]  /*8660*/  HMMA.16816.F32.BF16 R40, R188.reuse, R8, R40 ;  /* 0x00000008bc28723c */ /* 0x040fe80000041828 */
[----:B------:R-:W-:Y:S02]  /*8670*/  FMUL.FTZ R33, R33, c[0x0][0x320] ;  /* 0x0000c80021217a20 */ /* 0x000fe40000410000 */
[----:B------:R-:W-:Y:S02]  /*8680*/  FMUL.FTZ R26, R26, c[0x0][0x320] ;  /* 0x0000c8001a1a7a20 */ /* 0x000fe40000410000 */
[----:B------:R-:W-:Y:S01]  /*8690*/  MUFU.TANH R25, R25 ;  /* 0x0000001900197308 */ /* 0x000fe20000002400 */
[-C--:B------:R-:W-:Y:S07]  /*86a0*/  HMMA.16816.F32.BF16 R44, R188, R10.reuse, R44 ;  /* 0x0000000abc2c723c */ /* 0x080fee000004182c */
[----:B------:R-:W-:Y:S01]  /*86b0*/  FMUL.FTZ R36, R36, c[0x0][0x320] ;  /* 0x0000c80024247a20 */ /* 0x000fe20000410000 */
[C---:B------:R-:W-:Y:S01]  /*86c0*/  HMMA.16816.F32.BF16 R48, R212.reuse, R10, R48 ;  /* 0x0000000ad430723c */ /* 0x040fe20000041830 */
[----:B------:R-:W4:Y:S01]  /*86d0*/  MUFU.TANH R23, R23 ;  /* 0x0000001700177308 */ /* 0x000f220000002400 */
[----:B------:R-:W2:Y:S02]  /*86e0*/  LDSM.16.M88.4 R8, [R228+0x2000] ;  /* 0x00200000e408783b */ /* 0x000ea40000000200 */
[----:B------:R-:W-:Y:S02]  /*86f0*/  FMUL.FTZ R38, R38, c[0x0][0x320] ;  /* 0x0000c80026267a20 */ /* 0x000fe40000410000 */
[----:B------:R-:W-:Y:S02]  /*8700*/  FMUL.FTZ R37, R37, c[0x0][0x320] ;  /* 0x0000c80025257a20 */ /* 0x000fe40000410000 */
[-C--:B-1----:R-:W-:Y:S03]  /*8710*/  HMMA.16816.F32.BF16 R52, R212, R4.reuse, R52 ;  /* 0x00000004d434723c */ /* 0x082fe60000041834 */
[----:B------:R-:W-:Y:S01]  /*8720*/  MUFU.TANH R34, R34 ;  /* 0x0000002200227308 */ /* 0x000fe20000002400 */
[----:B------:R-:W-:Y:S02]  /*8730*/  FMUL.FTZ R39, R39, c[0x0][0x320] ;  /* 0x0000c80027277a20 */ /* 0x000fe40000410000 */
[----:B------:R-:W-:Y:S02]  /*8740*/  FMUL.FTZ R43, R43, c[0x0][0x320] ;  /* 0x0000c8002b2b7a20 */ /* 0x000fe40000410000 */
[C---:B------:R-:W-:Y:S04]  /*8750*/  HMMA.16816.F32.BF16 R56, R188.reuse, R4, R56 ;  /* 0x00000004bc38723c */ /* 0x040fe80000041838 */
[----:B------:R-:W-:Y:S01]  /*8760*/  FMUL.FTZ R46, R46, c[0x0][0x320] ;  /* 0x0000c8002e2e7a20 */ /* 0x000fe20000410000 */
[----:B------:R-:W1:Y:S01]  /*8770*/  MUFU.TANH R21, R21 ;  /* 0x0000001500157308 */ /* 0x000e620000002400 */
[----:B------:R-:W-:Y:S02]  /*8780*/  FMUL.FTZ R41, R41, c[0x0][0x320] ;  /* 0x0000c80029297a20 */ /* 0x000fe40000410000 */
[-C--:B------:R-:W-:Y:S04]  /*8790*/  HMMA.16816.F32.BF16 R60, R188, R6.reuse, R60 ;  /* 0x00000006bc3c723c */ /* 0x080fe8000004183c */
[----:B------:R-:W-:Y:S02]  /*87a0*/  FMUL.FTZ R48, R48, c[0x0][0x320] ;  /* 0x0000c80030307a20 */ /* 0x000fe40000410000 */
[----:B------:R-:W-:Y:S01]  /*87b0*/  FMUL.FTZ R49, R49, c[0x0][0x320] ;  /* 0x0000c80031317a20 */ /* 0x000fe20000410000 */
[----:B------:R-:W1:Y:S01]  /*87c0*/  MUFU.TANH R32, R32 ;  /* 0x0000002000207308 */ /* 0x000e620000002400 */
[C---:B------:R-:W-:Y:S01]  /*87d0*/  HMMA.16816.F32.BF16 R64, R212.reuse, R6, R64 ;  /* 0x00000006d440723c */ /* 0x040fe20000041840 */
[----:B------:R-:W1:Y:S03]  /*87e0*/  LDSM.16.M88.4 R4, [R228+0x2800] ;  /* 0x00280000e404783b */ /* 0x000e660000000200 */
[----:B------:R-:W-:Y:S02]  /*87f0*/  FMUL.FTZ R54, R54, c[0x0][0x320] ;  /* 0x0000c80036367a20 */ /* 0x000fe40000410000 */
[----:B------:R-:W-:Y:S02]  /*8800*/  FMUL.FTZ R52, R52, c[0x0][0x320] ;  /* 0x0000c80034347a20 */ /* 0x000fe40000410000 */
[----:B------:R-:W-:Y:S01]  /*8810*/  FMUL.FTZ R55, R55, c[0x0][0x320] ;  /* 0x0000c80037377a20 */ /* 0x000fe20000410000 */
[----:B------:R-:W-:Y:S01]  /*8820*/  MUFU.TANH R200, R38 ;  /* 0x0000002600c87308 */ /* 0x000fe20000002400 */
[-C--:B--2---:R-:W-:Y:S03]  /*8830*/  HMMA.16816.F32.BF16 R68, R212, R8.reuse, R68 ;  /* 0x00000008d444723c */ /* 0x084fe60000041844 */
[----:B------:R-:W-:Y:S02]  /*8840*/  FMUL.FTZ R53, R53, c[0x0][0x320] ;  /* 0x0000c80035357a20 */ /* 0x000fe40000410000 */
[----:B------:R-:W-:Y:S02]  /*8850*/  FMUL.FTZ R58, R58, c[0x0][0x320] ;  /* 0x0000c8003a3a7a20 */ /* 0x000fe40000410000 */
[----:B------:R-:W-:Y:S01]  /*8860*/  FMUL.FTZ R62, R62, c[0x0][0x320] ;  /* 0x0000c8003e3e7a20 */ /* 0x000fe20000410000 */
[C---:B------:R-:W-:Y:S01]  /*8870*/  HMMA.16816.F32.BF16 R72, R188.reuse, R8, R72 ;  /* 0x00000008bc48723c */ /* 0x040fe20000041848 */
[----:B------:R-:W-:Y:S03]  /*8880*/  MUFU.TANH R28, R28 ;  /* 0x0000001c001c7308 */ /* 0x000fe60000002400 */
[----:B------:R-:W-:Y:S02]  /*8890*/  FMUL.FTZ R60, R60, c[0x0][0x320] ;  /* 0x0000c8003c3c7a20 */ /* 0x000fe40000410000 */
[----:B------:R-:W-:Y:S02]  /*88a0*/  FMUL.FTZ R66, R66, c[0x0][0x320] ;  /* 0x0000c80042427a20 */ /* 0x000fe40000410000 */
[-C--:B------:R-:W-:Y:S03]  /*88b0*/  HMMA.16816.F32.BF16 R76, R188, R10.reuse, R76 ;  /* 0x0000000abc4c723c */ /* 0x080fe6000004184c */
[----:B------:R-:W-:Y:S01]  /*88c0*/  MUFU.TANH R36, R36 ;  /* 0x0000002400247308 */ /* 0x000fe20000002400 */
[----:B------:R-:W-:Y:S02]  /*88d0*/  FMUL.FTZ R64, R64, c[0x0][0x320] ;  /* 0x0000c80040407a20 */ /* 0x000fe40000410000 */
[----:B------:R-:W-:Y:S02]  /*88e0*/  FMUL.FTZ R67, R67, c[0x0][0x320] ;  /* 0x0000c80043437a20 */ /* 0x000fe40000410000 */
[----:B------:R-:W-:Y:S01]  /*88f0*/  FMUL.FTZ R71, R71, c[0x0][0x320] ;  /* 0x0000c80047477a20 */ /* 0x000fe20000410000 */
[C---:B------:R-:W-:Y:S01]  /*8900*/  HMMA.16816.F32.BF16 R80, R212.reuse, R10, R80 ;  /* 0x0000000ad450723c */ /* 0x040fe20000041850 */
[----:B------:R-:W2:Y:S01]  /*8910*/  LDSM.16.M88.4 R8, [R228+0x3000] ;  /* 0x00300000e408783b */ /* 0x000ea20000000200 */
[----:B------:R-:W-:Y:S04]  /*8920*/  DEPBAR.LE SB0, 0x0 ;  /* 0x000080000000791a */ /* 0x000fe80000000000 */
[----:B------:R-:W2:Y:S01]  /*8930*/  MUFU.TANH R35, R35 ;  /* 0x0000002300237308 */ /* 0x000ea20000002400 */
[----:B------:R-:W-:Y:S01]  /*8940*/  FMUL.FTZ R68, R68, c[0x0][0x320] ;  /* 0x0000c80044447a20 */ /* 0x000fe20000410000 */
[-C--:B-1----:R-:W-:Y:S01]  /*8950*/  HMMA.16816.F32.BF16 R84, R212, R4.reuse, R84 ;  /* 0x00000004d454723c */ /* 0x082fe20000041854 */
[----:B------:R-:W-:Y:S04]  /*8960*/  BAR.SYNC.DEFER_BLOCKING 0x0 ;  /* 0x0000000000007b1d */ /* 0x000fe80000010000 */
[----:B------:R-:W-:Y:S02]  /*8970*/  FMUL.FTZ R57, R57, c[0x0][0x320] ;  /* 0x0000c80039397a20 */ /* 0x000fe40000410000 */
[----:B------:R-:W-:Y:S01]  /*8980*/  FMUL.FTZ R76, R76, c[0x0][0x320] ;  /* 0x0000c8004c4c7a20 */ /* 0x000fe20000410000 */
[----:B------:R1:W-:Y:S01]  /*8990*/  MUFU.TANH R222, R71 ;  /* 0x0000004700de7308 */ /* 0x0003e20000002400 */
[C---:B------:R-:W-:Y:S04]  /*89a0*/  HMMA.16816.F32.BF16 R88, R188.reuse, R4, R88 ;  /* 0x00000004bc58723c */ /* 0x040fe80000041858 */
[----:B------:R-:W-:Y:S02]  /*89b0*/  FMUL.FTZ R79, R79, c[0x0][0x320] ;  /* 0x0000c8004f4f7a20 */ /* 0x000fe40000410000 */
[----:B------:R-:W-:Y:S01]  /*89c0*/  FMUL.FTZ R61, R61, c[0x0][0x320] ;  /* 0x0000c8003d3d7a20 */ /* 0x000fe20000410000 */
[----:B------:R-:W-:Y:S01]  /*89d0*/  FMNMX.FTZ R4, R195, R117, !PT ;  /* 0x00000075c3047209 */ /* 0x000fe20007810000 */
[----:B------:R-:W-:Y:S01]  /*89e0*/  FMUL.FTZ R82, R82, c[0x0][0x320] ;  /* 0x0000c80052527a20 */ /* 0x000fe20000410000 */
[----:B------:R-:W4:Y:S01]  /*89f0*/  MUFU.TANH R33, R33 ;  /* 0x0000002100217308 */ /* 0x000f220000002400 */
[-C--:B------:R-:W-:Y:S03]  /*8a00*/  HMMA.16816.F32.BF16 R92, R188, R6.reuse, R92 ;  /* 0x00000006bc5c723c */ /* 0x080fe6000004185c */
[----:B------:R-:W-:Y:S02]  /*8a10*/  FMUL.FTZ R40, R40, c[0x0][0x320] ;  /* 0x0000c80028287a20 */ /* 0x000fe40000410000 */
[----:B------:R-:W-:Y:S02]  /*8a20*/  FMUL.FTZ R86, R86, c[0x0][0x320] ;  /* 0x0000c80056567a20 */ /* 0x000fe40000410000 */
[----:B------:R-:W-:Y:S01]  /*8a30*/  FMUL.FTZ R80, R80, c[0x0][0x320] ;  /* 0x0000c80050507a20 */ /* 0x000fe20000410000 */
[C---:B------:R-:W-:Y:S01]  /*8a40*/  HMMA.16816.F32.BF16 R96, R212.reuse, R6, R96 ;  /* 0x00000006d460723c */ /* 0x040fe20000041860 */
[----:B------:R-:W-:Y:S03]  /*8a50*/  MUFU.TANH R201, R39 ;  /* 0x0000002700c97308 */ /* 0x000fe60000002400 */
[----:B------:R-:W-:Y:S01]  /*8a60*/  FMUL.FTZ R87, R87, c[0x0][0x320] ;  /* 0x0000c80057577a20 */ /* 0x000fe20000410000 */
[----:B-1----:R-:W-:Y:S01]  /*8a70*/  FMNMX.FTZ R71, R184, R0, !PT ;  /* 0x00000000b8477209 */ /* 0x002fe20007810000 */
[----:B------:R-:W-:Y:S01]  /*8a80*/  FMUL.FTZ R85, R85, c[0x0][0x320] ;  /* 0x0000c80055557a20 */ /* 0x000fe20000410000 */
[----:B------:R-:W-:Y:S01]  /*8a90*/  FMNMX.FTZ R0, R186, R2, !PT ;  /* 0x00000002ba007209 */ /* 0x000fe20007810000 */
[-C--:B--2---:R-:W-:Y:S03]  /*8aa0*/  HMMA.16816.F32.BF16 R100, R212, R8.reuse, R100 ;  /* 0x00000008d464723c */ /* 0x084fe60000041864 */
[----:B------:R-:W-:Y:S01]  /*8ab0*/  MUFU.TANH R29, R29 ;  /* 0x0000001d001d7308 */ /* 0x000fe20000002400 */
[----:B---3--:R-:W-:Y:S01]  /*8ac0*/  FMNMX.FTZ R2, R192, R4, !PT ;  /* 0x00000004c0027209 */ /* 0x008fe20007810000 */
[----:B------:R-:W-:Y:S01]  /*8ad0*/  FMUL.FTZ R50, R50, c[0x0][0x320] ;  /* 0x0000c80032327a20 */ /* 0x000fe20000410000 */
[----:B------:R-:W-:Y:S01]  /*8ae0*/  FMNMX.FTZ R0, R18, R0, !PT ;  /* 0x0000000012007209 */ /* 0x000fe20007810000 */
[----:B------:R-:W-:Y:S01]  /*8af0*/  FMUL.FTZ R83, R83, c[0x0][0x320] ;  /* 0x0000c80053537a20 */ /* 0x000fe20000410000 */
[----:B------:R-:W-:Y:S01]  /*8b00*/  FMNMX.FTZ R71, R16, R71, !PT ;  /* 0x0000004710477209 */ /* 0x000fe20007810000 */
[----:B------:R-:W-:Y:S01]  /*8b10*/  FMUL.FTZ R88, R88, c[0x0][0x320] ;  /* 0x0000c80058587a20 */ /* 0x000fe20000410000 */
[C---:B------:R-:W-:Y:S03]  /*8b20*/  HMMA.16816.F32.BF16 R104, R188.reuse, R8, R104 ;  /* 0x00000008bc68723c */ /* 0x040fe60000041868 */
[----:B------:R-:W-:Y:S01]  /*8b30*/  MUFU.TANH R40, R40 ;  /* 0x0000002800287308 */ /* 0x000fe20000002400 */
[----:B------:R-:W-:Y:S01]  /*8b40*/  FMNMX.FTZ R2, R12, R2, !PT ;  /* 0x000000020c027209 */ /* 0x000fe20007810000 */
[----:B------:R-:W-:Y:S01]  /*8b50*/  FMUL.FTZ R81, R81, c[0x0][0x320] ;  /* 0x0000c80051517a20 */ /* 0x000fe20000410000 */
[----:B------:R-:W-:Y:S01]  /*8b60*/  FMNMX.FTZ R0, R19, R0, !PT ;  /* 0x0000000013007209 */ /* 0x000fe20007810000 */
[----:B------:R-:W-:Y:S01]  /*8b70*/  FMUL.FTZ R84, R84, c[0x0][0x320] ;  /* 0x0000c80054547a20 */ /* 0x000fe20000410000 */
[----:B------:R-:W-:Y:S01]  /*8b80*/  FMNMX.FTZ R2, R13, R2, !PT ;  /* 0x000000020d027209 */ /* 0x000fe20007810000 */
[-C--:B------:R-:W-:Y:S03]  /*8b90*/  HMMA.16816.F32.BF16 R108, R188, R10.reuse, R108 ;  /* 0x0000000abc6c723c */ /* 0x080fe6000004186c */
[----:B------:R-:W-:Y:S01]  /*8ba0*/  FMNMX.FTZ R4, R22, R0, !PT ;  /* 0x0000000016047209 */ /* 0x000fe20007810000 */
[----:B------:R-:W-:Y:S01]  /*8bb0*/  MUFU.TANH R26, R26 ;  /* 0x0000001a001a7308 */ /* 0x000fe20000002400 */
[----:B------:R-:W-:Y:S01]  /*8bc0*/  FMNMX.FTZ R71, R17, R71, !PT ;  /* 0x0000004711477209 */ /* 0x000fe20007810000 */
[----:B------:R-:W-:Y:S01]  /*8bd0*/  FMUL.FTZ R91, R91, c[0x0][0x320] ;  /* 0x0000c8005b5b7a20 */ /* 0x000fe20000410000 */
[----:B----4-:R-:W-:Y:S01]  /*8be0*/  FMNMX.FTZ R4, R23, R4, !PT ;  /* 0x0000000417047209 */ /* 0x010fe20007810000 */
[----:B------:R-:W-:Y:S04]  /*8bf0*/  HMMA.16816.F32.BF16 R112, R212, R10, R112 ;  /* 0x0000000ad470723c */ /* 0x000fe80000041870 */
[----:B------:R-:W-:Y:S01]  /*8c00*/  FMNMX.FTZ R71, R20, R71, !PT ;  /* 0x0000004714477209 */ /* 0x000fe20007810000 */
[----:B------:R-:W-:Y:S01]  /*8c10*/  FMUL.FTZ R90, R90, c[0x0][0x320] ;  /* 0x0000c8005a5a7a20 */ /* 0x000fe20000410000 */
[----:B------:R-:W1:Y:S01]  /*8c20*/  MUFU.TANH R37, R37 ;  /* 0x0000002500257308 */ /* 0x000e620000002400 */
[----:B------:R-:W-:Y:S01]  /*8c30*/  FMUL.FTZ R51, R51, c[0x0][0x320] ;  /* 0x0000c80033337a20 */ /* 0x000fe20000410000 */
[----:B------:R-:W-:Y:S01]  /*8c40*/  FMNMX.FTZ R71, R21, R71, !PT ;  /* 0x0000004715477209 */ /* 0x000fe20007810000 */
[----:B------:R-:W-:Y:S03]  /*8c50*/  FMUL.FTZ R96, R96, c[0x0][0x320] ;  /* 0x0000c80060607a20 */ /* 0x000fe60000410000 */
[----:B------:R-:W-:Y:S01]  /*8c60*/  FMUL.FTZ R98, R98, c[0x0][0x320] ;  /* 0x0000c80062627a20 */ /* 0x000fe20000410000 */
[----:B------:R-:W-:Y:S01]  /*8c70*/  FMNMX.FTZ R4, R34, R4, !PT ;  /* 0x0000000422047209 */ /* 0x000fe20007810000 */
[----:B------:R-:W-:Y:S01]  /*8c80*/  FMUL.FTZ R99, R99, c[0x0][0x320] ;  /* 0x0000c80063637a20 */ /* 0x000fe20000410000 */
[----:B------:R-:W-:Y:S01]  /*8c90*/  FMNMX.FTZ R71, R32, R71, !PT ;  /* 0x0000004720477209 */ /* 0x000fe20007810000 */
[----:B------:R-:W2:Y:S01]  /*8ca0*/  MUFU.TANH R50, R50 ;  /* 0x0000003200327308 */ /* 0x000ea20000002400 */
[----:B------:R-:W-:Y:S01]  /*8cb0*/  FMUL.FTZ R97, R97, c[0x0][0x320] ;  /* 0x0000c80061617a20 */ /* 0x000fe20000410000 */
[----:B------:R-:W-:Y:S01]  /*8cc0*/  FMNMX.FTZ R4, R35, R4, !PT ;  /* 0x0000000423047209 */ /* 0x000fe20007810000 */
[----:B------:R-:W-:Y:S01]  /*8cd0*/  FMUL.FTZ R89, R89, c[0x0][0x320] ;  /* 0x0000c80059597a20 */ /* 0x000fe20000410000 */
[----:B------:R-:W-:Y:S01]  /*8ce0*/  FMNMX.FTZ R71, R33, R71, !PT ;  /* 0x0000004721477209 */ /* 0x000fe20007810000 */
[----:B------:R-:W-:Y:S01]  /*8cf0*/  FMUL.FTZ R93, R93, c[0x0][0x320] ;  /* 0x0000c8005d5d7a20 */ /* 0x000fe20000410000 */
[----:B------:R-:W-:Y:S01]  /*8d00*/  FMNMX.FTZ R4, R200, R4, !PT ;  /* 0x00000004c8047209 */ /* 0x000fe20007810000 */
[----:B------:R-:W-:Y:S01]  /*8d10*/  FMUL.FTZ R105, R105, c[0x0][0x320] ;  /* 0x0000c80069697a20 */ /* 0x000fe20000410000 */
[----:B------:R-:W-:Y:S01]  /*8d20*/  FMNMX.FTZ R71, R36, R71, !PT ;  /* 0x0000004724477209 */ /* 0x000fe20007810000 */
[----:B------:R-:W-:Y:S01]  /*8d30*/  FMUL.FTZ R113, R113, c[0x0][0x320] ;  /* 0x0000c80071717a20 */ /* 0x000fe20000410000 */
[----:B------:R-:W3:Y:S01]  /*8d40*/  MUFU.TANH R48, R48 ;  /* 0x0000003000307308 */ /* 0x000ee20000002400 */
[----:B------:R-:W-:Y:S01]  /*8d50*/  FMUL.FTZ R94, R94, c[0x0][0x320] ;  /* 0x0000c8005e5e7a20 */ /* 0x000fe20000410000 */
[----:B------:R-:W-:Y:S01]  /*8d60*/  FMNMX.FTZ R0, R24, R2, !PT ;  /* 0x0000000218007209 */ /* 0x000fe20007810000 */
[----:B------:R-:W-:Y:S01]  /*8d70*/  FMUL.FTZ R95, R95, c[0x0][0x320] ;  /* 0x0000c8005f5f7a20 */ /* 0x000fe20000410000 */
[----:B-1----:R-:W-:Y:S01]  /*8d80*/  FMNMX.FTZ R71, R37, R71, !PT ;  /* 0x0000004725477209 */ /* 0x002fe20007810000 */
[----:B------:R-:W-:Y:S01]  /*8d90*/  FMUL.FTZ R73, R73, c[0x0][0x320] ;  /* 0x0000c80049497a20 */ /* 0x000fe20000410000 */
[----:B------:R-:W-:Y:S01]  /*8da0*/  FMNMX.FTZ R0, R25, R0, !PT ;  /* 0x0000000019007209 */ /* 0x000fe20007810000 */
[----:B------:R-:W-:Y:S02]  /*8db0*/  FMUL.FTZ R77, R77, c[0x0][0x320] ;  /* 0x0000c8004d4d7a20 */ /* 0x000fe40000410000 */
[----:B------:R-:W-:Y:S01]  /*8dc0*/  FMUL.FTZ R103, R103, c[0x0][0x320] ;  /* 0x0000c80067677a20 */ /* 0x000fe20000410000 */
[----:B------:R-:W1:Y:S01]  /*8dd0*/  MUFU.TANH R51, R51 ;  /* 0x0000003300337308 */ /* 0x000e620000002400 */
[----:B------:R-:W-:Y:S01]  /*8de0*/  FMUL.FTZ R108, R108, c[0x0][0x320] ;  /* 0x0000c8006c6c7a20 */ /* 0x000fe20000410000 */
[----:B------:R-:W-:Y:S01]  /*8df0*/  FMNMX.FTZ R0, R28, R0, !PT ;  /* 0x000000001c007209 */ /* 0x000fe20007810000 */
[----:B------:R-:W-:Y:S02]  /*8e00*/  FMUL.FTZ R92, R92, c[0x0][0x320] ;  /* 0x0000c8005c5c7a20 */ /* 0x000fe40000410000 */
[----:B------:R-:W-:Y:S01]  /*8e10*/  FMUL.FTZ R112, R112, c[0x0][0x320] ;  /* 0x0000c80070707a20 */ /* 0x000fe20000410000 */
[----:B------:R-:W-:Y:S01]  /*8e20*/  FMNMX.FTZ R0, R29, R0, !PT ;  /* 0x000000001d007209 */ /* 0x000fe20007810000 */
[----:B------:R-:W-:Y:S02]  /*8e30*/  FMUL.FTZ R104, R104, c[0x0][0x320] ;  /* 0x0000c80068687a20 */ /* 0x000fe40000410000 */
[----:B------:R-:W-:Y:S01]  /*8e40*/  FMUL.FTZ R74, R74, c[0x0][0x320] ;  /* 0x0000c8004a4a7a20 */ /* 0x000fe20000410000 */
[----:B------:R-:W4:Y:S01]  /*8e50*/  MUFU.TANH R49, R49 ;  /* 0x0000003100317308 */ /* 0x000f220000002400 */
[----:B------:R-:W-:Y:S01]  /*8e60*/  FMUL.FTZ R78, R78, c[0x0][0x320] ;  /* 0x0000c8004e4e7a20 */ /* 0x000fe20000410000 */
[----:B------:R-:W-:Y:S01]  /*8e70*/  FMNMX.FTZ R2, R40, R0, !PT ;  /* 0x0000000028027209 */ /* 0x000fe20007810000 */
[----:B------:R-:W-:Y:S01]  /*8e80*/  FMUL.FTZ R107, R107, c[0x0][0x320] ;  /* 0x0000c8006b6b7a20 */ /* 0x000fe20000410000 */
[----:B------:R-:W-:Y:S01]  /*8e90*/  FMNMX.FTZ R0, R201, R4, !PT ;  /* 0x00000004c9007209 */ /* 0x000fe20007810000 */
[----:B------:R-:W-:Y:S01]  /*8ea0*/  FMUL.FTZ R106, R106, c[0x0][0x320] ;  /* 0x0000c8006a6a7a20 */ /* 0x000fe20000410000 */
[----:B------:R-:W-:Y:S01]  /*8eb0*/  FMNMX.FTZ R4, R194, R118, !PT ;  /* 0x00000076c2047209 */ /* 0x000fe20007810000 */
[----:B------:R-:W-:Y:S01]  /*8ec0*/  FMUL.FTZ R65, R65, c[0x0][0x320] ;  /* 0x0000c80041417a20 */ /* 0x000fe20000410000 */
[----:B--2---:R-:W-:Y:S01]  /*8ed0*/  FMNMX.FTZ R0, R50, R0, !PT ;  /* 0x0000000032007209 */ /* 0x004fe20007810000 */
[----:B------:R-:W-:Y:S01]  /*8ee0*/  FMUL.FTZ R70, R70, c[0x0][0x320] ;  /* 0x0000c80046467a20 */ /* 0x000fe20000410000 */
[----:B------:R-:W2:Y:S01]  /*8ef0*/  MUFU.TANH R216, R54 ;  /* 0x0000003600d87308 */ /* 0x000ea20000002400 */
[----:B------:R-:W-:Y:S01]  /*8f00*/  FMNMX.FTZ R4, R193, R4, !PT ;  /* 0x00000004c1047209 */ /* 0x000fe20007810000 */
[----:B------:R-:W-:Y:S01]  /*8f10*/  FMUL.FTZ R45, R45, c[0x0][0x320] ;  /* 0x0000c8002d2d7a20 */ /* 0x000fe20000410000 */
[----:B---3--:R-:W-:Y:S01]  /*8f20*/  FMNMX.FTZ R71, R48, R71, !PT ;  /* 0x0000004730477209 */ /* 0x008fe20007810000 */
[----:B------:R-:W-:Y:S01]  /*8f30*/  FMUL.FTZ R42, R42, c[0x0][0x320] ;  /* 0x0000c8002a2a7a20 */ /* 0x000fe20000410000 */
[----:B-1----:R-:W-:Y:S01]  /*8f40*/  FMNMX.FTZ R0, R51, R0, !PT ;  /* 0x0000000033007209 */ /* 0x002fe20007810000 */
[----:B------:R-:W-:Y:S02]  /*8f50*/  FMUL.FTZ R59, R59, c[0x0][0x320] ;  /* 0x0000c8003b3b7a20 */ /* 0x000fe40000410000 */
[----:B------:R-:W-:Y:S02]  /*8f60*/  FMUL.FTZ R63, R63, c[0x0][0x320] ;  /* 0x0000c8003f3f7a20 */ /* 0x000fe40000410000 */
[----:B------:R-:W1:Y:S01]  /*8f70*/  MUFU.TANH R206, R52 ;  /* 0x0000003400ce7308 */ /* 0x000e620000002400 */
[----:B------:R-:W-:Y:S02]  /*8f80*/  FMUL.FTZ R69, R69, c[0x0][0x320] ;  /* 0x0000c80045457a20 */ /* 0x000fe40000410000 */
[----:B------:R-:W-:Y:S01]  /*8f90*/  FMUL.FTZ R72, R72, c[0x0][0x320] ;  /* 0x0000c80048487a20 */ /* 0x000fe20000410000 */
[----:B----4-:R-:W-:Y:S01]  /*8fa0*/  FMNMX.FTZ R71, R49, R71, !PT ;  /* 0x0000004731477209 */ /* 0x010fe20007810000 */
[----:B------:R-:W-:Y:S02]  /*8fb0*/  FMUL.FTZ R102, R102, c[0x0][0x320] ;  /* 0x0000c80066667a20 */ /* 0x000fe40000410000 */
[----:B------:R-:W-:Y:S02]  /*8fc0*/  FMUL.FTZ R109, R109, c[0x0][0x320] ;  /* 0x0000c8006d6d7a20 */ /* 0x000fe40000410000 */
[----:B------:R-:W-:Y:S01]  /*8fd0*/  FMUL.FTZ R100, R100, c[0x0][0x320] ;  /* 0x0000c80064647a20 */ /* 0x000fe20000410000 */
[----:B------:R-:W3:Y:S01]  /*8fe0*/  MUFU.TANH R245, R55 ;  /* 0x0000003700f57308 */ /* 0x000ee20000002400 */
[----:B------:R-:W-:Y:S02]  /*8ff0*/  FMUL.FTZ R101, R101, c[0x0][0x320] ;  /* 0x0000c80065657a20 */ /* 0x000fe40000410000 */
[----:B------:R-:W-:Y:S01]  /*9000*/  FMUL.FTZ R114, R114, c[0x0][0x320] ;  /* 0x0000c80072727a20 */ /* 0x000fe20000410000 */
[----:B--2---:R-:W-:Y:S01]  /*9010*/  FMNMX.FTZ R0, R216, R0, !PT ;  /* 0x00000000d8007209 */ /* 0x004fe20007810000 */
[----:B------:R-:W-:Y:S02]  /*9020*/  FMUL.FTZ R115, R115, c[0x0][0x320] ;  /* 0x0000c80073737a20 */ /* 0x000fe40000410000 */
[----:B------:R-:W-:Y:S02]  /*9030*/  FMUL.FTZ R47, R47, c[0x0][0x320] ;  /* 0x0000c8002f2f7a20 */ /* 0x000fe40000410000 */
[----:B------:R-:W-:Y:S01]  /*9040*/  FMUL.FTZ R75, R75, c[0x0][0x320] ;  /* 0x0000c8004b4b7a20 */ /* 0x000fe20000410000 */
[----:B------:R2:W4:Y:S01]  /*9050*/  MUFU.TANH R208, R53 ;  /* 0x0000003500d07308 */ /* 0x0005220000002400 */
[----:B------:R-:W-:Y:S02]  /*9060*/  FMUL.FTZ R44, R44, c[0x0][0x320] ;  /* 0x0000c8002c2c7a20 */ /* 0x000fe40000410000 */
[----:B------:R-:W-:Y:S01]  /*9070*/  FMUL.FTZ R56, R56, c[0x0][0x320] ;  /* 0x0000c80038387a20 */ /* 0x000fe20000410000 */
[----:B-1----:R-:W-:Y:S06]  /*9080*/  FMNMX.FTZ R71, R206, R71, !PT ;  /* 0x00000047ce477209 */ /* 0x002fec0007810000 */
[----:B------:R-:W1:Y:S01]  /*9090*/  MUFU.TANH R209, R66 ;  /* 0x0000004200d17308 */ /* 0x000e620000002400 */
[----:B---3--:R-:W-:Y:S09]  /*90a0*/  FMNMX.FTZ R0, R245, R0, !PT ;  /* 0x00000000f5007209 */ /* 0x008ff20007810000 */
[----:B------:R-:W3:Y:S01]  /*90b0*/  MUFU.TANH R203, R64 ;  /* 0x0000004000cb7308 */ /* 0x000ee20000002400 */
[----:B--2---:R-:W2:Y:S01]  /*90c0*/  LDL.64 R52, [R1+0x40] ;  /* 0x0000400001347983 */ /* 0x004ea20000100a00 */
[----:B----4-:R-:W-:Y:S08]  /*90d0*/  FMNMX.FTZ R71, R208, R71, !PT ;  /* 0x00000047d0477209 */ /* 0x010ff00007810000 */
[----:B------:R-:W4:Y:S01]  /*90e0*/  MUFU.TANH R41, R41 ;  /* 0x0000002900297308 */ /* 0x000f220000002400 */
[----:B-1----:R-:W-:Y:S09]  /*90f0*/  FMNMX.FTZ R0, R209, R0, !PT ;  /* 0x00000000d1007209 */ /* 0x002ff20007810000 */
[----:B------:R-:W1:Y:S01]  /*9100*/  MUFU.TANH R211, R67 ;  /* 0x0000004300d37308 */ /* 0x000e620000002400 */
[----:B---3--:R-:W-:Y:S09]  /*9110*/  FMNMX.FTZ R71, R203, R71, !PT ;  /* 0x00000047cb477209 */ /* 0x008ff20007810000 */
[----:B------:R-:W3:Y:S01]  /*9120*/  MUFU.TANH R202, R65 ;  /* 0x0000004100ca7308 */ /* 0x000ee20000002400 */
[----:B----4-:R-:W-:Y:S09]  /*9130*/  FMNMX.FTZ R2, R41, R2, !PT ;  /* 0x0000000229027209 */ /* 0x010ff20007810000 */
[----:B------:R-:W4:Y:S01]  /*9140*/  MUFU.TANH R44, R44 ;  /* 0x0000002c002c7308 */ /* 0x000f220000002400 */
[----:B-1----:R-:W-:Y:S09]  /*9150*/  FMNMX.FTZ R0, R211, R0, !PT ;  /* 0x00000000d3007209 */ /* 0x002ff20007810000 */
[----:B------:R-:W1:Y:S01]  /*9160*/  MUFU.TANH R218, R70 ;  /* 0x0000004600da7308 */ /* 0x000e620000002400 */
[----:B---3--:R-:W-:Y:S09]  /*9170*/  FMNMX.FTZ R71, R202, R71, !PT ;  /* 0x00000047ca477209 */ /* 0x008ff20007810000 */
[----:B------:R3:W-:Y:S01]  /*9180*/  MUFU.TANH R220, R86 ;  /* 0x0000005600dc7308 */ /* 0x0007e20000002400 */
[----:B----4-:R-:W-:Y:S09]  /*9190*/  FMNMX.FTZ R2, R44, R2, !PT ;  /* 0x000000022c027209 */ /* 0x010ff20007810000 */
[----:B------:R-:W4:Y:S01]  /*91a0*/  MUFU.TANH R234, R68 ;  /* 0x0000004400ea7308 */ /* 0x000f220000002400 */
[----:B-1----:R-:W-:Y:S09]  /*91b0*/  FMNMX.FTZ R0, R218, R0, !PT ;  /* 0x00000000da007209 */ /* 0x002ff20007810000 */
[----:B------:R-:W1:Y:S01]  /*91c0*/  MUFU.TANH R45, R45 ;  /* 0x0000002d002d7308 */ /* 0x000e620000002400 */
[----:B---3--:R-:W-:Y:S04]  /*91d0*/  MOV R86, R222 ;  /* 0x000000de00567202 */ /* 0x008fe80000000f00 */
[----:B------:R-:W-:Y:S05]  /*91e0*/  FMNMX.FTZ R0, R86, R0, !PT ;  /* 0x0000000056007209 */ /* 0x000fea0007810000 */
[----:B------:R-:W3:Y:S01]  /*91f0*/  MUFU.TANH R199, R56 ;  /* 0x0000003800c77308 */ /* 0x000ee20000002400 */
[----:B----4-:R-:W-:Y:S09]  /*9200*/  FMNMX.FTZ R71, R234, R71, !PT ;  /* 0x00000047ea477209 */ /* 0x010ff20007810000 */
[----:B------:R3:W-:Y:S01]  /*9210*/  MUFU.TANH R246, R63 ;  /* 0x0000003f00f67308 */ /* 0x0007e20000002400 */
[----:B-1----:R-:W-:Y:S09]  /*9220*/  FMNMX.FTZ R2, R45, R2, !PT ;  /* 0x000000022d027209 */ /* 0x002ff20007810000 */
[----:B------:R-:W1:Y:S10]  /*9230*/  MUFU.TANH R39, R82 ;  /* 0x0000005200277308 */ /* 0x000e740000002400 */
[----:B------:R-:W-:Y:S01]  /*9240*/  MUFU.TANH R204, R42 ;  /* 0x0000002a00cc7308 */ /* 0x000fe20000002400 */
[----:B---3--:R-:W-:Y:S04]  /*9250*/  MOV R63, R199 ;  /* 0x000000c7003f7202 */ /* 0x008fe80000000f00 */
[----:B------:R-:W-:Y:S05]  /*9260*/  FMNMX.FTZ R2, R63, R2, !PT ;  /* 0x000000023f027209 */ /* 0x000fea0007810000 */
[----:B------:R-:W-:Y:S01]  /*9270*/  MUFU.TANH R230, R58 ;  /* 0x0000003a00e67308 */ /* 0x000fe20000002400 */
[----:B-1----:R-:W-:Y:S04]  /*9280*/  MOV R212, R39 ;  /* 0x0000002700d47202 */ /* 0x002fe80000000f00 */
[----:B------:R-:W-:Y:S05]  /*9290*/  FMNMX.FTZ R0, R212, R0, !PT ;  /* 0x00000000d4007209 */ /* 0x000fea0007810000 */
[----:B------:R-:W-:Y:S10]  /*92a0*/  MUFU.TANH R42, R59 ;  /* 0x0000003b002a7308 */ /* 0x000ff40000002400 */
[----:B------:R-:W1:Y:S10]  /*92b0*/  MUFU.TANH R59, R69 ;  /* 0x00000045003b7308 */ /* 0x000e740000002400 */
[----:B------:R-:W3:Y:S10]  /*92c0*/  MUFU.TANH R223, R80 ;  /* 0x0000005000df7308 */ /* 0x000ef40000002400 */
[----:B------:R3:W-:Y:S01]  /*92d0*/  MUFU.TANH R58, R87 ;  /* 0x00000057003a7308 */ /* 0x0007e20000002400 */
[----:B-1----:R-:W-:Y:S09]  /*92e0*/  FMNMX.FTZ R71, R59, R71, !PT ;  /* 0x000000473b477209 */ /* 0x002ff20007810000 */
[----:B------:R-:W1:Y:S10]  /*92f0*/  MUFU.TANH R197, R57 ;  /* 0x0000003900c57308 */ /* 0x000e740000002400 */
[----:B------:R-:W-:Y:S01]  /*9300*/  MUFU.TANH R221, R60 ;  /* 0x0000003c00dd7308 */ /* 0x000fe20000002400 */
[----:B---3--:R-:W-:Y:S04]  /*9310*/  MOV R87, R223 ;  /* 0x000000df00577202 */ /* 0x008fe80000000f00 */
[----:B------:R-:W-:Y:S05]  /*9320*/  FMNMX.FTZ R71, R87, R71, !PT ;  /* 0x0000004757477209 */ /* 0x000fea0007810000 */
[----:B------:R1:W-:Y:S10]  /*9330*/  MUFU.TANH R60, R85 ;  /* 0x00000055003c7308 */ /* 0x0003f40000002400 */
[----:B------:R-:W3:Y:S10]  /*9340*/  MUFU.TANH R14, R14 ;  /* 0x0000000e000e7308 */ /* 0x000ef40000002400 */
[----:B------:R-:W4:Y:S01]  /*9350*/  MUFU.TANH R233, R83 ;  /* 0x0000005300e97308 */ /* 0x000f220000002400 */
[----:B-1----:R-:W-:Y:S04]  /*9360*/  MOV R85, R197 ;  /* 0x000000c500557202 */ /* 0x002fe80000000f00 */
[----:B------:R-:W-:Y:S05]  /*9370*/  FMNMX.FTZ R2, R85, R2, !PT ;  /* 0x0000000255027209 */ /* 0x000fea0007810000 */
[----:B------:R1:W-:Y:S01]  /*9380*/  MUFU.TANH R248, R88 ;  /* 0x0000005800f87308 */ /* 0x0003e20000002400 */
[----:B---3--:R-:W-:Y:S09]  /*9390*/  FMNMX.FTZ R4, R14, R4, !PT ;  /* 0x000000040e047209 */ /* 0x008ff20007810000 */
[----:B------:R-:W3:Y:S01]  /*93a0*/  MUFU.TANH R15, R15 ;  /* 0x0000000f000f7308 */ /* 0x000ee20000002400 */
[----:B----4-:R-:W-:Y:S04]  /*93b0*/  FMNMX.FTZ R0, R233, R0, !PT ;  /* 0x00000000e9007209 */ /* 0x010fe80007810000 */
[----:B------:R-:W-:Y:S05]  /*93c0*/  FMNMX.FTZ R0, R220, R0, !PT ;  /* 0x00000000dc007209 */ /* 0x000fea0007810000 */
[----:B------:R-:W4:Y:S01]  /*93d0*/  MUFU.TANH R80, R81 ;  /* 0x0000005100507308 */ /* 0x000f220000002400 */
[----:B------:R-:W-:Y:S02]  /*93e0*/  FMNMX.FTZ R0, R58, R0, !PT ;  /* 0x000000003a007209 */ /* 0x000fe40007810000 */
[----:B-1----:R-:W-:Y:S04]  /*93f0*/  MOV R88, R221 ;  /* 0x000000dd00587202 */ /* 0x002fe80000000f00 */
[----:B------:R-:W-:Y:S03]  /*9400*/  FMNMX.FTZ R2, R88, R2, !PT ;  /* 0x0000000258027209 */ /* 0x000fe60007810000 */
[----:B------:R-:W1:Y:S01]  /*9410*/  MUFU.TANH R249, R84 ;  /* 0x0000005400f97308 */ /* 0x000e620000002400 */
[----:B---3--:R-:W-:Y:S04]  /*9420*/  FMNMX.FTZ R4, R15, R4, !PT ;  /* 0x000000040f047209 */ /* 0x008fe80007810000 */
[----:B------:R-:W-:Y:S05]  /*9430*/  FMNMX.FTZ R4, R26, R4, !PT ;  /* 0x000000041a047209 */ /* 0x000fea0007810000 */
[----:B------:R1:W-:Y:S01]  /*9440*/  MUFU.TANH R244, R91 ;  /* 0x0000005b00f47308 */ /* 0x0003e20000002400 */
[----:B----4-:R-:W-:Y:S09]  /*9450*/  FMNMX.FTZ R71, R80, R71, !PT ;  /* 0x0000004750477209 */ /* 0x010ff20007810000 */
[----:B------:R-:W3:Y:S10]  /*9460*/  MUFU.TANH R250, R61 ;  /* 0x0000003d00fa7308 */ /* 0x000ef40000002400 */
[----:B------:R3:W-:Y:S01]  /*9470*/  MUFU.TANH R247, R90 ;  /* 0x0000005a00f77308 */ /* 0x0007e20000002400 */
[----:B-1----:R-:W-:Y:S04]  /*9480*/  MOV R91, R249 ;  /* 0x000000f9005b7202 */ /* 0x002fe80000000f00 */
[----:B------:R-:W-:Y:S05]  /*9490*/  FMNMX.FTZ R71, R91, R71, !PT ;  /* 0x000000475b477209 */ /* 0x000fea0007810000 */
[----:B------:R-:W1:Y:S01]  /*94a0*/  MUFU.TANH R27, R27 ;  /* 0x0000001b001b7308 */ /* 0x000e620000002400 */
[----:B------:R-:W-:Y:S09]  /*94b0*/  FMNMX.FTZ R71, R60, R71, !PT ;  /* 0x000000473c477209 */ /* 0x000ff20007810000 */
[----:B------:R-:W4:Y:S01]  /*94c0*/  MUFU.TANH R198, R96 ;  /* 0x0000006000c67308 */ /* 0x000f220000002400 */
[----:B---3--:R-:W-:Y:S04]  /*94d0*/  MOV R90, R250 ;  /* 0x000000fa005a7202 */ /* 0x008fe80000000f00 */
[----:B------:R-:W-:Y:S05]  /*94e0*/  FMNMX.FTZ R2, R90, R2, !PT ;  /* 0x000000025a027209 */ /* 0x000fea0007810000 */
[----:B------:R-:W3:Y:S01]  /*94f0*/  MUFU.TANH R219, R72 ;  /* 0x0000004800db7308 */ /* 0x000ee20000002400 */
[----:B-1----:R-:W-:Y:S09]  /*9500*/  FMNMX.FTZ R4, R27, R4, !PT ;  /* 0x000000041b047209 */ /* 0x002ff20007810000 */
[----:B------:R-:W1:Y:S01]  /*9510*/  MUFU.TANH R196, R73 ;  /* 0x0000004900c47308 */ /* 0x000e620000002400 */
[----:B----4-:R-:W-:Y:S04]  /*9520*/  MOV R215, R198 ;  /* 0x000000c600d77202 */ /* 0x010fe80000000f00 */
[----:B------:R-:W-:Y:S05]  /*9530*/  FMNMX.FTZ R71, R215, R71, !PT ;  /* 0x00000047d7477209 */ /* 0x000fea0007810000 */
[----:B------:R-:W4:Y:S01]  /*9540*/  MUFU.TANH R98, R98 ;  /* 0x0000006200627308 */ /* 0x000f220000002400 */
[----:B---3--:R-:W-:Y:S09]  /*9550*/  FMNMX.FTZ R2, R219, R2, !PT ;  /* 0x00000002db027209 */ /* 0x008ff20007810000 */
[----:B------:R-:W3:Y:S01]  /*9560*/  MUFU.TANH R30, R30 ;  /* 0x0000001e001e7308 */ /* 0x000ee20000002400 */
[----:B-1----:R-:W-:Y:S04]  /*9570*/  MOV R84, R196 ;  /* 0x000000c400547202 */ /* 0x002fe80000000f00 */
[----:B------:R-:W-:Y:S05]  /*9580*/  FMNMX.FTZ R2, R84, R2, !PT ;  /* 0x0000000254027209 */ /* 0x000fea0007810000 */
[----:B------:R-:W1:Y:S01]  /*9590*/  MUFU.TANH R38, R76 ;  /* 0x0000004c00267308 */ /* 0x000e620000002400 */
[----:B----4-:R-:W-:Y:S09]  /*95a0*/  FMNMX.FTZ R0, R98, R0, !PT ;  /* 0x0000000062007209 */ /* 0x010ff20007810000 */
[----:B------:R-:W4:Y:S01]  /*95b0*/  MUFU.TANH R99, R99 ;  /* 0x0000006300637308 */ /* 0x000f220000002400 */
[----:B---3--:R-:W-:Y:S09]  /*95c0*/  FMNMX.FTZ R4, R30, R4, !PT ;  /* 0x000000041e047209 */ /* 0x008ff20007810000 */
[----:B------:R-:W3:Y:S01]  /*95d0*/  MUFU.TANH R5, R102 ;  /* 0x0000006600057308 */ /* 0x000ee20000002400 */
[----:B-1----:R-:W-:Y:S02]  /*95e0*/  MOV R213, R38 ;  /* 0x0000002600d57202 */ /* 0x002fe40000000f00 */
[----:B------:R-:W2:Y:S02]  /*95f0*/  LDL.64 R38, [R1+0x48] ;  /* 0x0000480001267983 */ /* 0x000ea40000100a00 */
[----:B------:R-:W-:Y:S05]  /*9600*/  FMNMX.FTZ R2, R213, R2, !PT ;  /* 0x00000002d5027209 */ /* 0x000fea0007810000 */
[----:B------:R3:W-:Y:S01]  /*9610*/  MUFU.TANH R188, R109 ;  /* 0x0000006d00bc7308 */ /* 0x0007e20000002400 */
[----:B----4-:R-:W-:Y:S09]  /*9620*/  FMNMX.FTZ R0, R99, R0, !PT ;  /* 0x0000000063007209 */ /* 0x010ff20007810000 */
[----:B------:R-:W1:Y:S10]  /*9630*/  MUFU.TANH R31, R31 ;  /* 0x0000001f001f7308 */ /* 0x000e740000002400 */
[----:B------:R-:W4:Y:S01]  /*9640*/  MUFU.TANH R97, R97 ;  /* 0x0000006100617308 */ /* 0x000f220000002400 */
[----:B---3--:R-:W-:Y:S04]  /*9650*/  MOV R109, R5 ;  /* 0x00000005006d7202 */ /* 0x008fe80000000f00 */
[----:B------:R-:W-:Y:S05]  /*9660*/  FMNMX.FTZ R0, R109, R0, !PT ;  /* 0x000000006d007209 */ /* 0x000fea0007810000 */
[----:B------:R-:W3:Y:S01]  /*9670*/  MUFU.TANH R251, R77 ;  /* 0x0000004d00fb7308 */ /* 0x000ee20000002400 */
[----:B-1----:R-:W-:Y:S04]  /*9680*/  FMNMX.FTZ R4, R31, R4, !PT ;  /* 0x000000041f047209 */ /* 0x002fe80007810000 */
[----:B------:R-:W-:Y:S05]  /*9690*/  FMNMX.FTZ R4, R204, R4, !PT ;  /* 0x00000004cc047209 */ /* 0x000fea0007810000 */
[----:B------:R3:W-:Y:S01]  /*96a0*/  MUFU.TANH R243, R89 ;  /* 0x0000005900f37308 */ /* 0x0007e20000002400 */
[----:B----4-:R-:W-:Y:S09]  /*96b0*/  FMNMX.FTZ R71, R97, R71, !PT ;  /* 0x0000004761477209 */ /* 0x010ff20007810000 */
[----:B------:R-:W1:Y:S10]  /*96c0*/  MUFU.TANH R6, R103 ;  /* 0x0000006700067308 */ /* 0x000e740000002400 */
[----:B------:R1:W-:Y:S01]  /*96d0*/  MUFU.TANH R191, R108 ;  /* 0x0000006c00bf7308 */ /* 0x0003e20000002400 */
[----:B---3--:R-:W-:Y:S04]  /*96e0*/  MOV R89, R251 ;  /* 0x000000fb00597202 */ /* 0x008fe80000000f00 */
[----:B------:R-:W-:Y:S05]  /*96f0*/  FMNMX.FTZ R2, R89, R2, !PT ;  /* 0x0000000259027209 */ /* 0x000fea0007810000 */
[----:B------:R3:W-:Y:S10]  /*9700*/  MUFU.TANH R61, R93 ;  /* 0x0000005d003d7308 */ /* 0x0007f40000002400 */
[----:B------:R-:W4:Y:S01]  /*9710*/  MUFU.TANH R100, R100 ;  /* 0x0000006400647308 */ /* 0x000f220000002400 */
[----:B-1----:R-:W-:Y:S04]  /*9720*/  MOV R108, R6 ;  /* 0x00000006006c7202 */ /* 0x002fe80000000f00 */
[----:B------:R-:W-:Y:S05]  /*9730*/  FMNMX.FTZ R0, R108, R0, !PT ;  /* 0x000000006c007209 */ /* 0x000fea0007810000 */
[----:B------:R-:W-:Y:S01]  /*9740*/  MUFU.TANH R240, R62 ;  /* 0x0000003e00f07308 */ /* 0x000fe20000002400 */
[----:B---3--:R-:W-:Y:S09]  /*9750*/  MOV R93, R230 ;  /* 0x000000e6005d7202 */ /* 0x008ff20000000f00 */
[----:B------:R1:W-:Y:S01]  /*9760*/  MUFU.TANH R62, R92 ;  /* 0x0000005c003e7308 */ /* 0x0003e20000002400 */
[----:B----4-:R-:W-:Y:S09]  /*9770*/  FMNMX.FTZ R71, R100, R71, !PT ;  /* 0x0000004764477209 */ /* 0x010ff20007810000 */
[----:B------:R-:W3:Y:S10]  /*9780*/  MUFU.TANH R205, R43 ;  /* 0x0000002b00cd7308 */ /* 0x000ef40000002400 */
[----:B------:R-:W4:Y:S01]  /*9790*/  MUFU.TANH R101, R101 ;  /* 0x0000006500657308 */ /* 0x000f220000002400 */
[----:B-1----:R-:W-:Y:S04]  /*97a0*/  MOV R92, R248 ;  /* 0x000000f8005c7202 */ /* 0x002fe80000000f00 */
[----:B------:R-:W-:Y:S05]  /*97b0*/  FMNMX.FTZ R2, R92, R2, !PT ;  /* 0x000000025c027209 */ /* 0x000fea0007810000 */
[----:B------:R-:W1:Y:S01]  /*97c0*/  MUFU.TANH R114, R114 ;  /* 0x0000007200727308 */ /* 0x000e620000002400 */
[----:B------:R-:W-:Y:S02]  /*97d0*/  FMNMX.FTZ R2, R243, R2, !PT ;  /* 0x00000002f3027209 */ /* 0x000fe40007810000 */
[----:B---3--:R-:W-:Y:S02]  /*97e0*/  FMNMX.FTZ R4, R205, R4, !PT ;  /* 0x00000004cd047209 */ /* 0x008fe40007810000 */
[----:B------:R-:W-:Y:S05]  /*97f0*/  FMNMX.FTZ R2, R62, R2, !PT ;  /* 0x000000023e027209 */ /* 0x000fea0007810000 */
[----:B------:R-:W3:Y:S01]  /*9800*/  MUFU.TANH R207, R46 ;  /* 0x0000002e00cf7308 */ /* 0x000ee20000002400 */
[----:B------:R-:W-:Y:S02]  /*9810*/  FMNMX.FTZ R2, R61, R2, !PT ;  /* 0x000000023d027209 */ /* 0x000fe40007810000 */
[----:B----4-:R-:W-:Y:S07]  /*9820*/  FMNMX.FTZ R71, R101, R71, !PT ;  /* 0x0000004765477209 */ /* 0x010fee0007810000 */
[----:B------:R-:W4:Y:S01]  /*9830*/  MUFU.TANH R102, R112 ;  /* 0x0000007000667308 */ /* 0x000f220000002400 */
[----:B-1----:R-:W-:Y:S09]  /*9840*/  FMNMX.FTZ R0, R114, R0, !PT ;  /* 0x0000000072007209 */ /* 0x002ff20007810000 */
[----:B------:R-:W1:Y:S01]  /*9850*/  MUFU.TANH R115, R115 ;  /* 0x0000007300737308 */ /* 0x000e620000002400 */
[----:B---3--:R-:W-:Y:S09]  /*9860*/  FMNMX.FTZ R4, R207, R4, !PT ;  /* 0x00000004cf047209 */ /* 0x008ff20007810000 */
[----:B------:R-:W3:Y:S01]  /*9870*/  MUFU.TANH R210, R47 ;  /* 0x0000002f00d27308 */ /* 0x000ee20000002400 */
[----:B----4-:R-:W-:Y:S02]  /*9880*/  FMNMX.FTZ R71, R102, R71, !PT ;  /* 0x0000004766477209 */ /* 0x010fe40007810000 */
[----:B------:R-:W-:Y:S07]  /*9890*/  MOV R112, R247 ;  /* 0x000000f700707202 */ /* 0x000fee0000000f00 */
[----:B------:R-:W4:Y:S01]  /*98a0*/  MUFU.TANH R96, R113 ;  /* 0x0000007100607308 */ /* 0x000f220000002400 */
[----:B-1----:R-:W-:Y:S05]  /*98b0*/  FMNMX.FTZ R0, R115, R0, !PT ;  /* 0x0000000073007209 */ /* 0x002fea0007810000 */
[----:B------:R-:W1:Y:S04]  /*98c0*/  SHFL.BFLY PT, R70, R0, 0x2, 0x1f ;  /* 0x0c401f0000467f89 */ /* 0x000e6800000e0000 */
[----:B------:R-:W1:Y:S01]  /*98d0*/  MUFU.TANH R46, R104 ;  /* 0x00000068002e7308 */ /* 0x000e620000002400 */
[----:B---3--:R-:W-:Y:S04]  /*98e0*/  FMNMX.FTZ R4, R210, R4, !PT ;  /* 0x00000004d2047209 */ /* 0x008fe80007810000 */
[----:B------:R-:W-:Y:S05]  /*98f0*/  FMNMX.FTZ R4, R93, R4, !PT ;  /* 0x000000045d047209 */ /* 0x000fea0007810000 */
[----:B------:R-:W3:Y:S01]  /*9900*/  MUFU.TANH R230, R105 ;  /* 0x0000006900e67308 */ /* 0x000ee20000002400 */
[----:B------:R-:W-:Y:S02]  /*9910*/  FMNMX.FTZ R4, R42, R4, !PT ;  /* 0x000000042a047209 */ /* 0x000fe40007810000 */
[----:B----4-:R-:W-:Y:S02]  /*9920*/  FMNMX.FTZ R71, R96, R71, !PT ;  /* 0x0000004760477209 */ /* 0x010fe40007810000 */
[----:B------:R-:W-:Y:S03]  /*9930*/  FMNMX.FTZ R4, R240, R4, !PT ;  /* 0x00000004f0047209 */ /* 0x000fe60007810000 */
[----:B------:R-:W4:Y:S02]  /*9940*/  SHFL.BFLY PT, R5, R71, 0x2, 0x1f ;  /* 0x0c401f0047057f89 */ /* 0x000f2400000e0000 */
[----:B------:R-:W4:Y:S01]  /*9950*/  MUFU.TANH R43, R74 ;  /* 0x0000004a002b7308 */ /* 0x000f220000002400 */
[----:B------:R-:W-:Y:S02]  /*9960*/  FMNMX.FTZ R4, R246, R4, !PT ;  /* 0x00000004f6047209 */ /* 0x000fe40007810000 */
[----:B-1----:R-:W-:Y:S02]  /*9970*/  FMNMX.FTZ R70, R0, R70, !PT ;  /* 0x0000004600467209 */ /* 0x002fe40007810000 */
[----:B------:R-:W-:Y:S05]  /*9980*/  FMNMX.FTZ R2, R46, R2, !PT ;  /* 0x000000022e027209 */ /* 0x000fea0007810000 */
[----:B------:R-:W1:Y:S01]  /*9990*/  MUFU.TANH R252, R75 ;  /* 0x0000004b00fc7308 */ /* 0x000e620000002400 */
[----:B---3--:R-:W-:Y:S04]  /*99a0*/  FMNMX.FTZ R2, R230, R2, !PT ;  /* 0x00000002e6027209 */ /* 0x008fe80007810000 */
[----:B------:R-:W-:Y:S05]  /*99b0*/  FMNMX.FTZ R2, R191, R2, !PT ;  /* 0x00000002bf027209 */ /* 0x000fea0007810000 */
[----:B------:R-:W3:Y:S01]  /*99c0*/  MUFU.TANH R217, R78 ;  /* 0x0000004e00d97308 */ /* 0x000ee20000002400 */
[----:B------:R-:W-:Y:S02]  /*99d0*/  FMNMX.FTZ R2, R188, R2, !PT ;  /* 0x00000002bc027209 */ /* 0x000fe40007810000 */
[----:B----4-:R-:W-:Y:S02]  /*99e0*/  FMNMX.FTZ R4, R43, R4, !PT ;  /* 0x000000042b047209 */ /* 0x010fe40007810000 */
[----:B------:R-:W-:Y:S01]  /*99f0*/  FMNMX.FTZ R71, R71, R5, !PT ;  /* 0x0000000547477209 */ /* 0x000fe20007810000 */
[----:B------:R-:W4:Y:S04]  /*9a00*/  SHFL.BFLY PT, R68, R2, 0x2, 0x1f ;  /* 0x0c401f0002447f89 */ /* 0x000f2800000e0000 */
[----:B------:R-:W4:Y:S01]  /*9a10*/  MUFU.TANH R119, R79 ;  /* 0x0000004f00777308 */ /* 0x000f220000002400 */
[----:B-1----:R-:W-:Y:S03]  /*9a20*/  FMNMX.FTZ R4, R252, R4, !PT ;  /* 0x00000004fc047209 */ /* 0x002fe60007810000 */
[----:B------:R-:W1:Y:S01]  /*9a30*/  SHFL.BFLY PT, R6, R71, 0x1, 0x1f ;  /* 0x0c201f0047067f89 */ /* 0x000e6200000e0000 */
[----:B------:R-:W-:Y:S05]  /*9a40*/  FMUL.FTZ R75, R110, c[0x0][0x320] ;  /* 0x0000c8006e4b7a20 */ /* 0x000fea0000410000 */
[----:B------:R-:W1:Y:S02]  /*9a50*/  MUFU.TANH R7, R107 ;  /* 0x0000006b00077308 */ /* 0x000e640000002400 */
[----:B------:R-:W1:Y:S01]  /*9a60*/  SHFL.BFLY PT, R5, R70, 0x1, 0x1f ;  /* 0x0c201f0046057f89 */ /* 0x000e6200000e0000 */
[----:B---3--:R-:W-:Y:S07]  /*9a70*/  FMNMX.FTZ R0, R217, R4, !PT ;  /* 0x00000004d9007209 */ /* 0x008fee0007810000 */
[----:B------:R-:W3:Y:S01]  /*9a80*/  MUFU.TANH R104, R94 ;  /* 0x0000005e00687308 */ /* 0x000ee20000002400 */
[----:B----4-:R-:W-:Y:S02]  /*9a90*/  FMNMX.FTZ R68, R2, R68, !PT ;  /* 0x0000004402447209 */ /* 0x010fe40007810000 */
[----:B------:R-:W-:Y:S04]  /*9aa0*/  FMNMX.FTZ R0, R119, R0, !PT ;  /* 0x0000000077007209 */ /* 0x000fe80007810000 */
[----:B------:R-:W-:Y:S01]  /*9ab0*/  FMNMX.FTZ R4, R112, R0, !PT ;  /* 0x0000000070047209 */ /* 0x000fe20007810000 */
[----:B------:R-:W-:Y:S02]  /*9ac0*/  FMUL.FTZ R0, R111, c[0x0][0x320] ;  /* 0x0000c8006f007a20 */ /* 0x000fe40000410000 */
[----:B------:R-:W4:Y:S01]  /*9ad0*/  MUFU.TANH R113, R95 ;  /* 0x0000005f00717308 */ /* 0x000f220000002400 */
[----:B-1----:R-:W-:Y:S02]  /*9ae0*/  FMNMX.FTZ R71, R71, R6, !PT ;  /* 0x0000000647477209 */ /* 0x002fe40007810000 */
[----:B------:R-:W-:Y:S03]  /*9af0*/  MOV R111, R7 ;  /* 0x00000007006f7202 */ /* 0x000fe60000000f00 */
[----:B------:R-:W-:Y:S01]  /*9b00*/  FMUL.FTZ R103, R71, c[0x0][0x2d0] ;  /* 0x0000b40047677a20 */ /* 0x000fe20000410000 */
[----:B------:R-:W-:Y:S02]  /*9b10*/  FMNMX.FTZ R70, R70, R5, !PT ;  /* 0x0000000546467209 */ /* 0x000fe40007810000 */
[----:B------:R-:W-:Y:S01]  /*9b20*/  MOV R107, R244 ;  /* 0x000000f4006b7202 */ /* 0x000fe20000000f00 */
[----:B------:R-:W1:Y:S01]  /*9b30*/  MUFU.TANH R8, R106 ;  /* 0x0000006a00087308 */ /* 0x000e620000002400 */
[--C-:B------:R-:W-:Y:S02]  /*9b40*/  FFMA.FTZ R7, R20, c[0x0][0x2d0], -R103.reuse ;  /* 0x0000b40014077a23 */ /* 0x100fe40000010867 */
[--C-:B------:R-:W-:Y:S01]  /*9b50*/  FFMA.FTZ R6, R21, c[0x0][0x2d0], -R103.reuse ;  /* 0x0000b40015067a23 */ /* 0x100fe20000010867 */
[----:B------:R-:W-:Y:S01]  /*9b60*/  FMNMX.FTZ R2, R107, R4, !PT ;  /* 0x000000046b027209 */ /* 0x000fe20007810000 */
[----:B------:R-:W-:Y:S01]  /*9b70*/  FMUL.FTZ R105, R70, c[0x0][0x2d0] ;  /* 0x0000b40046697a20 */ /* 0x000fe20000410000 */
[----:B------:R-:W1:Y:S01]  /*9b80*/  SHFL.BFLY PT, R4, R68, 0x1, 0x1f ;  /* 0x0c201f0044047f89 */ /* 0x000e6200000e0000 */
[--C-:B------:R-:W-:Y:S01]  /*9b90*/  FFMA.FTZ R5, R32, c[0x0][0x2d0], -R103.reuse ;  /* 0x0000b40020057a23 */ /* 0x100fe20000010867 */
[----:B---3--:R-:W-:Y:S01]  /*9ba0*/  FMNMX.FTZ R2, R104, R2, !PT ;  /* 0x0000000268027209 */ /* 0x008fe20007810000 */
[--C-:B------:R-:W-:Y:S01]  /*9bb0*/  FFMA.FTZ R100, R100, c[0x0][0x2d0], -R103.reuse ;  /* 0x0000b40064647a23 */ /* 0x100fe20000010867 */
[----:B------:R3:W-:Y:S01]  /*9bc0*/  MUFU.TANH R74, R0 ;  /* 0x00000000004a7308 */ /* 0x0007e20000002400 */
[--C-:B------:R-:W-:Y:S02]  /*9bd0*/  FFMA.FTZ R101, R101, c[0x0][0x2d0], -R103.reuse ;  /* 0x0000b40065657a23 */ /* 0x100fe40000010867 */
[--C-:B------:R-:W-:Y:S01]  /*9be0*/  FFMA.FTZ R102, R102, c[0x0][0x2d0], -R103.reuse ;  /* 0x0000b40066667a23 */ /* 0x100fe20000010867 */
[----:B----4-:R-:W-:Y:S02]  /*9bf0*/  FMNMX.FTZ R2, R113, R2, !PT ;  /* 0x0000000271027209 */ /* 0x010fe40007810000 */
[----:B--2---:R-:W-:Y:S04]  /*9c00*/  MOV R39, c[0x0][0x1e4] ;  /* 0x0000790000277a02 */ /* 0x004fe80000000f00 */
[----:B------:R-:W2:Y:S01]  /*9c10*/  MUFU.TANH R75, R75 ;  /* 0x0000004b004b7308 */ /* 0x000ea20000002400 */
[----:B-1----:R-:W-:Y:S09]  /*9c20*/  MOV R110, R8 ;  /* 0x00000008006e7202 */ /* 0x002ff20000000f00 */
[----:B------:R1:W-:Y:S01]  /*9c30*/  MUFU.EX2 R95, R5 ;  /* 0x00000005005f7308 */ /* 0x0003e20000000800 */
[----:B------:R-:W-:Y:S01]  /*9c40*/  FMNMX.FTZ R68, R68, R4, !PT ;  /* 0x0000000444447209 */ /* 0x000fe20007810000 */
[----:B------:R-:W-:Y:S01]  /*9c50*/  FFMA.FTZ R4, R185, c[0x0][0x2d0], -R103 ;  /* 0x0000b400b9047a23 */ /* 0x000fe20000010867 */
[----:B------:R-:W-:Y:S01]  /*9c60*/  MOV R185, R61 ;  /* 0x0000003d00b97202 */ /* 0x000fe20000000f00 */
[----:B---3--:R-:W-:Y:S01]  /*9c70*/  FADD.FTZ R0, -R71, R3 ;  /* 0x0000000347007221 */ /* 0x008fe20000010100 */
[----:B------:R-:W-:Y:S01]  /*9c80*/  FMNMX.FTZ R3, R110, R2, !PT ;  /* 0x000000026e037209 */ /* 0x000fe20007810000 */
[----:B------:R-:W-:Y:S02]  /*9c90*/  FMUL.FTZ R106, R68, c[0x0][0x2d0] ;  /* 0x0000b400446a7a20 */ /* 0x000fe40000410000 */
[----:B------:R-:W-:Y:S01]  /*9ca0*/  FMUL.FTZ R2, R0, c[0x0][0x2d0] ;  /* 0x0000b40000027a20 */ /* 0x000fe20000410000 */
[----:B------:R-:W-:Y:S01]  /*9cb0*/  FMNMX.FTZ R0, R111, R3, !PT ;  /* 0x000000036f007209 */ /* 0x000fe20007810000 */
[----:B------:R-:W-:Y:S01]  /*9cc0*/  MUFU.EX2 R244, R4 ;  /* 0x0000000400f47308 */ /* 0x000fe20000000800 */
[--C-:B------:R-:W-:Y:S02]  /*9cd0*/  FFMA.FTZ R9, R25, c[0x0][0x2d0], -R106.reuse ;  /* 0x0000b40019097a23 */ /* 0x100fe4000001086a */
[----:B------:R-:W-:Y:S01]  /*9ce0*/  FFMA.FTZ R44, R44, c[0x0][0x2d0], -R106 ;  /* 0x0000b4002c2c7a23 */ /* 0x000fe2000001086a */
[----:B--2---:R-:W-:Y:S04]  /*9cf0*/  FMNMX.FTZ R0, R75, R0, !PT ;  /* 0x000000004b007209 */ /* 0x004fe80007810000 */
[----:B------:R-:W-:Y:S02]  /*9d00*/  FMNMX.FTZ R0, R74, R0, !PT ;  /* 0x000000004a007209 */ /* 0x000fe40007810000 */
[----:B------:R2:W3:Y:S03]  /*9d10*/  MUFU.EX2 R73, R2 ;  /* 0x0000000200497308 */ /* 0x0004e60000000800 */
[----:B------:R-:W4:Y:S01]  /*9d20*/  SHFL.BFLY PT, R3, R0, 0x2, 0x1f ;  /* 0x0c401f0000037f89 */ /* 0x000f2200000e0000 */
[----:B-1----:R-:W-:Y:S06]  /*9d30*/  FFMA.FTZ R5, R34, c[0x0][0x2d0], -R105 ;  /* 0x0000b40022057a23 */ /* 0x002fec0000010869 */
[----:B------:R-:W-:Y:S10]  /*9d40*/  MUFU.EX2 R214, R5 ;  /* 0x0000000500d67308 */ /* 0x000ff40000000800 */
[----:B------:R1:W-:Y:S01]  /*9d50*/  MUFU.EX2 R81, R7 ;  /* 0x0000000700517308 */ /* 0x0003e20000000800 */
[----:B--2---:R-:W-:Y:S01]  /*9d60*/  FADD.FTZ R2, -R70, R116 ;  /* 0x0000007446027221 */ /* 0x004fe20000010100 */
[----:B----4-:R-:W-:Y:S01]  /*9d70*/  FMNMX.FTZ R0, R0, R3, !PT ;  /* 0x0000000300007209 */ /* 0x010fe20007810000 */
[----:B------:R-:W-:Y:S07]  /*9d80*/  FFMA.FTZ R3, R17, c[0x0][0x2d0], -R103 ;  /* 0x0000b40011037a23 */ /* 0x000fee0000010867 */
[----:B------:R-:W-:Y:S01]  /*9d90*/  MUFU.EX2 R34, R9 ;  /* 0x0000000900227308 */ /* 0x000fe20000000800 */
[----:B---3--:R-:W-:Y:S01]  /*9da0*/  FMUL.FTZ R17, R73, R133 ;  /* 0x0000008549117220 */ /* 0x008fe20000410000 */
[----:B------:R-:W-:Y:S01]  /*9db0*/  MOV R133, R62 ;  /* 0x0000003e00857202 */ /* 0x000fe20000000f00 */
[----:B------:R-:W-:Y:S07]  /*9dc0*/  FMUL.FTZ R2, R2, c[0x0][0x2d0] ;  /* 0x0000b40002027a20 */ /* 0x000fee0000410000 */
[----:B------:R2:W-:Y:S01]  /*9dd0*/  MUFU.EX2 R72, R2 ;  /* 0x0000000200487308 */ /* 0x0005e20000000800 */
[----:B-1----:R-:W-:Y:S09]  /*9de0*/  FFMA.FTZ R7, R35, c[0x0][0x2d0], -R105 ;  /* 0x0000b40023077a23 */ /* 0x002ff20000010869 */
[----:B------:R1:W3:Y:S10]  /*9df0*/  MUFU.EX2 R10, R3 ;  /* 0x00000003000a7308 */ /* 0x0002f40000000800 */
[----:B------:R-:W-:Y:S01]  /*9e00*/  MUFU.EX2 R83, R6 ;  /* 0x0000000600537308 */ /* 0x000fe20000000800 */
[----:B--2---:R-:W-:Y:S04]  /*9e10*/  FADD.FTZ R2, -R68, R117 ;  /* 0x0000007544027221 */ /* 0x004fe80000010100 */
[----:B------:R-:W-:Y:S05]  /*9e20*/  FMUL.FTZ R2, R2, c[0x0][0x2d0] ;  /* 0x0000b40002027a20 */ /* 0x000fea0000410000 */
[----:B------:R2:W-:Y:S01]  /*9e30*/  MUFU.EX2 R117, R7 ;  /* 0x0000000700757308 */ /* 0x0005e20000000800 */
[--C-:B-1----:R-:W-:Y:S09]  /*9e40*/  FFMA.FTZ R3, R187, c[0x0][0x2d0], -R105.reuse ;  /* 0x0000b400bb037a23 */ /* 0x102ff20000010869 */
[----:B------:R1:W-:Y:S10]  /*9e50*/  MUFU.EX2 R222, R3 ;  /* 0x0000000300de7308 */ /* 0x0003f40000000800 */
[----:B------:R4:W4:Y:S01]  /*9e60*/  MUFU.EX2 R69, R2 ;  /* 0x0000000200457308 */ /* 0x0009220000000800 */
[----:B--2---:R-:W-:Y:S01]  /*9e70*/  @P1 MOV R7, R53 ;  /* 0x0000003500071202 */ /* 0x004fe20000000f00 */
[----:B-1----:R-:W-:Y:S01]  /*9e80*/  FFMA.FTZ R3, R186, c[0x0][0x2d0], -R105 ;  /* 0x0000b400ba037a23 */ /* 0x002fe20000010869 */
[----:B---3--:R-:W-:Y:S07]  /*9e90*/  MOV R186, R10 ;  /* 0x0000000a00ba7202 */ /* 0x008fee0000000f00 */
[----:B------:R1:W2:Y:S01]  /*9ea0*/  MUFU.EX2 R247, R3 ;  /* 0x0000000300f77308 */ /* 0x0002a20000000800 */
[----:B----4-:R-:W-:Y:S02]  /*9eb0*/  FFMA.FTZ R2, R184, c[0x0][0x2d0], -R103 ;  /* 0x0000b400b8027a23 */ /* 0x010fe40000010867 */
[C---:B------:R-:W-:Y:S07]  /*9ec0*/  FMUL.FTZ R25, R69.reuse, R141 ;  /* 0x0000008d45197220 */ /* 0x040fee0000410000 */
[----:B------:R3:W4:Y:S01]  /*9ed0*/  MUFU.EX2 R249, R2 ;  /* 0x0000000200f97308 */ /* 0x0007220000000800 */
[----:B------:R-:W-:Y:S02]  /*9ee0*/  FMUL.FTZ R61, R69, R177 ;  /* 0x000000b1453d7220 */ /* 0x000fe40000410000 */
[----:B-1----:R-:W-:Y:S01]  /*9ef0*/  FFMA.FTZ R3, R18, c[0x0][0x2d0], -R105 ;  /* 0x0000b40012037a23 */ /* 0x002fe20000010869 */
[----:B--2---:R-:W-:Y:S01]  /*9f00*/  F2FP.BF16.PACK_AB R77, R247, R222 ;  /* 0x000000def74d723e */ /* 0x004fe200000010ff */
[----:B------:R-:W-:Y:S01]  /*9f10*/  FMUL.FTZ R18, R72, R134 ;  /* 0x0000008648127220 */ /* 0x000fe20000410000 */
[----:B------:R-:W-:Y:S04]  /*9f20*/  MOV R134, R92 ;  /* 0x0000005c00867202 */ /* 0x000fe80000000f00 */
[----:B------:R1:W-:Y:S01]  /*9f30*/  MUFU.EX2 R251, R3 ;  /* 0x0000000300fb7308 */ /* 0x0003e20000000800 */
[--C-:B------:R-:W-:Y:S02]  /*9f40*/  FFMA.FTZ R92, R203, c[0x0][0x2d0], -R103.reuse ;  /* 0x0000b400cb5c7a23 */ /* 0x100fe40000010867 */
[--C-:B---3--:R-:W-:Y:S01]  /*9f50*/  FFMA.FTZ R2, R16, c[0x0][0x2d0], -R103.reuse ;  /* 0x0000b40010027a23 */ /* 0x108fe20000010867 */
[----:B----4-:R-:W-:Y:S01]  /*9f60*/  F2FP.BF16.PACK_AB R76, R249, R244 ;  /* 0x000000f4f94c723e */ /* 0x010fe200000010ff */
[----:B------:R-:W-:Y:S05]  /*9f70*/  FFMA.FTZ R16, R49, c[0x0][0x2d0], -R103 ;  /* 0x0000b40031107a23 */ /* 0x000fea0000010867 */
[----:B------:R2:W3:Y:S01]  /*9f80*/  MUFU.EX2 R250, R2 ;  /* 0x0000000200fa7308 */ /* 0x0004e20000000800 */
[----:B------:R-:W-:Y:S02]  /*9f90*/  FMUL.FTZ R49, R73, R165 ;  /* 0x000000a549317220 */ /* 0x000fe40000410000 */
[--C-:B-1----:R-:W-:Y:S07]  /*9fa0*/  FFMA.FTZ R3, R195, c[0x0][0x2d0], -R106.reuse ;  /* 0x0000b400c3037a23 */ /* 0x102fee000001086a */
[----:B------:R1:W-:Y:S01]  /*9fb0*/  MUFU.EX2 R221, R3 ;  /* 0x0000000300dd7308 */ /* 0x0003e20000000800 */
[----:B--2---:R-:W2:Y:S01]  /*9fc0*/  SHFL.BFLY PT, R2, R0, 0x1, 0x1f ;  /* 0x0c201f0000027f89 */ /* 0x004ea200000e0000 */
[----:B---3--:R-:W-:Y:S01]  /*9fd0*/  F2FP.BF16.PACK_AB R78, R186, R250 ;  /* 0x000000faba4e723e */ /* 0x008fe200000010ff */
[--C-:B-1----:R-:W-:Y:S01]  /*9fe0*/  FFMA.FTZ R3, R192, c[0x0][0x2d0], -R106.reuse ;  /* 0x0000b400c0037a23 */ /* 0x102fe2000001086a */
[----:B------:R-:W-:Y:S06]  /*9ff0*/  MOV R192, R46 ;  /* 0x0000002e00c07202 */ /* 0x000fec0000000f00 */
[----:B------:R1:W3:Y:S01]  /*a000*/  MUFU.EX2 R223, R3 ;  /* 0x0000000300df7308 */ /* 0x0002e20000000800 */
[----:B--2---:R-:W-:Y:S01]  /*a010*/  FMNMX.FTZ R2, R0, R2, !PT ;  /* 0x0000000200027209 */ /* 0x004fe20007810000 */
[----:B------:R-:W-:Y:S02]  /*a020*/  FFMA.FTZ R0, R19, c[0x0][0x2d0], -R105 ;  /* 0x0000b40013007a23 */ /* 0x000fe40000010869 */
[----:B------:R-:W-:Y:S01]  /*a030*/  FMUL.FTZ R19, R72, R135 ;  /* 0x0000008748137220 */ /* 0x000fe20000410000 */
[----:B------:R-:W-:Y:S05]  /*a040*/  MOV R135, R220 ;  /* 0x000000dc00877202 */ /* 0x000fea0000000f00 */
[----:B------:R2:W4:Y:S01]  /*a050*/  MUFU.EX2 R187, R0 ;  /* 0x0000000000bb7308 */ /* 0x0005220000000800 */
[----:B-1----:R-:W-:Y:S01]  /*a060*/  FFMA.FTZ R3, R12, c[0x0][0x2d0], -R106 ;  /* 0x0000b4000c037a23 */ /* 0x002fe2000001086a */
[----:B---3--:R-:W-:Y:S08]  /*a070*/  F2FP.BF16.PACK_AB R64, R223, R221 ;  /* 0x000000dddf40723e */ /* 0x008ff000000010ff */
[----:B------:R1:W-:Y:S01]  /*a080*/  MUFU.EX2 R248, R3 ;  /* 0x0000000300f87308 */ /* 0x0003e20000000800 */
[----:B--2---:R-:W-:Y:S01]  /*a090*/  FADD.FTZ R0, -R2, R118 ;  /* 0x0000007602007221 */ /* 0x004fe20000010100 */
[----:B----4-:R-:W-:Y:S02]  /*a0a0*/  F2FP.BF16.PACK_AB R79, R187, R251 ;  /* 0x000000fbbb4f723e */ /* 0x010fe400000010ff */
[----:B------:R-:W-:Y:S01]  /*a0b0*/  MOV R118, R80 ;  /* 0x0000005000767202 */ /* 0x000fe20000000f00 */
[----:B------:R-:W-:Y:S06]  /*a0c0*/  FMUL.FTZ R0, R0, c[0x0][0x2d0] ;  /* 0x0000b40000007a20 */ /* 0x000fec0000410000 */
[----:B------:R-:W2:Y:S01]  /*a0d0*/  MUFU.EX2 R0, R0 ;  /* 0x0000000000007308 */ /* 0x000ea20000000800 */
[----:B-1----:R-:W-:Y:S09]  /*a0e0*/  FFMA.FTZ R3, R13, c[0x0][0x2d0], -R106 ;  /* 0x0000b4000d037a23 */ /* 0x002ff2000001086a */
[----:B------:R1:W3:Y:S01]  /*a0f0*/  MUFU.EX2 R184, R3 ;  /* 0x0000000300b87308 */ /* 0x0002e20000000800 */
[C---:B--2---:R-:W-:Y:S01]  /*a100*/  FMUL.FTZ R46, R0.reuse, R162 ;  /* 0x000000a2002e7220 */ /* 0x044fe20000410000 */
[----:B------:R-:W-:Y:S01]  /*a110*/  MOV R162, R63 ;  /* 0x0000003f00a27202 */ /* 0x000fe20000000f00 */
[C---:B------:R-:W-:Y:S02]  /*a120*/  FMUL.FTZ R62, R0.reuse, R178 ;  /* 0x000000b2003e7220 */ /* 0x040fe40000410000 */
[----:B------:R-:W-:Y:S02]  /*a130*/  FMUL.FTZ R63, R0, R179 ;  /* 0x000000b3003f7220 */ /* 0x000fe40000410000 */
[----:B-1----:R-:W-:Y:S01]  /*a140*/  FMUL.FTZ R3, R2, c[0x0][0x2d0] ;  /* 0x0000b40002037a20 */ /* 0x002fe20000410000 */
[----:B---3--:R-:W-:Y:S03]  /*a150*/  F2FP.BF16.PACK_AB R66, R184, R248 ;  /* 0x000000f8b842723e */ /* 0x008fe600000010ff */
[--C-:B------:R-:W-:Y:S04]  /*a160*/  FFMA.FTZ R4, R194, c[0x0][0x2d0], -R3.reuse ;  /* 0x0000b400c2047a23 */ /* 0x100fe80000010803 */
[----:B------:R1:W-:Y:S02]  /*a170*/  MUFU.EX2 R189, R4 ;  /* 0x0000000400bd7308 */ /* 0x0003e40000000800 */
[--C-:B-1----:R-:W-:Y:S01]  /*a180*/  FFMA.FTZ R4, R193, c[0x0][0x2d0], -R3.reuse ;  /* 0x0000b400c1047a23 */ /* 0x102fe20000010803 */
[----:B------:R-:W-:Y:S07]  /*a190*/  MOV R193, R243 ;  /* 0x000000f300c17202 */ /* 0x000fee0000000f00 */
[----:B------:R1:W-:Y:S10]  /*a1a0*/  MUFU.EX2 R243, R44 ;  /* 0x0000002c00f37308 */ /* 0x0003f40000000800 */
[----:B------:R2:W3:Y:S01]  /*a1b0*/  MUFU.EX2 R190, R4 ;  /* 0x0000000400be7308 */ /* 0x0004e20000000800 */
[----:B-1----:R-:W-:Y:S01]  /*a1c0*/  FMUL.FTZ R44, R69, R160 ;  /* 0x000000a0452c7220 */ /* 0x002fe20000410000 */
[----:B------:R-:W-:Y:S04]  /*a1d0*/  MOV R160, R88 ;  /* 0x0000005800a07202 */ /* 0x000fe80000000f00 */
[----:B------:R-:W-:Y:S01]  /*a1e0*/  MOV R165, R160 ;  /* 0x000000a000a57202 */ /* 0x000fe20000000f00 */
[--C-:B--2---:R-:W-:Y:S01]  /*a1f0*/  FFMA.FTZ R4, R14, c[0x0][0x2d0], -R3.reuse ;  /* 0x0000b4000e047a23 */ /* 0x104fe20000010803 */
[----:B---3--:R-:W-:Y:S03]  /*a200*/  F2FP.BF16.PACK_AB R65, R190, R189 ;  /* 0x000000bdbe41723e */ /* 0x008fe600000010ff */
[----:B------:R1:W-:Y:S02]  /*a210*/  MUFU.EX2 R198, R4 ;  /* 0x0000000400c67308 */ /* 0x0003e40000000800 */
[----:B-1----:R-:W-:Y:S08]  /*a220*/  FFMA.FTZ R4, R15, c[0x0][0x2d0], -R3 ;  /* 0x0000b4000f047a23 */ /* 0x002ff00000010803 */
[----:B------:R1:W2:Y:S02]  /*a230*/  MUFU.EX2 R199, R4 ;  /* 0x0000000400c77308 */ /* 0x0002a40000000800 */
[----:B-1----:R-:W-:Y:S01]  /*a240*/  FFMA.FTZ R4, R33, c[0x0][0x2d0], -R103 ;  /* 0x0000b40021047a23 */ /* 0x002fe20000010867 */
[----:B--2---:R-:W-:Y:S07]  /*a250*/  F2FP.BF16.PACK_AB R67, R199, R198 ;  /* 0x000000c6c743723e */ /* 0x004fee00000010ff */
[----:B------:R1:W2:Y:S02]  /*a260*/  MUFU.EX2 R116, R4 ;  /* 0x0000000400747308 */ /* 0x0002a40000000800 */
[--C-:B-1----:R-:W-:Y:S01]  /*a270*/  FFMA.FTZ R4, R22, c[0x0][0x2d0], -R105.reuse ;  /* 0x0000b40016047a23 */ /* 0x102fe20000010869 */
[----:B--2---:R-:W-:Y:S02]  /*a280*/  MOV R141, R116 ;  /* 0x00000074008d7202 */ /* 0x004fe40000000f00 */
[----:B------:R-:W-:Y:S05]  /*a290*/  MOV R116, R58 ;  /* 0x0000003a00747202 */ /* 0x000fea0000000f00 */
[----:B------:R1:W-:Y:S01]  /*a2a0*/  MUFU.EX2 R82, R4 ;  /* 0x0000000400527308 */ /* 0x0003e20000000800 */
[----:B------:R-:W-:Y:S02]  /*a2b0*/  FMUL.FTZ R58, R0, R174 ;  /* 0x000000ae003a7220 */ /* 0x000fe40000410000 */
[----:B-1----:R-:W-:Y:S07]  /*a2c0*/  FFMA.FTZ R4, R23, c[0x0][0x2d0], -R105 ;  /* 0x0000b40017047a23 */ /* 0x002fee0000010869 */
[----:B------:R1:W2:Y:S02]  /*a2d0*/  MUFU.EX2 R94, R4 ;  /* 0x00000004005e7308 */ /* 0x0002a40000000800 */
[----:B-1----:R-:W-:Y:S05]  /*a2e0*/  @P1 SHF.R.S32.HI R4, RZ, 0x1f, R242 ;  /* 0x0000001fff041819 */ /* 0x002fea00000114f2 */
[----:B------:R-:W-:Y:S02]  /*a2f0*/  @P1 IMAD R6, R4, c[0x0][0x1e0], RZ ;  /* 0x0000780004061a24 */ /* 0x000fe400078e02ff */
[C---:B------:R-:W-:Y:S04]  /*a300*/  @P1 IMAD.WIDE.U32 R4, R242.reuse, c[0x0][0x1e0], RZ ;  /* 0x00007800f2041a25 */ /* 0x040fe800078e00ff */
[----:B------:R-:W-:Y:S01]  /*a310*/  @P1 IMAD R8, R242, c[0x0][0x1e4], R6 ;  /* 0x00007900f2081a24 */ /* 0x000fe200078e0206 */
[----:B------:R-:W-:Y:S02]  /*a320*/  @P1 MOV R6, R38 ;  /* 0x0000002600061202 */ /* 0x000fe40000000f00 */
[----:B------:R-:W-:Y:S02]  /*a330*/  MOV R38, c[0x0][0x1e0] ;  /* 0x0000780000267a02 */ /* 0x000fe40000000f00 */
[----:B------:R-:W-:Y:S01]  /*a340*/  @P1 IADD3 R5, R5, R8, RZ ;  /* 0x0000000805051210 */ /* 0x000fe20007ffe0ff */
[----:B------:R-:W-:Y:S01]  /*a350*/  @P1 IMAD.WIDE.U32 R6, R4, 0x70, R6 ;  /* 0x0000007004061825 */ /* 0x000fe200078e0006 */
[C---:B------:R-:W-:Y:S02]  /*a360*/  @P1 SHF.L.U32 R15, R38.reuse, 0x5, RZ ;  /* 0x00000005260f1819 */ /* 0x040fe400000006ff */
[----:B------:R-:W-:Y:S01]  /*a370*/  @P1 SHF.L.U64.HI R14, R38, 0x5, R39 ;  /* 0x00000005260e1819 */ /* 0x000fe20000010227 */
[----:B------:R-:W-:Y:S01]  /*a380*/  @P1 IMAD R5, R5, 0x70, RZ ;  /* 0x0000007005051824 */ /* 0x000fe200078e02ff */
[----:B------:R-:W-:Y:S01]  /*a390*/  @P1 LEA R4, P3, R6, c[0x0][0x1c8], 0x1 ;  /* 0x0000720006041a11 */ /* 0x000fe200078608ff */
[--C-:B------:R-:W-:Y:S02]  /*a3a0*/  FFMA.FTZ R8, R24, c[0x0][0x2d0], -R106.reuse ;  /* 0x0000b40018087a23 */ /* 0x100fe4000001086a */
[----:B------:R-:W-:Y:S01]  /*a3b0*/  FFMA.FTZ R24, R201, c[0x0][0x2d0], -R105 ;  /* 0x0000b400c9187a23 */ /* 0x000fe20000010869 */
[----:B------:R-:W-:Y:S01]  /*a3c0*/  @P1 IADD3 R5, R7, R5, RZ ;  /* 0x0000000507051210 */ /* 0x000fe20007ffe0ff */
[----:B------:R1:W-:Y:S01]  /*a3d0*/  MUFU.EX2 R32, R8 ;  /* 0x0000000800207308 */ /* 0x0003e20000000800 */
[----:B------:R-:W-:Y:S02]  /*a3e0*/  MOV R201, R252 ;  /* 0x000000fc00c97202 */ /* 0x000fe40000000f00 */
[----:B------:R-:W-:Y:S01]  /*a3f0*/  @P1 LEA.HI.X R5, R6, c[0x0][0x1cc], R5, 0x1, P3 ;  /* 0x0000730006051a11 */ /* 0x000fe200018f0c05 */
[--C-:B------:R-:W-:Y:S02]  /*a400*/  FFMA.FTZ R6, R28, c[0x0][0x2d0], -R106.reuse ;  /* 0x0000b4001c067a23 */ /* 0x100fe4000001086a */
[----:B------:R-:W-:Y:S02]  /*a410*/  FFMA.FTZ R28, R50, c[0x0][0x2d0], -R105 ;  /* 0x0000b400321c7a23 */ /* 0x000fe40000010869 */
[----:B------:R3:W-:Y:S01]  /*a420*/  @P1 LDGSTS.E.BYPASS.LTC128B.128 [R241+0x3900], [R4.64], !P0 ;  /* 0x0390000004f11fae */ /* 0x0007e2000c101d48 */
[----:B------:R-:W-:Y:S01]  /*a430*/  FMUL.FTZ R50, R72, R166 ;  /* 0x000000a648327220 */ /* 0x000fe20000410000 */
[----:B------:R4:W-:Y:S01]  /*a440*/  MUFU.EX2 R35, R6 ;  /* 0x0000000600237308 */ /* 0x0009e20000000800 */
[-C--:B-1----:R-:W-:Y:S04]  /*a450*/  @P1 IADD3 R8, P2, R4, R15.reuse, RZ ;  /* 0x0000000f04081210 */ /* 0x082fe80007f5e0ff */
[-C--:B------:R-:W-:Y:S02]  /*a460*/  @P1 IADD3.X R9, R5, R14.reuse, RZ, P2, !PT ;  /* 0x0000000e05091210 */ /* 0x080fe400017fe4ff */
[-C--:B------:R-:W-:Y:S03]  /*a470*/  @P1 IADD3 R12, P4, R8, R15.reuse, RZ ;  /* 0x0000000f080c1210 */ /* 0x080fe60007f9e0ff */
[----:B------:R1:W-:Y:S01]  /*a480*/  @P1 LDGSTS.E.BYPASS.LTC128B.128 [R241+0x4100], [R8.64], !P0 ;  /* 0x0410000008f11fae */ /* 0x0003e2000c101d48 */
[-C--:B------:R-:W-:Y:S01]  /*a490*/  @P1 IADD3.X R13, R9, R14.reuse, RZ, P4, !PT ;  /* 0x0000000e090d1210 */ /* 0x080fe200027fe4ff */
[--C-:B---3--:R-:W-:Y:S01]  /*a4a0*/  FFMA.FTZ R4, R29, c[0x0][0x2d0], -R106.reuse ;  /* 0x0000b4001d047a23 */ /* 0x108fe2000001086a */
[----:B------:R-:W-:Y:S01]  /*a4b0*/  @P1 IADD3 R10, P3, R12, R15, RZ ;  /* 0x0000000f0c0a1210 */ /* 0x000fe20007f7e0ff */
[----:B------:R-:W-:Y:S02]  /*a4c0*/  FMUL.FTZ R29, R69, R145 ;  /* 0x00000091451d7220 */ /* 0x000fe40000410000 */
[----:B------:R3:W2:Y:S01]  /*a4d0*/  MUFU.EX2 R33, R4 ;  /* 0x0000000400217308 */ /* 0x0006a20000000800 */
[-C--:B------:R-:W-:Y:S01]  /*a4e0*/  @P1 IADD3.X R11, R13, R14.reuse, RZ, P3, !PT ;  /* 0x0000000e0d0b1210 */ /* 0x080fe20001ffe4ff */
[----:B------:R2:W-:Y:S01]  /*a4f0*/  @P1 LDGSTS.E.BYPASS.LTC128B.128 [R241+0x4900], [R12.64], !P0 ;  /* 0x049000000cf11fae */ /* 0x0005e2000c101d48 */
[-C--:B----4-:R-:W-:Y:S04]  /*a500*/  @P1 IADD3 R6, P2, R10, R15.reuse, RZ ;  /* 0x0000000f0a061210 */ /* 0x090fe80007f5e0ff */
[----:B------:R-:W-:Y:S03]  /*a510*/  @P1 IADD3.X R7, R11, R14, RZ, P2, !PT ;  /* 0x0000000e0b071210 */ /* 0x000fe600017fe4ff */
[----:B------:R4:W-:Y:S08]  /*a520*/  @P1 LDGSTS.E.BYPASS.LTC128B.128 [R241+0x5100], [R10.64], !P0 ;  /* 0x051000000af11fae */ /* 0x0009f0000c101d48 */
[----:B------:R4:W-:Y:S01]  /*a530*/  @P1 LDGSTS.E.BYPASS.LTC128B.128 [R241+0x5900], [R6.64], !P0 ;  /* 0x0590000006f11fae */ /* 0x0009e2000c101d48 */
[----:B-1----:R-:W-:Y:S02]  /*a540*/  FFMA.FTZ R9, R26, c[0x0][0x2d0], -R3 ;  /* 0x0000b4001a097a23 */ /* 0x002fe40000010803 */
[----:B------:R-:W-:Y:S01]  /*a550*/  FMUL.FTZ R26, R0, R142 ;  /* 0x0000008e001a7220 */ /* 0x000fe20000410000 */
[----:B---3--:R-:W-:Y:S01]  /*a560*/  @P1 IADD3 R4, P3, R6, R15, RZ ;  /* 0x0000000f06041210 */ /* 0x008fe20007f7e0ff */
[----:B------:R1:W-:Y:S01]  /*a570*/  MUFU.EX2 R195, R9 ;  /* 0x0000000900c37308 */ /* 0x0003e20000000800 */
[----:B------:R-:W-:Y:S02]  /*a580*/  MOV R142, R91 ;  /* 0x0000005b008e7202 */ /* 0x000fe40000000f00 */
[----:B------:R-:W-:Y:S01]  /*a590*/  @P1 IADD3.X R5, R7, R14, RZ, P3, !PT ;  /* 0x0000000e07051210 */ /* 0x000fe20001ffe4ff */
[----:B--2---:R-:W-:Y:S01]  /*a5a0*/  FFMA.FTZ R12, R48, c[0x0][0x2d0], -R103 ;  /* 0x0000b400300c7a23 */ /* 0x004fe20000010867 */
[----:B------:R-:W-:Y:S01]  /*a5b0*/  @P1 IADD3 R8, P2, R4, R15, RZ ;  /* 0x0000000f04081210 */ /* 0x000fe20007f5e0ff */
[----:B------:R-:W-:Y:S01]  /*a5c0*/  FMUL.FTZ R13, R69, R129 ;  /* 0x00000081450d7220 */ /* 0x000fe20000410000 */
[----:B------:R-:W-:Y:S01]  /*a5d0*/  MOV R129, R94 ;  /* 0x0000005e00817202 */ /* 0x000fe20000000f00 */
[----:B------:R2:W-:Y:S01]  /*a5e0*/  @P1 LDGSTS.E.BYPASS.LTC128B.128 [R241+0x6100], [R4.64], !P0 ;  /* 0x0610000004f11fae */ /* 0x0005e2000c101d48 */
[C---:B------:R-:W-:Y:S01]  /*a5f0*/  FMUL.FTZ R15, R0.reuse, R131 ;  /* 0x00000083000f7220 */ /* 0x040fe20000410000 */
[----:B------:R-:W-:Y:S01]  /*a600*/  MOV R131, R83 ;  /* 0x0000005300837202 */ /* 0x000fe20000000f00 */
[--C-:B------:R-:W-:Y:S02]  /*a610*/  FFMA.FTZ R48, R45, c[0x0][0x2d0], -R106.reuse ;  /* 0x0000b4002d307a23 */ /* 0x100fe4000001086a */
[C---:B----4-:R-:W-:Y:S01]  /*a620*/  FMUL.FTZ R10, R0.reuse, R122 ;  /* 0x0000007a000a7220 */ /* 0x050fe20000410000 */
[----:B------:R-:W-:Y:S01]  /*a630*/  MOV R122, R95 ;  /* 0x0000005f007a7202 */ /* 0x000fe20000000f00 */
[----:B------:R-:W-:Y:S01]  /*a640*/  FMUL.FTZ R11, R0, R123 ;  /* 0x0000007b000b7220 */ /* 0x000fe20000410000 */
[----:B------:R-:W-:Y:S01]  /*a650*/  MOV R123, R34 ;  /* 0x00000022007b7202 */ /* 0x000fe20000000f00 */
[C---:B------:R-:W-:Y:S01]  /*a660*/  FMUL.FTZ R34, R72.reuse, R150 ;  /* 0x0000009648227220 */ /* 0x040fe20000410000 */
[----:B------:R-:W-:Y:S01]  /*a670*/  MOV R150, R218 ;  /* 0x000000da00967202 */ /* 0x000fe20000000f00 */
[----:B------:R-:W-:Y:S01]  /*a680*/  FMUL.FTZ R45, R69, R161 ;  /* 0x000000a1452d7220 */ /* 0x000fe20000410000 */
[----:B------:R-:W-:Y:S01]  /*a690*/  MOV R161, R85 ;  /* 0x0000005500a17202 */ /* 0x000fe20000000f00 */
[--C-:B------:R-:W-:Y:S02]  /*a6a0*/  FFMA.FTZ R6, R27, c[0x0][0x2d0], -R3.reuse ;  /* 0x0000b4001b067a23 */ /* 0x100fe40000010803 */
[----:B------:R-:W-:Y:S01]  /*a6b0*/  FMUL.FTZ R7, R72, R127 ;  /* 0x0000007f48077220 */ /* 0x000fe20000410000 */
[----:B-1----:R-:W-:Y:S01]  /*a6c0*/  @P1 IADD3.X R9, R5, R14, RZ, P2, !PT ;  /* 0x0000000e05091210 */ /* 0x002fe200017fe4ff */
[----:B------:R1:W-:Y:S01]  /*a6d0*/  MUFU.EX2 R194, R6 ;  /* 0x0000000600c27308 */ /* 0x0003e20000000800 */
[C---:B------:R-:W-:Y:S01]  /*a6e0*/  FMUL.FTZ R14, R0.reuse, R130 ;  /* 0x00000082000e7220 */ /* 0x040fe20000410000 */
[----:B------:R-:W-:Y:S01]  /*a6f0*/  MOV R130, R33 ;  /* 0x0000002100827202 */ /* 0x000fe20000000f00 */
[C---:B------:R-:W-:Y:S01]  /*a700*/  FMUL.FTZ R27, R0.reuse, R143 ;  /* 0x0000008f001b7220 */ /* 0x040fe20000410000 */
[----:B------:R3:W-:Y:S01]  /*a710*/  @P1 LDGSTS.E.BYPASS.LTC128B.128 [R241+0x6900], [R8.64], !P0 ;  /* 0x0690000008f11fae */ /* 0x0007e2000c101d48 */
[C---:B------:R-:W-:Y:S01]  /*a720*/  FMUL.FTZ R33, R73.reuse, R149 ;  /* 0x0000009549217220 */ /* 0x040fe20000410000 */
[----:B------:R-:W-:Y:S01]  /*a730*/  MOV R143, R43 ;  /* 0x0000002b008f7202 */ /* 0x000fe20000000f00 */
[----:B------:R-:W-:Y:S01]  /*a740*/  FMUL.FTZ R43, R0, R159 ;  /* 0x0000009f002b7220 */ /* 0x000fe20000410000 */
[----:B------:R-:W-:Y:S01]  /*a750*/  MOV R149, R86 ;  /* 0x0000005600957202 */ /* 0x000fe20000000f00 */
[--C-:B--2---:R-:W-:Y:S01]  /*a760*/  FFMA.FTZ R4, R30, c[0x0][0x2d0], -R3.reuse ;  /* 0x0000b4001e047a23 */ /* 0x104fe20000010803 */
[----:B------:R2:W-:Y:S02]  /*a770*/  MUFU.EX2 R127, R24 ;  /* 0x00000018007f7308 */ /* 0x0005e40000000800 */
[----:B------:R-:W4:Y:S01]  /*a780*/  LDSM.16.MT88.4 R20, [R224+0x100] ;  /* 0x00010000e014783b */ /* 0x000f220000004200 */
[----:B------:R-:W-:Y:S01]  /*a790*/  FMUL.FTZ R5, R73, R125 ;  /* 0x0000007d49057220 */ /* 0x000fe20000410000 */
[----:B------:R-:W-:Y:S01]  /*a7a0*/  MOV R125, R35 ;  /* 0x00000023007d7202 */ /* 0x000fe20000000f00 */
[----:B------:R-:W-:Y:S01]  /*a7b0*/  FMUL.FTZ R30, R0, R146 ;  /* 0x00000092001e7220 */ /* 0x000fe20000410000 */
[----:B------:R-:W-:Y:S01]  /*a7c0*/  MOV R159, R90 ;  /* 0x0000005a009f7202 */ /* 0x000fe20000000f00 */
[----:B------:R-:W-:Y:S01]  /*a7d0*/  FMUL.FTZ R35, R72, R151 ;  /* 0x0000009748237220 */ /* 0x000fe20000410000 */
[----:B------:R-:W-:Y:S01]  /*a7e0*/  MOV R151, R59 ;  /* 0x0000003b00977202 */ /* 0x000fe20000000f00 */
[----:B------:R-:W-:Y:S01]  /*a7f0*/  FMUL.FTZ R59, R0, R175 ;  /* 0x000000af003b7220 */ /* 0x000fe20000410000 */
[----:B------:R-:W-:Y:S01]  /*a800*/  LDSM.16.MT88.4 R52, [R225+0x100] ;  /* 0x00010000e134783b */ /* 0x000fe20000004200 */
[----:B------:R4:W-:Y:S01]  /*a810*/  MUFU.EX2 R196, R4 ;  /* 0x0000000400c47308 */ /* 0x0009e20000000800 */
[----:B------:R-:W-:Y:S01]  /*a820*/  MOV R166, R161 ;  /* 0x000000a100a67202 */ /* 0x000fe20000000f00 */
[----:B-1----:R-:W-:Y:S01]  /*a830*/  FMUL.FTZ R6, R72, R126 ;  /* 0x0000007e48067220 */ /* 0x002fe20000410000 */
[----:B------:R-:W-:Y:S02]  /*a840*/  MOV R126, R214 ;  /* 0x000000d6007e7202 */ /* 0x000fe40000000f00 */
[----:B------:R-:W-:Y:S02]  /*a850*/  MOV R161, R118 ;  /* 0x0000007600a17202 */ /* 0x000fe40000000f00 */
[----:B------:R-:W0:Y:S01]  /*a860*/  LDGDEPBAR ;  /* 0x00000000000079af */ /* 0x000e220000000000 */
[----:B------:R-:W-:Y:S01]  /*a870*/  MOV R118, R215 ;  /* 0x000000d700767202 */ /* 0x000fe20000000f00 */
[C---:B---3--:R-:W-:Y:S02]  /*a880*/  FMUL.FTZ R8, R69.reuse, R120 ;  /* 0x0000007845087220 */ /* 0x048fe40000410000 */
[C---:B------:R-:W-:Y:S01]  /*a890*/  FMUL.FTZ R9, R69.reuse, R121 ;  /* 0x0000007945097220 */ /* 0x040fe20000410000 */
[----:B------:R1:W-:Y:S01]  /*a8a0*/  MUFU.EX2 R120, R12 ;  /* 0x0000000c00787308 */ /* 0x0003e20000000800 */
[----:B--2---:R-:W-:Y:S01]  /*a8b0*/  FMUL.FTZ R24, R69, R140 ;  /* 0x0000008c45187220 */ /* 0x004fe20000410000 */
[----:B------:R-:W-:Y:S02]  /*a8c0*/  MOV R140, R117 ;  /* 0x00000075008c7202 */ /* 0x000fe40000000f00 */
[----:B------:R-:W-:Y:S06]  /*a8d0*/  MOV R117, R217 ;  /* 0x000000d900757202 */ /* 0x000fec0000000f00 */
[----:B------:R2:W-:Y:S01]  /*a8e0*/  MUFU.EX2 R121, R28 ;  /* 0x0000001c00797308 */ /* 0x0005e20000000800 */
[----:B----4-:R-:W-:Y:S02]  /*a8f0*/  FFMA.FTZ R4, R31, c[0x0][0x2d0], -R3 ;  /* 0x0000b4001f047a23 */ /* 0x010fe40000010803 */
[----:B------:R-:W-:Y:S07]  /*a900*/  FMUL.FTZ R31, R0, R147 ;  /* 0x00000093001f7220 */ /* 0x000fee0000410000 */
[----:B------:R3:W-:Y:S01]  /*a910*/  MUFU.EX2 R197, R4 ;  /* 0x0000000400c57308 */ /* 0x0007e20000000800 */
[C---:B-1----:R-:W-:Y:S09]  /*a920*/  FMUL.FTZ R12, R69.reuse, R128 ;  /* 0x00000080450c7220 */ /* 0x042ff20000410000 */
[----:B------:R-:W-:Y:S01]  /*a930*/  MUFU.EX2 R217, R92 ;  /* 0x0000005c00d97308 */ /* 0x000fe20000000800 */
[----:B--2---:R-:W-:Y:S02]  /*a940*/  FMUL.FTZ R28, R69, R144 ;  /* 0x00000090451c7220 */ /* 0x004fe40000410000 */
[--C-:B---3--:R-:W-:Y:S07]  /*a950*/  FFMA.FTZ R4, R36, c[0x0][0x2d0], -R103.reuse ;  /* 0x0000b40024047a23 */ /* 0x108fee0000010867 */
[----:B------:R1:W2:Y:S02]  /*a960*/  MUFU.EX2 R57, R4 ;  /* 0x0000000400397308 */ /* 0x0002a40000000800 */
[----:B-1----:R-:W-:Y:S01]  /*a970*/  FFMA.FTZ R4, R37, c[0x0][0x2d0], -R103 ;  /* 0x0000b40025047a23 */ /* 0x002fe20000010867 */
[----:B--2---:R-:W-:Y:S01]  /*a980*/  MOV R128, R57 ;  /* 0x0000003900807202 */ /* 0x004fe20000000f00 */
[----:B------:R-:W1:Y:S01]  /*a990*/  LDSM.16.MT88.4 R36, [R227+0x100] ;  /* 0x00010000e324783b */ /* 0x000e620000004200 */
[----:B------:R-:W-:Y:S05]  /*a9a0*/  FMUL.FTZ R57, R69, R173 ;  /* 0x000000ad45397220 */ /* 0x000fea0000410000 */
[----:B------:R2:W3:Y:S02]  /*a9b0*/  MUFU.EX2 R47, R4 ;  /* 0x00000004002f7308 */ /* 0x0004e40000000800 */
[C---:B--2---:R-:W-:Y:S01]  /*a9c0*/  FMUL.FTZ R4, R73.reuse, R124 ;  /* 0x0000007c49047220 */ /* 0x044fe20000410000 */
[----:B---3--:R-:W-:Y:S01]  /*a9d0*/  MOV R146, R47 ;  /* 0x0000002f00927202 */ /* 0x008fe20000000f00 */
[----:B------:R-:W-:Y:S06]  /*a9e0*/  FMUL.FTZ R47, R0, R163 ;  /* 0x000000a3002f7220 */ /* 0x000fec0000410000 */
[----:B------:R2:W-:Y:S01]  /*a9f0*/  MUFU.EX2 R124, R16 ;  /* 0x00000010007c7308 */ /* 0x0005e20000000800 */
[----:B------:R-:W-:Y:S01]  /*aa00*/  MOV R163, R245 ;  /* 0x000000f500a37202 */ /* 0x000fe20000000f00 */
[-C--:B------:R-:W-:Y:S08]  /*aa10*/  HMMA.16816.F32.BF16 R4, R76, R20.reuse, R4 ;  /* 0x000000144c04723c */ /* 0x080ff00000041804 */
[----:B------:R3:W-:Y:S01]  /*aa20*/  MUFU.EX2 R245, R48 ;  /* 0x0000003000f57308 */ /* 0x0007e20000000800 */
[C---:B------:R-:W-:Y:S07]  /*aa30*/  HMMA.16816.F32.BF16 R8, R64.reuse, R20, R8 ;  /* 0x000000144008723c */ /* 0x040fee0000041808 */
[----:B------:R-:W-:Y:S01]  /*aa40*/  FFMA.FTZ R20, R200, c[0x0][0x2d0], -R105 ;  /* 0x0000b400c8147a23 */ /* 0x000fe20000010869 */
[-C--:B------:R-:W-:Y:S03]  /*aa50*/  HMMA.16816.F32.BF16 R12, R64, R22.reuse, R12 ;  /* 0x00000016400c723c */ /* 0x080fe6000004180c */
[----:B------:R4:W1:Y:S01]  /*aa60*/  MUFU.EX2 R56, R20 ;  /* 0x0000001400387308 */ /* 0x0008620000000800 */
[C---:B--2---:R-:W-:Y:S01]  /*aa70*/  FMUL.FTZ R16, R73.reuse, R132 ;  /* 0x0000008449107220 */ /* 0x044fe20000410000 */
[----:B------:R-:W-:Y:S01]  /*aa80*/  MOV R132, R84 ;  /* 0x0000005400847202 */ /* 0x000fe20000000f00 */
[C---:B------:R-:W-:Y:S01]  /*aa90*/  FMUL.FTZ R21, R73.reuse, R137 ;  /* 0x0000008949157220 */ /* 0x040fe20000410000 */
[----:B------:R-:W-:Y:S02]  /*aaa0*/  MOV R137, R82 ;  /* 0x0000005200897202 */ /* 0x000fe40000000f00 */
[----:B------:R-:W-:Y:S02]  /*aab0*/  MOV R200, R219 ;  /* 0x000000db00c87202 */ /* 0x000fe40000000f00 */
[C---:B------:R-:W-:Y:S04]  /*aac0*/  HMMA.16816.F32.BF16 R16, R76.reuse, R22, R16 ;  /* 0x000000164c10723c */ /* 0x040fe80000041810 */
[----:B---3--:R-:W-:Y:S01]  /*aad0*/  FMUL.FTZ R48, R73, R164 ;  /* 0x000000a449307220 */ /* 0x008fe20000410000 */
[----:B------:R-:W-:Y:S02]  /*aae0*/  MOV R164, R159 ;  /* 0x0000009f00a47202 */ /* 0x000fe40000000f00 */
[C---:B------:R-:W-:Y:S01]  /*aaf0*/  FMUL.FTZ R22, R72.reuse, R138 ;  /* 0x0000008a48167220 */ /* 0x040fe20000410000 */
[----:B------:R-:W-:Y:S01]  /*ab00*/  MOV R138, R81 ;  /* 0x00000051008a7202 */ /* 0x000fe20000000f00 */
[C---:B------:R-:W-:Y:S01]  /*ab10*/  FMUL.FTZ R23, R72.reuse, R139 ;  /* 0x0000008b48177220 */ /* 0x040fe20000410000 */
[----:B------:R-:W2:Y:S02]  /*ab20*/  LDSM.16.MT88.4 R80, [R226+0x100] ;  /* 0x00010000e250783b */ /* 0x000ea40000004200 */
[----:B------:R-:W-:Y:S01]  /*ab30*/  MOV R139, R60 ;  /* 0x0000003c008b7202 */ /* 0x000fe20000000f00 */
[----:B------:R-:W-:Y:S02]  /*ab40*/  FFMA.FTZ R60, R207, c[0x0][0x2d0], -R3 ;  /* 0x0000b400cf3c7a23 */ /* 0x000fe40000010803 */
[----:B----4-:R-:W-:Y:S01]  /*ab50*/  FMUL.FTZ R20, R73, R136 ;  /* 0x0000008849147220 */ /* 0x010fe20000410000 */
[----:B------:R-:W-:Y:S01]  /*ab60*/  MOV R136, R32 ;  /* 0x0000002000887202 */ /* 0x000fe20000000f00 */
[----:B------:R-:W-:Y:S01]  /*ab70*/  FFMA.FTZ R32, R51, c[0x0][0x2d0], -R105 ;  /* 0x0000b40033207a23 */ /* 0x000fe20000010869 */
[----:B-1----:R-:W-:Y:S01]  /*ab80*/  MOV R147, R56 ;  /* 0x0000003800937202 */ /* 0x002fe20000000f00 */
[--C-:B------:R-:W-:Y:S02]  /*ab90*/  FFMA.FTZ R56, R205, c[0x0][0x2d0], -R3.reuse ;  /* 0x0000b400cd387a23 */ /* 0x100fe40000010803 */
[----:B------:R1:W3:Y:S01]  /*aba0*/  MUFU.EX2 R252, R32 ;  /* 0x0000002000fc7308 */ /* 0x0002e20000000800 */
[-C--:B------:R-:W-:Y:S03]  /*abb0*/  HMMA.16816.F32.BF16 R20, R76, R36.reuse, R20 ;  /* 0x000000244c14723c */ /* 0x080fe60000041814 */
[----:B------:R-:W-:Y:S01]  /*abc0*/  FMUL.FTZ R51, R72, R167 ;  /* 0x000000a748337220 */ /* 0x000fe20000410000 */
[----:B------:R-:W-:Y:S02]  /*abd0*/  MOV R167, R162 ;  /* 0x000000a200a77202 */ /* 0x000fe40000000f00 */
[----:B------:R-:W-:Y:S02]  /*abe0*/  MOV R162, R240 ;  /* 0x000000f000a27202 */ /* 0x000fe40000000f00 */
[C---:B------:R-:W-:Y:S01]  /*abf0*/  HMMA.16816.F32.BF16 R24, R64.reuse, R36, R24 ;  /* 0x000000244018723c */ /* 0x040fe20000041818 */
[----:B------:R4:W5:Y:S06]  /*ac00*/  LDL.LU R240, [R1+0x68] ;  /* 0x0000680001f07983 */ /* 0x00096c0000300800 */
[--C-:B------:R-:W-:Y:S01]  /*ac10*/  FFMA.FTZ R36, R40, c[0x0][0x2d0], -R106.reuse ;  /* 0x0000b40028247a23 */ /* 0x100fe2000001086a */
[-C--:B------:R-:W-:Y:S03]  /*ac20*/  HMMA.16816.F32.BF16 R28, R64, R38.reuse, R28 ;  /* 0x00000026401c723c */ /* 0x080fe6000004181c */
[----:B------:R2:W-:Y:S01]  /*ac30*/  MUFU.EX2 R145, R36 ;  /* 0x0000002400917308 */ /* 0x0005e20000000800 */
[--C-:B------:R-:W-:Y:S02]  /*ac40*/  FFMA.FTZ R40, R41, c[0x0][0x2d0], -R106.reuse ;  /* 0x0000b40029287a23 */ /* 0x100fe4000001086a */
[C---:B------:R-:W-:Y:S02]  /*ac50*/  FMUL.FTZ R37, R73.reuse, R153 ;  /* 0x0000009949257220 */ /* 0x040fe40000410000 */
[----:B-1----:R-:W-:Y:S01]  /*ac60*/  FMUL.FTZ R32, R73, R148 ;  /* 0x0000009449207220 */ /* 0x002fe20000410000 */
[----:B------:R-:W-:Y:S02]  /*ac70*/  MOV R148, R89 ;  /* 0x0000005900947202 */ /* 0x000fe40000000f00 */
[----:B------:R-:W-:Y:S01]  /*ac80*/  LDSM.16.MT88.4 R88, [R227+0x900] ;  /* 0x00090000e358783b */ /* 0x000fe20000004200 */
[----:B------:R-:W-:Y:S01]  /*ac90*/  FMUL.FTZ R41, R69, R157 ;  /* 0x0000009d45297220 */ /* 0x000fe20000410000 */
[----:B------:R-:W-:Y:S01]  /*aca0*/  MOV R157, R87 ;  /* 0x00000057009d7202 */ /* 0x000fe20000000f00 */
[----:B------:R1:W-:Y:S01]  /*acb0*/  MUFU.EX2 R153, R60 ;  /* 0x0000003c00997308 */ /* 0x0003e20000000800 */
[C---:B------:R-:W-:Y:S04]  /*acc0*/  HMMA.16816.F32.BF16 R32, R76.reuse, R38, R32 ;  /* 0x000000264c20723c */ /* 0x040fe80000041820 */
[----:B------:R-:W3:Y:S03]  /*acd0*/  LDSM.16.MT88.4 R84, [R224+0x900] ;  /* 0x00090000e054783b */ /* 0x000ee60000004200 */
[C---:B------:R-:W-:Y:S01]  /*ace0*/  FMUL.FTZ R39, R72.reuse, R155 ;  /* 0x0000009b48277220 */ /* 0x040fe20000410000 */
[----:B------:R-:W-:Y:S01]  /*acf0*/  MOV R155, R246 ;  /* 0x000000f6009b7202 */ /* 0x000fe20000000f00 */
[----:B------:R-:W-:Y:S01]  /*ad00*/  FMUL.FTZ R38, R72, R154 ;  /* 0x0000009a48267220 */ /* 0x000fe20000410000 */
[----:B------:R4:W-:Y:S02]  /*ad10*/  MUFU.EX2 R246, R40 ;  /* 0x0000002800f67308 */ /* 0x0009e40000000800 */
[----:B--2---:R-:W-:Y:S07]  /*ad20*/  FMUL.FTZ R36, R73, R152 ;  /* 0x0000009849247220 */ /* 0x004fee0000410000 */
[-C--:B------:R-:W-:Y:S01]  /*ad30*/  HMMA.16816.F32.BF16 R36, R76, R52.reuse, R36 ;  /* 0x000000344c24723c */ /* 0x080fe20000041824 */
[----:B------:R2:W-:Y:S02]  /*ad40*/  MUFU.EX2 R154, R56 ;  /* 0x00000038009a7308 */ /* 0x0005e40000000800 */
[C---:B-1----:R-:W-:Y:S02]  /*ad50*/  FMUL.FTZ R60, R69.reuse, R176 ;  /* 0x000000b0453c7220 */ /* 0x042fe40000410000 */
[C---:B----4-:R-:W-:Y:S01]  /*ad60*/  FMUL.FTZ R40, R69.reuse, R156 ;  /* 0x0000009c45287220 */ /* 0x050fe20000410000 */
[----:B------:R-:W-:Y:S01]  /*ad70*/  MOV R156, R42 ;  /* 0x0000002a009c7202 */ /* 0x000fe20000000f00 */
[----:B------:R-:W-:Y:S01]  /*ad80*/  FMUL.FTZ R42, R0, R158 ;  /* 0x0000009e002a7220 */ /* 0x000fe20000410000 */
[----:B------:R-:W-:Y:S02]  /*ad90*/  MOV R158, R93 ;  /* 0x0000005d009e7202 */ /* 0x000fe40000000f00 */
[----:B------:R-:W1:Y:S02]  /*ada0*/  LDSM.16.MT88.4 R92, [R225+0x900] ;  /* 0x00090000e15c783b */ /* 0x000e640000004200 */
[----:B------:R-:W-:Y:S02]  /*adb0*/  MOV R160, R156 ;  /* 0x0000009c00a07202 */ /* 0x000fe40000000f00 */
[----:B------:R-:W-:Y:S01]  /*adc0*/  MOV R156, R155 ;  /* 0x0000009b009c7202 */ /* 0x000fe20000000f00 */
[C---:B------:R-:W-:Y:S04]  /*add0*/  HMMA.16816.F32.BF16 R40, R64.reuse, R52, R40 ;  /* 0x000000344028723c */ /* 0x040fe80000041828 */
[----:B------:R-:W-:Y:S01]  /*ade0*/  MOV R155, R234 ;  /* 0x000000ea009b7202 */ /* 0x000fe20000000f00 */
[----:B--2---:R-:W-:Y:S02]  /*adf0*/  FMUL.FTZ R56, R69, R172 ;  /* 0x000000ac45387220 */ /* 0x004fe40000410000 */
[--C-:B------:R-:W-:Y:S01]  /*ae00*/  FFMA.FTZ R52, R204, c[0x0][0x2d0], -R3.reuse ;  /* 0x0000b400cc347a23 */ /* 0x100fe20000010803 */
[-C--:B------:R-:W-:Y:S03]  /*ae10*/  HMMA.16816.F32.BF16 R44, R64, R54.reuse, R44 ;  /* 0x00000036402c723c */ /* 0x080fe6000004182c */
[----:B------:R2:W4:Y:S01]  /*ae20*/  MUFU.EX2 R144, R52 ;  /* 0x0000003400907308 */ /* 0x0005220000000800 */
[C---:B------:R-:W-:Y:S01]  /*ae30*/  FMUL.FTZ R53, R73.reuse, R169 ;  /* 0x000000a949357220 */ /* 0x040fe20000410000 */
[----:B------:R-:W-:Y:S02]  /*ae40*/  MOV R204, R166 ;  /* 0x000000a600cc7202 */ /* 0x000fe40000000f00 */
[----:B------:R-:W-:Y:S01]  /*ae50*/  MOV R166, R164 ;  /* 0x000000a400a67202 */ /* 0x000fe20000000f00 */
[C---:B------:R-:W-:Y:S04]  /*ae60*/  HMMA.16816.F32.BF16 R48, R76.reuse, R54, R48 ;  /* 0x000000364c30723c */ /* 0x040fe80000041830 */
[----:B------:R-:W-:Y:S03]  /*ae70*/  MOV R164, R162 ;  /* 0x000000a200a47202 */ /* 0x000fe60000000f00 */
[C---:B------:R-:W-:Y:S02]  /*ae80*/  FMUL.FTZ R54, R72.reuse, R170 ;  /* 0x000000aa48367220 */ /* 0x040fe40000410000 */
[----:B------:R-:W-:Y:S03]  /*ae90*/  FMUL.FTZ R55, R72, R171 ;  /* 0x000000ab48377220 */ /* 0x000fe60000410000 */
[C---:B--2---:R-:W-:Y:S07]  /*aea0*/  FMUL.FTZ R52, R73.reuse, R168 ;  /* 0x000000a849347220 */ /* 0x044fee0000410000 */
[-C--:B------:R-:W-:Y:S08]  /*aeb0*/  HMMA.16816.F32.BF16 R52, R76, R80.reuse, R52 ;  /* 0x000000504c34723c */ /* 0x080ff00000041834 */
[C---:B------:R-:W-:Y:S07]  /*aec0*/  HMMA.16816.F32.BF16 R56, R64.reuse, R80, R56 ;  /* 0x000000504038723c */ /* 0x040fee0000041838 */
[----:B------:R-:W-:Y:S01]  /*aed0*/  FFMA.FTZ R80, R210, c[0x0][0x2d0], -R3 ;  /* 0x0000b400d2507a23 */ /* 0x000fe20000010803 */
[-C--:B------:R-:W-:Y:S03]  /*aee0*/  HMMA.16816.F32.BF16 R60, R64, R82.reuse, R60 ;  /* 0x00000052403c723c */ /* 0x080fe6000004183c */
[----:B------:R2:W1:Y:S01]  /*aef0*/  MUFU.EX2 R152, R80 ;  /* 0x0000005000987308 */ /* 0x0004620000000800 */
[----:B------:R-:W-:Y:S03]  /*af00*/  F2FP.BF16.PACK_AB R81, R194, R195 ;  /* 0x000000c3c251723e */ /* 0x000fe600000010ff */
[C---:B------:R-:W-:Y:S02]  /*af10*/  FMUL.FTZ R64, R73.reuse, R180 ;  /* 0x000000b449407220 */ /* 0x040fe40000410000 */
[----:B------:R-:W-:Y:S03]  /*af20*/  FMUL.FTZ R65, R73, R181 ;  /* 0x000000b549417220 */ /* 0x000fe60000410000 */
[C---:B------:R-:W-:Y:S02]  /*af30*/  FMUL.FTZ R66, R72.reuse, R182 ;  /* 0x000000b648427220 */ /* 0x040fe40000410000 */
[----:B------:R-:W-:Y:S07]  /*af40*/  FMUL.FTZ R67, R72, R183 ;  /* 0x000000b748437220 */ /* 0x000fee0000410000 */
[----:B------:R-:W-:Y:S04]  /*af50*/  HMMA.16816.F32.BF16 R64, R76, R82, R64 ;  /* 0x000000524c40723c */ /* 0x000fe80000041840 */
[--C-:B--2---:R-:W-:Y:S03]  /*af60*/  FFMA.FTZ R80, R206, c[0x0][0x2d0], -R103.reuse ;  /* 0x0000b400ce507a23 */ /* 0x104fe60000010867 */
[----:B------:R-:W-:Y:S02]  /*af70*/  F2FP.BF16.PACK_AB R76, R131, R138 ;  /* 0x0000008a834c723e */ /* 0x000fe400000010ff */
[----:B------:R-:W-:Y:S01]  /*af80*/  F2FP.BF16.PACK_AB R78, R141, R122 ;  /* 0x0000007a8d4e723e */ /* 0x000fe200000010ff */
[----:B------:R2:W-:Y:S02]  /*af90*/  MUFU.EX2 R220, R80 ;  /* 0x0000005000dc7308 */ /* 0x0005e40000000800 */
[----:B------:R-:W-:Y:S02]  /*afa0*/  F2FP.BF16.PACK_AB R77, R129, R137 ;  /* 0x00000089814d723e */ /* 0x000fe400000010ff */
[----:B------:R-:W-:Y:S02]  /*afb0*/  F2FP.BF16.PACK_AB R79, R140, R126 ;  /* 0x0000007e8c4f723e */ /* 0x000fe400000010ff */
[----:B------:R-:W-:Y:S02]  /*afc0*/  F2FP.BF16.PACK_AB R82, R130, R125 ;  /* 0x0000007d8252723e */ /* 0x000fe400000010ff */
[----:B------:R-:W-:Y:S03]  /*afd0*/  F2FP.BF16.PACK_AB R83, R197, R196 ;  /* 0x000000c4c553723e */ /* 0x000fe600000010ff */
[-C--:B---3--:R-:W-:Y:S03]  /*afe0*/  HMMA.16816.F32.BF16 R4, R76, R84.reuse, R4 ;  /* 0x000000544c04723c */ /* 0x088fe60000041804 */
[--C-:B--2---:R-:W-:Y:S04]  /*aff0*/  FFMA.FTZ R80, R208, c[0x0][0x2d0], -R103.reuse ;  /* 0x0000b400d0507a23 */ /* 0x104fe80000010867 */
[----:B------:R2:W-:Y:S02]  /*b000*/  MUFU.EX2 R219, R80 ;  /* 0x0000005000db7308 */ /* 0x0005e40000000800 */
[----:B--2---:R-:W-:Y:S07]  /*b010*/  F2FP.BF16.PACK_AB R80, R123, R136 ;  /* 0x000000887b50723e */ /* 0x004fee00000010ff */
[C---:B------:R-:W-:Y:S07]  /*b020*/  HMMA.16816.F32.BF16 R8, R80.reuse, R84, R8 ;  /* 0x000000545008723c */ /* 0x040fee0000041808 */
[----:B------:R-:W-:Y:S01]  /*b030*/  FFMA.FTZ R84, R202, c[0x0][0x2d0], -R103 ;  /* 0x0000b400ca547a23 */ /* 0x000fe20000010867 */
[-C--:B------:R-:W-:Y:S03]  /*b040*/  HMMA.16816.F32.BF16 R12, R80, R86.reuse, R12 ;  /* 0x00000056500c723c */ /* 0x080fe6000004180c */
[----:B------:R2:W-:Y:S05]  /*b050*/  MUFU.EX2 R218, R84 ;  /* 0x0000005400da7308 */ /* 0x0005ea0000000800 */
[C---:B------:R-:W-:Y:S08]  /*b060*/  HMMA.16816.F32.BF16 R16, R76.reuse, R86, R16 ;  /* 0x000000564c10723c */ /* 0x040ff00000041810 */
[-C--:B------:R-:W-:Y:S08]  /*b070*/  HMMA.16816.F32.BF16 R20, R76, R88.reuse, R20 ;  /* 0x000000584c14723c */ /* 0x080ff00000041814 */
[C---:B------:R-:W-:Y:S04]  /*b080*/  HMMA.16816.F32.BF16 R24, R80.reuse, R88, R24 ;  /* 0x000000585018723c */ /* 0x040fe80000041818 */
[--C-:B--2---:R-:W-:Y:S03]  /*b090*/  FFMA.FTZ R84, R216, c[0x0][0x2d0], -R105.reuse ;  /* 0x0000b400d8547a23 */ /* 0x104fe60000010869 */
[--C-:B------:R-:W-:Y:S01]  /*b0a0*/  FFMA.FTZ R88, R211, c[0x0][0x2d0], -R105.reuse ;  /* 0x0000b400d3587a23 */ /* 0x100fe20000010869 */
[-C--:B------:R-:W-:Y:S01]  /*b0b0*/  HMMA.16816.F32.BF16 R28, R80, R90.reuse, R28 ;  /* 0x0000005a501c723c */ /* 0x080fe2000004181c */
[----:B------:R2:W-:Y:S07]  /*b0c0*/  MUFU.EX2 R214, R84 ;  /* 0x0000005400d67308 */ /* 0x0005ee0000000800 */
[C---:B------:R-:W-:Y:S03]  /*b0d0*/  HMMA.16816.F32.BF16 R32, R76.reuse, R90, R32 ;  /* 0x0000005a4c20723c */ /* 0x040fe60000041820 */
[----:B------:R3:W-:Y:S05]  /*b0e0*/  MUFU.EX2 R215, R88 ;  /* 0x0000005800d77308 */ /* 0x0007ea0000000800 */
[-C--:B-1----:R-:W-:Y:S08]  /*b0f0*/  HMMA.16816.F32.BF16 R36, R76, R92.reuse, R36 ;  /* 0x0000005c4c24723c */ /* 0x082ff00000041824 */
[C---:B------:R-:W-:Y:S04]  /*b100*/  HMMA.16816.F32.BF16 R40, R80.reuse, R92, R40 ;  /* 0x0000005c5028723c */ /* 0x040fe80000041828 */
[--C-:B--2---:R-:W-:Y:S01]  /*b110*/  FFMA.FTZ R84, R163, c[0x0][0x2d0], -R105.reuse ;  /* 0x0000b400a3547a23 */ /* 0x104fe20000010869 */
[----:B------:R-:W-:Y:S02]  /*b120*/  MOV R163, R158 ;  /* 0x0000009e00a37202 */ /* 0x000fe40000000f00 */
[----:B------:R-:W-:Y:S01]  /*b130*/  MOV R158, R233 ;  /* 0x000000e9009e7202 */ /* 0x000fe20000000f00 */
[-C--:B------:R-:W-:Y:S01]  /*b140*/  HMMA.16816.F32.BF16 R44, R80, R94.reuse, R44 ;  /* 0x0000005e502c723c */ /* 0x080fe2000004182c */
[----:B------:R1:W-:Y:S01]  /*b150*/  MUFU.EX2 R216, R84 ;  /* 0x0000005400d87308 */ /* 0x0003e20000000800 */
[----:B------:R2:W5:Y:S02]  /*b160*/  LDL.LU R233, [R1+0x64] ;  /* 0x0000640001e97983 */ /* 0x0005640000300800 */
[--C-:B---3--:R-:W-:Y:S01]  /*b170*/  FFMA.FTZ R88, R167, c[0x0][0x2d0], -R106.reuse ;  /* 0x0000b400a7587a23 */ /* 0x108fe2000001086a */
[----:B------:R-:W-:Y:S01]  /*b180*/  MOV R167, R165 ;  /* 0x000000a500a77202 */ /* 0x000fe20000000f00 */
[----:B------:R2:W5:Y:S01]  /*b190*/  LDL.LU R234, [R1+0x60] ;  /* 0x0000600001ea7983 */ /* 0x0005620000300800 */
[----:B------:R-:W-:Y:S01]  /*b1a0*/  MOV R165, R163 ;  /* 0x000000a300a57202 */ /* 0x000fe20000000f00 */
[C---:B------:R-:W-:Y:S04]  /*b1b0*/  HMMA.16816.F32.BF16 R48, R76.reuse, R94, R48 ;  /* 0x0000005e4c30723c */ /* 0x040fe80000041830 */
[----:B------:R-:W-:Y:S02]  /*b1c0*/  MOV R163, R155 ;  /* 0x0000009b00a37202 */ /* 0x000fe40000000f00 */
[----:B------:R3:W-:Y:S01]  /*b1d0*/  MUFU.EX2 R155, R88 ;  /* 0x00000058009b7308 */ /* 0x0007e20000000800 */
[----:B------:R-:W-:Y:S02]  /*b1e0*/  MOV R162, R158 ;  /* 0x0000009e00a27202 */ /* 0x000fe40000000f00 */
[----:B------:R-:W-:Y:S03]  /*b1f0*/  MOV R158, R151 ;  /* 0x00000097009e7202 */ /* 0x000fe60000000f00 */
[----:B------:R-:W-:Y:S02]  /*b200*/  MOV R151, R150 ;  /* 0x0000009600977202 */ /* 0x000fe40000000f00 */
[----:B------:R-:W-:Y:S02]  /*b210*/  MOV R205, R167 ;  /* 0x000000a700cd7202 */ /* 0x000fe40000000f00 */
[----:B------:R-:W-:Y:S01]  /*b220*/  MOV R167, R165 ;  /* 0x000000a500a77202 */ /* 0x000fe20000000f00 */
[----:B-1----:R-:W-:Y:S01]  /*b230*/  FFMA.FTZ R84, R209, c[0x0][0x2d0], -R105 ;  /* 0x0000b400d1547a23 */ /* 0x002fe20000010869 */
[----:B------:R-:W-:Y:S02]  /*b240*/  MOV R165, R163 ;  /* 0x000000a300a57202 */ /* 0x000fe40000000f00 */
[----:B------:R-:W-:Y:S01]  /*b250*/  MOV R163, R151 ;  /* 0x0000009700a37202 */ /* 0x000fe20000000f00 */
[----:B------:R1:W-:Y:S01]  /*b260*/  MUFU.EX2 R159, R84 ;  /* 0x00000054009f7308 */ /* 0x0003e20000000800 */
[----:B------:R-:W-:Y:S02]  /*b270*/  MOV R150, R200 ;  /* 0x000000c800967202 */ /* 0x000fe40000000f00 */
[----:B------:R-:W-:Y:S02]  /*b280*/  MOV R200, R119 ;  /* 0x0000007700c87202 */ /* 0x000fe40000000f00 */
[----:B------:R-:W-:Y:S01]  /*b290*/  MOV R151, R150 ;  /* 0x0000009600977202 */ /* 0x000fe20000000f00 */
[----:B------:R2:W5:Y:S01]  /*b2a0*/  LDL.LU R119, [R1+0x5c] ;  /* 0x00005c0001777983 */ /* 0x0005620000300800 */
[----:B------:R-:W-:Y:S01]  /*b2b0*/  MOV R150, R132 ;  /* 0x0000008400967202 */ /* 0x000fe20000000f00 */
[--C-:B---3--:R-:W-:Y:S01]  /*b2c0*/  FFMA.FTZ R88, R204, c[0x0][0x2d0], -R106.reuse ;  /* 0x0000b400cc587a23 */ /* 0x108fe2000001086a */
[----:B------:R-:W-:Y:S02]  /*b2d0*/  MOV R204, R166 ;  /* 0x000000a600cc7202 */ /* 0x000fe40000000f00 */
[----:B------:R-:W-:Y:S02]  /*b2e0*/  MOV R166, R164 ;  /* 0x000000a400a67202 */ /* 0x000fe40000000f00 */
[----:B------:R-:W-:Y:S02]  /*b2f0*/  MOV R164, R158 ;  /* 0x0000009e00a47202 */ /* 0x000fe40000000f00 */
[----:B------:R3:W-:Y:S01]  /*b300*/  MUFU.EX2 R158, R88 ;  /* 0x00000058009e7308 */ /* 0x0007e20000000800 */
[----:B------:R-:W-:Y:S02]  /*b310*/  MOV R132, R192 ;  /* 0x000000c000847202 */ /* 0x000fe40000000f00 */
[----:B------:R-:W-:Y:S02]  /*b320*/  MOV R192, R230 ;  /* 0x000000e600c07202 */ /* 0x000fe40000000f00 */
[----:B------:R2:W5:Y:S04]  /*b330*/  LDL.LU R230, [R1+0x58] ;  /* 0x0000580001e67983 */ /* 0x0005680000300800 */
[----:B-1----:R-:W1:Y:S01]  /*b340*/  LDSM.16.MT88.4 R84, [R226+0x900] ;  /* 0x00090000e254783b */ /* 0x002e620000004200 */
[--C-:B---3--:R-:W-:Y:S01]  /*b350*/  FFMA.FTZ R88, R205, c[0x0][0x2d0], -R106.reuse ;  /* 0x0000b400cd587a23 */ /* 0x108fe2000001086a */
[----:B------:R-:W-:Y:S02]  /*b360*/  MOV R205, R204 ;  /* 0x000000cc00cd7202 */ /* 0x000fe40000000f00 */
        /* <DEDUP_REMOVED lines=8> */
[----:B------:R3:W-:Y:S01]  /*b3f0*/  MUFU.EX2 R213, R88 ;  /* 0x0000005800d57308 */ /* 0x0007e20000000800 */
[-C--:B-1----:R-:W-:Y:S08]  /*b400*/  HMMA.16816.F32.BF16 R52, R76, R84.reuse, R52 ;  /* 0x000000544c34723c */ /* 0x082ff00000041834 */
[C---:B------:R-:W-:Y:S08]  /*b410*/  HMMA.16816.F32.BF16 R56, R80.reuse, R84, R56 ;  /* 0x000000545038723c */ /* 0x040ff00000041838 */
[-C--:B------:R-:W-:Y:S04]  /*b420*/  HMMA.16816.F32.BF16 R60, R80, R86.reuse, R60 ;  /* 0x00000056503c723c */ /* 0x080fe8000004183c */
[--C-:B---3--:R-:W-:Y:S01]  /*b430*/  FFMA.FTZ R88, R205, c[0x0][0x2d0], -R106.reuse ;  /* 0x0000b400cd587a23 */ /* 0x108fe2000001086a */
[----:B------:R-:W-:Y:S02]  /*b440*/  MOV R205, R204 ;  /* 0x000000cc00cd7202 */ /* 0x000fe40000000f00 */
[----:B------:R-:W-:Y:S01]  /*b450*/  MOV R204, R167 ;  /* 0x000000a700cc7202 */ /* 0x000fe20000000f00 */
[----:B------:R-:W-:Y:S04]  /*b460*/  HMMA.16816.F32.BF16 R64, R76, R86, R64 ;  /* 0x000000564c40723c */ /* 0x000fe80000041840 */
[----:B------:R-:W-:Y:S01]  /*b470*/  MOV R167, R166 ;  /* 0x000000a600a77202 */ /* 0x000fe20000000f00 */
[--C-:B------:R-:W-:Y:S01]  /*b480*/  FFMA.FTZ R92, R205, c[0x0][0x2d0], -R3.reuse ;  /* 0x0000b400cd5c7a23 */ /* 0x100fe20000010803 */
[----:B------:R-:W-:Y:S02]  /*b490*/  MOV R166, R165 ;  /* 0x000000a500a67202 */ /* 0x000fe40000000f00 */
[----:B------:R-:W-:Y:S04]  /*b4a0*/  MOV R165, R164 ;  /* 0x000000a400a57202 */ /* 0x000fe80000000f00 */
[----:B------:R-:W-:Y:S02]  /*b4b0*/  MOV R164, R163 ;  /* 0x000000a300a47202 */ /* 0x000fe40000000f00 */
[----:B------:R-:W-:Y:S01]  /*b4c0*/  MOV R205, R204 ;  /* 0x000000cc00cd7202 */ /* 0x000fe20000000f00 */
[----:B------:R1:W3:Y:S01]  /*b4d0*/  MUFU.EX2 R163, R88 ;  /* 0x0000005800a37308 */ /* 0x0002e20000000800 */
[----:B------:R-:W-:Y:S02]  /*b4e0*/  MOV R204, R167 ;  /* 0x000000a700cc7202 */ /* 0x000fe40000000f00 */
[----:B------:R-:W-:Y:S01]  /*b4f0*/  MOV R167, R166 ;  /* 0x000000a600a77202 */ /* 0x000fe20000000f00 */
[--C-:B------:R-:W-:Y:S01]  /*b500*/  FFMA.FTZ R84, R205, c[0x0][0x2d0], -R3.reuse ;  /* 0x0000b400cd547a23 */ /* 0x100fe20000010803 */
[----:B------:R-:W-:Y:S02]  /*b510*/  MOV R166, R165 ;  /* 0x000000a500a67202 */ /* 0x000fe40000000f00 */
[----:B------:R-:W-:Y:S02]  /*b520*/  MOV R165, R164 ;  /* 0x000000a400a57202 */ /* 0x000fe40000000f00 */
[----:B------:R-:W-:Y:S02]  /*b530*/  MOV R164, R157 ;  /* 0x0000009d00a47202 */ /* 0x000fe40000000f00 */
[----:B------:R2:W-:Y:S01]  /*b540*/  MUFU.EX2 R157, R92 ;  /* 0x0000005c009d7308 */ /* 0x0005e20000000800 */
[----:B------:R-:W-:Y:S02]  /*b550*/  MOV R205, R204 ;  /* 0x000000cc00cd7202 */ /* 0x000fe40000000f00 */
[----:B------:R-:W-:Y:S02]  /*b560*/  MOV R204, R167 ;  /* 0x000000a700cc7202 */ /* 0x000fe40000000f00 */
[----:B------:R-:W-:Y:S02]  /*b570*/  MOV R167, R166 ;  /* 0x000000a600a77202 */ /* 0x000fe40000000f00 */
[----:B------:R-:W-:Y:S02]  /*b580*/  MOV R166, R165 ;  /* 0x000000a500a67202 */ /* 0x000fe40000000f00 */
[----:B------:R-:W-:Y:S02]  /*b590*/  MOV R165, R164 ;  /* 0x000000a400a57202 */ /* 0x000fe40000000f00 */
[----:B------:R-:W-:Y:S01]  /*b5a0*/  MOV R164, R161 ;  /* 0x000000a100a47202 */ /* 0x000fe20000000f00 */
[----:B-1----:R-:W1:Y:S01]  /*b5b0*/  LDSM.16.MT88.4 R88, [R224+0x1100] ;  /* 0x00110000e058783b */ /* 0x002e620000004200 */
[----:B------:R3:W-:Y:S01]  /*b5c0*/  MUFU.EX2 R161, R84 ;  /* 0x0000005400a17308 */ /* 0x0007e20000000800 */
[----:B------:R-:W-:Y:S02]  /*b5d0*/  F2FP.BF16.PACK_AB R76, R146, R128 ;  /* 0x00000080924c723e */ /* 0x000fe400000010ff */
[----:B------:R-:W-:Y:S02]  /*b5e0*/  F2FP.BF16.PACK_AB R78, R124, R120 ;  /* 0x000000787c4e723e */ /* 0x000fe400000010ff */
[----:B------:R-:W-:Y:S02]  /*b5f0*/  F2FP.BF16.PACK_AB R77, R127, R147 ;  /* 0x000000937f4d723e */ /* 0x000fe400000010ff */
[----:B------:R-:W-:Y:S02]  /*b600*/  F2FP.BF16.PACK_AB R79, R252, R121 ;  /* 0x00000079fc4f723e */ /* 0x000fe400000010ff */
[----:B------:R-:W-:Y:S01]  /*b610*/  F2FP.BF16.PACK_AB R82, R245, R243 ;  /* 0x000000f3f552723e */ /* 0x000fe200000010ff */
[--C-:B--2---:R-:W-:Y:S01]  /*b620*/  FFMA.FTZ R92, R160, c[0x0][0x2d0], -R3.reuse ;  /* 0x0000b400a05c7a23 */ /* 0x104fe20000010803 */
[----:B------:R-:W-:Y:S02]  /*b630*/  MOV R160, R156 ;  /* 0x0000009c00a07202 */ /* 0x000fe40000000f00 */
[----:B----4-:R-:W-:Y:S01]  /*b640*/  F2FP.BF16.PACK_AB R81, R154, R144 ;  /* 0x000000909a51723e */ /* 0x010fe200000010ff */
[----:B------:R-:W2:Y:S01]  /*b650*/  MUFU.EX2 R156, R92 ;  /* 0x0000005c009c7308 */ /* 0x000ea20000000800 */
[----:B------:R-:W-:Y:S01]  /*b660*/  F2FP.BF16.PACK_AB R83, R152, R153 ;  /* 0x000000999853723e */ /* 0x000fe200000010ff */
[----:B------:R-:W-:Y:S08]  /*b670*/  FFMA.FTZ R80, R160, c[0x0][0x2d0], -R3 ;  /* 0x0000b400a0507a23 */ /* 0x000ff00000010803 */
[----:B------:R4:W2:Y:S01]  /*b680*/  MUFU.EX2 R160, R80 ;  /* 0x0000005000a07308 */ /* 0x0008a20000000800 */
[----:B---3--:R-:W3:Y:S01]  /*b690*/  LDSM.16.MT88.4 R84, [R227+0x1100] ;  /* 0x00110000e354783b */ /* 0x008ee20000004200 */
[-C--:B-1----:R-:W-:Y:S03]  /*b6a0*/  HMMA.16816.F32.BF16 R4, R76, R88.reuse, R4 ;  /* 0x000000584c04723c */ /* 0x082fe60000041804 */
[--C-:B----4-:R-:W-:Y:S01]  /*b6b0*/  FFMA.FTZ R80, R205, c[0x0][0x2d0], -R103.reuse ;  /* 0x0000b400cd507a23 */ /* 0x110fe20000010867 */
[----:B------:R-:W-:Y:S02]  /*b6c0*/  MOV R205, R204 ;  /* 0x000000cc00cd7202 */ /* 0x000fe40000000f00 */
[----:B------:R-:W-:Y:S02]  /*b6d0*/  MOV R204, R164 ;  /* 0x000000a400cc7202 */ /* 0x000fe40000000f00 */
[----:B------:R-:W-:Y:S01]  /*b6e0*/  MOV R164, R162 ;  /* 0x000000a200a47202 */ /* 0x000fe20000000f00 */
[--C-:B------:R-:W-:Y:S01]  /*b6f0*/  FFMA.FTZ R92, R205, c[0x0][0x2d0], -R103.reuse ;  /* 0x0000b400cd5c7a23 */ /* 0x100fe20000010867 */
[----:B------:R1:W-:Y:S10]  /*b700*/  MUFU.EX2 R162, R80 ;  /* 0x0000005000a27308 */ /* 0x0003f40000000800 */
[----:B------:R4:W-:Y:S01]  /*b710*/  MUFU.EX2 R211, R92 ;  /* 0x0000005c00d37308 */ /* 0x0009e20000000800 */
[----:B-1----:R-:W-:Y:S07]  /*b720*/  F2FP.BF16.PACK_AB R80, R246, R145 ;  /* 0x00000091f650723e */ /* 0x002fee00000010ff */
[C---:B------:R-:W-:Y:S01]  /*b730*/  HMMA.16816.F32.BF16 R8, R80.reuse, R88, R8 ;  /* 0x000000585008723c */ /* 0x040fe20000041808 */
[----:B----4-:R-:W1:Y:S06]  /*b740*/  LDSM.16.MT88.4 R92, [R225+0x1100] ;  /* 0x00110000e15c783b */ /* 0x010e6c0000004200 */
[----:B------:R-:W-:Y:S01]  /*b750*/  FFMA.FTZ R88, R166, c[0x0][0x2d0], -R103 ;  /* 0x0000b400a6587a23 */ /* 0x000fe20000010867 */
[-C--:B------:R-:W-:Y:S04]  /*b760*/  HMMA.16816.F32.BF16 R12, R80, R90.reuse, R12 ;  /* 0x0000005a500c723c */ /* 0x080fe8000004180c */
[----:B------:R-:W-:Y:S02]  /*b770*/  MOV R166, R165 ;  /* 0x000000a500a67202 */ /* 0x000fe40000000f00 */
[----:B------:R-:W-:Y:S02]  /*b780*/  MOV R165, R212 ;  /* 0x000000d400a57202 */ /* 0x000fe40000000f00 */
[C---:B------:R-:W-:Y:S01]  /*b790*/  HMMA.16816.F32.BF16 R16, R76.reuse, R90, R16 ;  /* 0x0000005a4c10723c */ /* 0x040fe20000041810 */
[----:B------:R4:W-:Y:S07]  /*b7a0*/  MUFU.EX2 R212, R88 ;  /* 0x0000005800d47308 */ /* 0x0009ee0000000800 */
[-C--:B---3--:R-:W-:Y:S08]  /*b7b0*/  HMMA.16816.F32.BF16 R20, R76, R84.reuse, R20 ;  /* 0x000000544c14723c */ /* 0x088ff00000041814 */
[C---:B------:R-:W-:Y:S07]  /*b7c0*/  HMMA.16816.F32.BF16 R24, R80.reuse, R84, R24 ;  /* 0x000000545018723c */ /* 0x040fee0000041818 */
[----:B------:R-:W-:Y:S01]  /*b7d0*/  FFMA.FTZ R84, R165, c[0x0][0x2d0], -R105 ;  /* 0x0000b400a5547a23 */ /* 0x000fe20000010869 */
[-C--:B------:R-:W-:Y:S03]  /*b7e0*/  HMMA.16816.F32.BF16 R28, R80, R86.reuse, R28 ;  /* 0x00000056501c723c */ /* 0x080fe6000004181c */
[----:B------:R3:W-:Y:S01]  /*b7f0*/  MUFU.EX2 R208, R84 ;  /* 0x0000005400d07308 */ /* 0x0007e20000000800 */
[----:B----4-:R-:W-:Y:S04]  /*b800*/  FFMA.FTZ R88, R204, c[0x0][0x2d0], -R103 ;  /* 0x0000b400cc587a23 */ /* 0x010fe80000010867 */
[C---:B------:R-:W-:Y:S05]  /*b810*/  HMMA.16816.F32.BF16 R32, R76.reuse, R86, R32 ;  /* 0x000000564c20723c */ /* 0x040fea0000041820 */
[----:B------:R4:W-:Y:S03]  /*b820*/  MUFU.EX2 R210, R88 ;  /* 0x0000005800d27308 */ /* 0x0009e60000000800 */
[-C--:B-1----:R-:W-:Y:S08]  /*b830*/  HMMA.16816.F32.BF16 R36, R76, R92.reuse, R36 ;  /* 0x0000005c4c24723c */ /* 0x082ff00000041824 */
[C---:B------:R-:W-:Y:S04]  /*b840*/  HMMA.16816.F32.BF16 R40, R80.reuse, R92, R40 ;  /* 0x0000005c5028723c */ /* 0x040fe80000041828 */
[--C-:B---3--:R-:W-:Y:S03]  /*b850*/  FFMA.FTZ R84, R164, c[0x0][0x2d0], -R105.reuse ;  /* 0x0000b400a4547a23 */ /* 0x108fe60000010869 */
[--C-:B------:R-:W-:Y:S01]  /*b860*/  FFMA.FTZ R92, R148, c[0x0][0x2d0], -R106.reuse ;  /* 0x0000b400945c7a23 */ /* 0x100fe2000001086a */
[-C--:B------:R-:W-:Y:S01]  /*b870*/  HMMA.16816.F32.BF16 R44, R80, R94.reuse, R44 ;  /* 0x0000005e502c723c */ /* 0x080fe2000004182c */
[----:B------:R1:W-:Y:S03]  /*b880*/  MUFU.EX2 R206, R84 ;  /* 0x0000005400ce7308 */ /* 0x0003e60000000800 */
[--C-:B----4-:R-:W-:Y:S04]  /*b890*/  FFMA.FTZ R88, R167, c[0x0][0x2d0], -R105.reuse ;  /* 0x0000b400a7587a23 */ /* 0x110fe80000010869 */
[C---:B------:R-:W-:Y:S03]  /*b8a0*/  HMMA.16816.F32.BF16 R48, R76.reuse, R94, R48 ;  /* 0x0000005e4c30723c */ /* 0x040fe60000041830 */
[----:B------:R3:W-:Y:S10]  /*b8b0*/  MUFU.EX2 R209, R88 ;  /* 0x0000005800d17308 */ /* 0x0007f40000000800 */
[----:B------:R4:W-:Y:S01]  /*b8c0*/  MUFU.EX2 R169, R92 ;  /* 0x0000005c00a97308 */ /* 0x0009e20000000800 */
[--C-:B-1----:R-:W-:Y:S09]  /*b8d0*/  FFMA.FTZ R84, R151, c[0x0][0x2d0], -R106.reuse ;  /* 0x0000b40097547a23 */ /* 0x102ff2000001086a */
[----:B------:R1:W-:Y:S01]  /*b8e0*/  MUFU.EX2 R205, R84 ;  /* 0x0000005400cd7308 */ /* 0x0003e20000000800 */
[----:B---3--:R-:W-:Y:S02]  /*b8f0*/  FFMA.FTZ R88, R166, c[0x0][0x2d0], -R105 ;  /* 0x0000b400a6587a23 */ /* 0x008fe40000010869 */
[----:B------:R-:W-:Y:S07]  /*b900*/  LDSM.16.MT88.4 R164, [R225+0x3100] ;  /* 0x00310000e1a4783b */ /* 0x000fee0000004200 */
[----:B------:R3:W-:Y:S01]  /*b910*/  MUFU.EX2 R207, R88 ;  /* 0x0000005800cf7308 */ /* 0x0007e20000000800 */
[----:B----4-:R-:W-:Y:S02]  /*b920*/  FFMA.FTZ R92, R143, c[0x0][0x2d0], -R3 ;  /* 0x0000b4008f5c7a23 */ /* 0x010fe40000010803 */
[----:B------:R-:W4:Y:S07]  /*b930*/  LDL.LU R143, [R1+0x1c] ;  /* 0x00001c00018f7983 */ /* 0x000f2e0000300800 */
[----:B------:R2:W-:Y:S01]  /*b940*/  MUFU.EX2 R168, R92 ;  /* 0x0000005c00a87308 */ /* 0x0005e20000000800 */
[--C-:B-1----:R-:W-:Y:S09]  /*b950*/  FFMA.FTZ R84, R150, c[0x0][0x2d0], -R106.reuse ;  /* 0x0000b40096547a23 */ /* 0x102ff2000001086a */
[----:B------:R1:W-:Y:S01]  /*b960*/  MUFU.EX2 R171, R84 ;  /* 0x0000005400ab7308 */ /* 0x0003e20000000800 */
[----:B---3--:R-:W3:Y:S01]  /*b970*/  LDSM.16.MT88.4 R88, [R226+0x1100] ;  /* 0x00110000e258783b */ /* 0x008ee20000004200 */
[----:B--2---:R-:W-:Y:S07]  /*b980*/  FFMA.FTZ R92, R142, c[0x0][0x2d0], -R103 ;  /* 0x0000b4008e5c7a23 */ /* 0x004fee0000010867 */
[----:B------:R-:W4:Y:S01]  /*b990*/  LDL.LU R142, [R1+0x18] ;  /* 0x00001800018e7983 */ /* 0x000f220000300800 */
[----:B------:R3:W-:Y:S01]  /*b9a0*/  MUFU.EX2 R204, R92 ;  /* 0x0000005c00cc7308 */ /* 0x0007e20000000800 */
[----:B-1----:R-:W-:Y:S01]  /*b9b0*/  FFMA.FTZ R84, R149, c[0x0][0x2d0], -R106 ;  /* 0x0000b40095547a23 */ /* 0x002fe2000001086a */
[----:B------:R-:W-:Y:S08]  /*b9c0*/  MOV R149, R110 ;  /* 0x0000006e00957202 */ /* 0x000ff00000000f00 */
[----:B------:R1:W1:Y:S01]  /*b9d0*/  MUFU.EX2 R170, R84 ;  /* 0x0000005400aa7308 */ /* 0x0002620000000800 */
[----:B---3--:R-:W-:Y:S01]  /*b9e0*/  LDSM.16.MT88.4 R92, [R225+0x1900] ;  /* 0x00190000e15c783b */ /* 0x008fe20000004200 */
[-C--:B------:R-:W-:Y:S08]  /*b9f0*/  HMMA.16816.F32.BF16 R52, R76, R88.reuse, R52 ;  /* 0x000000584c34723c */ /* 0x080ff00000041834 */
[C---:B------:R-:W-:Y:S01]  /*ba00*/  HMMA.16816.F32.BF16 R56, R80.reuse, R88, R56 ;  /* 0x000000585038723c */ /* 0x040fe20000041838 */
[----:B-1----:R-:W1:Y:S06]  /*ba10*/  LDSM.16.MT88.4 R84, [R224+0x1900] ;  /* 0x00190000e054783b */ /* 0x002e6c0000004200 */
[--C-:B------:R-:W-:Y:S01]  /*ba20*/  FFMA.FTZ R88, R201, c[0x0][0x2d0], -R3.reuse ;  /* 0x0000b400c9587a23 */ /* 0x100fe20000010803 */
[-C--:B------:R-:W-:Y:S04]  /*ba30*/  HMMA.16816.F32.BF16 R60, R80, R90.reuse, R60 ;  /* 0x0000005a503c723c */ /* 0x080fe8000004183c */
[----:B------:R-:W-:Y:S02]  /*ba40*/  MOV R201, R118 ;  /* 0x0000007600c97202 */ /* 0x000fe40000000f00 */
[----:B------:R3:W1:Y:S01]  /*ba50*/  MUFU.EX2 R118, R88 ;  /* 0x0000005800767308 */ /* 0x0006620000000800 */
[--C-:B------:R-:W-:Y:S01]  /*ba60*/  FFMA.FTZ R80, R117, c[0x0][0x2d0], -R3.reuse ;  /* 0x0000b40075507a23 */ /* 0x100fe20000010803 */
[----:B------:R-:W-:Y:S04]  /*ba70*/  HMMA.16816.F32.BF16 R64, R76, R90, R64 ;  /* 0x0000005a4c40723c */ /* 0x000fe80000041840 */
[----:B------:R-:W-:Y:S02]  /*ba80*/  F2FP.BF16.PACK_AB R82, R163, R213 ;  /* 0x000000d5a352723e */ /* 0x000fe400000010ff */
[----:B------:R-:W-:Y:S02]  /*ba90*/  F2FP.BF16.PACK_AB R81, R156, R157 ;  /* 0x0000009d9c51723e */ /* 0x000fe400000010ff */
[----:B------:R1:W-:Y:S01]  /*baa0*/  MUFU.EX2 R117, R80 ;  /* 0x0000005000757308 */ /* 0x0003e20000000800 */
[----:B------:R-:W-:Y:S03]  /*bab0*/  F2FP.BF16.PACK_AB R76, R219, R220 ;  /* 0x000000dcdb4c723e */ /* 0x000fe600000010ff */
[----:B------:R-:W-:Y:S02]  /*bac0*/  F2FP.BF16.PACK_AB R78, R218, R217 ;  /* 0x000000d9da4e723e */ /* 0x000fe400000010ff */
[----:B------:R-:W-:Y:S02]  /*bad0*/  F2FP.BF16.PACK_AB R77, R216, R214 ;  /* 0x000000d6d84d723e */ /* 0x000fe400000010ff */
[----:B------:R-:W-:Y:S02]  /*bae0*/  F2FP.BF16.PACK_AB R79, R215, R159 ;  /* 0x0000009fd74f723e */ /* 0x000fe400000010ff */
[----:B------:R-:W-:Y:S01]  /*baf0*/  F2FP.BF16.PACK_AB R83, R160, R161 ;  /* 0x000000a1a053723e */ /* 0x000fe200000010ff */
[----:B---3--:R-:W3:Y:S04]  /*bb00*/  LDSM.16.MT88.4 R88, [R227+0x1900] ;  /* 0x00190000e358783b */ /* 0x008ee80000004200 */
[-C--:B-1----:R-:W-:Y:S03]  /*bb10*/  HMMA.16816.F32.BF16 R4, R76, R84.reuse, R4 ;  /* 0x000000544c04723c */ /* 0x082fe60000041804 */
[----:B------:R-:W-:Y:S01]  /*bb20*/  FFMA.FTZ R80, R200, c[0x0][0x2d0], -R3 ;  /* 0x0000b400c8507a23 */ /* 0x000fe20000010803 */
[----:B------:R-:W-:Y:S02]  /*bb30*/  MOV R200, R135 ;  /* 0x0000008700c87202 */ /* 0x000fe40000000f00 */
[----:B------:R-:W-:Y:S02]  /*bb40*/  MOV R135, R116 ;  /* 0x0000007400877202 */ /* 0x000fe40000000f00 */
[----:B------:R1:W1:Y:S04]  /*bb50*/  MUFU.EX2 R116, R80 ;  /* 0x0000005000747308 */ /* 0x0002680000000800 */
[----:B-1----:R-:W-:Y:S07]  /*bb60*/  F2FP.BF16.PACK_AB R80, R158, R155 ;  /* 0x0000009b9e50723e */ /* 0x002fee00000010ff */
[C---:B------:R-:W-:Y:S07]  /*bb70*/  HMMA.16816.F32.BF16 R8, R80.reuse, R84, R8 ;  /* 0x000000545008723c */ /* 0x040fee0000041808 */
[--C-:B------:R-:W-:Y:S01]  /*bb80*/  FFMA.FTZ R84, R139, c[0x0][0x2d0], -R103.reuse ;  /* 0x0000b4008b547a23 */ /* 0x100fe20000010867 */
[-C--:B------:R-:W-:Y:S01]  /*bb90*/  HMMA.16816.F32.BF16 R12, R80, R86.reuse, R12 ;  /* 0x00000056500c723c */ /* 0x080fe2000004180c */
[----:B------:R-:W2:Y:S02]  /*bba0*/  LDL.LU R139, [R1+0x20] ;  /* 0x00002000018b7983 */ /* 0x000ea40000300800 */
[----:B------:R1:W-:Y:S05]  /*bbb0*/  MUFU.EX2 R175, R84 ;  /* 0x0000005400af7308 */ /* 0x0003ea0000000800 */
[C---:B------:R-:W-:Y:S08]  /*bbc0*/  HMMA.16816.F32.BF16 R16, R76.reuse, R86, R16 ;  /* 0x000000564c10723c */ /* 0x040ff00000041810 */
[-C--:B---3--:R-:W-:Y:S08]  /*bbd0*/  HMMA.16816.F32.BF16 R20, R76, R88.reuse, R20 ;  /* 0x000000584c14723c */ /* 0x088ff00000041814 */
[C---:B------:R-:W-:Y:S04]  /*bbe0*/  HMMA.16816.F32.BF16 R24, R80.reuse, R88, R24 ;  /* 0x000000585018723c */ /* 0x040fe80000041818 */
[----:B-1----:R-:W-:Y:S03]  /*bbf0*/  FFMA.FTZ R84, R201, c[0x0][0x2d0], -R103 ;  /* 0x0000b400c9547a23 */ /* 0x002fe60000010867 */
[----:B------:R-:W-:Y:S01]  /*bc00*/  FFMA.FTZ R88, R135, c[0x0][0x2d0], -R105 ;  /* 0x0000b40087587a23 */ /* 0x000fe20000010869 */
[-C--:B------:R-:W-:Y:S01]  /*bc10*/  HMMA.16816.F32.BF16 R28, R80, R90.reuse, R28 ;  /* 0x0000005a501c723c */ /* 0x080fe2000004181c */
[----:B------:R1:W-:Y:S01]  /*bc20*/  MUFU.EX2 R203, R84 ;  /* 0x0000005400cb7308 */ /* 0x0003e20000000800 */
[----:B------:R-:W3:Y:S06]  /*bc30*/  LDL.LU R135, [R1+0x24] ;  /* 0x0000240001877983 */ /* 0x000eec0000300800 */
[C---:B------:R-:W-:Y:S03]  /*bc40*/  HMMA.16816.F32.BF16 R32, R76.reuse, R90, R32 ;  /* 0x0000005a4c20723c */ /* 0x040fe60000041820 */
[----:B------:R1:W-:Y:S05]  /*bc50*/  MUFU.EX2 R173, R88 ;  /* 0x0000005800ad7308 */ /* 0x0003ea0000000800 */
[-C--:B------:R-:W-:Y:S08]  /*bc60*/  HMMA.16816.F32.BF16 R36, R76, R92.reuse, R36 ;  /* 0x0000005c4c24723c */ /* 0x080ff00000041824 */
[C---:B------:R-:W-:Y:S04]  /*bc70*/  HMMA.16816.F32.BF16 R40, R80.reuse, R92, R40 ;  /* 0x0000005c5028723c */ /* 0x040fe80000041828 */
[--C-:B-1----:R-:W-:Y:S02]  /*bc80*/  FFMA.FTZ R84, R97, c[0x0][0x2d0], -R103.reuse ;  /* 0x0000b40061547a23 */ /* 0x102fe40000010867 */
[----:B------:R-:W-:Y:S02]  /*bc90*/  FFMA.FTZ R103, R96, c[0x0][0x2d0], -R103 ;  /* 0x0000b40060677a23 */ /* 0x000fe40000010867 */
[-C--:B------:R-:W-:Y:S01]  /*bca0*/  HMMA.16816.F32.BF16 R44, R80, R94.reuse, R44 ;  /* 0x0000005e502c723c */ /* 0x080fe2000004182c */
[----:B------:R1:W-:Y:S03]  /*bcb0*/  MUFU.EX2 R202, R84 ;  /* 0x0000005400ca7308 */ /* 0x0003e60000000800 */
[--C-:B------:R-:W-:Y:S04]  /*bcc0*/  FFMA.FTZ R88, R98, c[0x0][0x2d0], -R105.reuse ;  /* 0x0000b40062587a23 */ /* 0x100fe80000010869 */
[C---:B------:R-:W-:Y:S01]  /*bcd0*/  HMMA.16816.F32.BF16 R48, R76.reuse, R94, R48 ;  /* 0x0000005e4c30723c */ /* 0x040fe20000041830 */
[----:B------:R-:W-:Y:S03]  /*bce0*/  LDSM.16.MT88.4 R92, [R227+0x2100] ;  /* 0x00210000e35c783b */ /* 0x000fe60000004200 */
[--C-:B-1----:R-:W-:Y:S02]  /*bcf0*/  FFMA.FTZ R84, R200, c[0x0][0x2d0], -R105.reuse ;  /* 0x0000b400c8547a23 */ /* 0x102fe40000010869 */
[----:B------:R1:W-:Y:S10]  /*bd00*/  MUFU.EX2 R200, R88 ;  /* 0x0000005800c87308 */ /* 0x0003f40000000800 */
[----:B------:R1:W1:Y:S02]  /*bd10*/  MUFU.EX2 R174, R84 ;  /* 0x0000005400ae7308 */ /* 0x0002640000000800 */
[----:B-1----:R-:W-:Y:S02]  /*bd20*/  FFMA.FTZ R88, R99, c[0x0][0x2d0], -R105 ;  /* 0x0000b40063587a23 */ /* 0x002fe40000010869 */
[----:B------:R-:W-:Y:S06]  /*bd30*/  LDSM.16.MT88.4 R96, [R225+0x2100] ;  /* 0x00210000e160783b */ /* 0x000fec0000004200 */
[----:B------:R1:W-:Y:S02]  /*bd40*/  MUFU.EX2 R201, R88 ;  /* 0x0000005800c97308 */ /* 0x0003e40000000800 */
[----:B------:R-:W4:Y:S02]  /*bd50*/  LDSM.16.MT88.4 R84, [R226+0x1900] ;  /* 0x00190000e254783b */ /* 0x000f240000004200 */
[----:B----4-:R-:W-:Y:S01]  /*bd60*/  FFMA.FTZ R73, R73, R143, R244 ;  /* 0x0000008f49497223 */ /* 0x010fe200000100f4 */
[----:B------:R-:W-:Y:S01]  /*bd70*/  MOV R244, R124 ;  /* 0x0000007c00f47202 */ /* 0x000fe20000000f00 */
[----:B-1----:R-:W-:Y:S01]  /*bd80*/  FFMA.FTZ R88, R134, c[0x0][0x2d0], -R106 ;  /* 0x0000b40086587a23 */ /* 0x002fe2000001086a */
[----:B------:R-:W-:Y:S01]  /*bd90*/  MOV R134, R132 ;  /* 0x0000008400867202 */ /* 0x000fe20000000f00 */
[----:B------:R-:W-:Y:S01]  /*bda0*/  FADD.FTZ R73, R249, R73 ;  /* 0x00000049f9497221 */ /* 0x000fe20000010000 */
[----:B------:R-:W-:Y:S01]  /*bdb0*/  MOV R132, R191 ;  /* 0x000000bf00847202 */ /* 0x000fe20000000f00 */
[----:B------:R1:W-:Y:S01]  /*bdc0*/  MUFU.EX2 R172, R88 ;  /* 0x0000005800ac7308 */ /* 0x0003e20000000800 */
[----:B------:R-:W-:Y:S01]  /*bdd0*/  MOV R249, R128 ;  /* 0x0000008000f97202 */ /* 0x000fe20000000f00 */
[-C--:B------:R-:W-:Y:S03]  /*bde0*/  HMMA.16816.F32.BF16 R52, R76, R84.reuse, R52 ;  /* 0x000000544c34723c */ /* 0x080fe60000041834 */
[----:B------:R-:W-:Y:S01]  /*bdf0*/  FFMA.FTZ R72, R72, R142, R222 ;  /* 0x0000008e48487223 */ /* 0x000fe200000100de */
[----:B------:R-:W-:Y:S01]  /*be00*/  MOV R222, R121 ;  /* 0x0000007900de7202 */ /* 0x000fe20000000f00 */
[--C-:B-1----:R-:W-:Y:S03]  /*be10*/  FFMA.FTZ R88, R193, c[0x0][0x2d0], -R106.reuse ;  /* 0x0000b400c1587a23 */ /* 0x102fe6000001086a */
[C---:B------:R-:W-:Y:S01]  /*be20*/  HMMA.16816.F32.BF16 R56, R80.reuse, R84, R56 ;  /* 0x000000545038723c */ /* 0x040fe20000041838 */
[----:B------:R1:W-:Y:S06]  /*be30*/  MUFU.EX2 R193, R88 ;  /* 0x0000005800c17308 */ /* 0x0003ec0000000800 */
[--C-:B------:R-:W-:Y:S01]  /*be40*/  FFMA.FTZ R84, R112, c[0x0][0x2d0], -R3.reuse ;  /* 0x0000b40070547a23 */ /* 0x100fe20000010803 */
[-C--:B------:R-:W-:Y:S03]  /*be50*/  HMMA.16816.F32.BF16 R60, R80, R86.reuse, R60 ;  /* 0x00000056503c723c */ /* 0x080fe6000004183c */
[----:B------:R4:W-:Y:S04]  /*be60*/  MUFU.EX2 R112, R84 ;  /* 0x0000005400707308 */ /* 0x0009e80000000800 */
[----:B------:R-:W-:Y:S01]  /*be70*/  FFMA.FTZ R80, R107, c[0x0][0x2d0], -R3 ;  /* 0x0000b4006b507a23 */ /* 0x000fe20000010803 */
[----:B------:R-:W-:Y:S04]  /*be80*/  HMMA.16816.F32.BF16 R64, R76, R86, R64 ;  /* 0x000000564c40723c */ /* 0x000fe80000041840 */
[----:B------:R-:W-:Y:S01]  /*be90*/  F2FP.BF16.PACK_AB R82, R169, R170 ;  /* 0x000000aaa952723e */ /* 0x000fe200000010ff */
[--C-:B------:R-:W-:Y:S01]  /*bea0*/  FFMA.FTZ R107, R108, c[0x0][0x2d0], -R105.reuse ;  /* 0x0000b4006c6b7a23 */ /* 0x100fe20000010869 */
[----:B------:R-:W-:Y:S01]  /*beb0*/  F2FP.BF16.PACK_AB R81, R118, R168 ;  /* 0x000000a87651723e */ /* 0x000fe200000010ff */
[----:B------:R-:W-:Y:S01]  /*bec0*/  FFMA.FTZ R108, R114, c[0x0][0x2d0], -R105 ;  /* 0x0000b400726c7a23 */ /* 0x000fe20000010869 */
[----:B------:R-:W-:Y:S03]  /*bed0*/  F2FP.BF16.PACK_AB R76, R211, R162 ;  /* 0x000000a2d34c723e */ /* 0x000fe600000010ff */
[----:B------:R-:W-:Y:S01]  /*bee0*/  MUFU.EX2 R107, R107 ;  /* 0x0000006b006b7308 */ /* 0x000fe20000000800 */
[--C-:B-1----:R-:W-:Y:S01]  /*bef0*/  FFMA.FTZ R88, R133, c[0x0][0x2d0], -R106.reuse ;  /* 0x0000b40085587a23 */ /* 0x102fe2000001086a */
[----:B------:R-:W-:Y:S02]  /*bf00*/  MOV R133, R192 ;  /* 0x000000c000857202 */ /* 0x000fe40000000f00 */
[----:B------:R-:W-:Y:S02]  /*bf10*/  F2FP.BF16.PACK_AB R78, R210, R212 ;  /* 0x000000d4d24e723e */ /* 0x000fe400000010ff */
[----:B------:R-:W-:Y:S01]  /*bf20*/  F2FP.BF16.PACK_AB R77, R207, R209 ;  /* 0x000000d1cf4d723e */ /* 0x000fe200000010ff */
[--C-:B------:R-:W-:Y:S01]  /*bf30*/  FFMA.FTZ R114, R133, c[0x0][0x2d0], -R106.reuse ;  /* 0x0000b40085727a23 */ /* 0x100fe2000001086a */
[----:B------:R-:W-:Y:S02]  /*bf40*/  F2FP.BF16.PACK_AB R79, R206, R208 ;  /* 0x000000d0ce4f723e */ /* 0x000fe400000010ff */
[----:B------:R1:W-:Y:S01]  /*bf50*/  MUFU.EX2 R192, R88 ;  /* 0x0000005800c07308 */ /* 0x0003e20000000800 */
[----:B------:R-:W-:Y:S01]  /*bf60*/  F2FP.BF16.PACK_AB R83, R116, R117 ;  /* 0x000000757453723e */ /* 0x000fe200000010ff */
[----:B----4-:R-:W-:Y:S01]  /*bf70*/  LDSM.16.MT88.4 R84, [R226+0x2100] ;  /* 0x00210000e254783b */ /* 0x010fe20000004200 */
[----:B------:R-:W-:Y:S04]  /*bf80*/  MOV R133, R187 ;  /* 0x000000bb00857202 */ /* 0x000fe80000000f00 */
[----:B------:R-:W-:Y:S03]  /*bf90*/  MOV R142, R133 ;  /* 0x00000085008e7202 */ /* 0x000fe60000000f00 */
[----:B------:R-:W-:Y:S10]  /*bfa0*/  MUFU.EX2 R108, R108 ;  /* 0x0000006c006c7308 */ /* 0x000ff40000000800 */
[----:B------:R-:W-:Y:S01]  /*bfb0*/  MUFU.EX2 R114, R114 ;  /* 0x0000007200727308 */ /* 0x000fe20000000800 */
[--C-:B-1----:R-:W-:Y:S01]  /*bfc0*/  FFMA.FTZ R88, R185, c[0x0][0x2d0], -R106.reuse ;  /* 0x0000b400b9587a23 */ /* 0x102fe2000001086a */
[----:B------:R-:W-:Y:S04]  /*bfd0*/  MOV R185, R111 ;  /* 0x0000006f00b97202 */ /* 0x000fe80000000f00 */
[----:B------:R-:W-:Y:S04]  /*bfe0*/  MOV R148, R185 ;  /* 0x000000b900947202 */ /* 0x000fe80000000f00 */
[----:B------:R1:W-:Y:S10]  /*bff0*/  MUFU.EX2 R111, R80 ;  /* 0x00000050006f7308 */ /* 0x0003f40000000800 */
[----:B------:R4:W-:Y:S10]  /*c000*/  MUFU.EX2 R191, R88 ;  /* 0x0000005800bf7308 */ /* 0x0009f40000000800 */
[----:B------:R4:W-:Y:S01]  /*c010*/  MUFU.EX2 R185, R103 ;  /* 0x0000006700b97308 */ /* 0x0009e20000000800 */
[----:B-1----:R-:W-:Y:S02]  /*c020*/  FFMA.FTZ R80, R104, c[0x0][0x2d0], -R3 ;  /* 0x0000b40068507a23 */ /* 0x002fe40000010803 */
[--C-:B------:R-:W-:Y:S02]  /*c030*/  FFMA.FTZ R104, R109, c[0x0][0x2d0], -R105.reuse ;  /* 0x0000b4006d687a23 */ /* 0x100fe40000010869 */
[----:B------:R-:W-:Y:S05]  /*c040*/  FFMA.FTZ R105, R115, c[0x0][0x2d0], -R105 ;  /* 0x0000b40073697a23 */ /* 0x000fea0000010869 */
[----:B------:R1:W-:Y:S01]  /*c050*/  MUFU.EX2 R109, R80 ;  /* 0x00000050006d7308 */ /* 0x0003e20000000800 */
[--C-:B------:R-:W-:Y:S01]  /*c060*/  FFMA.FTZ R115, R132, c[0x0][0x2d0], -R106.reuse ;  /* 0x0000b40084737a23 */ /* 0x100fe2000001086a */
[----:B------:R-:W-:Y:S01]  /*c070*/  MOV R132, R186 ;  /* 0x000000ba00847202 */ /* 0x000fe20000000f00 */
[----:B----4-:R-:W4:Y:S03]  /*c080*/  LDSM.16.MT88.4 R88, [R224+0x2100] ;  /* 0x00210000e058783b */ /* 0x010f260000004200 */
[----:B------:R-:W-:Y:S04]  /*c090*/  MOV R143, R132 ;  /* 0x00000084008f7202 */ /* 0x000fe80000000f00 */
[----:B------:R2:W2:Y:S01]  /*c0a0*/  MUFU.EX2 R186, R102 ;  /* 0x0000006600ba7308 */ /* 0x0004a20000000800 */
[----:B------:R-:W-:Y:S01]  /*c0b0*/  FADD.FTZ R103, R250, R73 ;  /* 0x00000049fa677221 */ /* 0x000fe20000010000 */
[----:B------:R-:W-:Y:S08]  /*c0c0*/  F2FP.BF16.PACK_AB R73, R173, R174 ;  /* 0x000000aead49723e */ /* 0x000ff000000010ff */
[----:B------:R-:W4:Y:S01]  /*c0d0*/  MUFU.EX2 R105, R105 ;  /* 0x0000006900697308 */ /* 0x000f220000000800 */
[----:B-1----:R-:W-:Y:S02]  /*c0e0*/  FFMA.FTZ R80, R113, c[0x0][0x2d0], -R3 ;  /* 0x0000b40071507a23 */ /* 0x002fe40000010803 */
[--C-:B------:R-:W-:Y:S01]  /*c0f0*/  FFMA.FTZ R113, R134, c[0x0][0x2d0], -R106.reuse ;  /* 0x0000b40086717a23 */ /* 0x100fe2000001086a */
[----:B------:R-:W-:Y:S01]  /*c100*/  MOV R134, R184 ;  /* 0x000000b800867202 */ /* 0x000fe20000000f00 */
[----:B------:R-:W-:Y:S05]  /*c110*/  FFMA.FTZ R106, R188, c[0x0][0x2d0], -R106 ;  /* 0x0000b400bc6a7a23 */ /* 0x000fea000001086a */
[----:B------:R1:W-:Y:S01]  /*c120*/  MUFU.EX2 R110, R80 ;  /* 0x00000050006e7308 */ /* 0x0003e20000000800 */
[----:B--2---:R-:W-:Y:S01]  /*c130*/  FFMA.FTZ R69, R69, R139, R221 ;  /* 0x0000008b45457223 */ /* 0x004fe200000100dd */
[----:B------:R-:W-:Y:S01]  /*c140*/  MOV R139, R134 ;  /* 0x00000086008b7202 */ /* 0x000fe20000000f00 */
[----:B------:R-:W-:Y:S01]  /*c150*/  FFMA.FTZ R102, R148, c[0x0][0x2d0], -R3 ;  /* 0x0000b40094667a23 */ /* 0x000fe20000010803 */
[----:B------:R-:W-:Y:S01]  /*c160*/  MOV R221, R120 ;  /* 0x0000007800dd7202 */ /* 0x000fe20000000f00 */
[----:B------:R-:W-:Y:S01]  /*c170*/  FADD.FTZ R69, R223, R69 ;  /* 0x00000045df457221 */ /* 0x000fe20000010000 */
[----:B------:R-:W-:Y:S04]  /*c180*/  F2FP.BF16.PACK_AB R182, R185, R186 ;  /* 0x000000bab9b6723e */ /* 0x000fe800000010ff */
[----:B------:R2:W-:Y:S01]  /*c190*/  MUFU.EX2 R188, R100 ;  /* 0x0000006400bc7308 */ /* 0x0005e20000000800 */
[-C--:B----4-:R-:W-:Y:S03]  /*c1a0*/  HMMA.16816.F32.BF16 R4, R76, R88.reuse, R4 ;  /* 0x000000584c04723c */ /* 0x090fe60000041804 */
[----:B------:R-:W-:Y:S06]  /*c1b0*/  F2FP.BF16.PACK_AB R183, R105, R108 ;  /* 0x0000006c69b7723e */ /* 0x000fec00000010ff */
[----:B------:R-:W-:Y:S03]  /*c1c0*/  MUFU.EX2 R106, R106 ;  /* 0x0000006a006a7308 */ /* 0x000fe60000000800 */
[----:B-1----:R-:W-:Y:S07]  /*c1d0*/  F2FP.BF16.PACK_AB R80, R171, R205 ;  /* 0x000000cdab50723e */ /* 0x002fee00000010ff */
[----:B------:R-:W1:Y:S01]  /*c1e0*/  MUFU.EX2 R115, R115 ;  /* 0x0000007300737308 */ /* 0x000e620000000800 */
[C---:B------:R-:W-:Y:S04]  /*c1f0*/  HMMA.16816.F32.BF16 R8, R80.reuse, R88, R8 ;  /* 0x000000585008723c */ /* 0x040fe80000041808 */
[----:B--2---:R-:W-:Y:S02]  /*c200*/  FFMA.FTZ R100, R149, c[0x0][0x2d0], -R3 ;  /* 0x0000b40095647a23 */ /* 0x004fe40000010803 */
[----:B------:R-:W-:Y:S01]  /*c210*/  LDSM.16.MT88.4 R148, [R227+0x3100] ;  /* 0x00310000e394783b */ /* 0x000fe20000004200 */
[----:B---3--:R-:W-:Y:S01]  /*c220*/  FFMA.FTZ R0, R0, R135, R189 ;  /* 0x0000008700007223 */ /* 0x008fe200000100bd */
[-C--:B------:R-:W-:Y:S01]  /*c230*/  HMMA.16816.F32.BF16 R12, R80, R90.reuse, R12 ;  /* 0x0000005a500c723c */ /* 0x080fe2000004180c */
[----:B------:R-:W2:Y:S03]  /*c240*/  MUFU.EX2 R184, R104 ;  /* 0x0000006800b87308 */ /* 0x000ea60000000800 */
[----:B------:R-:W-:Y:S02]  /*c250*/  MOV R189, R127 ;  /* 0x0000007f00bd7202 */ /* 0x000fe40000000f00 */
[----:B------:R-:W-:Y:S02]  /*c260*/  LDSM.16.MT88.4 R132, [R224+0x3100] ;  /* 0x00310000e084783b */ /* 0x000fe40000004200 */
[C---:B------:R-:W-:Y:S03]  /*c270*/  HMMA.16816.F32.BF16 R16, R76.reuse, R90, R16 ;  /* 0x0000005a4c10723c */ /* 0x040fe60000041810 */
[----:B------:R3:W4:Y:S01]  /*c280*/  MUFU.EX2 R187, R101 ;  /* 0x0000006500bb7308 */ /* 0x0007220000000800 */
[----:B-1----:R-:W-:Y:S02]  /*c290*/  F2FP.BF16.PACK_AB R178, R106, R115 ;  /* 0x000000736ab2723e */ /* 0x002fe400000010ff */
[----:B------:R-:W1:Y:S02]  /*c2a0*/  LDSM.16.MT88.4 R88, [R224+0x2900] ;  /* 0x00290000e058783b */ /* 0x000e640000004200 */
[-C--:B------:R-:W-:Y:S05]  /*c2b0*/  HMMA.16816.F32.BF16 R20, R76, R92.reuse, R20 ;  /* 0x0000005c4c14723c */ /* 0x080fea0000041814 */
[----:B------:R-:W4:Y:S03]  /*c2c0*/  MUFU.EX2 R113, R113 ;  /* 0x0000007100717308 */ /* 0x000f260000000800 */
[C---:B------:R-:W-:Y:S04]  /*c2d0*/  HMMA.16816.F32.BF16 R24, R80.reuse, R92, R24 ;  /* 0x0000005c5018723c */ /* 0x040fe80000041818 */
[----:B--2---:R-:W-:Y:S01]  /*c2e0*/  F2FP.BF16.PACK_AB R181, R107, R184 ;  /* 0x000000b86bb5723e */ /* 0x004fe200000010ff */
[--C-:B------:R-:W-:Y:S01]  /*c2f0*/  FFMA.FTZ R104, R75, c[0x0][0x2d0], -R3.reuse ;  /* 0x0000b4004b687a23 */ /* 0x100fe20000010803 */
[----:B------:R-:W-:Y:S01]  /*c300*/  F2FP.BF16.PACK_AB R75, R201, R200 ;  /* 0x000000c8c94b723e */ /* 0x000fe200000010ff */
[----:B------:R-:W-:Y:S01]  /*c310*/  FFMA.FTZ R3, R74, c[0x0][0x2d0], -R3 ;  /* 0x0000b4004a037a23 */ /* 0x000fe20000010803 */
[-C--:B------:R-:W-:Y:S01]  /*c320*/  HMMA.16816.F32.BF16 R28, R80, R94.reuse, R28 ;  /* 0x0000005e501c723c */ /* 0x080fe2000004181c */
[----:B------:R-:W-:Y:S03]  /*c330*/  MUFU.EX2 R100, R100 ;  /* 0x0000006400647308 */ /* 0x000fe60000000800 */
[----:B------:R-:W-:Y:S01]  /*c340*/  F2FP.BF16.PACK_AB R74, R202, R203 ;  /* 0x000000cbca4a723e */ /* 0x000fe200000010ff */
[----:B---3--:R-:W-:Y:S01]  /*c350*/  FADD.FTZ R101, R190, R0 ;  /* 0x00000000be657221 */ /* 0x008fe20000010000 */
[----:B----4-:R-:W-:Y:S02]  /*c360*/  F2FP.BF16.PACK_AB R180, R187, R188 ;  /* 0x000000bcbbb4723e */ /* 0x010fe400000010ff */
[C---:B------:R-:W-:Y:S01]  /*c370*/  HMMA.16816.F32.BF16 R32, R76.reuse, R94, R32 ;  /* 0x0000005e4c20723c */ /* 0x040fe20000041820 */
[----:B------:R-:W2:Y:S02]  /*c380*/  LDSM.16.MT88.4 R92, [R227+0x2900] ;  /* 0x00290000e35c783b */ /* 0x000ea40000004200 */
[----:B------:R-:W3:Y:S01]  /*c390*/  MUFU.EX2 R102, R102 ;  /* 0x0000006600667308 */ /* 0x000ee20000000800 */
[----:B------:R-:W-:Y:S04]  /*c3a0*/  F2FP.BF16.PACK_AB R176, R114, R113 ;  /* 0x0000007172b0723e */ /* 0x000fe800000010ff */
[-C--:B------:R-:W-:Y:S08]  /*c3b0*/  HMMA.16816.F32.BF16 R36, R76, R96.reuse, R36 ;  /* 0x000000604c24723c */ /* 0x080ff00000041824 */
[C---:B------:R-:W-:Y:S08]  /*c3c0*/  HMMA.16816.F32.BF16 R40, R80.reuse, R96, R40 ;  /* 0x000000605028723c */ /* 0x040ff00000041828 */
[-C--:B------:R-:W-:Y:S04]  /*c3d0*/  HMMA.16816.F32.BF16 R44, R80, R98.reuse, R44 ;  /* 0x00000062502c723c */ /* 0x080fe8000004182c */
[----:B---3--:R-:W-:Y:S04]  /*c3e0*/  F2FP.BF16.PACK_AB R177, R102, R100 ;  /* 0x0000006466b1723e */ /* 0x008fe800000010ff */
[C---:B------:R-:W-:Y:S01]  /*c3f0*/  HMMA.16816.F32.BF16 R48, R76.reuse, R98, R48 ;  /* 0x000000624c30723c */ /* 0x040fe20000041830 */
[----:B------:R-:W3:Y:S07]  /*c400*/  LDSM.16.MT88.4 R96, [R225+0x2900] ;  /* 0x00290000e160783b */ /* 0x000eee0000004200 */
[-C--:B------:R-:W-:Y:S08]  /*c410*/  HMMA.16816.F32.BF16 R52, R76, R84.reuse, R52 ;  /* 0x000000544c34723c */ /* 0x080ff00000041834 */
[C---:B------:R-:W-:Y:S07]  /*c420*/  HMMA.16816.F32.BF16 R56, R80.reuse, R84, R56 ;  /* 0x000000545038723c */ /* 0x040fee0000041838 */
[----:B------:R-:W-:Y:S01]  /*c430*/  FADD.FTZ R84, R247, R72 ;  /* 0x00000048f7547221 */ /* 0x000fe20000010000 */
[-C--:B------:R-:W-:Y:S01]  /*c440*/  HMMA.16816.F32.BF16 R60, R80, R86.reuse, R60 ;  /* 0x00000056503c723c */ /* 0x080fe2000004183c */
[----:B------:R-:W4:Y:S03]  /*c450*/  LDSM.16.MT88.4 R80, [R226+0x2900] ;  /* 0x00290000e250783b */ /* 0x000f260000004200 */
[----:B------:R-:W-:Y:S01]  /*c460*/  F2FP.BF16.PACK_AB R72, R175, R204 ;  /* 0x000000ccaf48723e */ /* 0x000fe200000010ff */
[----:B------:R-:W-:Y:S01]  /*c470*/  FADD.FTZ R0, R251, R84 ;  /* 0x00000054fb007221 */ /* 0x000fe20000010000 */
[----:B------:R-:W-:Y:S01]  /*c480*/  MOV R247, R130 ;  /* 0x0000008200f77202 */ /* 0x000fe20000000f00 */
[----:B------:R-:W-:Y:S01]  /*c490*/  FADD.FTZ R85, R248, R69 ;  /* 0x00000045f8557221 */ /* 0x000fe20000010000 */
[----:B------:R-:W-:Y:S01]  /*c4a0*/  HMMA.16816.F32.BF16 R64, R76, R86, R64 ;  /* 0x000000564c40723c */ /* 0x000fe20000041840 */
[----:B------:R2:W-:Y:S03]  /*c4b0*/  MUFU.EX2 R86, R3 ;  /* 0x0000000300567308 */ /* 0x0005e60000000800 */
[----:B------:R-:W-:Y:S02]  /*c4c0*/  FADD.FTZ R69, R143, R103 ;  /* 0x000000678f457221 */ /* 0x000fe40000010000 */
[----:B------:R-:W-:Y:S01]  /*c4d0*/  FADD.FTZ R0, R142, R0 ;  /* 0x000000008e007221 */ /* 0x000fe20000010000 */
[----:B------:R-:W-:Y:S01]  /*c4e0*/  F2FP.BF16.PACK_AB R76, R193, R172 ;  /* 0x000000acc14c723e */ /* 0x000fe200000010ff */
[-C--:B-1----:R-:W-:Y:S03]  /*c4f0*/  HMMA.16816.F32.BF16 R4, R72, R88.reuse, R4 ;  /* 0x000000584804723c */ /* 0x082fe60000041804 */
[----:B------:R-:W1:Y:S02]  /*c500*/  MUFU.EX2 R87, R104 ;  /* 0x0000006800577308 */ /* 0x000e640000000800 */
[----:B------:R-:W-:Y:S01]  /*c510*/  F2FP.BF16.PACK_AB R78, R191, R192 ;  /* 0x000000c0bf4e723e */ /* 0x000fe200000010ff */
[----:B------:R-:W-:Y:S01]  /*c520*/  FADD.FTZ R85, R139, R85 ;  /* 0x000000558b557221 */ /* 0x000fe20000010000 */
[----:B------:R-:W-:Y:S01]  /*c530*/  F2FP.BF16.PACK_AB R77, R111, R112 ;  /* 0x000000706f4d723e */ /* 0x000fe200000010ff */
[----:B------:R-:W-:Y:S01]  /*c540*/  FADD.FTZ R84, R198, R101 ;  /* 0x00000065c6547221 */ /* 0x000fe20000010000 */
[----:B------:R-:W-:Y:S07]  /*c550*/  F2FP.BF16.PACK_AB R79, R110, R109 ;  /* 0x0000006d6e4f723e */ /* 0x000fee00000010ff */
[C---:B------:R-:W-:Y:S04]  /*c560*/  HMMA.16816.F32.BF16 R8, R76.reuse, R88, R8 ;  /* 0x000000584c08723c */ /* 0x040fe80000041808 */
[----:B--2---:R-:W-:Y:S04]  /*c570*/  FADD.FTZ R3, R199, R84 ;  /* 0x00000054c7037221 */ /* 0x004fe80000010000 */
[-C--:B------:R-:W-:Y:S04]  /*c580*/  HMMA.16816.F32.BF16 R12, R76, R90.reuse, R12 ;  /* 0x0000005a4c0c723c */ /* 0x080fe8000004180c */
[----:B-1----:R-:W-:Y:S01]  /*c590*/  F2FP.BF16.PACK_AB R179, R86, R87 ;  /* 0x0000005756b3723e */ /* 0x002fe200000010ff */
[----:B------:R-:W-:Y:S03]  /*c5a0*/  FADD.FTZ R3, R195, R3 ;  /* 0x00000003c3037221 */ /* 0x000fe60000010000 */
[C---:B------:R-:W-:Y:S04]  /*c5b0*/  HMMA.16816.F32.BF16 R16, R72.reuse, R90, R16 ;  /* 0x0000005a4810723c */ /* 0x040fe80000041810 */
[----:B------:R-:W-:Y:S04]  /*c5c0*/  FADD.FTZ R3, R194, R3 ;  /* 0x00000003c2037221 */ /* 0x000fe80000010000 */
[-C--:B------:R-:W-:Y:S04]  /*c5d0*/  HMMA.16816.F32.BF16 R20, R72, R92.reuse, R20 ;  /* 0x0000005c4814723c */ /* 0x080fe80000041814 */
[----:B------:R-:W-:Y:S04]  /*c5e0*/  FADD.FTZ R3, R196, R3 ;  /* 0x00000003c4037221 */ /* 0x000fe80000010000 */
[C---:B------:R-:W-:Y:S04]  /*c5f0*/  HMMA.16816.F32.BF16 R24, R76.reuse, R92, R24 ;  /* 0x0000005c4c18723c */ /* 0x040fe80000041818 */
[----:B------:R-:W-:Y:S04]  /*c600*/  FADD.FTZ R3, R197, R3 ;  /* 0x00000003c5037221 */ /* 0x000fe80000010000 */
[-C--:B------:R-:W-:Y:S08]  /*c610*/  HMMA.16816.F32.BF16 R28, R76, R94.reuse, R28 ;  /* 0x0000005e4c1c723c */ /* 0x080ff0000004181c */
[C---:B------:R-:W-:Y:S08]  /*c620*/  HMMA.16816.F32.BF16 R32, R72.reuse, R94, R32 ;  /* 0x0000005e4820723c */ /* 0x040ff00000041820 */
[-C--:B---3--:R-:W-:Y:S08]  /*c630*/  HMMA.16816.F32.BF16 R36, R72, R96.reuse, R36 ;  /* 0x000000604824723c */ /* 0x088ff00000041824 */
[C---:B------:R-:W-:Y:S08]  /*c640*/  HMMA.16816.F32.BF16 R40, R76.reuse, R96, R40 ;  /* 0x000000604c28723c */ /* 0x040ff00000041828 */
[-C--:B------:R-:W-:Y:S08]  /*c650*/  HMMA.16816.F32.BF16 R44, R76, R98.reuse, R44 ;  /* 0x000000624c2c723c */ /* 0x080ff0000004182c */
[C---:B------:R-:W-:Y:S08]  /*c660*/  HMMA.16816.F32.BF16 R48, R72.reuse, R98, R48 ;  /* 0x000000624830723c */ /* 0x040ff00000041830 */
[-C--:B----4-:R-:W-:Y:S08]  /*c670*/  HMMA.16816.F32.BF16 R52, R72, R80.reuse, R52 ;  /* 0x000000504834723c */ /* 0x090ff00000041834 */
[C---:B------:R-:W-:Y:S07]  /*c680*/  HMMA.16816.F32.BF16 R56, R76.reuse, R80, R56 ;  /* 0x000000504c38723c */ /* 0x040fee0000041838 */
[----:B------:R-:W-:Y:S01]  /*c690*/  FADD.FTZ R81, R138, R69 ;  /* 0x000000458a517221 */ /* 0x000fe20000010000 */
[-C--:B------:R-:W-:Y:S04]  /*c6a0*/  HMMA.16816.F32.BF16 R60, R76, R82.reuse, R60 ;  /* 0x000000524c3c723c */ /* 0x080fe8000004183c */
[----:B------:R-:W-:Y:S02]  /*c6b0*/  FADD.FTZ R80, R137, R0 ;  /* 0x0000000089507221 */ /* 0x000fe40000010000 */
[----:B------:R-:W-:Y:S02]  /*c6c0*/  FADD.FTZ R69, R136, R85 ;  /* 0x0000005588457221 */ /* 0x000fe40000010000 */
[----:B------:R-:W-:Y:S01]  /*c6d0*/  FADD.FTZ R80, R129, R80 ;  /* 0x0000005081507221 */ /* 0x000fe20000010000 */
[----:B------:R-:W-:Y:S04]  /*c6e0*/  HMMA.16816.F32.BF16 R64, R72, R82, R64 ;  /* 0x000000524840723c */ /* 0x000fe80000041840 */
[----:B------:R-:W-:Y:S02]  /*c6f0*/  FADD.FTZ R69, R123, R69 ;  /* 0x000000457b457221 */ /* 0x000fe40000010000 */
[----:B------:R-:W-:Y:S02]  /*c700*/  FADD.FTZ R80, R126, R80 ;  /* 0x000000507e507221 */ /* 0x000fe40000010000 */
[----:B------:R-:W-:Y:S02]  /*c710*/  FADD.FTZ R69, R125, R69 ;  /* 0x000000457d457221 */ /* 0x000fe40000010000 */
[-C--:B------:R-:W-:Y:S05]  /*c720*/  HMMA.16816.F32.BF16 R124, R180, R132.reuse, R4 ;  /* 0x00000084b47c723c */ /* 0x080fea0000041804 */
[----:B------:R-:W-:Y:S02]  /*c730*/  FADD.FTZ R0, R131, R81 ;  /* 0x0000005183007221 */ /* 0x000fe40000010000 */
[----:B------:R-:W-:Y:S02]  /*c740*/  FADD.FTZ R4, R247, R69 ;  /* 0x00000045f7047221 */ /* 0x000fe40000010000 */
[----:B------:R-:W-:Y:S02]  /*c750*/  FADD.FTZ R0, R122, R0 ;  /* 0x000000007a007221 */ /* 0x000fe40000010000 */
[C---:B------:R-:W-:Y:S04]  /*c760*/  HMMA.16816.F32.BF16 R120, R176.reuse, R132, R8 ;  /* 0x00000084b078723c */ /* 0x040fe80000041808 */
[----:B------:R-:W-:Y:S02]  /*c770*/  FADD.FTZ R0, R141, R0 ;  /* 0x000000008d007221 */ /* 0x000fe40000010000 */
[----:B------:R-:W-:Y:S02]  /*c780*/  FADD.FTZ R7, R145, R4 ;  /* 0x0000000491077221 */ /* 0x000fe40000010000 */
[----:B------:R-:W-:Y:S01]  /*c790*/  FADD.FTZ R8, R140, R80 ;  /* 0x000000508c087221 */ /* 0x000fe20000010000 */
[-C--:B------:R-:W-:Y:S03]  /*c7a0*/  HMMA.16816.F32.BF16 R128, R176, R134.reuse, R12 ;  /* 0x00000086b080723c */ /* 0x080fe6000004180c */
[----:B------:R-:W-:Y:S02]  /*c7b0*/  FADD.FTZ R0, R249, R0 ;  /* 0x00000000f9007221 */ /* 0x000fe40000010000 */
[----:B------:R-:W-:Y:S02]  /*c7c0*/  FADD.FTZ R8, R147, R8 ;  /* 0x0000000893087221 */ /* 0x000fe40000010000 */
[----:B------:R-:W-:Y:S01]  /*c7d0*/  FADD.FTZ R6, R144, R3 ;  /* 0x0000000390067221 */ /* 0x000fe20000010000 */
        /* <DEDUP_REMOVED lines=8> */
[C---:B------:R-:W-:Y:S01]  /*c860*/  HMMA.16816.F32.BF16 R140, R176.reuse, R148, R24 ;  /* 0x00000094b08c723c */ /* 0x040fe20000041818 */
[----:B------:R-:W1:Y:S03]  /*c870*/  LDSM.16.MT88.4 R4, [R226+0x3100] ;  /* 0x00310000e204783b */ /* 0x000e660000004200 */
        /* <DEDUP_REMOVED lines=10> */
[----:B------:R-:W-:Y:S02]  /*c920*/  FADD.FTZ R9, R155, R0 ;  /* 0x000000009b097221 */ /* 0x000fe40000010000 */
[-C--:B------:R-:W-:Y:S03]  /*c930*/  HMMA.16816.F32.BF16 R152, R180, R164.reuse, R36 ;  /* 0x000000a4b498723c */ /* 0x080fe60000041824 */
[----:B------:R-:W-:Y:S02]  /*c940*/  FADD.FTZ R8, R157, R12 ;  /* 0x0000000c9d087221 */ /* 0x000fe40000010000 */
[----:B------:R-:W-:Y:S02]  /*c950*/  FADD.FTZ R3, R219, R11 ;  /* 0x0000000bdb037221 */ /* 0x000fe40000010000 */
[----:B------:R-:W-:Y:S02]  /*c960*/  FADD.FTZ R0, R216, R10 ;  /* 0x0000000ad8007221 */ /* 0x000fe40000010000 */
[----:B------:R-:W-:Y:S03]  /*c970*/  FADD.FTZ R12, R158, R9 ;  /* 0x000000099e0c7221 */ /* 0x000fe60000010000 */
[----:B------:R-:W-:Y:S02]  /*c980*/  FADD.FTZ R11, R156, R8 ;  /* 0x000000089c0b7221 */ /* 0x000fe40000010000 */
[----:B------:R-:W-:Y:S02]  /*c990*/  FADD.FTZ R10, R217, R3 ;  /* 0x00000003d90a7221 */ /* 0x000fe40000010000 */
[----:B------:R-:W-:Y:S02]  /*c9a0*/  FADD.FTZ R9, R159, R0 ;  /* 0x000000009f097221 */ /* 0x000fe40000010000 */
[----:B------:R-:W-:Y:S01]  /*c9b0*/  FADD.FTZ R8, R213, R12 ;  /* 0x0000000cd5087221 */ /* 0x000fe20000010000 */
[C---:B------:R-:W-:Y:S04]  /*c9c0*/  HMMA.16816.F32.BF16 R156, R176.reuse, R164, R40 ;  /* 0x000000a4b09c723c */ /* 0x040fe80000041828 */
[----:B------:R-:W-:Y:S02]  /*c9d0*/  FADD.FTZ R3, R161, R11 ;  /* 0x0000000ba1037221 */ /* 0x000fe40000010000 */
[----:B------:R-:W-:Y:S02]  /*c9e0*/  FADD.FTZ R0, R218, R10 ;  /* 0x0000000ada007221 */ /* 0x000fe40000010000 */
[----:B------:R-:W-:Y:S04]  /*c9f0*/  FADD.FTZ R12, R215, R9 ;  /* 0x00000009d70c7221 */ /* 0x000fe80000010000 */
[----:B------:R-:W-:Y:S02]  /*ca00*/  FADD.FTZ R11, R163, R8 ;  /* 0x00000008a30b7221 */ /* 0x000fe40000010000 */
        /* <DEDUP_REMOVED lines=11> */
[----:B------:R-:W-:Y:S03]  /*cac0*/  MOV R118, R2 ;  /* 0x0000000200767202 */ /* 0x000fe60000000f00 */
[----:B------:R-:W-:Y:S02]  /*cad0*/  FADD.FTZ R8, R212, R12 ;  /* 0x0000000cd4087221 */ /* 0x000fe40000010000 */
[----:B------:R-:W-:Y:S02]  /*cae0*/  FADD.FTZ R3, R208, R11 ;  /* 0x0000000bd0037221 */ /* 0x000fe40000010000 */
[----:B------:R-:W-:Y:S02]  /*caf0*/  FADD.FTZ R0, R170, R10 ;  /* 0x0000000aaa007221 */ /* 0x000fe40000010000 */
[----:B------:R-:W-:Y:S01]  /*cb00*/  FADD.FTZ R12, R117, R9 ;  /* 0x00000009750c7221 */ /* 0x000fe20000010000 */
[----:B------:R-:W-:Y:S01]  /*cb10*/  MOV R117, R68 ;  /* 0x0000004400757202 */ /* 0x000fe20000000f00 */
[----:B------:R-:W-:Y:S02]  /*cb20*/  FADD.FTZ R11, R210, R8 ;  /* 0x00000008d20b7221 */ /* 0x000fe40000010000 */
[----:B------:R-:W-:Y:S02]  /*cb30*/  FADD.FTZ R10, R206, R3 ;  /* 0x00000003ce0a7221 */ /* 0x000fe40000010000 */
[----:B------:R-:W-:Y:S02]  /*cb40*/  FADD.FTZ R9, R169, R0 ;  /* 0x00000000a9097221 */ /* 0x000fe40000010000 */
[----:B------:R-:W-:Y:S01]  /*cb50*/  FADD.FTZ R8, R116, R12 ;  /* 0x0000000c74087221 */ /* 0x000fe20000010000 */
[-C--:B-1----:R-:W-:Y:S03]  /*cb60*/  HMMA.16816.F32.BF16 R168, R180, R4.reuse, R52 ;  /* 0x00000004b4a8723c */ /* 0x082fe60000041834 */
[----:B------:R-:W-:Y:S01]  /*cb70*/  FADD.FTZ R3, R204, R11 ;  /* 0x0000000bcc037221 */ /* 0x000fe20000010000 */
[----:B------:R-:W-:Y:S01]  /*cb80*/  MOV R116, R70 ;  /* 0x0000004600747202 */ /* 0x000fe20000000f00 */
[----:B------:R-:W-:Y:S02]  /*cb90*/  FADD.FTZ R0, R174, R10 ;  /* 0x0000000aae007221 */ /* 0x000fe40000010000 */
[----:B------:R-:W-:Y:S02]  /*cba0*/  FADD.FTZ R11, R172, R9 ;  /* 0x00000009ac0b7221 */ /* 0x000fe40000010000 */
[----:B------:R-:W-:Y:S03]  /*cbb0*/  FADD.FTZ R10, R112, R8 ;  /* 0x00000008700a7221 */ /* 0x000fe60000010000 */
        /* <DEDUP_REMOVED lines=11> */
[----:B------:R-:W-:Y:S04]  /*cc70*/  HMMA.16816.F32.BF16 R180, R180, R6, R64 ;  /* 0x00000006b4b4723c */ /* 0x000fe80000041840 */
[----:B------:R-:W-:Y:S02]  /*cc80*/  FADD.FTZ R4, R201, R10 ;  /* 0x0000000ac9047221 */ /* 0x000fe40000010000 */
[----:B------:R-:W-:Y:S02]  /*cc90*/  FADD.FTZ R3, R191, R8 ;  /* 0x00000008bf037221 */ /* 0x000fe40000010000 */
[----:B------:R-:W-:Y:S04]  /*cca0*/  FADD.FTZ R9, R188, R9 ;  /* 0x00000009bc097221 */ /* 0x000fe80000010000 */
[----:B------:R-:W-:Y:S02]  /*ccb0*/  FADD.FTZ R0, R110, R5 ;  /* 0x000000056e007221 */ /* 0x000fe40000010000 */
        /* <DEDUP_REMOVED lines=10> */
[----:B------:R-:W-:Y:S01]  /*cd60*/  FADD.FTZ R4, R108, R0 ;  /* 0x000000006c047221 */ /* 0x000fe20000010000 */
[----:B------:R-:W-:Y:S01]  /*cd70*/  STL [R1+0x1c], R5 ;  /* 0x00001c0501007387 */ /* 0x000fe20000100800 */
[----:B------:R-:W-:Y:S02]  /*cd80*/  FADD.FTZ R3, R106, R3 ;  /* 0x000000036a037221 */ /* 0x000fe40000010000 */
[----:B------:R-:W-:Y:S02]  /*cd90*/  FADD.FTZ R4, R105, R4 ;  /* 0x0000000469047221 */ /* 0x000fe40000010000 */
[----:B------:R-:W-:Y:S03]  /*cda0*/  FADD.FTZ R0, R87, R7 ;  /* 0x0000000757007221 */ /* 0x000fe60000010000 */
[----:B------:R-:W-:Y:S01]  /*cdb0*/  STL [R1+0x18], R4 ;  /* 0x0000180401007387 */ /* 0x000fe20000100800 */
[----:B------:R-:W-:Y:S03]  /*cdc0*/  FADD.FTZ R0, R86, R0 ;  /* 0x0000000056007221 */ /* 0x000fe60000010000 */
[----:B------:R1:W-:Y:S04]  /*cdd0*/  STL [R1+0x20], R3 ;  /* 0x0000200301007387 */ /* 0x0003e80000100800 */
[----:B------:R2:W-:Y:S01]  /*cde0*/  STL [R1+0x24], R0 ;  /* 0x0000240001007387 */ /* 0x0005e20000100800 */
[----:B-1----:R-:W-:Y:S01]  /*cdf0*/  MOV R3, R71 ;  /* 0x0000004700037202 */ /* 0x002fe20000000f00 */
[----:B------:R-:W-:-:S05]  /*ce00*/  @P1 BRA `(.L_x_3) ;  /* 0xffffaab000001947 */ /* 0x000fca000383ffff */
.L_x_2:
[----:B----4-:R-:W3:Y:S04]  /*ce10*/  LDL.LU R8, [R1+0x1c] ;  /* 0x00001c0001087983 */ /* 0x010ee80000300800 */
[----:B------:R-:W4:Y:S04]  /*ce20*/  LDL.LU R5, [R1+0x18] ;  /* 0x0000180001057983 */ /* 0x000f280000300800 */
[----:B--2---:R-:W2:Y:S04]  /*ce30*/  LDL.LU R4, [R1+0x20] ;  /* 0x0000200001047983 */ /* 0x004ea80000300800 */
[----:B------:R-:W2:Y:S04]  /*ce40*/  LDL.LU R0, [R1+0x24] ;  /* 0x0000240001007983 */ /* 0x000ea80000300800 */
[----:B------:R-:W2:Y:S01]  /*ce50*/  LDL.LU R13, [R1+0x50] ;  /* 0x00005000010d7983 */ /* 0x000ea20000300800 */
[----:B------:R-:W-:-:S03]  /*ce60*/  MOV R56, c[0x0][0x4e8] ;  /* 0x00013a0000387a02 */ /* 0x000fc60000000f00 */
[----:B------:R-:W2:Y:S01]  /*ce70*/  LDL.LU R57, [R1+0x54] ;  /* 0x0000540001397983 */ /* 0x000ea20000300800 */
[----:B------:R-:W-:-:S03]  /*ce80*/  ISETP.NE.AND P0, PT, R56, 0x1, PT ;  /* 0x000000013800780c */ /* 0x000fc60003f05270 */
[----:B------:R-:W1:Y:S02]  /*ce90*/  S2R R10, SR_CTAID.Y ;  /* 0x00000000000a7919 */ /* 0x000e640000002600 */
[----:B-1----:R-:W-:-:S04]  /*cea0*/  IMAD.WIDE.U32 R20, R10, c[0x0][0x490], RZ ;  /* 0x000124000a147a25 */ /* 0x002fc800078e00ff */
[----:B------:R-:W-:Y:S01]  /*ceb0*/  IMAD.MOV.U32 R49, RZ, RZ, -0x800000 ;  /* 0xff800000ff317424 */ /* 0x000fe200078e00ff */
[----:B------:R-:W-:Y:S01]  /*cec0*/  MOV R50, 0xff800000 ;  /* 0xff80000000327802 */ /* 0x000fe20000000f00 */
[----:B------:R-:W1:Y:S01]  /*ced0*/  S2R R55, SR_CTAID.X ;  /* 0x0000000000377919 */ /* 0x000e620000002500 */
[----:B------:R-:W-:Y:S01]  /*cee0*/  MOV R52, 0xff800000 ;  /* 0xff80000000347802 */ /* 0x000fe20000000f00 */
[----:B------:R-:W-:Y:S02]  /*cef0*/  IMAD.MOV.U32 R51, RZ, RZ, -0x800000 ;  /* 0xff800000ff337424 */ /* 0x000fe400078e00ff */
[----:B------:R-:W-:Y:S06]  /*cf00*/  BAR.SYNC.DEFER_BLOCKING 0x1, 0x80 ;  /* 0x0042000000007b1d */ /* 0x000fec0000010000 */
[----:B---3--:R-:W3:Y:S04]  /*cf10*/  SHFL.BFLY PT, R12, R8, 0x2, 0x1f ;  /* 0x0c401f00080c7f89 */ /* 0x008ee800000e0000 */
[----:B----4-:R-:W4:Y:S04]  /*cf20*/  SHFL.BFLY PT, R9, R5, 0x2, 0x1f ;  /* 0x0c401f0005097f89 */ /* 0x010f2800000e0000 */
[----:B--2---:R-:W2:Y:S04]  /*cf30*/  SHFL.BFLY PT, R7, R4, 0x2, 0x1f ;  /* 0x0c401f0004077f89 */ /* 0x004ea800000e0000 */
[----:B------:R-:W1:Y:S01]  /*cf40*/  SHFL.BFLY PT, R6, R0, 0x2, 0x1f ;  /* 0x0c401f0000067f89 */ /* 0x000e6200000e0000 */
[----:B------:R-:W-:-:S02]  /*cf50*/  IMAD.MOV.U32 R17, RZ, RZ, R13 ;  /* 0x000000ffff117224 */ /* 0x000fc400078e000d */
[----:B---3--:R-:W-:Y:S02]  /*cf60*/  FADD.FTZ R12, R12, R8 ;  /* 0x000000080c0c7221 */ /* 0x008fe40000010000 */
[----:B------:R-:W3:Y:S01]  /*cf70*/  S2R R8, SR_TID.X ;  /* 0x0000000000087919 */ /* 0x000ee20000002100 */
[----:B----4-:R-:W-:Y:S02]  /*cf80*/  FADD.FTZ R9, R9, R5 ;  /* 0x0000000509097221 */ /* 0x010fe40000010000 */
[----:B--2---:R-:W-:-:S03]  /*cf90*/  FADD.FTZ R7, R7, R4 ;  /* 0x0000000407077221 */ /* 0x004fc60000010000 */
[----:B------:R-:W2:Y:S01]  /*cfa0*/  SHFL.BFLY PT, R3, R9, 0x1, 0x1f ;  /* 0x0c201f0009037f89 */ /* 0x000ea200000e0000 */
[----:B-1----:R-:W-:-:S03]  /*cfb0*/  FADD.FTZ R6, R6, R0 ;  /* 0x0000000006067221 */ /* 0x002fc60000010000 */
[----:B------:R-:W1:Y:S04]  /*cfc0*/  SHFL.BFLY PT, R4, R7, 0x1, 0x1f ;  /* 0x0c201f0007047f89 */ /* 0x000e6800000e0000 */
[----:B------:R-:W4:Y:S04]  /*cfd0*/  SHFL.BFLY PT, R0, R12, 0x1, 0x1f ;  /* 0x0c201f000c007f89 */ /* 0x000f2800000e0000 */
[----:B------:R-:W4:Y:S01]  /*cfe0*/  SHFL.BFLY PT, R5, R6, 0x1, 0x1f ;  /* 0x0c201f0006057f89 */ /* 0x000f2200000e0000 */
[----:B---3--:R-:W-:-:S04]  /*cff0*/  SHF.R.S32.HI R54, RZ, 0x1f, R8 ;  /* 0x0000001fff367819 */ /* 0x008fc80000011408 */
[----:B------:R-:W-:Y:S01]  /*d000*/  LEA.HI R38, R54, R8, RZ, 0x5 ;  /* 0x0000000836267211 */ /* 0x000fe200078f28ff */
[----:B--2---:R-:W-:Y:S01]  /*d010*/  FADD.FTZ R9, R9, R3 ;  /* 0x0000000309097221 */ /* 0x004fe20000010000 */
[----:B------:R-:W-:Y:S01]  /*d020*/  SHF.R.S32.HI R3, RZ, 0x1f, R10 ;  /* 0x0000001fff037819 */ /* 0x000fe2000001140a */
[----:B-1----:R-:W-:-:S03]  /*d030*/  FADD.FTZ R7, R7, R4 ;  /* 0x0000000407077221 */ /* 0x002fc60000010000 */
[----:B------:R-:W-:Y:S01]  /*d040*/  FSETP.NE.FTZ.AND P4, PT, R9, RZ, PT ;  /* 0x000000ff0900720b */ /* 0x000fe20003f95000 */
[----:B------:R-:W-:Y:S02]  /*d050*/  IMAD R18, R3, c[0x0][0x490], RZ ;  /* 0x0001240003127a24 */ /* 0x000fe400078e02ff */
[----:B----4-:R-:W-:Y:S02]  /*d060*/  FADD.FTZ R12, R12, R0 ;  /* 0x000000000c0c7221 */ /* 0x010fe40000010000 */
[----:B------:R-:W-:-:S03]  /*d070*/  @P0 IMAD.HI.U32 R0, R13, c[0x0][0x4ec], RZ ;  /* 0x00013b000d000a27 */ /* 0x000fc600078e00ff */
[----:B------:R-:W-:Y:S01]  /*d080*/  FSETP.NE.FTZ.AND P5, PT, R12, RZ, PT ;  /* 0x000000ff0c00720b */ /* 0x000fe20003fb5000 */
[----:B------:R-:W-:Y:S01]  /*d090*/  FADD.FTZ R6, R6, R5 ;  /* 0x0000000506067221 */ /* 0x000fe20000010000 */
[----:B------:R-:W-:Y:S01]  /*d0a0*/  LEA.HI R5, R54, R8, RZ, 0x2 ;  /* 0x0000000836057211 */ /* 0x000fe200078f10ff */
[----:B------:R-:W-:Y:S01]  /*d0b0*/  IMAD R14, R3, c[0x0][0x3e8], RZ ;  /* 0x0000fa00030e7a24 */ /* 0x000fe200078e02ff */
[----:B------:R-:W-:Y:S01]  /*d0c0*/  LOP3.LUT R3, R38, 0xffffffe0, RZ, 0xc0, !PT ;  /* 0xffffffe026037812 */ /* 0x000fe200078ec0ff */
[----:B------:R-:W-:Y:S01]  /*d0d0*/  IMAD.MOV.U32 R4, RZ, RZ, RZ ;  /* 0x000000ffff047224 */ /* 0x000fe200078e00ff */
[----:B------:R-:W-:Y:S01]  /*d0e0*/  @P0 SHF.R.U32.HI R17, RZ, c[0x0][0x4f0], R0 ;  /* 0x00013c00ff110a19 */ /* 0x000fe20000011600 */
[----:B------:R-:W-:Y:S01]  /*d0f0*/  IMAD R18, R10, c[0x0][0x494], R18 ;  /* 0x000125000a127a24 */ /* 0x000fe200078e0212 */
[----:B------:R-:W-:Y:S01]  /*d100*/  MOV R0, RZ ;  /* 0x000000ff00007202 */ /* 0x000fe20000000f00 */
[----:B------:R-:W-:Y:S01]  /*d110*/  IMAD.IADD R3, R8, 0x1, -R3 ;  /* 0x0000000108037824 */ /* 0x000fe200078e0a03 */
[----:B------:R-:W-:-:S02]  /*d120*/  LOP3.LUT R24, R5, 0xfffffffc, RZ, 0xc0, !PT ;  /* 0xfffffffc05187812 */ /* 0x000fc400078ec0ff */
[----:B------:R-:W-:Y:S02]  /*d130*/  FSETP.NE.FTZ.AND P2, PT, R7, RZ, PT ;  /* 0x000000ff0700720b */ /* 0x000fe40003f55000 */
[-C--:B------:R-:W-:Y:S01]  /*d140*/  LEA.HI R54, R54, R8.reuse, RZ, 0x3 ;  /* 0x0000000836367211 */ /* 0x080fe200078f18ff */
[----:B------:R-:W1:Y:S01]  /*d150*/  @P5 MUFU.RCP R0, R12 ;  /* 0x0000000c00005308 */ /* 0x000e620000001000 */
[----:B------:R-:W-:Y:S01]  /*d160*/  IADD3 R24, -R24, R8, RZ ;  /* 0x0000000818187210 */ /* 0x000fe20007ffe1ff */
[----:B------:R-:W-:Y:S01]  /*d170*/  IMAD.MOV R8, RZ, RZ, -R17 ;  /* 0x000000ffff087224 */ /* 0x000fe200078e0a11 */
[----:B------:R-:W-:Y:S01]  /*d180*/  LOP3.LUT P3, RZ, R3, 0x3, RZ, 0xc0, !PT ;  /* 0x0000000303ff7812 */ /* 0x000fe2000786c0ff */
[----:B------:R-:W-:Y:S02]  /*d190*/  IMAD.MOV.U32 R3, RZ, RZ, RZ ;  /* 0x000000ffff037224 */ /* 0x000fe400078e00ff */
[----:B------:R-:W-:Y:S02]  /*d1a0*/  IMAD R48, R8, c[0x0][0x4e8], R13 ;  /* 0x00013a0008307a24 */ /* 0x000fe400078e020d */
[----:B------:R-:W2:Y:S01]  /*d1b0*/  S2R R8, SR_CTAID.Z ;  /* 0x0000000000087919 */ /* 0x000ea20000002700 */
[----:B------:R-:W3:Y:S01]  /*d1c0*/  @P4 MUFU.RCP R4, R9 ;  /* 0x0000000900044308 */ /* 0x000ee20000001000 */
[----:B------:R-:W-:Y:S01]  /*d1d0*/  FSETP.NE.FTZ.AND P1, PT, R6, RZ, PT ;  /* 0x000000ff0600720b */ /* 0x000fe20003f35000 */
[----:B------:R-:W-:Y:S01]  /*d1e0*/  IMAD.IADD R19, R21, 0x1, R18 ;  /* 0x0000000115137824 */ /* 0x000fe200078e0212 */
[----:B------:R-:W-:Y:S01]  /*d1f0*/  MOV R18, R20 ;  /* 0x0000001400127202 */ /* 0x000fe20000000f00 */
[----:B------:R-:W-:-:S02]  /*d200*/  IMAD R14, R10, c[0x0][0x3ec], R14 ;  /* 0x0000fb000a0e7a24 */ /* 0x000fc400078e020e */
[----:B------:R-:W-:Y:S02]  /*d210*/  IMAD.WIDE.U32 R10, R10, c[0x0][0x3e8], RZ ;  /* 0x0000fa000a0a7a25 */ /* 0x000fe400078e00ff */
[----:B------:R-:W4:Y:S02]  /*d220*/  @P2 MUFU.RCP R3, R7 ;  /* 0x0000000700032308 */ /* 0x000f240000001000 */
[C---:B-1----:R-:W-:Y:S01]  /*d230*/  FMUL.FTZ R125, R0.reuse, R125 ;  /* 0x0000007d007d7220 */ /* 0x042fe20000410000 */
[----:B------:R-:W-:Y:S01]  /*d240*/  IADD3 R15, R11, R14, RZ ;  /* 0x0000000e0b0f7210 */ /* 0x000fe20007ffe0ff */
[C---:B------:R-:W-:Y:S01]  /*d250*/  FMUL.FTZ R124, R0.reuse, R124 ;  /* 0x0000007c007c7220 */ /* 0x040fe20000410000 */
[----:B------:R-:W-:Y:S01]  /*d260*/  MOV R14, R10 ;  /* 0x0000000a000e7202 */ /* 0x000fe20000000f00 */
[C---:B------:R-:W-:Y:S02]  /*d270*/  FMUL.FTZ R133, R0.reuse, R133 ;  /* 0x0000008500857220 */ /* 0x040fe40000410000 */
[----:B------:R-:W-:-:S02]  /*d280*/  FMUL.FTZ R13, R0, R132 ;  /* 0x00000084000d7220 */ /* 0x000fc40000410000 */
[C---:B------:R-:W-:Y:S02]  /*d290*/  FMUL.FTZ R137, R0.reuse, R137 ;  /* 0x0000008900897220 */ /* 0x040fe40000410000 */
[C---:B------:R-:W-:Y:S02]  /*d2a0*/  FMUL.FTZ R22, R0.reuse, R136 ;  /* 0x0000008800167220 */ /* 0x040fe40000410000 */
[C---:B------:R-:W-:Y:S02]  /*d2b0*/  FMUL.FTZ R149, R0.reuse, R149 ;  /* 0x0000009500957220 */ /* 0x040fe40000410000 */
[C---:B------:R-:W-:Y:S02]  /*d2c0*/  FMUL.FTZ R25, R0.reuse, R148 ;  /* 0x0000009400197220 */ /* 0x040fe40000410000 */
[C---:B------:R-:W-:Y:S02]  /*d2d0*/  FMUL.FTZ R153, R0.reuse, R153 ;  /* 0x0000009900997220 */ /* 0x040fe40000410000 */
[----:B------:R-:W-:-:S02]  /*d2e0*/  FMUL.FTZ R32, R0, R152 ;  /* 0x0000009800207220 */ /* 0x000fc40000410000 */
[C---:B------:R-:W-:Y:S02]  /*d2f0*/  FMUL.FTZ R165, R0.reuse, R165 ;  /* 0x000000a500a57220 */ /* 0x040fe40000410000 */
[C---:B------:R-:W-:Y:S02]  /*d300*/  FMUL.FTZ R44, R0.reuse, R164 ;  /* 0x000000a4002c7220 */ /* 0x040fe40000410000 */
[C---:B------:R-:W-:Y:S02]  /*d310*/  FMUL.FTZ R169, R0.reuse, R169 ;  /* 0x000000a900a97220 */ /* 0x040fe40000410000 */
[C---:B------:R-:W-:Y:S02]  /*d320*/  FMUL.FTZ R42, R0.reuse, R168 ;  /* 0x000000a8002a7220 */ /* 0x040fe40000410000 */
[C---:B------:R-:W-:Y:S02]  /*d330*/  FMUL.FTZ R181, R0.reuse, R181 ;  /* 0x000000b500b57220 */ /* 0x040fe40000410000 */
[----:B------:R-:W-:Y:S01]  /*d340*/  FMUL.FTZ R180, R0, R180 ;  /* 0x000000b400b47220 */ /* 0x000fe20000410000 */
[----:B------:R-:W-:Y:S01]  /*d350*/  MOV R0, RZ ;  /* 0x000000ff00007202 */ /* 0x000fe20000000f00 */
[----:B---3--:R-:W-:-:S02]  /*d360*/  FMUL.FTZ R127, R4, R127 ;  /* 0x0000007f047f7220 */ /* 0x008fc40000410000 */
[----:B------:R-:W-:-:S03]  /*d370*/  FMUL.FTZ R126, R4, R126 ;  /* 0x0000007e047e7220 */ /* 0x000fc60000410000 */
[----:B------:R-:W1:Y:S01]  /*d380*/  @P1 MUFU.RCP R0, R6 ;  /* 0x0000000600001308 */ /* 0x000e620000001000 */
        /* <DEDUP_REMOVED lines=13> */
[----:B------:R-:W-:Y:S01]  /*d460*/  FMUL.FTZ R37, R4, R182 ;  /* 0x000000b604257220 */ /* 0x000fe20000410000 */
[----:B------:R-:W-:Y:S01]  /*d470*/  SHF.R.S32.HI R4, RZ, 0x2, R5 ;  /* 0x00000002ff047819 */ /* 0x000fe20000011405 */
[C---:B----4-:R-:W-:Y:S02]  /*d480*/  FMUL.FTZ R121, R3.reuse, R121 ;  /* 0x0000007903797220 */ /* 0x050fe40000410000 */
        /* <DEDUP_REMOVED lines=15> */
[----:B------:R-:W-:Y:S01]  /*d580*/  SHF.R.S32.HI R3, RZ, 0x1f, R5 ;  /* 0x0000001fff037819 */ /* 0x000fe20000011405 */
[----:B------:R-:W3:Y:S01]  /*d590*/  @P1 MUFU.LG2 R6, R6 ;  /* 0x0000000600061308 */ /* 0x000ee20000000c00 */
[----:B--2---:R-:W-:-:S02]  /*d5a0*/  SHF.R.S32.HI R5, RZ, 0x1f, R8 ;  /* 0x0000001fff057819 */ /* 0x004fc40000011408 */
[----:B------:R-:W-:-:S04]  /*d5b0*/  LEA.HI R3, R3, R4, RZ, 0x3 ;  /* 0x0000000403037211 */ /* 0x000fc800078f18ff */
[----:B------:R-:W-:Y:S01]  /*d5c0*/  LOP3.LUT R3, R3, 0xfffffff8, RZ, 0xc0, !PT ;  /* 0xfffffff803037812 */ /* 0x000fe200078ec0ff */
[C---:B------:R-:W-:Y:S02]  /*d5d0*/  IMAD R53, R5.reuse, c[0x0][0x498], RZ ;  /* 0x0001260005357a24 */ /* 0x040fe400078e02ff */
[----:B------:R-:W-:Y:S02]  /*d5e0*/  IMAD R47, R5, c[0x0][0x3f0], RZ ;  /* 0x0000fc00052f7a24 */ /* 0x000fe400078e02ff */
[C---:B-1----:R-:W-:Y:S02]  /*d5f0*/  FMUL.FTZ R123, R0.reuse, R123 ;  /* 0x0000007b007b7220 */ /* 0x042fe40000410000 */
        /* <DEDUP_REMOVED lines=15> */
[----:B------:R-:W-:Y:S01]  /*d6f0*/  @P2 MOV R0, 0x3f317218 ;  /* 0x3f31721800002802 */ /* 0x000fe20000000f00 */
[----:B------:R-:W-:Y:S01]  /*d700*/  IMAD.IADD R11, R4, 0x1, -R3 ;  /* 0x00000001040b7824 */ /* 0x000fe200078e0a03 */
[----:B------:R-:W-:Y:S01]  /*d710*/  @P5 MOV R4, 0x3f317218 ;  /* 0x3f31721800045802 */ /* 0x000fe20000000f00 */
[----:B------:R-:W-:-:S02]  /*d720*/  IMAD R53, R8, c[0x0][0x49c], R53 ;  /* 0x0001270008357a24 */ /* 0x000fc400078e0235 */
[C---:B------:R-:W-:Y:S02]  /*d730*/  IMAD R47, R8.reuse, c[0x0][0x3f4], R47 ;  /* 0x0000fd00082f7a24 */ /* 0x040fe400078e022f */
[C---:B------:R-:W-:Y:S01]  /*d740*/  IMAD.WIDE.U32 R34, R8.reuse, c[0x0][0x498], R18 ;  /* 0x0001260008227a25 */ /* 0x040fe200078e0012 */
[----:B------:R-:W1:Y:S03]  /*d750*/  @P2 MUFU.LG2 R7, R7 ;  /* 0x0000000700072308 */ /* 0x000e660000000c00 */
[----:B------:R-:W-:Y:S01]  /*d760*/  IMAD.WIDE.U32 R14, R8, c[0x0][0x3f0], R14 ;  /* 0x0000fc00080e7a25 */ /* 0x000fe200078e000e */
[----:B------:R-:W-:-:S03]  /*d770*/  @P1 MOV R8, 0x3f317218 ;  /* 0x3f31721800081802 */ /* 0x000fc60000000f00 */
[----:B------:R-:W-:Y:S02]  /*d780*/  @P4 IMAD.MOV.U32 R3, RZ, RZ, 0x3f317218 ;  /* 0x3f317218ff034424 */ /* 0x000fe400078e00ff */
[----:B------:R-:W-:Y:S02]  /*d790*/  @P5 FMUL.FTZ R10, R4, c[0x0][0x2d0] ;  /* 0x0000b400040a5a20 */ /* 0x000fe40000410000 */
[----:B------:R-:W-:Y:S02]  /*d7a0*/  @P4 FMUL.FTZ R5, R3, c[0x0][0x2d0] ;  /* 0x0000b40003054a20 */ /* 0x000fe40000410000 */
[----:B------:R-:W-:Y:S02]  /*d7b0*/  @P2 FMUL.FTZ R3, R0, c[0x0][0x2d0] ;  /* 0x0000b40000032a20 */ /* 0x000fe40000410000 */
[----:B---3--:R-:W-:Y:S02]  /*d7c0*/  @P1 FMUL.FTZ R4, R6, 0.69314718246459960938 ;  /* 0x3f31721806041820 */ /* 0x008fe40000410000 */
[----:B------:R-:W-:-:S04]  /*d7d0*/  @P1 FMUL.FTZ R0, R8, c[0x0][0x2d0] ;  /* 0x0000b40008001a20 */ /* 0x000fc80000410000 */
[----:B------:R-:W-:Y:S01]  /*d7e0*/  @P1 FFMA.FTZ R49, R0, R2, R4 ;  /* 0x0000000200311223 */ /* 0x000fe20000010004 */
[----:B------:R-:W-:Y:S01]  /*d7f0*/  SHF.R.S32.HI R0, RZ, 0x5, R38 ;  /* 0x00000005ff007819 */ /* 0x000fe20000011426 */
[----:B-1----:R-:W-:-:S03]  /*d800*/  @P2 FMUL.FTZ R7, R7, 0.69314718246459960938 ;  /* 0x3f31721807072820 */ /* 0x002fc60000410000 */
[----:B------:R-:W-:Y:S02]  /*d810*/  SHF.R.S32.HI R2, RZ, 0x1f, R0 ;  /* 0x0000001fff027819 */ /* 0x000fe40000011400 */
[----:B------:R-:W-:Y:S02]  /*d820*/  LEA.HI R4, R24, R24, RZ, 0x1 ;  /* 0x0000001818047211 */ /* 0x000fe400078f08ff */
[----:B------:R-:W-:Y:S01]  /*d830*/  LEA.HI R2, R2, R0, RZ, 0x2 ;  /* 0x0000000002027211 */ /* 0x000fe200078f10ff */
[----:B------:R-:W-:-:S03]  /*d840*/  @P2 FFMA.FTZ R50, R3, R68, R7 ;  /* 0x0000004403322223 */ /* 0x000fc60000010007 */
[----:B------:R-:W-:Y:S02]  /*d850*/  LOP3.LUT R3, R2, 0xffffffc, RZ, 0xc0, !PT ;  /* 0x0ffffffc02037812 */ /* 0x000fe400078ec0ff */
[----:B------:R-:W-:-:S04]  /*d860*/  LOP3.LUT R2, R4, 0x1ffffffe, RZ, 0xc0, !PT ;  /* 0x1ffffffe04027812 */ /* 0x000fc800078ec0ff */
[----:B------:R-:W-:Y:S02]  /*d870*/  IADD3 R7, R24, -R2, RZ ;  /* 0x8000000218077210 */ /* 0x000fe40007ffe0ff */
[----:B------:R-:W-:Y:S02]  /*d880*/  SHF.R.S32.HI R2, RZ, 0x2, R57 ;  /* 0x00000002ff027819 */ /* 0x000fe40000011439 */
[----:B------:R-:W2:Y:S04]  /*d890*/  LDL.LU R57, [R1+0x28] ;  /* 0x0000280001397983 */ /* 0x000ea80000300800 */
[----:B------:R-:W3:Y:S01]  /*d8a0*/  LDL.64 R58, [R1+0x30] ;  /* 0x00003000013a7983 */ /* 0x000ee20000100a00 */
[----:B------:R-:W1:Y:S08]  /*d8b0*/  @P5 MUFU.LG2 R12, R12 ;  /* 0x0000000c000c5308 */ /* 0x000e700000000c00 */
[----:B------:R-:W4:Y:S01]  /*d8c0*/  @P4 MUFU.LG2 R9, R9 ;  /* 0x0000000900094308 */ /* 0x000f220000000c00 */
[----:B------:R-:W-:Y:S01]  /*d8d0*/  SHF.R.S32.HI R6, RZ, 0x1f, R17 ;  /* 0x0000001fff067819 */ /* 0x000fe20000011411 */
[----:B-1----:R-:W-:-:S04]  /*d8e0*/  @P5 FMUL.FTZ R12, R12, 0.69314718246459960938 ;  /* 0x3f3172180c0c5820 */ /* 0x002fc80000410000 */
[----:B------:R-:W-:Y:S02]  /*d8f0*/  @P5 FFMA.FTZ R52, R10, R71, R12 ;  /* 0x000000470a345223 */ /* 0x000fe4000001000c */
[----:B----4-:R-:W-:Y:S01]  /*d900*/  @P4 FMUL.FTZ R9, R9, 0.69314718246459960938 ;  /* 0x3f31721809094820 */ /* 0x010fe20000410000 */
[----:B------:R-:W-:-:S03]  /*d910*/  LEA R10, R0, R24, 0x9 ;  /* 0x00000018000a7211 */ /* 0x000fc600078e48ff */
[----:B------:R-:W-:Y:S02]  /*d920*/  @P4 FFMA.FTZ R51, R5, R70, R9 ;  /* 0x0000004605334223 */ /* 0x000fe40000010009 */
[----:B------:R-:W-:Y:S02]  /*d930*/  IMAD.IADD R5, R0, 0x1, -R3 ;  /* 0x0000000100057824 */ /* 0x000fe400078e0a03 */
[----:B------:R-:W-:-:S03]  /*d940*/  IMAD.SHL.U32 R0, R4, 0x20, RZ ;  /* 0x0000002004007824 */ /* 0x000fc600078e00ff */
[----:B------:R-:W-:Y:S01]  /*d950*/  LEA R4, R5, R2, 0x4 ;  /* 0x0000000205047211 */ /* 0x000fe200078e20ff */
[C---:B------:R-:W-:Y:S01]  /*d960*/  IMAD.SHL.U32 R5, R11.reuse, 0x40, RZ ;  /* 0x000000400b057824 */ /* 0x040fe200078e00ff */
[----:B------:R-:W-:Y:S01]  /*d970*/  LOP3.LUT R2, R0, 0xffffffc0, RZ, 0xc0, !PT ;  /* 0xffffffc000027812 */ /* 0x000fe200078ec0ff */
[----:B------:R-:W-:Y:S01]  /*d980*/  IMAD R0, R6, c[0x0][0x3e0], RZ ;  /* 0x0000f80006007a24 */ /* 0x000fe200078e02ff */
[----:B------:R-:W-:Y:S02]  /*d990*/  LOP3.LUT R3, R11, 0x1, RZ, 0xc0, !PT ;  /* 0x000000010b037812 */ /* 0x000fe400078ec0ff */
[----:B------:R-:W-:Y:S01]  /*d9a0*/  LEA R7, R7, R2, 0x3 ;  /* 0x0000000207077211 */ /* 0x000fe200078e18ff */
[----:B------:R-:W-:Y:S01]  /*d9b0*/  IMAD R8, R17, c[0x0][0x3e4], R0 ;  /* 0x0000f90011087a24 */ /* 0x000fe200078e0200 */
[----:B------:R-:W-:Y:S02]  /*d9c0*/  LOP3.LUT R5, R5, 0x1c0, RZ, 0xc0, !PT ;  /* 0x000001c005057812 */ /* 0x000fe400078ec0ff */
[----:B------:R-:W-:Y:S01]  /*d9d0*/  LEA R0, R55, R4, 0x7 ;  /* 0x0000000437007211 */ /* 0x000fe200078e38ff */
[----:B------:R-:W-:Y:S01]  /*d9e0*/  IMAD.IADD R7, R4, 0x1, R7 ;  /* 0x0000000104077824 */ /* 0x000fe200078e0207 */
[----:B------:R-:W-:Y:S01]  /*d9f0*/  ISETP.NE.U32.AND P4, PT, R3, 0x1, PT ;  /* 0x000000010300780c */ /* 0x000fe20003f85070 */
[----:B------:R-:W-:Y:S01]  /*da00*/  IMAD R56, R56, c[0x0][0x388], RZ ;  /* 0x0000e20038387a24 */ /* 0x000fe200078e02ff */
[----:B------:R-:W-:-:S02]  /*da10*/  LEA.HI R6, R5, R5, RZ, 0x1d ;  /* 0x0000000505067211 */ /* 0x000fc400078fe8ff */
[----:B------:R-:W-:Y:S02]  /*da20*/  SHF.R.S32.HI R4, RZ, 0x3, R54 ;  /* 0x00000003ff047819 */ /* 0x000fe40000011436 */
[----:B------:R-:W-:Y:S02]  /*da30*/  IADD3 R5, R0, 0x8, RZ ;  /* 0x0000000800057810 */ /* 0x000fe40007ffe0ff */
[----:B------:R-:W-:Y:S02]  /*da40*/  R2P PR, R11, 0x6 ;  /* 0x000000060b007804 */ /* 0x000fe40000000000 */
[----:B------:R-:W-:Y:S01]  /*da50*/  LEA R6, R10, R6, 0x1 ;  /* 0x000000060a067211 */ /* 0x000fe200078e08ff */
[----:B------:R-:W-:Y:S01]  /*da60*/  IMAD R24, R55, 0x80, R4 ;  /* 0x0000008037187824 */ /* 0x000fe200078e0204 */
[----:B------:R-:W-:Y:S02]  /*da70*/  IADD3 R3, R15, R47, RZ ;  /* 0x0000002f0f037210 */ /* 0x000fe40007ffe0ff */
[----:B------:R-:W-:-:S02]  /*da80*/  MOV R2, R14 ;  /* 0x0000000e00027202 */ /* 0x000fc40000000f00 */
[----:B------:R-:W-:Y:S02]  /*da90*/  LEA R10, R55, R7, 0x7 ;  /* 0x00000007370a7211 */ /* 0x000fe400078e38ff */
[----:B------:R-:W-:Y:S02]  /*daa0*/  ISETP.GE.OR P5, PT, R5, R56, P3 ;  /* 0x000000380500720c */ /* 0x000fe40001fa6670 */
[----:B------:R-:W-:Y:S02]  /*dab0*/  MOV R11, 0xfffffff0 ;  /* 0xfffffff0000b7802 */ /* 0x000fe40000000f00 */
[C---:B------:R-:W-:Y:S02]  /*dac0*/  IADD3 R5, R0.reuse, 0x40, RZ ;  /* 0x0000004000057810 */ /* 0x040fe40007ffe0ff */
[----:B------:R-:W-:Y:S01]  /*dad0*/  IADD3 R4, R0, 0x48, RZ ;  /* 0x0000004800047810 */ /* 0x000fe20007ffe0ff */
[----:B------:R-:W-:Y:S01]  /*dae0*/  IMAD.WIDE.U32 R2, R17, c[0x0][0x3e0], R2 ;  /* 0x0000f80011027a25 */ /* 0x000fe200078e0002 */
[----:B------:R-:W-:-:S02]  /*daf0*/  SEL R11, R11, 0x10, !P4 ;  /* 0x000000100b0b7807 */ /* 0x000fc40006000000 */
[-C--:B------:R-:W-:Y:S01]  /*db00*/  ISETP.GE.OR P6, PT, R0, R56.reuse, P3 ;  /* 0x000000380000720c */ /* 0x080fe20001fc6670 */
[----:B------:R-:W-:Y:S01]  /*db10*/  @P0 IMAD.HI.U32 R7, R10, c[0x0][0x4ec], RZ ;  /* 0x00013b000a070a27 */ /* 0x000fe200078e00ff */
[-C--:B------:R-:W-:Y:S02]  /*db20*/  ISETP.GE.OR P4, PT, R5, R56.reuse, P3 ;  /* 0x000000380500720c */ /* 0x080fe40001f86670 */
[----:B------:R-:W-:Y:S02]  /*db30*/  ISETP.GE.OR P3, PT, R4, R56, P3 ;  /* 0x000000380400720c */ /* 0x000fe40001f66670 */
[----:B------:R-:W-:Y:S01]  /*db40*/  SHF.R.S32.HI R4, RZ, 0x1f, R48 ;  /* 0x0000001fff047819 */ /* 0x000fe20000011430 */
[----:B------:R-:W-:Y:S01]  /*db50*/  IMAD.IADD R3, R3, 0x1, R8 ;  /* 0x0000000103037824 */ /* 0x000fe200078e0208 */
[----:B------:R-:W-:Y:S02]  /*db60*/  MOV R5, R10 ;  /* 0x0000000a00057202 */ /* 0x000fe40000000f00 */
[----:B------:R-:W-:-:S02]  /*db70*/  SHF.L.U32 R0, R6, 0x1, RZ ;  /* 0x0000000106007819 */ /* 0x000fc400000006ff */
[----:B------:R-:W-:Y:S01]  /*db80*/  @P0 SHF.R.U32.HI R5, RZ, c[0x0][0x4f0], R7 ;  /* 0x00013c00ff050a19 */ /* 0x000fe20000011607 */
[----:B------:R-:W-:Y:S01]  /*db90*/  IMAD R6, R4, c[0x0][0x3d8], RZ ;  /* 0x0000f60004067a24 */ /* 0x000fe200078e02ff */
[----:B------:R-:W-:Y:S01]  /*dba0*/  F2FP.BF16.PACK_AB R12, R127, R126 ;  /* 0x0000007e7f0c723e */ /* 0x000fe200000010ff */
[----:B------:R-:W-:Y:S01]  /*dbb0*/  IMAD.WIDE.U32 R14, R48, c[0x0][0x3d8], R2 ;  /* 0x0000f600300e7a25 */ /* 0x000fe200078e0002 */
[----:B------:R-:W-:Y:S02]  /*dbc0*/  IADD3 R7, R0, 0x80, RZ ;  /* 0x0000008000077810 */ /* 0x000fe40007ffe0ff */
[----:B------:R-:W-:Y:S01]  /*dbd0*/  IADD3 R2, -R5, RZ, RZ ;  /* 0x000000ff05027210 */ /* 0x000fe20007ffe1ff */
[----:B------:R-:W-:Y:S01]  /*dbe0*/  IMAD R17, R48, c[0x0][0x3dc], R6 ;  /* 0x0000f70030117a24 */ /* 0x000fe200078e0206 */
[----:B------:R-:W-:Y:S01]  /*dbf0*/  F2FP.BF16.PACK_AB R9, R125, R124 ;  /* 0x0000007c7d09723e */ /* 0x000fe200000010ff */
[C---:B------:R-:W-:Y:S01]  /*dc00*/  IMAD.IADD R4, R0.reuse, 0x1, R11 ;  /* 0x0000000100047824 */ /* 0x040fe200078e020b */
[----:B------:R-:W-:Y:S01]  /*dc10*/  IADD3 R6, R0, 0xc0, RZ ;  /* 0x000000c000067810 */ /* 0x000fe20007ffe0ff */
[----:B------:R1:W-:Y:S01]  /*dc20*/  STS [R0+0x480], R12 ;  /* 0x0004800c00007388 */ /* 0x0003e20000000800 */
[----:B------:R-:W-:-:S02]  /*dc30*/  F2FP.BF16.PACK_AB R16, R135, R16 ;  /* 0x000000108710723e */ /* 0x000fc400000010ff */
[----:B------:R-:W-:Y:S01]  /*dc40*/  @P2 IADD3 R6, R7, -0x40, RZ ;  /* 0xffffffc007062810 */ /* 0x000fe20007ffe0ff */
[----:B------:R-:W-:Y:S01]  /*dc50*/  IMAD R7, R2, c[0x0][0x4e8], R10 ;  /* 0x00013a0002077a24 */ /* 0x000fe200078e020a */
[----:B------:R-:W-:Y:S01]  /*dc60*/  F2FP.BF16.PACK_AB R13, R133, R13 ;  /* 0x0000000d850d723e */ /* 0x000fe200000010ff */
[----:B------:R4:W-:Y:S01]  /*dc70*/  STS [R0+0x80], R9 ;  /* 0x0000800900007388 */ /* 0x0009e20000000800 */
[----:B------:R-:W-:Y:S02]  /*dc80*/  F2FP.BF16.PACK_AB R19, R121, R120 ;  /* 0x000000787913723e */ /* 0x000fe400000010ff */
[----:B------:R-:W-:Y:S01]  /*dc90*/  F2FP.BF16.PACK_AB R18, R123, R122 ;  /* 0x0000007a7b12723e */ /* 0x000fe200000010ff */
[----:B------:R4:W-:Y:S01]  /*dca0*/  STS [R4+0x480], R16 ;  /* 0x0004801004007388 */ /* 0x0009e20000000800 */
[----:B------:R-:W-:Y:S02]  /*dcb0*/  F2FP.BF16.PACK_AB R20, R129, R20 ;  /* 0x000000148114723e */ /* 0x000fe400000010ff */
[----:B------:R-:W-:-:S02]  /*dcc0*/  F2FP.BF16.PACK_AB R23, R131, R23 ;  /* 0x000000178317723e */ /* 0x000fc400000010ff */
[----:B------:R-:W-:Y:S02]  /*dcd0*/  SHF.R.S32.HI R3, RZ, 0x1f, R5 ;  /* 0x0000001fff037819 */ /* 0x000fe40000011405 */
[----:B------:R-:W-:Y:S02]  /*dce0*/  IADD3 R8, P0, R5, R34, RZ ;  /* 0x0000002205087210 */ /* 0x000fe40007f1e0ff */
[----:B------:R-:W-:Y:S02]  /*dcf0*/  SHF.R.S32.HI R2, RZ, 0x1f, R7 ;  /* 0x0000001fff027819 */ /* 0x000fe40000011407 */
[----:B-1----:R-:W-:Y:S01]  /*dd00*/  MOV R12, 0x20 ;  /* 0x00000020000c7802 */ /* 0x002fe20000000f00 */
[----:B------:R-:W-:Y:S01]  /*dd10*/  STS [R4+0x80], R13 ;  /* 0x0000800d04007388 */ /* 0x000fe20000000800 */
[----:B------:R-:W-:-:S03]  /*dd20*/  F2FP.BF16.PACK_AB R22, R137, R22 ;  /* 0x000000168916723e */ /* 0x000fc600000010ff */
[----:B------:R-:W-:Y:S01]  /*dd30*/  STS [R0+0x2080], R19 ;  /* 0x0020801300007388 */ /* 0x000fe20000000800 */
[----:B----4-:R-:W-:Y:S02]  /*dd40*/  IADD3.X R9, R3, R35, R53, P0, !PT ;  /* 0x0000002303097210 */ /* 0x010fe400007fe435 */
[----:B------:R-:W-:Y:S01]  /*dd50*/  SEL R16, R12, 0xffffffe0, !P1 ;  /* 0xffffffe00c107807 */ /* 0x000fe20004800000 */
[----:B------:R1:W-:Y:S01]  /*dd60*/  STS [R0+0x2480], R18 ;  /* 0x0024801200007388 */ /* 0x0003e20000000800 */
[----:B------:R-:W-:Y:S02]  /*dd70*/  F2FP.BF16.PACK_AB R21, R139, R21 ;  /* 0x000000158b15723e */ /* 0x000fe400000010ff */
[----:B------:R-:W-:Y:S01]  /*dd80*/  IADD3 R5, R16, R4, RZ ;  /* 0x0000000410057210 */ /* 0x000fe20007ffe0ff */
[----:B------:R-:W-:Y:S01]  /*dd90*/  STS [R4+0x2080], R20 ;  /* 0x0020801404007388 */ /* 0x000fe20000000800 */
[----:B------:R-:W-:-:S03]  /*dda0*/  F2FP.BF16.PACK_AB R25, R149, R25 ;  /* 0x000000199519723e */ /* 0x000fc600000010ff */
[----:B------:R4:W-:Y:S01]  /*ddb0*/  STS [R4+0x2480], R23 ;  /* 0x0024801704007388 */ /* 0x0009e20000000800 */
[----:B------:R-:W-:Y:S02]  /*ddc0*/  F2FP.BF16.PACK_AB R26, R151, R26 ;  /* 0x0000001a971a723e */ /* 0x000fe400000010ff */
[----:B------:R-:W-:Y:S02]  /*ddd0*/  F2FP.BF16.PACK_AB R28, R141, R28 ;  /* 0x0000001c8d1c723e */ /* 0x000fe400000010ff */
[----:B------:R-:W-:Y:S01]  /*dde0*/  F2FP.BF16.PACK_AB R27, R143, R27 ;  /* 0x0000001b8f1b723e */ /* 0x000fe200000010ff */
[----:B-1----:R-:W-:Y:S02]  /*ddf0*/  IMAD.IADD R0, R0, 0x1, R16 ;  /* 0x0000000100007824 */ /* 0x002fe400078e0210 */
[----:B----4-:R-:W-:Y:S02]  /*de00*/  IMAD R4, R2, c[0x0][0x488], RZ ;  /* 0x0001220002047a24 */ /* 0x010fe400078e02ff */
[C---:B------:R-:W-:Y:S01]  /*de10*/  IMAD.WIDE.U32 R2, R7.reuse, c[0x0][0x488], R8 ;  /* 0x0001220007027a25 */ /* 0x040fe200078e0008 */
[----:B------:R-:W-:Y:S03]  /*de20*/  STS [R0+0x80], R22 ;  /* 0x0000801600007388 */ /* 0x000fe60000000800 */
[----:B------:R-:W-:Y:S01]  /*de30*/  IMAD R7, R7, c[0x0][0x48c], R4 ;  /* 0x0001230007077a24 */ /* 0x000fe200078e0204 */
[----:B------:R-:W-:Y:S01]  /*de40*/  STS [R0+0x480], R21 ;  /* 0x0004801500007388 */ /* 0x000fe20000000800 */
[----:B------:R-:W-:-:S03]  /*de50*/  LEA R4, P0, R2, c[0x0][0x450], 0x2 ;  /* 0x0001140002047a11 */ /* 0x000fc600078010ff */
[----:B------:R-:W-:Y:S04]  /*de60*/  STS [R5+0x80], R25 ;  /* 0x0000801905007388 */ /* 0x000fe80000000800 */
[----:B------:R-:W-:Y:S04]  /*de70*/  STS [R5+0x480], R26 ;  /* 0x0004801a05007388 */ /* 0x000fe80000000800 */
[----:B------:R-:W-:Y:S04]  /*de80*/  STS [R0+0x2080], R28 ;  /* 0x0020801c00007388 */ /* 0x000fe80000000800 */
[----:B------:R1:W-:Y:S01]  /*de90*/  STS [R0+0x2480], R27 ;  /* 0x0024801b00007388 */ /* 0x0003e20000000800 */
[----:B------:R-:W-:-:S02]  /*dea0*/  F2FP.BF16.PACK_AB R30, R145, R30 ;  /* 0x0000001e911e723e */ /* 0x000fc400000010ff */
[----:B------:R-:W-:Y:S02]  /*deb0*/  F2FP.BF16.PACK_AB R29, R147, R29 ;  /* 0x0000001d931d723e */ /* 0x000fe400000010ff */
[----:B------:R-:W-:Y:S02]  /*dec0*/  F2FP.BF16.PACK_AB R32, R153, R32 ;  /* 0x000000209920723e */ /* 0x000fe400000010ff */
[----:B------:R-:W-:Y:S01]  /*ded0*/  F2FP.BF16.PACK_AB R31, R155, R31 ;  /* 0x0000001f9b1f723e */ /* 0x000fe200000010ff */
[----:B------:R-:W-:Y:S01]  /*dee0*/  STS [R5+0x2080], R30 ;  /* 0x0020801e05007388 */ /* 0x000fe20000000800 */
[----:B------:R-:W-:Y:S02]  /*def0*/  F2FP.BF16.PACK_AB R44, R165, R44 ;  /* 0x0000002ca52c723e */ /* 0x000fe400000010ff */
[----:B------:R-:W-:Y:S01]  /*df00*/  F2FP.BF16.PACK_AB R43, R167, R43 ;  /* 0x0000002ba72b723e */ /* 0x000fe200000010ff */
[----:B------:R-:W-:Y:S01]  /*df10*/  STS [R5+0x2480], R29 ;  /* 0x0024801d05007388 */ /* 0x000fe20000000800 */
[----:B------:R-:W-:-:S02]  /*df20*/  F2FP.BF16.PACK_AB R46, R157, R46 ;  /* 0x0000002e9d2e723e */ /* 0x000fc400000010ff */
[----:B------:R-:W-:Y:S02]  /*df30*/  F2FP.BF16.PACK_AB R158, R159, R158 ;  /* 0x0000009e9f9e723e */ /* 0x000fe400000010ff */
[----:B-1----:R-:W-:Y:S02]  /*df40*/  IADD3 R0, R3, R7, RZ ;  /* 0x0000000703007210 */ /* 0x002fe40007ffe0ff */
[----:B------:R-:W-:Y:S02]  /*df50*/  IADD3 R3, R16, 0x400, R6 ;  /* 0x0000040010037810 */ /* 0x000fe40007ffe006 */
[----:B------:R-:W-:Y:S02]  /*df60*/  LEA.HI.X R2, R2, c[0x0][0x454], R0, 0x2, P0 ;  /* 0x0001150002027a11 */ /* 0x000fe400000f1400 */
[C---:B------:R-:W-:Y:S01]  /*df70*/  IADD3 R0, R11.reuse, R6, RZ ;  /* 0x000000060b007210 */ /* 0x040fe20007ffe0ff */
[----:B------:R-:W-:Y:S01]  /*df80*/  IMAD.IADD R7, R11, 0x1, R3 ;  /* 0x000000010b077824 */ /* 0x000fe200078e0203 */
[----:B------:R-:W-:Y:S01]  /*df90*/  F2FP.BF16.PACK_AB R45, R161, R45 ;  /* 0x0000002da12d723e */ /* 0x000fe200000010ff */
[----:B------:R-:W-:Y:S01]  /*dfa0*/  SHFL.IDX PT, R13, R2, RZ, 0x1c1f ;  /* 0x001c1fff020d7589 */ /* 0x000fe200000e0000 */
[----:B------:R-:W-:Y:S01]  /*dfb0*/  F2FP.BF16.PACK_AB R162, R163, R162 ;  /* 0x000000a2a3a2723e */ /* 0x000fe200000010ff */
[----:B------:R-:W-:Y:S01]  /*dfc0*/  IMAD.IADD R3, R16, 0x1, R0 ;  /* 0x0000000110037824 */ /* 0x000fe200078e0200 */
[----:B------:R-:W-:Y:S01]  /*dfd0*/  F2FP.BF16.PACK_AB R42, R169, R42 ;  /* 0x0000002aa92a723e */ /* 0x000fe200000010ff */
[----:B------:R-:W-:Y:S01]  /*dfe0*/  SHFL.IDX PT, R11, R2, 0x1, 0x1c1f ;  /* 0x003c1f00020b7f89 */ /* 0x000fe200000e0000 */
[----:B------:R-:W-:-:S03]  /*dff0*/  F2FP.BF16.PACK_AB R41, R171, R41 ;  /* 0x00000029ab29723e */ /* 0x000fc600000010ff */
[----:B------:R-:W-:Y:S01]  /*e000*/  SHFL.IDX PT, R9, R2, 0x2, 0x1c1f ;  /* 0x005c1f0002097f89 */ /* 0x000fe200000e0000 */
[----:B------:R-:W-:-:S03]  /*e010*/  F2FP.BF16.PACK_AB R38, R181, R180 ;  /* 0x000000b4b526723e */ /* 0x000fc600000010ff */
[----:B------:R1:W-:Y:S01]  /*e020*/  SHFL.IDX PT, R5, R2, 0x3, 0x1c1f ;  /* 0x007c1f0002057f89 */ /* 0x0003e200000e0000 */
[----:B------:R-:W-:-:S03]  /*e030*/  F2FP.BF16.PACK_AB R37, R183, R37 ;  /* 0x00000025b725723e */ /* 0x000fc600000010ff */
[----:B------:R2:W-:Y:S01]  /*e040*/  STS [R6], R32 ;  /* 0x0000002006007388 */ /* 0x0005e20000000800 */
[----:B------:R-:W-:-:S03]  /*e050*/  F2FP.BF16.PACK_AB R40, R173, R40 ;  /* 0x00000028ad28723e */ /* 0x000fc600000010ff */
[----:B------:R-:W-:Y:S01]  /*e060*/  STS [R6+0x400], R31 ;  /* 0x0004001f06007388 */ /* 0x000fe20000000800 */
[----:B------:R-:W-:-:S03]  /*e070*/  F2FP.BF16.PACK_AB R39, R175, R39 ;  /* 0x00000027af27723e */ /* 0x000fc600000010ff */
[----:B------:R-:W-:Y:S01]  /*e080*/  STS [R0], R44 ;  /* 0x0000002c00007388 */ /* 0x000fe20000000800 */
[----:B------:R-:W-:-:S03]  /*e090*/  F2FP.BF16.PACK_AB R36, R177, R36 ;  /* 0x00000024b124723e */ /* 0x000fc600000010ff */
[----:B------:R-:W-:Y:S01]  /*e0a0*/  STS [R0+0x400], R43 ;  /* 0x0004002b00007388 */ /* 0x000fe20000000800 */
[----:B------:R-:W-:-:S03]  /*e0b0*/  F2FP.BF16.PACK_AB R33, R179, R33 ;  /* 0x00000021b321723e */ /* 0x000fc600000010ff */
[----:B------:R-:W-:Y:S01]  /*e0c0*/  STS [R6+0x2000], R46 ;  /* 0x0020002e06007388 */ /* 0x000fe20000000800 */
[----:B-1----:R-:W-:-:S03]  /*e0d0*/  IADD3 R2, R16, R6, RZ ;  /* 0x0000000610027210 */ /* 0x002fc60007ffe0ff */
[----:B------:R-:W-:Y:S04]  /*e0e0*/  STS [R6+0x2400], R158 ;  /* 0x0024009e06007388 */ /* 0x000fe80000000800 */
[----:B------:R-:W-:Y:S04]  /*e0f0*/  STS [R0+0x2000], R45 ;  /* 0x0020002d00007388 */ /* 0x000fe80000000800 */
[----:B------:R1:W-:Y:S04]  /*e100*/  STS [R0+0x2400], R162 ;  /* 0x002400a200007388 */ /* 0x0003e80000000800 */
[----:B------:R-:W-:Y:S04]  /*e110*/  STS [R2], R42 ;  /* 0x0000002a02007388 */ /* 0x000fe80000000800 */
[----:B------:R-:W-:Y:S04]  /*e120*/  STS [R2+0x400], R41 ;  /* 0x0004002902007388 */ /* 0x000fe80000000800 */
[----:B------:R-:W-:Y:S04]  /*e130*/  STS [R3], R38 ;  /* 0x0000002603007388 */ /* 0x000fe80000000800 */
[----:B------:R-:W-:Y:S04]  /*e140*/  STS [R7], R37 ;  /* 0x0000002507007388 */ /* 0x000fe80000000800 */
[----:B------:R-:W-:Y:S04]  /*e150*/  STS [R2+0x2000], R40 ;  /* 0x0020002802007388 */ /* 0x000fe80000000800 */
[----:B------:R-:W-:Y:S04]  /*e160*/  STS [R2+0x2400], R39 ;  /* 0x0024002702007388 */ /* 0x000fe80000000800 */
[----:B------:R-:W-:Y:S04]  /*e170*/  STS [R3+0x2000], R36 ;  /* 0x0020002403007388 */ /* 0x000fe80000000800 */
[----:B------:R-:W-:Y:S04]  /*e180*/  STS [R7+0x2000], R33 ;  /* 0x0020002107007388 */ /* 0x000fe80000000800 */
[----:B------:R-:W4:Y:S04]  /*e190*/  SHFL.IDX PT, R12, R4, RZ, 0x1c1f ;  /* 0x001c1fff040c7589 */ /* 0x000f2800000e0000 */
[----:B------:R-:W-:Y:S06]  /*e1a0*/  BAR.SYNC.DEFER_BLOCKING 0x1, 0x80 ;  /* 0x0042000000007b1d */ /* 0x000fec0000010000 */
[----:B------:R-:W3:Y:S04]  /*e1b0*/  SHFL.IDX PT, R10, R4, 0x1, 0x1c1f ;  /* 0x003c1f00040a7f89 */ /* 0x000ee800000e0000 */
[----:B------:R-:W3:Y:S04]  /*e1c0*/  SHFL.IDX PT, R8, R4, 0x2, 0x1c1f ;  /* 0x005c1f0004087f89 */ /* 0x000ee800000e0000 */
[----:B------:R-:W3:Y:S01]  /*e1d0*/  SHFL.IDX PT, R4, R4, 0x3, 0x1c1f ;  /* 0x007c1f0004047f89 */ /* 0x000ee200000e0000 */
[----:B--2---:R-:W-:-:S02]  /*e1e0*/  SHF.L.U32 R32, R57, 0x1, RZ ;  /* 0x0000000139207819 */ /* 0x004fc400000006ff */
[----:B-1----:R-:W-:Y:S01]  /*e1f0*/  IADD3 R0, R15, R17, RZ ;  /* 0x000000110f007210 */ /* 0x002fe20007ffe0ff */
[----:B----4-:R-:W-:Y:S01]  /*e200*/  @!P6 ST.E [R12.64], R52 ;  /* 0x000000340c00e985 */ /* 0x010fe2000c101908 */
[----:B------:R-:W-:-:S03]  /*e210*/  LEA R2, P0, R14, c[0x0][0x380], 0x1 ;  /* 0x0000e0000e027a11 */ /* 0x000fc600078008ff */
[----:B---3--:R-:W-:Y:S04]  /*e220*/  @!P5 ST.E [R10.64], R51 ;  /* 0x000000330a00d985 */ /* 0x008fe8000c101908 */
[----:B------:R-:W-:Y:S04]  /*e230*/  @!P4 ST.E [R8.64], R50 ;  /* 0x000000320800c985 */ /* 0x000fe8000c101908 */
[----:B------:R-:W-:Y:S04]  /*e240*/  @!P3 ST.E [R4.64], R49 ;  /* 0x000000310400b985 */ /* 0x000fe8000c101908 */
[----:B------:R-:W-:Y:S01]  /*e250*/  LDS.128 R28, [R32+0x80] ;  /* 0x00008000201c7984 */ /* 0x000fe20000000c00 */
[----:B------:R-:W-:-:S03]  /*e260*/  LEA.HI.X R0, R14, c[0x0][0x384], R0, 0x1, P0 ;  /* 0x0000e1000e007a11 */ /* 0x000fc600000f0c00 */
[----:B------:R-:W-:Y:S04]  /*e270*/  LDS.128 R20, [R32+0x880] ;  /* 0x0008800020147984 */ /* 0x000fe80000000c00 */
[----:B------:R-:W-:Y:S04]  /*e280*/  SHFL.IDX PT, R10, R2, RZ, 0x181f ;  /* 0x00181fff020a7589 */ /* 0x000fe800000e0000 */
[----:B------:R-:W1:Y:S01]  /*e290*/  SHFL.IDX PT, R11, R0, RZ, 0x181f ;  /* 0x00181fff000b7589 */ /* 0x000e6200000e0000 */
[----:B------:R-:W-:-:S03]  /*e2a0*/  ISETP.GE.AND P6, PT, R58, c[0x0][0x3c8], PT ;  /* 0x0000f2003a007a0c */ /* 0x000fc60003fc6270 */
[----:B------:R-:W-:Y:S04]  /*e2b0*/  LDS.128 R52, [R32+0x1080] ;  /* 0x0010800020347984 */ /* 0x000fe80000000c00 */
[----:B------:R-:W-:Y:S04]  /*e2c0*/  LDS.128 R48, [R32+0x1880] ;  /* 0x0018800020307984 */ /* 0x000fe80000000c00 */
[----:B------:R-:W-:Y:S04]  /*e2d0*/  LDS.128 R44, [R32+0x2080] ;  /* 0x00208000202c7984 */ /* 0x000fe80000000c00 */
[----:B------:R-:W-:Y:S01]  /*e2e0*/  LDS.128 R40, [R32+0x2880] ;  /* 0x0028800020287984 */ /* 0x000fe20000000c00 */
[----:B------:R-:W-:-:S03]  /*e2f0*/  ISETP.GE.OR P0, PT, R24, R56, P6 ;  /* 0x000000381800720c */ /* 0x000fc60003706670 */
[----:B------:R-:W-:Y:S04]  /*e300*/  LDS.128 R36, [R32+0x3080] ;  /* 0x0030800020247984 */ /* 0x000fe80000000c00 */
[----:B------:R-:W-:Y:S04]  /*e310*/  SHFL.IDX PT, R8, R2, 0x1, 0x181f ;  /* 0x00381f0002087f89 */ /* 0x000fe800000e0000 */
[----:B------:R-:W2:Y:S01]  /*e320*/  SHFL.IDX PT, R9, R0, 0x1, 0x181f ;  /* 0x00381f0000097f89 */ /* 0x000ea200000e0000 */
[----:B------:R-:W-:-:S03]  /*e330*/  IADD3 R3, R24, 0x10, RZ ;  /* 0x0000001018037810 */ /* 0x000fc60007ffe0ff */
[----:B------:R-:W-:Y:S04]  /*e340*/  SHFL.IDX PT, R6, R2, 0x2, 0x181f ;  /* 0x00581f0002067f89 */ /* 0x000fe800000e0000 */
[----:B------:R-:W3:Y:S01]  /*e350*/  SHFL.IDX PT, R7, R0, 0x2, 0x181f ;  /* 0x00581f0000077f89 */ /* 0x000ee200000e0000 */
[----:B------:R-:W-:-:S03]  /*e360*/  ISETP.GE.OR P5, PT, R3, R56, P6 ;  /* 0x000000380300720c */ /* 0x000fc600037a6670 */
[----:B------:R-:W-:Y:S04]  /*e370*/  SHFL.IDX PT, R4, R2, 0x3, 0x181f ;  /* 0x00781f0002047f89 */ /* 0x000fe800000e0000 */
[----:B------:R-:W-:Y:S01]  /*e380*/  SHFL.IDX PT, R5, R0, 0x3, 0x181f ;  /* 0x00781f0000057f89 */ /* 0x000fe200000e0000 */
[----:B------:R-:W-:-:S03]  /*e390*/  IADD3 R3, R24, 0x40, RZ ;  /* 0x0000004018037810 */ /* 0x000fc60007ffe0ff */
[----:B------:R-:W-:Y:S04]  /*e3a0*/  SHFL.IDX PT, R12, R2, 0x4, 0x181f ;  /* 0x00981f00020c7f89 */ /* 0x000fe800000e0000 */
[----:B------:R-:W4:Y:S01]  /*e3b0*/  SHFL.IDX PT, R13, R0, 0x4, 0x181f ;  /* 0x00981f00000d7f89 */ /* 0x000f2200000e0000 */
[----:B------:R-:W-:-:S03]  /*e3c0*/  IADD3 R14, R24, 0x30, RZ ;  /* 0x00000030180e7810 */ /* 0x000fc60007ffe0ff */
[----:B------:R-:W-:Y:S04]  /*e3d0*/  SHFL.IDX PT, R16, R2, 0x5, 0x181f ;  /* 0x00b81f0002107f89 */ /* 0x000fe800000e0000 */
[----:B------:R-:W-:Y:S01]  /*e3e0*/  SHFL.IDX PT, R17, R0, 0x5, 0x181f ;  /* 0x00b81f0000117f89 */ /* 0x000fe200000e0000 */
[----:B------:R-:W-:-:S03]  /*e3f0*/  IADD3 R15, R24, 0x20, RZ ;  /* 0x00000020180f7810 */ /* 0x000fc60007ffe0ff */
[----:B------:R-:W-:Y:S04]  /*e400*/  SHFL.IDX PT, R18, R2, 0x6, 0x181f ;  /* 0x00d81f0002127f89 */ /* 0x000fe800000e0000 */
[----:B------:R-:W4:Y:S01]  /*e410*/  SHFL.IDX PT, R19, R0, 0x6, 0x181f ;  /* 0x00d81f0000137f89 */ /* 0x000f2200000e0000 */
[-C--:B------:R-:W-:Y:S01]  /*e420*/  ISETP.GE.OR P2, PT, R3, R56.reuse, P6 ;  /* 0x000000380300720c */ /* 0x080fe20003746670 */
[----:B-1----:R-:W-:Y:S01]  /*e430*/  @!P0 IMAD.WIDE R10, R58, 0x2, R10 ;  /* 0x000000023a0a8825 */ /* 0x002fe200078e020a */
[-C--:B------:R-:W-:Y:S01]  /*e440*/  ISETP.GE.OR P3, PT, R14, R56.reuse, P6 ;  /* 0x000000380e00720c */ /* 0x080fe20003766670 */
[----:B------:R-:W1:Y:S01]  /*e450*/  LDS.128 R32, [R32+0x3880] ;  /* 0x0038800020207984 */ /* 0x000e620000000c00 */
[----:B------:R-:W-:Y:S02]  /*e460*/  IADD3 R3, R24, 0x50, RZ ;  /* 0x0000005018037810 */ /* 0x000fe40007ffe0ff */
[----:B------:R-:W-:-:S02]  /*e470*/  ISETP.GE.OR P4, PT, R15, R56, P6 ;  /* 0x000000380f00720c */ /* 0x000fc40003786670 */
[----:B------:R-:W-:Y:S01]  /*e480*/  IADD3 R14, R24, 0x60, RZ ;  /* 0x00000060180e7810 */ /* 0x000fe20007ffe0ff */
[----:B------:R-:W-:Y:S01]  /*e490*/  @!P0 ST.E.128 [R10.64], R28 ;  /* 0x0000001c0a008985 */ /* 0x000fe2000c101d08 */
[-C--:B------:R-:W-:Y:S02]  /*e4a0*/  ISETP.GE.OR P1, PT, R3, R56.reuse, P6 ;  /* 0x000000380300720c */ /* 0x080fe40003726670 */
[----:B------:R-:W-:Y:S01]  /*e4b0*/  ISETP.GE.OR P0, PT, R14, R56, P6 ;  /* 0x000000380e00720c */ /* 0x000fe20003706670 */
[----:B------:R1:W1:Y:S01]  /*e4c0*/  SHFL.IDX PT, R11, R0, 0x7, 0x181f ;  /* 0x00f81f00000b7f89 */ /* 0x00026200000e0000 */
[----:B--2---:R-:W-:-:S05]  /*e4d0*/  @!P5 IMAD.WIDE R8, R58, 0x2, R8 ;  /* 0x000000023a08d825 */ /* 0x004fca00078e0208 */
[----:B------:R-:W-:Y:S01]  /*e4e0*/  @!P5 ST.E.128 [R8.64], R20 ;  /* 0x000000140800d985 */ /* 0x000fe2000c101d08 */
[----:B---3--:R-:W-:-:S03]  /*e4f0*/  @!P4 IMAD.WIDE R14, R58, 0x2, R6 ;  /* 0x000000023a0ec825 */ /* 0x008fc600078e0206 */
[----:B------:R2:W3:Y:S01]  /*e500*/  SHFL.IDX PT, R10, R2, 0x7, 0x181f ;  /* 0x00f81f00020a7f89 */ /* 0x0004e200000e0000 */
[----:B----4-:R-:W-:Y:S01]  /*e510*/  @!P2 IMAD.WIDE R6, R58, 0x2, R12 ;  /* 0x000000023a06a825 */ /* 0x010fe200078e020c */
[----:B-1----:R-:W-:-:S04]  /*e520*/  IADD3 R0, R24, 0x70, RZ ;  /* 0x0000007018007810 */ /* 0x002fc80007ffe0ff */
[----:B------:R-:W-:Y:S01]  /*e530*/  ISETP.GE.OR P6, PT, R0, R56, P6 ;  /* 0x000000380000720c */ /* 0x000fe200037c6670 */
[----:B------:R1:W-:Y:S01]  /*e540*/  @!P4 ST.E.128 [R14.64], R52 ;  /* 0x000000340e00c985 */ /* 0x0003e2000c101d08 */
[----:B--2---:R-:W-:-:S04]  /*e550*/  @!P0 IMAD.WIDE R2, R58, 0x2, R18 ;  /* 0x000000023a028825 */ /* 0x004fc800078e0212 */
[----:B------:R-:W-:-:S04]  /*e560*/  @!P3 IMAD.WIDE R8, R58, 0x2, R4 ;  /* 0x000000023a08b825 */ /* 0x000fc800078e0204 */
[----:B------:R-:W-:Y:S01]  /*e570*/  @!P1 IMAD.WIDE R4, R58, 0x2, R16 ;  /* 0x000000023a049825 */ /* 0x000fe200078e0210 */
[----:B------:R1:W-:Y:S04]  /*e580*/  @!P3 ST.E.128 [R8.64], R48 ;  /* 0x000000300800b985 */ /* 0x0003e8000c101d08 */
[----:B------:R1:W-:Y:S04]  /*e590*/  @!P2 ST.E.128 [R6.64], R44 ;  /* 0x0000002c0600a985 */ /* 0x0003e8000c101d08 */
[----:B------:R1:W-:Y:S04]  /*e5a0*/  @!P1 ST.E.128 [R4.64], R40 ;  /* 0x0000002804009985 */ /* 0x0003e8000c101d08 */
[----:B------:R1:W-:Y:S01]  /*e5b0*/  @!P0 ST.E.128 [R2.64], R36 ;  /* 0x0000002402008985 */ /* 0x0003e2000c101d08 */
[----:B------:R-:W-:Y:S05]  /*e5c0*/  @P6 EXIT ;  /* 0x000000000000694d */ /* 0x000fea0003800000 */
[----:B-1-3--:R-:W-:-:S05]  /*e5d0*/  IMAD.WIDE R2, R58, 0x2, R10 ;  /* 0x000000023a027825 */ /* 0x00afca00078e020a */
[----:B------:R-:W-:Y:S01]  /*e5e0*/  ST.E.128 [R2.64], R32 ;  /* 0x0000002002007985 */ /* 0x000fe2000c101d08 */
[----:B------:R-:W-:Y:S05]  /*e5f0*/  EXIT ;  /* 0x000000000000794d */ /* 0x000fea0003800000 */
.L_x_4:
[----:B------:R-:W-:-:S00]  /*e600*/  BRA `(.L_x_4) ;  /* 0xfffffff000007947 */ /* 0x000fc0000383ffff */
[----:B------:R-:W-:-:S00]  /*e610*/  NOP ;  /* 0x0000000000007918 */ /* 0x000fc00000000000 */
        /* <DEDUP_REMOVED lines=14> */
.L_x_735:


//--------------------- .text._ZN7cutlass13device_kernelIN5flash19enable_sm80_to_sm89INS1_16FlashAttnFwdSm80INS1_25CollectiveMainloopFwdSm80ILi4ELi1ELb0EN4cute5tupleIJNS5_1CILi128EEENS7_ILi112EEENS7_ILi64EEEEEELi64ENS_10bfloat16_tEfNS_4arch4Sm80ELb0ELb0ELb1ELb1ELb0ELb0ELb1ELb0EEENS1_21CollectiveEpilogueFwdINS6_IJS8_SA_S9_EEENS6_IJNS7_ILi1EEESI_SI_EEESC_SE_Li128ELb1ELb1ELb0ELb0EEENS1_19SingleTileSchedulerILb1ELb0ELb1ELi128EEEEEEEEEvNT_6ParamsE --------------------------
	.section	.text._ZN7cutlass13device_kernelIN5flash19enable_sm80_to_sm89INS1_16FlashAttnFwdSm80INS1_25CollectiveMainloopFwdSm80ILi4ELi1ELb0EN4cute5tupleIJNS5_1CILi128EEENS7_ILi112EEENS7_ILi64EEEEEELi64ENS_10bfloat16_tEfNS_4arch4Sm80ELb0ELb0ELb1ELb1ELb0ELb0ELb1ELb0EEENS1_21CollectiveEpilogueFwdINS6_IJS8_SA_S9_EEENS6_IJNS7_ILi1EEESI_SI_EEESC_SE_Li128ELb1ELb1ELb0ELb0EEENS1_19SingleTileSchedulerILb1ELb0ELb1ELi128EEEEEEEEEvNT_6ParamsE,"ax",@progbits
	.sectioninfo	@"SHI_REGISTERS=255"
	.align	128
.text._ZN7cutlass13device_kernelIN5flash19enable_sm80_to_sm89INS1_16FlashAttnFwdSm80INS1_25CollectiveMainloopFwdSm80ILi4ELi1ELb0EN4cute5tupleIJNS5_1CILi128EEENS7_ILi112EEENS7_ILi64EEEEEELi64ENS_10bfloat16_tEfNS_4arch4Sm80ELb0ELb0ELb1ELb1ELb0ELb0ELb1ELb0EEENS1_21CollectiveEpilogueFwdINS6_IJS8_SA_S9_EEENS6_IJNS7_ILi1EEESI_SI_EEESC_SE_Li128ELb1ELb1ELb0ELb0EEENS1_19SingleTileSchedulerILb1ELb0ELb1ELi128EEEEEEEEEvNT_6ParamsE:
        .type           _ZN7cutlass13device_kernelIN5flash19enable_sm80_to_sm89INS1_16FlashAttnFwdSm80INS1_25CollectiveMainloopFwdSm80ILi4ELi1ELb0EN4cute5tupleIJNS5_1CILi128EEENS7_ILi112EEENS7_ILi64EEEEEELi64ENS_10bfloat16_tEfNS_4arch4Sm80ELb0ELb0ELb1ELb1ELb0ELb0ELb1ELb0EEENS1_21CollectiveEpilogueFwdINS6_IJS8_SA_S9_EEENS6_IJNS7_ILi1EEESI_SI_EEESC_SE_Li128ELb1ELb1ELb0ELb0EEENS1_19SingleTileSchedulerILb1ELb0ELb1ELi128EEEEEEEEEvNT_6ParamsE,@function
        .size           _ZN7cutlass13device_kernelIN5flash19enable_sm80_to_sm89INS1_16FlashAttnFwdSm80INS1_25CollectiveMainloopFwdSm80ILi4ELi1ELb0EN4cute5tupleIJNS5_1CILi128EEENS7_ILi112EEENS7_ILi64EEEEEELi64ENS_10bfloat16_tEfNS_4arch4Sm80ELb0ELb0ELb1ELb1ELb0ELb0ELb1ELb0EEENS1_21CollectiveEpilogueFwdINS6_IJS8_SA_S9_EEENS6_IJNS7_ILi1EEESI_SI_EEESC_SE_Li128ELb1ELb1ELb0ELb0EEENS1_19SingleTileSchedulerILb1ELb0ELb1ELi128EEEEEEEEEvNT_6ParamsE,(.L_x_736 - _ZN7cutlass13device_kernelIN5flash19enable_sm80_to_sm89INS1_16FlashAttnFwdSm80INS1_25CollectiveMainloopFwdSm80ILi4ELi1ELb0EN4cute5tupleIJNS5_1CILi128EEENS7_ILi112EEENS7_ILi64EEEEEELi64ENS_10bfloat16_tEfNS_4arch4Sm80ELb0ELb0ELb1ELb1ELb0ELb0ELb1ELb0EEENS1_21CollectiveEpilogueFwdINS6_IJS8_SA_S9_EEENS6_IJNS7_ILi1EEESI_SI_EEESC_SE_Li128ELb1ELb1ELb0ELb0EEENS1_19SingleTileSchedulerILb1ELb0ELb1ELi128EEEEEEEEEvNT_6ParamsE)
        .other          _ZN7cutlass13device_kernelIN5flash19enable_sm80_to_sm89INS1_16FlashAttnFwdSm80INS1_25CollectiveMainloopFwdSm80ILi4ELi1ELb0EN4cute5tupleIJNS5_1CILi128EEENS7_ILi112EEENS7_ILi64EEEEEELi64ENS_10bfloat16_tEfNS_4arch4Sm80ELb0ELb0ELb1ELb1ELb0ELb0ELb1ELb0EEENS1_21CollectiveEpilogueFwdINS6_IJS8_SA_S9_EEENS6_IJNS7_ILi1EEESI_SI_EEESC_SE_Li128ELb1ELb1ELb0ELb0EEENS1_19SingleTileSchedulerILb1ELb0ELb1ELi128EEEEEEEEEvNT_6ParamsE,@"STO_CUDA_ENTRY STV_DEFAULT"
_ZN7cutlass13device_kernelIN5flash19enable_sm80_to_sm89INS1_16FlashAttnFwdSm80INS1_25CollectiveMainloopFwdSm80ILi4ELi1ELb0EN4cute5tupleIJNS5_1CILi128EEENS7_ILi112EEENS7_ILi64EEEEEELi64ENS_10bfloat16_tEfNS_4arch4Sm80ELb0ELb0ELb1ELb1ELb0ELb0ELb1ELb0EEENS1_21CollectiveEpilogueFwdINS6_IJS8_SA_S9_EEENS6_IJNS7_ILi1EEESI_SI_EEESC_SE_Li128ELb1ELb1ELb0ELb0EEENS1_19SingleTileSchedulerILb1ELb0ELb1ELi128EEEEEEEEEvNT_6ParamsE:
[----:B------:R-:W-:Y:S02]  /*0000*/  MOV R1, c[0x0][0x28] ;  /* 0x00000a0000017a02 */ /* 0x000fe40000000f00 */
[----:B------:R-:W1:Y:S01]  /*0010*/  S2R R192, SR_TID.X ;  /* 0x0000000000c07919 */ /* 0x000e620000002100 */
[----:B------:R-:W-:Y:S01]  /*0020*/  IMAD.MOV.U32 R18, RZ, RZ, 0x4 ;  /* 0x00000004ff127424 */ /* 0x000fe200078e00ff */
[----:B------:R-:W-:Y:S01]  /*0030*/  ULDC.64 UR8, c[0x0][0x118] ;  /* 0x0000460000087ab9 */ /* 0x000fe20000000a00 */
[----:B------:R-:W-:Y:S01]  /*0040*/  IADD3 R1, R1, -0x78, RZ ;  /* 0xffffff8801017810 */ /* 0x000fe20007ffe0ff */
[----:B------:R-:W2:Y:S04]  /*0050*/  S2R R5, SR_CTAID.Z ;  /* 0x0000000000057919 */ /* 0x000ea80000002700 */
[----:B------:R-:W3:Y:S01]  /*0060*/  S2R R35, SR_CTAID.X ;  /* 0x0000000000237919 */ /* 0x000ee20000002500 */
[----:B-1----:R-:W-:Y:S01]  /*0070*/  SHF.R.U32.HI R0, RZ, 0x5, R192 ;  /* 0x00000005ff007819 */ /* 0x002fe200000116c0 */
[----:B--2---:R-:W-:-:S05]  /*0080*/  IMAD.WIDE R2, R5, R18, c[0x0][0x568] ;  /* 0x00015a0005027625 */ /* 0x004fca00078e0212 */
[----:B------:R-:W1:Y:S02]  /*0090*/  SHFL.IDX PT, R0, R0, RZ, 0x1f ;  /* 0x00001fff00007589 */ /* 0x000e6400000e0000 */
[----:B-1----:R-:W-:-:S13]  /*00a0*/  ISETP.NE.AND P0, PT, R0, RZ, PT ;  /* 0x000000ff0000720c */ /* 0x002fda0003f05270 */
[----:B------:R-:W-:Y:S05]  /*00b0*/  @!P0 BRA `(.L_x_5) ;  /* 0x0000014000008947 */ /* 0x000fea0003800000 */
[----:B---3--:R-:W-:-:S04]  /*00c0*/  ISETP.NE.U32.AND P0, PT, RZ, c[0x0][0x568], PT ;  /* 0x00015a00ff007a0c */ /* 0x008fc80003f05070 */
[----:B------:R-:W-:-:S13]  /*00d0*/  ISETP.NE.AND.EX P0, PT, RZ, c[0x0][0x56c], PT, P0 ;  /* 0x00015b00ff007a0c */ /* 0x000fda0003f05300 */
[----:B------:R-:W-:Y:S05]  /*00e0*/  @!P0 BRA `(.L_x_6) ;  /* 0x0000002000008947 */ /* 0x000fea0003800000 */
[----:B------:R1:W5:Y:S01]  /*00f0*/  LDG.E R0, [R2.64] ;  /* 0x0000000802007981 */ /* 0x000362000c1e1900 */
[----:B------:R-:W-:Y:S05]  /*0100*/  BRA `(.L_x_7) ;  /* 0x0000009000007947 */ /* 0x000fea0003800000 */
.L_x_6:
[----:B------:R-:W-:-:S04]  /*0110*/  ISETP.NE.U32.AND P0, PT, RZ, c[0x0][0x560], PT ;  /* 0x00015800ff007a0c */ /* 0x000fc80003f05070 */
[----:B------:R-:W-:-:S13]  /*0120*/  ISETP.NE.AND.EX P0, PT, RZ, c[0x0][0x564], PT, P0 ;  /* 0x00015900ff007a0c */ /* 0x000fda0003f05300 */
[----:B------:R-:W-:Y:S05]  /*0130*/  @!P0 BRA `(.L_x_8) ;  /* 0x0000005000008947 */ /* 0x000fea0003800000 */
[----:B------:R-:W-:-:S05]  /*0140*/  IMAD.WIDE R2, R5, R18, c[0x0][0x560] ;  /* 0x0001580005027625 */ /* 0x000fca00078e0212 */
[----:B------:R-:W2:Y:S04]  /*0150*/  LDG.E R4, [R2.64] ;  /* 0x0000000802047981 */ /* 0x000ea8000c1e1900 */
[----:B------:R-:W2:Y:S02]  /*0160*/  LDG.E R0, [R2.64+0x4] ;  /* 0x0000040802007981 */ /* 0x000ea4000c1e1900 */
[----:B--2---:R-:W-:Y:S01]  /*0170*/  IADD3 R0, -R4, R0, RZ ;  /* 0x0000000004007210 */ /* 0x004fe20007ffe1ff */
[----:B------:R-:W-:Y:S05]  /*0180*/  BRA `(.L_x_7) ;  /* 0x0000001000007947 */ /* 0x000fea0003800000 */
.L_x_8:
[----:B------:R-:W-:-:S05]  /*0190*/  MOV R0, c[0x0][0x54c] ;  /* 0x0001530000007a02 */ /* 0x000fca0000000f00 */
.L_x_7:
[----:B-----5:R-:W-:Y:S01]  /*01a0*/  IMAD R0, R0, c[0x0][0x548], RZ ;  /* 0x0001520000007a24 */ /* 0x020fe200078e02ff */
[----:B-1----:R-:W-:-:S04]  /*01b0*/  SHF.L.U32 R2, R35, 0x7, RZ ;  /* 0x0000000723027819 */ /* 0x002fc800000006ff */
[----:B------:R-:W-:-:S04]  /*01c0*/  ISETP.GE.AND P0, PT, R2, R0, PT ;  /* 0x000000000200720c */ /* 0x000fc80003f06270 */
[----:B------:R-:W-:-:S05]  /*01d0*/  SEL R0, R5, 0xffffffff, !P0 ;  /* 0xffffffff05007807 */ /* 0x000fca0004000000 */
[----:B------:R1:W-:Y:S01]  /*01e0*/  STL [R1+0x40], R0 ;  /* 0x0000400001007387 */ /* 0x0003e20000100800 */
[----:B------:R-:W-:Y:S05]  /*01f0*/  BRA `(.L_x_9) ;  /* 0x0000013000007947 */ /* 0x000fea0003800000 */
.L_x_5:
[----:B---3--:R-:W-:-:S04]  /*0200*/  ISETP.NE.U32.AND P0, PT, RZ, c[0x0][0x568], PT ;  /* 0x00015a00ff007a0c */ /* 0x008fc80003f05070 */
[----:B------:R-:W-:-:S13]  /*0210*/  ISETP.NE.AND.EX P0, PT, RZ, c[0x0][0x56c], PT, P0 ;  /* 0x00015b00ff007a0c */ /* 0x000fda0003f05300 */
[----:B------:R-:W-:Y:S05]  /*0220*/  @!P0 BRA `(.L_x_10) ;  /* 0x0000002000008947 */ /* 0x000fea0003800000 */
[----:B------:R1:W5:Y:S01]  /*0230*/  LDG.E R0, [R2.64] ;  /* 0x0000000802007981 */ /* 0x000362000c1e1900 */
[----:B------:R-:W-:Y:S05]  /*0240*/  BRA `(.L_x_11) ;  /* 0x0000009000007947 */ /* 0x000fea0003800000 */
.L_x_10:
        /* <DEDUP_REMOVED lines=8> */
.L_x_12:
[----:B------:R-:W-:-:S05]  /*02d0*/  MOV R0, c[0x0][0x54c] ;  /* 0x0001530000007a02 */ /* 0x000fca0000000f00 */
.L_x_11:
[----:B-----5:R-:W-:Y:S01]  /*02e0*/  IMAD R0, R0, c[0x0][0x548], RZ ;  /* 0x0001520000007a24 */ /* 0x020fe200078e02ff */
[----:B-1----:R-:W-:-:S04]  /*02f0*/  SHF.L.U32 R2, R35, 0x7, RZ ;  /* 0x0000000723027819 */ /* 0x002fc800000006ff */
[----:B------:R-:W-:-:S04]  /*0300*/  ISETP.GE.AND P0, PT, R2, R0, PT ;  /* 0x000000000200720c */ /* 0x000fc80003f06270 */
[----:B------:R-:W-:-:S05]  /*0310*/  SEL R0, R5, 0xffffffff, !P0 ;  /* 0xffffffff05007807 */ /* 0x000fca0004000000 */
[----:B------:R1:W-:Y:S04]  /*0320*/  STL [R1+0x40], R0 ;  /* 0x0000400001007387 */ /* 0x0003e80000100800 */
.L_x_9:
[----:B------:R-:W2:Y:S02]  /*0330*/  LDL R41, [R1+0x40] ;  /* 0x0000400001297983 */ /* 0x000ea40000100800 */
[----:B--2---:R-:W-:-:S13]  /*0340*/  ISETP.GE.AND P0, PT, R41, RZ, PT ;  /* 0x000000ff2900720c */ /* 0x004fda0003f06270 */
[----:B------:R-:W-:Y:S05]  /*0350*/  @!P0 EXIT ;  /* 0x000000000000894d */ /* 0x000fea0003800000 */
[----:B------:R-:W-:Y:S01]  /*0360*/  ISETP.NE.U32.AND P3, PT, RZ, c[0x0][0x370], PT ;  /* 0x0000dc00ff007a0c */ /* 0x000fe20003f65070 */
[----:B------:R-:W-:Y:S01]  /*0370*/  CS2R R10, SRZ ;  /* 0x00000000000a7805 */ /* 0x000fe2000001ff00 */
[----:B------:R-:W-:Y:S01]  /*0380*/  ISETP.NE.U32.AND P2, PT, RZ, c[0x0][0x360], PT ;  /* 0x0000d800ff007a0c */ /* 0x000fe20003f45070 */
[----:B------:R-:W-:Y:S01]  /*0390*/  IMAD.MOV.U32 R21, RZ, RZ, c[0x0][0x168] ;  /* 0x00005a00ff157624 */ /* 0x000fe200078e00ff */
[----:B------:R-:W-:Y:S01]  /*03a0*/  ISETP.NE.AND.EX P3, PT, RZ, c[0x0][0x374], PT, P3 ;  /* 0x0000dd00ff007a0c */ /* 0x000fe20003f65330 */
[----:B------:R-:W-:Y:S01]  /*03b0*/  IMAD.MOV.U32 R12, RZ, RZ, RZ ;  /* 0x000000ffff0c7224 */ /* 0x000fe200078e00ff */
[----:B------:R-:W-:Y:S01]  /*03c0*/  ISETP.NE.AND.EX P2, PT, RZ, c[0x0][0x364], PT, P2 ;  /* 0x0000d900ff007a0c */ /* 0x000fe20003f45320 */
[CC--:B------:R-:W-:Y:S01]  /*03d0*/  IMAD.WIDE R4, R41.reuse, R18.reuse, c[0x0][0x348] ;  /* 0x0000d20029047625 */ /* 0x0c0fe200078e0212 */
[----:B------:R-:W-:Y:S02]  /*03e0*/  ISETP.NE.U32.AND P1, PT, RZ, c[0x0][0x348], PT ;  /* 0x0000d200ff007a0c */ /* 0x000fe40003f25070 */
[----:B------:R-:W-:Y:S01]  /*03f0*/  ISETP.NE.U32.AND P0, PT, RZ, c[0x0][0x350], PT ;  /* 0x0000d400ff007a0c */ /* 0x000fe20003f05070 */
[----:B------:R-:W-:Y:S01]  /*0400*/  IMAD.WIDE R2, R41, R18, c[0x0][0x350] ;  /* 0x0000d40029027625 */ /* 0x000fe200078e0212 */
[----:B------:R-:W-:-:S02]  /*0410*/  ISETP.NE.AND.EX P1, PT, RZ, c[0x0][0x34c], PT, P1 ;  /* 0x0000d300ff007a0c */ /* 0x000fc40003f25310 */
[----:B------:R-:W-:-:S03]  /*0420*/  ISETP.NE.AND.EX P0, PT, RZ, c[0x0][0x354], PT, P0 ;  /* 0x0000d500ff007a0c */ /* 0x000fc60003f05300 */
[----:B------:R-:W-:-:S04]  /*0430*/  @P3 IMAD.WIDE R8, R41, R18, c[0x0][0x370] ;  /* 0x0000dc0029083625 */ /* 0x000fc800078e0212 */
[----:B------:R-:W-:Y:S01]  /*0440*/  @P2 IMAD.WIDE R6, R41, R18, c[0x0][0x360] ;  /* 0x0000d80029062625 */ /* 0x000fe200078e0212 */
[----:B------:R2:W5:Y:S04]  /*0450*/  @P3 LDG.E R10, [R8.64] ;  /* 0x00000008080a3981 */ /* 0x000568000c1e1900 */
[----:B------:R2:W5:Y:S04]  /*0460*/  @P2 LDG.E R21, [R6.64] ;  /* 0x0000000806152981 */ /* 0x000568000c1e1900 */
[----:B------:R2:W5:Y:S04]  /*0470*/  @P1 LDG.E R11, [R4.64] ;  /* 0x00000008040b1981 */ /* 0x000568000c1e1900 */
[----:B------:R2:W5:Y:S01]  /*0480*/  @P0 LDG.E R12, [R2.64] ;  /* 0x00000008020c0981 */ /* 0x000562000c1e1900 */
[----:B-1----:R-:W-:Y:S01]  /*0490*/  IMAD.MOV.U32 R0, RZ, RZ, c[0x0][0x1d0] ;  /* 0x00007400ff007624 */ /* 0x002fe200078e00ff */
[----:B------:R-:W-:Y:S05]  /*04a0*/  @P2 BRA `(.L_x_13) ;  /* 0x0000004000002947 */ /* 0x000fea0003800000 */
[----:B------:R-:W-:Y:S05]  /*04b0*/  @!P1 BRA `(.L_x_13) ;  /* 0x0000003000009947 */ /* 0x000fea0003800000 */
[----:B--2---:R1:W2:Y:S04]  /*04c0*/  LDG.E R6, [R4.64] ;  /* 0x0000000804067981 */ /* 0x0042a8000c1e1900 */
[----:B-1----:R-:W2:Y:S02]  /*04d0*/  LDG.E R4, [R4.64+0x4] ;  /* 0x0000040804047981 */ /* 0x002ea4000c1e1900 */
[----:B--2--5:R-:W-:-:S02]  /*04e0*/  IADD3 R21, -R6, R4, RZ ;  /* 0x0000000406157210 */ /* 0x024fc40007ffe1ff */
.L_x_13:
[----:B------:R-:W-:-:S04]  /*04f0*/  ISETP.NE.U32.AND P2, PT, RZ, c[0x0][0x368], PT ;  /* 0x0000da00ff007a0c */ /* 0x000fc80003f45070 */
[----:B------:R-:W-:-:S13]  /*0500*/  ISETP.NE.AND.EX P2, PT, RZ, c[0x0][0x36c], PT, P2 ;  /* 0x0000db00ff007a0c */ /* 0x000fda0003f45320 */
[----:B------:R-:W-:Y:S05]  /*0510*/  @!P2 BRA `(.L_x_14) ;  /* 0x000000300000a947 */ /* 0x000fea0003800000 */
[----:B--2---:R-:W-:-:S05]  /*0520*/  IMAD.WIDE R2, R41, R18, c[0x0][0x368] ;  /* 0x0000da0029027625 */ /* 0x004fca00078e0212 */
[----:B------:R1:W5:Y:S01]  /*0530*/  LDG.E R0, [R2.64] ;  /* 0x0000000802007981 */ /* 0x000362000c1e1900 */
[----:B------:R-:W-:Y:S05]  /*0540*/  BRA `(.L_x_15) ;  /* 0x0000004000007947 */ /* 0x000fea0003800000 */
.L_x_14:
[----:B------:R-:W-:Y:S05]  /*0550*/  @!P0 BRA `(.L_x_15) ;  /* 0x0000003000008947 */ /* 0x000fea0003800000 */
[----:B------:R1:W3:Y:S04]  /*0560*/  LDG.E R0, [R2.64] ;  /* 0x0000000802007981 */ /* 0x0002e8000c1e1900 */
[----:B-12---:R-:W3:Y:S02]  /*0570*/  LDG.E R2, [R2.64+0x4] ;  /* 0x0000040802027981 */ /* 0x006ee4000c1e1900 */
[----:B---3--:R-:W-:-:S05]  /*0580*/  IADD3 R0, -R0, R2, RZ ;  /* 0x0000000200007210 */ /* 0x008fca0007ffe1ff */
.L_x_15:
[----:B-----5:R-:W-:Y:S01]  /*0590*/  IMAD.IADD R112, R0, 0x1, -R10 ;  /* 0x0000000100707824 */ /* 0x020fe200078e0a0a */
[----:B------:R-:W-:Y:S01]  /*05a0*/  IADD3 R10, R12, R10, RZ ;  /* 0x0000000a0c0a7210 */ /* 0x000fe20007ffe0ff */
[----:B-12---:R-:W-:Y:S01]  /*05b0*/  IMAD.MOV.U32 R2, RZ, RZ, RZ ;  /* 0x000000ffff027224 */ /* 0x006fe200078e00ff */
[----:B------:R-:W-:Y:S01]  /*05c0*/  PLOP3.LUT P4, PT, PT, PT, PT, 0x80, 0x0 ;  /* 0x000000000000781c */ /* 0x000fe20003f8f070 */
[----:B------:R-:W-:Y:S01]  /*05d0*/  CS2R R178, SRZ ;  /* 0x0000000000b27805 */ /* 0x000fe2000001ff00 */
[C---:B------:R-:W-:Y:S01]  /*05e0*/  IADD3 R3, R112.reuse, 0x6f, RZ ;  /* 0x0000006f70037810 */ /* 0x040fe20007ffe0ff */
[----:B------:R-:W-:Y:S01]  /*05f0*/  CS2R R176, SRZ ;  /* 0x0000000000b07805 */ /* 0x000fe2000001ff00 */
[----:B------:R-:W-:Y:S01]  /*0600*/  ISETP.GE.AND P2, PT, R112, 0x1, PT ;  /* 0x000000017000780c */ /* 0x000fe20003f46270 */
[----:B------:R-:W-:Y:S01]  /*0610*/  CS2R R182, SRZ ;  /* 0x0000000000b67805 */ /* 0x000fe2000001ff00 */
[----:B------:R-:W-:Y:S01]  /*0620*/  CS2R R12, SRZ ;  /* 0x00000000000c7805 */ /* 0x000fe2000001ff00 */
[----:B------:R-:W-:Y:S01]  /*0630*/  IMAD.HI R2, R3, -0x6db6db6d, R2 ;  /* 0x9249249303027827 */ /* 0x000fe200078e0202 */
[----:B------:R-:W-:Y:S01]  /*0640*/  CS2R R14, SRZ ;  /* 0x00000000000e7805 */ /* 0x000fe2000001ff00 */
[----:B------:R-:W-:Y:S01]  /*0650*/  MOV R174, RZ ;  /* 0x000000ff00ae7202 */ /* 0x000fe20000000f00 */
[----:B------:R-:W-:Y:S01]  /*0660*/  CS2R R16, SRZ ;  /* 0x0000000000107805 */ /* 0x000fe2000001ff00 */
[----:B------:R-:W-:Y:S01]  /*0670*/  IMAD.MOV.U32 R180, RZ, RZ, RZ ;  /* 0x000000ffffb47224 */ /* 0x000fe200078e00ff */
[----:B------:R-:W-:Y:S01]  /*0680*/  SHF.R.U32.HI R0, RZ, 0x1f, R2 ;  /* 0x0000001fff007819 */ /* 0x000fe20000011602 */
[----:B------:R-:W-:Y:S01]  /*0690*/  IMAD.MOV.U32 R172, RZ, RZ, RZ ;  /* 0x000000ffffac7224 */ /* 0x000fe200078e00ff */
[----:B------:R-:W-:Y:S01]  /*06a0*/  MOV R170, RZ ;  /* 0x000000ff00aa7202 */ /* 0x000fe20000000f00 */
[----:B------:R-:W-:Y:S01]  /*06b0*/  IMAD.MOV.U32 R19, RZ, RZ, RZ ;  /* 0x000000ffff137224 */ /* 0x000fe200078e00ff */
[----:B------:R-:W-:Y:S01]  /*06c0*/  LEA.HI.SX32 R195, R2, R0, 0x1a ;  /* 0x0000000002c37211 */ /* 0x000fe200078fd2ff */
[----:B------:R-:W-:Y:S01]  /*06d0*/  CS2R R26, SRZ ;  /* 0x00000000001a7805 */ /* 0x000fe2000001ff00 */
[----:B------:R-:W-:Y:S01]  /*06e0*/  MOV R168, RZ ;  /* 0x000000ff00a87202 */ /* 0x000fe20000000f00 */
[----:B------:R-:W-:Y:S01]  /*06f0*/  IMAD.MOV.U32 R162, RZ, RZ, RZ ;  /* 0x000000ffffa27224 */ /* 0x000fe200078e00ff */
[----:B------:R-:W-:Y:S01]  /*0700*/  MOV R20, RZ ;  /* 0x000000ff00147202 */ /* 0x000fe20000000f00 */
[----:B------:R1:W-:Y:S01]  /*0710*/  STL [R1+0x8], R195 ;  /* 0x000008c301007387 */ /* 0x0003e20000100800 */
[----:B------:R-:W-:Y:S01]  /*0720*/  IMAD.MOV.U32 R160, RZ, RZ, RZ ;  /* 0x000000ffffa07224 */ /* 0x000fe200078e00ff */
[----:B------:R-:W-:Y:S01]  /*0730*/  MOV R166, RZ ;  /* 0x000000ff00a67202 */ /* 0x000fe20000000f00 */
[----:B------:R-:W-:Y:S01]  /*0740*/  CS2R R164, SRZ ;  /* 0x0000000000a47805 */ /* 0x000fe2000001ff00 */
[----:B------:R-:W-:Y:S01]  /*0750*/  CS2R R22, SRZ ;  /* 0x0000000000167805 */ /* 0x000fe2000001ff00 */
[----:B------:R-:W-:Y:S01]  /*0760*/  IMAD.MOV.U32 R158, RZ, RZ, RZ ;  /* 0x000000ffff9e7224 */ /* 0x000fe200078e00ff */
[----:B------:R-:W-:Y:S01]  /*0770*/  MOV R156, RZ ;  /* 0x000000ff009c7202 */ /* 0x000fe20000000f00 */
[----:B------:R-:W-:Y:S01]  /*0780*/  CS2R R24, SRZ ;  /* 0x0000000000187805 */ /* 0x000fe2000001ff00 */
[----:B------:R-:W-:Y:S01]  /*0790*/  IMAD.MOV.U32 R154, RZ, RZ, RZ ;  /* 0x000000ffff9a7224 */ /* 0x000fe200078e00ff */
[----:B------:R-:W-:Y:S01]  /*07a0*/  MOV R152, RZ ;  /* 0x000000ff00987202 */ /* 0x000fe20000000f00 */
[----:B------:R-:W-:Y:S01]  /*07b0*/  CS2R R146, SRZ ;  /* 0x0000000000927805 */ /* 0x000fe2000001ff00 */
[----:B------:R-:W-:Y:S01]  /*07c0*/  CS2R R30, SRZ ;  /* 0x00000000001e7805 */ /* 0x000fe2000001ff00 */
[----:B------:R-:W-:Y:S01]  /*07d0*/  IMAD.MOV.U32 R144, RZ, RZ, RZ ;  /* 0x000000ffff907224 */ /* 0x000fe200078e00ff */
[----:B------:R-:W-:Y:S01]  /*07e0*/  MOV R150, RZ ;  /* 0x000000ff00967202 */ /* 0x000fe20000000f00 */
[----:B------:R-:W-:Y:S01]  /*07f0*/  IMAD.MOV.U32 R148, RZ, RZ, RZ ;  /* 0x000000ffff947224 */ /* 0x000fe200078e00ff */
[----:B------:R-:W-:Y:S01]  /*0800*/  CS2R R142, SRZ ;  /* 0x00000000008e7805 */ /* 0x000fe2000001ff00 */
[----:B------:R-:W-:Y:S01]  /*0810*/  CS2R R32, SRZ ;  /* 0x0000000000207805 */ /* 0x000fe2000001ff00 */
[----:B------:R-:W-:Y:S01]  /*0820*/  MOV R140, RZ ;  /* 0x000000ff008c7202 */ /* 0x000fe20000000f00 */
        /* <DEDUP_REMOVED lines=10> */
[----:B------:R-:W-:Y:S01]  /*08d0*/  CS2R R126, SRZ ;  /* 0x00000000007e7805 */ /* 0x000fe2000001ff00 */
[----:B------:R-:W-:Y:S01]  /*08e0*/  CS2R R124, SRZ ;  /* 0x00000000007c7805 */ /* 0x000fe2000001ff00 */
[----:B------:R-:W-:Y:S01]  /*08f0*/  IMAD.MOV.U32 R40, RZ, RZ, RZ ;  /* 0x000000ffff287224 */ /* 0x000fe200078e00ff */
[----:B------:R-:W-:Y:S01]  /*0900*/  CS2R R38, SRZ ;  /* 0x0000000000267805 */ /* 0x000fe2000001ff00 */
[----:B------:R-:W-:Y:S01]  /*0910*/  MOV R37, RZ ;  /* 0x000000ff00257202 */ /* 0x000fe20000000f00 */
[----:B------:R-:W-:Y:S05]  /*0920*/  @!P2 BRA `(.L_x_16) ;  /* 0x0000ca400000a947 */ /* 0x000fea0003800000 */
[----:B-1----:R-:W-:-:S04]  /*0930*/  ISETP.NE.U32.AND P4, PT, RZ, c[0x0][0x340], PT ;  /* 0x0000d000ff007a0c */ /* 0x002fc80003f85070 */
[----:B------:R-:W-:-:S13]  /*0940*/  ISETP.NE.AND.EX P4, PT, RZ, c[0x0][0x344], PT, P4 ;  /* 0x0000d100ff007a0c */ /* 0x000fda0003f85340 */
[----:B------:R-:W-:-:S05]  /*0950*/  @P4 IMAD.WIDE R2, R41, R18, c[0x0][0x340] ;  /* 0x0000d00029024625 */ /* 0x000fca00078e0212 */
[----:B------:R1:W2:Y:S01]  /*0960*/  @P4 LDG.E R18, [R2.64] ;  /* 0x0000000802124981 */ /* 0x0002a2000c1e1900 */
[----:B------:R-:W-:Y:S01]  /*0970*/  SHF.R.S32.HI R28, RZ, 0x1f, R192 ;  /* 0x0000001fff1c7819 */ /* 0x000fe200000114c0 */
[----:B------:R-:W-:Y:S01]  /*0980*/  IMAD.MOV.U32 R6, RZ, RZ, c[0x0][0x2c4] ;  /* 0x0000b100ff067624 */ /* 0x000fe200078e00ff */
[----:B------:R-:W-:Y:S01]  /*0990*/  SHF.R.S32.HI R0, RZ, 0x1f, R11 ;  /* 0x0000001fff007819 */ /* 0x000fe2000001140b */
[----:B------:R-:W3:Y:S01]  /*09a0*/  S2R R22, SR_CTAID.Y ;  /* 0x0000000000167919 */ /* 0x000ee20000002600 */
[-C--:B------:R-:W-:Y:S01]  /*09b0*/  LEA.HI R4, R28, R192.reuse, RZ, 0x3 ;  /* 0x000000c01c047211 */ /* 0x080fe200078f18ff */
[----:B------:R-:W-:Y:S01]  /*09c0*/  BSSY B0, `(.L_x_17) ;  /* 0x000006f000007945 */ /* 0x000fe20003800000 */
[----:B------:R-:W-:Y:S01]  /*09d0*/  ISETP.NE.AND P3, PT, R6, 0x1, PT ;  /* 0x000000010600780c */ /* 0x000fe20003f65270 */
[----:B------:R-:W-:Y:S01]  /*09e0*/  IMAD R0, R0, c[0x0][0x178], RZ ;  /* 0x00005e0000007a24 */ /* 0x000fe200078e02ff */
[----:B------:R-:W-:Y:S02]  /*09f0*/  SHF.R.S32.HI R19, RZ, 0x3, R4 ;  /* 0x00000003ff137819 */ /* 0x000fe40000011404 */
[----:B------:R-:W-:Y:S01]  /*0a00*/  LOP3.LUT R4, R4, 0xfffffff8, RZ, 0xc0, !PT ;  /* 0xfffffff804047812 */ /* 0x000fe200078ec0ff */
[----:B------:R-:W-:Y:S01]  /*0a10*/  IMAD R5, R11, c[0x0][0x17c], R0 ;  /* 0x00005f000b057a24 */ /* 0x000fe200078e0200 */
[----:B------:R-:W-:Y:S01]  /*0a20*/  SHF.R.S32.HI R8, RZ, 0x1f, R10 ;  /* 0x0000001fff087819 */ /* 0x000fe2000001140a */
[----:B------:R-:W-:Y:S01]  /*0a30*/  IMAD.SHL.U32 R0, R19, 0x40, RZ ;  /* 0x0000004013007824 */ /* 0x000fe200078e00ff */
[----:B------:R-:W-:-:S02]  /*0a40*/  IADD3 R40, -R4, R192, RZ ;  /* 0x000000c004287210 */ /* 0x000fc40007ffe1ff */
[----:B------:R-:W-:Y:S02]  /*0a50*/  IADD3 R4, P2, R10, R19, RZ ;  /* 0x000000130a047210 */ /* 0x000fe40007f5e0ff */
[----:B------:R-:W-:Y:S01]  /*0a60*/  LOP3.LUT R0, R0, 0x1c0, RZ, 0xc0, !PT ;  /* 0x000001c000007812 */ /* 0x000fe200078ec0ff */
[----:B------:R-:W-:Y:S01]  /*0a70*/  IMAD.SHL.U32 R6, R40, 0x8, RZ ;  /* 0x0000000828067824 */ /* 0x000fe200078e00ff */
[----:B------:R-:W-:Y:S02]  /*0a80*/  SHF.R.S32.HI R17, RZ, 0x1f, R41 ;  /* 0x0000001fff117819 */ /* 0x000fe40000011429 */
[----:B------:R-:W-:Y:S01]  /*0a90*/  LEA.HI R27, R28, R192, RZ, 0x4 ;  /* 0x000000c01c1b7211 */ /* 0x000fe200078f20ff */
[----:B-1----:R-:W-:Y:S01]  /*0aa0*/  IMAD.WIDE.U32 R2, R11, c[0x0][0x178], RZ ;  /* 0x00005e000b027a25 */ /* 0x002fe200078e00ff */
[----:B------:R-:W-:Y:S02]  /*0ab0*/  LOP3.LUT R7, R0, 0x38, R6, 0xf8, !PT ;  /* 0x0000003800077812 */ /* 0x000fe400078ef806 */
[----:B---3--:R-:W-:-:S02]  /*0ac0*/  SHF.R.S32.HI R16, RZ, 0x1f, R22 ;  /* 0x0000001fff107819 */ /* 0x008fc40000011416 */
[----:B------:R-:W-:Y:S02]  /*0ad0*/  IADD3 R3, R3, R5, RZ ;  /* 0x0000000503037210 */ /* 0x000fe40007ffe0ff */
[----:B------:R-:W-:Y:S01]  /*0ae0*/  SHF.R.U32.HI R5, RZ, 0x3, R0 ;  /* 0x00000003ff057819 */ /* 0x000fe20000011600 */
[----:B------:R-:W-:Y:S01]  /*0af0*/  IMAD R10, R16, c[0x0][0x1b8], RZ ;  /* 0x00006e00100a7a24 */ /* 0x000fe200078e02ff */
[----:B------:R-:W-:Y:S01]  /*0b00*/  LEA.HI.X.SX32 R0, R19, R8, 0x1, P2 ;  /* 0x0000000813007211 */ /* 0x000fe200010f0eff */
[----:B------:R-:W-:Y:S01]  /*0b10*/  IMAD.WIDE.U32 R2, R22, c[0x0][0x1b8], R2 ;  /* 0x00006e0016027a25 */ /* 0x000fe200078e0002 */
[----:B------:R-:W-:Y:S02]  /*0b20*/  LOP3.LUT R20, R7, R5, RZ, 0x3c, !PT ;  /* 0x0000000507147212 */ /* 0x000fe400078e3cff */
[----:B------:R-:W-:Y:S01]  /*0b30*/  SEL R12, R17, RZ, !P1 ;  /* 0x000000ff110c7207 */ /* 0x000fe20004800000 */
[----:B------:R-:W-:Y:S01]  /*0b40*/  IMAD R5, R40, 0x10, R19 ;  /* 0x0000001028057824 */ /* 0x000fe200078e0213 */
[----:B------:R-:W-:Y:S01]  /*0b50*/  SHF.R.S32.HI R7, RZ, 0x1f, R6 ;  /* 0x0000001fff077819 */ /* 0x000fe20000011406 */
[----:B------:R-:W-:-:S02]  /*0b60*/  IMAD R8, R0, c[0x0][0x1e0], RZ ;  /* 0x0000780000087a24 */ /* 0x000fc400078e02ff */
[----:B------:R-:W-:Y:S01]  /*0b70*/  IMAD R10, R22, c[0x0][0x1bc], R10 ;  /* 0x00006f00160a7a24 */ /* 0x000fe200078e020a */
[----:B------:R-:W-:Y:S01]  /*0b80*/  LEA R11, R35, R5, 0x7 ;  /* 0x00000005230b7211 */ /* 0x000fe200078e38ff */
[----:B------:R-:W-:Y:S02]  /*0b90*/  IMAD R0, R0, c[0x0][0x208], RZ ;  /* 0x0000820000007a24 */ /* 0x000fe400078e02ff */
[----:B------:R-:W-:Y:S01]  /*0ba0*/  IMAD.IADD R3, R3, 0x1, R10 ;  /* 0x0000000103037824 */ /* 0x000fe200078e020a */
[----:B------:R-:W-:Y:S01]  /*0bb0*/  SEL R10, R41, RZ, !P1 ;  /* 0x000000ff290a7207 */ /* 0x000fe20004800000 */
[----:B------:R-:W-:-:S04]  /*0bc0*/  @P3 IMAD.HI.U32 R13, R11, c[0x0][0x2c8], RZ ;  /* 0x0000b2000b0d3a27 */ /* 0x000fc800078e00ff */
[----:B------:R-:W-:Y:S01]  /*0bd0*/  IMAD R15, R4, c[0x0][0x20c], R0 ;  /* 0x00008300040f7a24 */ /* 0x000fe200078e0200 */
[----:B------:R-:W-:Y:S01]  /*0be0*/  MOV R0, R11 ;  /* 0x0000000b00007202 */ /* 0x000fe20000000f00 */
[----:B------:R-:W-:Y:S01]  /*0bf0*/  IMAD R12, R12, c[0x0][0x1c0], RZ ;  /* 0x000070000c0c7a24 */ /* 0x000fe200078e02ff */
[----:B------:R-:W-:Y:S01]  /*0c00*/  @P3 SHF.R.U32.HI R0, RZ, c[0x0][0x2cc], R13 ;  /* 0x0000b300ff003a19 */ /* 0x000fe2000001160d */
[----:B------:R-:W-:-:S04]  /*0c10*/  IMAD.WIDE.U32 R2, R10, c[0x0][0x1c0], R2 ;  /* 0x000070000a027a25 */ /* 0x000fc800078e0002 */
[----:B------:R-:W-:Y:S01]  /*0c20*/  IMAD R13, R10, c[0x0][0x1c4], R12 ;  /* 0x000071000a0d7a24 */ /* 0x000fe200078e020c */
[--C-:B------:R-:W-:Y:S01]  /*0c30*/  SHF.R.S32.HI R10, RZ, 0x1f, R0.reuse ;  /* 0x0000001fff0a7819 */ /* 0x100fe20000011400 */
[----:B------:R-:W-:Y:S02]  /*0c40*/  IMAD.MOV R12, RZ, RZ, -R0 ;  /* 0x000000ffff0c7224 */ /* 0x000fe400078e0a00 */
[----:B------:R-:W-:Y:S01]  /*0c50*/  IMAD R14, R4, c[0x0][0x1e4], R8 ;  /* 0x00007900040e7a24 */ /* 0x000fe200078e0208 */
[----:B------:R-:W-:Y:S01]  /*0c60*/  IADD3 R3, R3, R13, RZ ;  /* 0x0000000d03037210 */ /* 0x000fe20007ffe0ff */
[----:B------:R-:W-:Y:S01]  /*0c70*/  IMAD R12, R12, c[0x0][0x2c4], R11 ;  /* 0x0000b1000c0c7a24 */ /* 0x000fe200078e020b */
[----:B------:R-:W-:Y:S01]  /*0c80*/  LOP3.LUT R11, R27, 0xfffffff0, RZ, 0xc0, !PT ;  /* 0xfffffff01b0b7812 */ /* 0x000fe200078ec0ff */
[----:B------:R-:W-:Y:S02]  /*0c90*/  IMAD R10, R10, c[0x0][0x1b0], RZ ;  /* 0x00006c000a0a7a24 */ /* 0x000fe400078e02ff */
[----:B------:R-:W-:Y:S01]  /*0ca0*/  IMAD.WIDE.U32 R8, R4, c[0x0][0x1e0], R6 ;  /* 0x0000780004087a25 */ /* 0x000fe200078e0006 */
[----:B------:R-:W-:-:S03]  /*0cb0*/  SHF.R.S32.HI R13, RZ, 0x1f, R12 ;  /* 0x0000001fff0d7819 */ /* 0x000fc6000001140c */
[----:B------:R-:W-:-:S04]  /*0cc0*/  IMAD.WIDE.U32 R4, R4, c[0x0][0x208], R6 ;  /* 0x0000820004047a25 */ /* 0x000fc800078e0006 */
[C---:B------:R-:W-:Y:S01]  /*0cd0*/  IMAD R10, R0.reuse, c[0x0][0x1b4], R10 ;  /* 0x00006d00000a7a24 */ /* 0x040fe200078e020a */
[----:B------:R-:W-:Y:S01]  /*0ce0*/  IADD3 R5, R5, R15, RZ ;  /* 0x0000000f05057210 */ /* 0x000fe20007ffe0ff */
[----:B------:R-:W-:-:S04]  /*0cf0*/  IMAD.WIDE.U32 R2, R0, c[0x0][0x1b0], R2 ;  /* 0x00006c0000027a25 */ /* 0x000fc800078e0002 */
[----:B------:R-:W-:Y:S01]  /*0d00*/  IMAD.IADD R0, R192, 0x1, -R11 ;  /* 0x00000001c0007824 */ /* 0x000fe200078e0a0b */
[----:B------:R-:W-:Y:S01]  /*0d10*/  IADD3 R3, R3, R10, RZ ;  /* 0x0000000a03037210 */ /* 0x000fe20007ffe0ff */
[----:B------:R-:W-:Y:S02]  /*0d20*/  IMAD.IADD R9, R9, 0x1, R14 ;  /* 0x0000000109097824 */ /* 0x000fe400078e020e */
[C---:B------:R-:W-:Y:S02]  /*0d30*/  IMAD R14, R16.reuse, c[0x0][0x1e8], RZ ;  /* 0x00007a00100e7a24 */ /* 0x040fe400078e02ff */
[----:B------:R-:W-:Y:S01]  /*0d40*/  IMAD R15, R16, c[0x0][0x210], RZ ;  /* 0x00008400100f7a24 */ /* 0x000fe200078e02ff */
[----:B------:R-:W-:Y:S01]  /*0d50*/  SHF.R.S32.HI R16, RZ, 0x1f, R0 ;  /* 0x0000001fff107819 */ /* 0x000fe20000011400 */
[----:B------:R-:W-:-:S03]  /*0d60*/  IMAD.WIDE.U32 R10, R22, c[0x0][0x1e8], R8 ;  /* 0x00007a00160a7a25 */ /* 0x000fc600078e0008 */
[----:B------:R-:W-:Y:S01]  /*0d70*/  LEA.HI R26, R16, R0, RZ, 0x3 ;  /* 0x00000000101a7211 */ /* 0x000fe200078f18ff */
[----:B------:R-:W-:-:S04]  /*0d80*/  IMAD.WIDE.U32 R8, R22, c[0x0][0x210], R4 ;  /* 0x0000840016087a25 */ /* 0x000fc800078e0004 */
[----:B------:R-:W-:Y:S01]  /*0d90*/  IMAD.WIDE.U32 R4, R12, c[0x0][0x1a8], R2 ;  /* 0x00006a000c047a25 */ /* 0x000fe200078e0002 */
[----:B------:R-:W-:-:S03]  /*0da0*/  LOP3.LUT R2, R26, 0xfffffff8, RZ, 0xc0, !PT ;  /* 0xfffffff81a027812 */ /* 0x000fc600078ec0ff */
[----:B------:R-:W-:Y:S01]  /*0db0*/  IMAD R15, R22, c[0x0][0x214], R15 ;  /* 0x00008500160f7a24 */ /* 0x000fe200078e020f */
[----:B------:R-:W-:Y:S01]  /*0dc0*/  IADD3 R25, R0, -R2, RZ ;  /* 0x8000000200197210 */ /* 0x000fe20007ffe0ff */
[----:B------:R-:W-:Y:S02]  /*0dd0*/  IMAD R14, R22, c[0x0][0x1ec], R14 ;  /* 0x00007b00160e7a24 */ /* 0x000fe400078e020e */
[----:B------:R-:W-:Y:S01]  /*0de0*/  IMAD R13, R13, c[0x0][0x1a8], RZ ;  /* 0x00006a000d0d7a24 */ /* 0x000fe200078e02ff */
[----:B------:R-:W-:Y:S01]  /*0df0*/  IADD3 R9, R9, R15, RZ ;  /* 0x0000000f09097210 */ /* 0x000fe20007ffe0ff */
[----:B------:R-:W-:Y:S02]  /*0e00*/  IMAD.IADD R11, R11, 0x1, R14 ;  /* 0x000000010b0b7824 */ /* 0x000fe400078e020e */
[----:B------:R-:W-:-:S04]  /*0e10*/  IMAD R13, R12, c[0x0][0x1ac], R13 ;  /* 0x00006b000c0d7a24 */ /* 0x000fc800078e020d */
[----:B------:R-:W-:Y:S01]  /*0e20*/  IMAD.IADD R12, R5, 0x1, R13 ;  /* 0x00000001050c7824 */ /* 0x000fe200078e020d */
[C---:B------:R-:W-:Y:S01]  /*0e30*/  LEA R13, P1, R4.reuse, c[0x0][0x160], 0x1 ;  /* 0x00005800040d7a11 */ /* 0x040fe200078208ff */
[----:B------:R-:W-:Y:S01]  /*0e40*/  IMAD R5, R21, c[0x0][0x2c4], RZ ;  /* 0x0000b10015057a24 */ /* 0x000fe200078e02ff */
[----:B------:R-:W-:Y:S02]  /*0e50*/  MOV R21, 0x20 ;  /* 0x0000002000157802 */ /* 0x000fe40000000f00 */
[----:B------:R-:W-:Y:S01]  /*0e60*/  LEA.HI.X R12, R4, c[0x0][0x164], R12, 0x1, P1 ;  /* 0x00005900040c7a11 */ /* 0x000fe200008f0c0c */
[----:B------:R1:W3:Y:S01]  /*0e70*/  SHFL.IDX PT, R15, R13, RZ, 0x181f ;  /* 0x00181fff0d0f7589 */ /* 0x0002e200000e0000 */
[----:B------:R-:W-:-:S03]  /*0e80*/  LEA.HI R4, R28, R192, RZ, 0x6 ;  /* 0x000000c01c047211 */ /* 0x000fc600078f30ff */
[----:B------:R1:W4:Y:S02]  /*0e90*/  SHFL.IDX PT, R16, R12, RZ, 0x181f ;  /* 0x00181fff0c107589 */ /* 0x00032400000e0000 */
[----:B------:R-:W-:Y:S01]  /*0ea0*/  IMAD.SHL.U32 R4, R4, 0x8, RZ ;  /* 0x0000000804047824 */ /* 0x000fe200078e00ff */
[--C-:B--2---:R-:W-:Y:S01]  /*0eb0*/  @P4 SHF.R.S32.HI R3, RZ, 0x1f, R18.reuse ;  /* 0x0000001fff034819 */ /* 0x104fe20000011412 */
[----:B------:R-:W-:Y:S01]  /*0ec0*/  @P4 IMAD.MOV.U32 R2, RZ, RZ, R18 ;  /* 0x000000ffff024224 */ /* 0x000fe200078e0012 */
[----:B------:R-:W-:Y:S01]  /*0ed0*/  @!P4 MOV R2, R41 ;  /* 0x000000290002c202 */ /* 0x000fe20000000f00 */
[----:B------:R-:W-:Y:S01]  /*0ee0*/  @!P4 IMAD.MOV.U32 R3, RZ, RZ, R17 ;  /* 0x000000ffff03c224 */ /* 0x000fe200078e0011 */
[----:B------:R-:W-:Y:S01]  /*0ef0*/  LEA R17, R35, R19, 0x7 ;  /* 0x0000001323117211 */ /* 0x000fe200078e38ff */
[----:B------:R-:W-:Y:S01]  /*0f00*/  IMAD.MOV.U32 R18, RZ, RZ, 0x10 ;  /* 0x00000010ff127424 */ /* 0x000fe200078e00ff */
[----:B------:R-:W-:Y:S02]  /*0f10*/  SEL R0, R2, RZ, !P0 ;  /* 0x000000ff02007207 */ /* 0x000fe40004000000 */
[----:B------:R-:W-:-:S02]  /*0f20*/  SEL R2, R3, RZ, !P0 ;  /* 0x000000ff03027207 */ /* 0x000fc40004000000 */
[----:B------:R-:W-:Y:S01]  /*0f30*/  ISETP.GE.AND P3, PT, R17, R5, PT ;  /* 0x000000051100720c */ /* 0x000fe20003f66270 */
[----:B------:R-:W-:Y:S01]  /*0f40*/  IMAD.WIDE.U32 R30, R0, c[0x0][0x1f0], R10 ;  /* 0x00007c00001e7a25 */ /* 0x000fe200078e000a */
[----:B------:R-:W-:-:S03]  /*0f50*/  ISETP.GE.AND P0, PT, R6, c[0x0][0x198], PT ;  /* 0x0000660006007a0c */ /* 0x000fc60003f06270 */
[C---:B------:R-:W-:Y:S01]  /*0f60*/  IMAD R3, R2.reuse, c[0x0][0x1f0], RZ ;  /* 0x00007c0002037a24 */ /* 0x040fe200078e02ff */
[----:B------:R1:W-:Y:S01]  /*0f70*/  STL.64 [R1+0x38], R30 ;  /* 0x0000381e01007387 */ /* 0x0003e20000100a00 */
[----:B------:R-:W-:Y:S01]  /*0f80*/  IMAD R2, R2, c[0x0][0x218], RZ ;  /* 0x0000860002027a24 */ /* 0x000fe200078e02ff */
[----:B------:R-:W-:Y:S01]  /*0f90*/  R2P PR, R25, 0x6 ;  /* 0x0000000619007804 */ /* 0x000fe20000000000 */
[C---:B------:R-:W-:Y:S02]  /*0fa0*/  IMAD R14, R0.reuse, c[0x0][0x1f4], R3 ;  /* 0x00007d00000e7a24 */ /* 0x040fe400078e0203 */
[C---:B------:R-:W-:Y:S02]  /*0fb0*/  IMAD R2, R0.reuse, c[0x0][0x21c], R2 ;  /* 0x0000870000027a24 */ /* 0x040fe400078e0202 */
[----:B------:R-:W-:Y:S01]  /*0fc0*/  IMAD.WIDE.U32 R32, R0, c[0x0][0x218], R8 ;  /* 0x0000860000207a25 */ /* 0x000fe200078e0008 */
[----:B------:R-:W-:Y:S02]  /*0fd0*/  IADD3 R37, R31, R14, RZ ;  /* 0x0000000e1f257210 */ /* 0x000fe40007ffe0ff */
[----:B------:R-:W-:Y:S01]  /*0fe0*/  LOP3.LUT R0, R20, 0xfffffe00, R4, 0xf8, !PT ;  /* 0xfffffe0014007812 */ /* 0x000fe200078ef804 */
[----:B------:R-:W-:Y:S01]  /*0ff0*/  IMAD.IADD R23, R33, 0x1, R2 ;  /* 0x0000000121177824 */ /* 0x000fe200078e0202 */
[----:B------:R1:W-:Y:S01]  /*1000*/  STL.64 [R1+0x10], R32 ;  /* 0x0000102001007387 */ /* 0x0003e20000100a00 */
[----:B------:R-:W-:-:S02]  /*1010*/  SEL R3, R18, 0xfffffff0, !P1 ;  /* 0xfffffff012037807 */ /* 0x000fc40004800000 */
[----:B------:R-:W-:Y:S01]  /*1020*/  SEL R4, R21, 0xffffffe0, !P2 ;  /* 0xffffffe015047807 */ /* 0x000fe20005000000 */
[----:B------:R1:W-:Y:S04]  /*1030*/  STL [R1+0x4], R23 ;  /* 0x0000041701007387 */ /* 0x0003e80000100800 */
[----:B------:R1:W-:Y:S01]  /*1040*/  STL [R1+0x34], R37 ;  /* 0x0000342501007387 */ /* 0x0003e20000100800 */
[----:B------:R-:W-:Y:S05]  /*1050*/  @P3 BRA `(.L_x_18) ;  /* 0x0000005000003947 */ /* 0x000fea0003800000 */
[----:B---34-:R-:W-:Y:S01]  /*1060*/  LEA R8, P1, R6, R15, 0x1 ;  /* 0x0000000f06087211 */ /* 0x018fe200078208ff */
[----:B------:R-:W-:-:S03]  /*1070*/  IMAD.SHL.U32 R2, R0, 0x2, RZ ;  /* 0x0000000200027824 */ /* 0x000fc600078e00ff */
[----:B------:R-:W-:-:S05]  /*1080*/  LEA.HI.X R9, R6, R16, R7, 0x1, P1 ;  /* 0x0000001006097211 */ /* 0x000fca00008f0c07 */
[----:B------:R-:W-:Y:S01]  /*1090*/  @!PT LDS RZ, [RZ] ;  /* 0x00000000fffff984 */ /* 0x000fe20000000800 */
[----:B------:R2:W-:Y:S04]  /*10a0*/  LDGSTS.E.BYPASS.LTC128B.128 [R2+0x7100], [R8.64], !P0 ;  /* 0x0710000008027fae */ /* 0x0005e8000c101d48 */
.L_x_18:
[----:B---34-:R-:W-:Y:S05]  /*10b0*/  BSYNC B0 ;  /* 0x0000000000007941 */ /* 0x018fea0003800000 */
.L_x_17:
[----:B--2---:R-:W-:Y:S01]  /*10c0*/  IADD3 R9, R17, 0x10, RZ ;  /* 0x0000001011097810 */ /* 0x004fe20007ffe0ff */
[----:B------:R2:W3:Y:S01]  /*10d0*/  SHFL.IDX PT, R2, R12, 0x1, 0x181f ;  /* 0x00381f000c027f89 */ /* 0x0004e200000e0000 */
[----:B------:R-:W-:Y:S02]  /*10e0*/  BSSY B0, `(.L_x_19) ;  /* 0x0000009000007945 */ /* 0x000fe40003800000 */
[----:B------:R-:W-:Y:S01]  /*10f0*/  ISETP.GE.AND P1, PT, R9, R5, PT ;  /* 0x000000050900720c */ /* 0x000fe20003f26270 */
[----:B------:R2:W4:-:S12]  /*1100*/  SHFL.IDX PT, R8, R13, 0x1, 0x181f ;  /* 0x00381f000d087f89 */ /* 0x00051800000e0000 */
[----:B------:R-:W-:Y:S05]  /*1110*/  @P1 BRA `(.L_x_20) ;  /* 0x0000005000001947 */ /* 0x000fea0003800000 */
[----:B----4-:R-:W-:-:S04]  /*1120*/  LEA R8, P1, R6, R8, 0x1 ;  /* 0x0000000806087211 */ /* 0x010fc800078208ff */
[----:B---3--:R-:W-:Y:S01]  /*1130*/  LEA.HI.X R9, R6, R2, R7, 0x1, P1 ;  /* 0x0000000206097211 */ /* 0x008fe200008f0c07 */
[----:B------:R-:W-:-:S05]  /*1140*/  IMAD.SHL.U32 R2, R0, 0x2, RZ ;  /* 0x0000000200027824 */ /* 0x000fca00078e00ff */
[----:B------:R-:W-:Y:S01]  /*1150*/  @!PT LDS RZ, [RZ] ;  /* 0x00000000fffff984 */ /* 0x000fe20000000800 */
[----:B------:R3:W-:Y:S03]  /*1160*/  LDGSTS.E.BYPASS.LTC128B.128 [R2+0x7900], [R8.64], !P0 ;  /* 0x0790000008027fae */ /* 0x0007e6000c101d48 */
.L_x_20:
[----:B------:R-:W-:Y:S05]  /*1170*/  BSYNC B0 ;  /* 0x0000000000007941 */ /* 0x000fea0003800000 */
.L_x_19:
[----:B---3--:R-:W-:Y:S01]  /*1180*/  IADD3 R9, R17, 0x20, RZ ;  /* 0x0000002011097810 */ /* 0x008fe20007ffe0ff */
[----:B------:R3:W1:Y:S01]  /*1190*/  SHFL.IDX PT, R2, R12, 0x2, 0x181f ;  /* 0x00581f000c027f89 */ /* 0x00066200000e0000 */
[----:B------:R-:W-:Y:S02]  /*11a0*/  BSSY B0, `(.L_x_21) ;  /* 0x0000009000007945 */ /* 0x000fe40003800000 */
[----:B------:R-:W-:Y:S01]  /*11b0*/  ISETP.GE.AND P1, PT, R9, R5, PT ;  /* 0x000000050900720c */ /* 0x000fe20003f26270 */
[----:B----4-:R3:W4:-:S12]  /*11c0*/  SHFL.IDX PT, R8, R13, 0x2, 0x181f ;  /* 0x00581f000d087f89 */ /* 0x01071800000e0000 */
[----:B------:R-:W-:Y:S05]  /*11d0*/  @P1 BRA `(.L_x_22) ;  /* 0x0000005000001947 */ /* 0x000fea0003800000 */
[----:B----4-:R-:W-:-:S04]  /*11e0*/  LEA R8, P1, R6, R8, 0x1 ;  /* 0x0000000806087211 */ /* 0x010fc800078208ff */
[----:B-1----:R-:W-:Y:S01]  /*11f0*/  LEA.HI.X R9, R6, R2, R7, 0x1, P1 ;  /* 0x0000000206097211 */ /* 0x002fe200008f0c07 */
[----:B------:R-:W-:-:S05]  /*1200*/  IMAD.SHL.U32 R2, R0, 0x2, RZ ;  /* 0x0000000200027824 */ /* 0x000fca00078e00ff */
[----:B------:R-:W-:Y:S01]  /*1210*/  @!PT LDS RZ, [RZ] ;  /* 0x00000000fffff984 */ /* 0x000fe20000000800 */
[----:B------:R1:W-:Y:S03]  /*1220*/  LDGSTS.E.BYPASS.LTC128B.128 [R2+0x8100], [R8.64], !P0 ;  /* 0x0810000008027fae */ /* 0x0003e6000c101d48 */
.L_x_22:
[----:B------:R-:W-:Y:S05]  /*1230*/  BSYNC B0 ;  /* 0x0000000000007941 */ /* 0x000fea0003800000 */
.L_x_21:
[----:B-1----:R-:W-:Y:S01]  /*1240*/  IADD3 R9, R17, 0x30, RZ ;  /* 0x0000003011097810 */ /* 0x002fe20007ffe0ff */
[----:B------:R1:W2:Y:S01]  /*1250*/  SHFL.IDX PT, R2, R12, 0x3, 0x181f ;  /* 0x00781f000c027f89 */ /* 0x0002a200000e0000 */
[----:B------:R-:W-:Y:S02]  /*1260*/  BSSY B0, `(.L_x_23) ;  /* 0x0000009000007945 */ /* 0x000fe40003800000 */
[----:B------:R-:W-:Y:S01]  /*1270*/  ISETP.GE.AND P1, PT, R9, R5, PT ;  /* 0x000000050900720c */ /* 0x000fe20003f26270 */
[----:B----4-:R1:W4:-:S12]  /*1280*/  SHFL.IDX PT, R8, R13, 0x3, 0x181f ;  /* 0x00781f000d087f89 */ /* 0x01031800000e0000 */
[----:B------:R-:W-:Y:S05]  /*1290*/  @P1 BRA `(.L_x_24) ;  /* 0x0000005000001947 */ /* 0x000fea0003800000 */
[----:B----4-:R-:W-:-:S04]  /*12a0*/  LEA R8, P1, R6, R8, 0x1 ;  /* 0x0000000806087211 */ /* 0x010fc800078208ff */
[----:B--2---:R-:W-:Y:S01]  /*12b0*/  LEA.HI.X R9, R6, R2, R7, 0x1, P1 ;  /* 0x0000000206097211 */ /* 0x004fe200008f0c07 */
[----:B------:R-:W-:-:S05]  /*12c0*/  IMAD.SHL.U32 R2, R0, 0x2, RZ ;  /* 0x0000000200027824 */ /* 0x000fca00078e00ff */
[----:B------:R-:W-:Y:S01]  /*12d0*/  @!PT LDS RZ, [RZ] ;  /* 0x00000000fffff984 */ /* 0x000fe20000000800 */
[----:B------:R2:W-:Y:S03]  /*12e0*/  LDGSTS.E.BYPASS.LTC128B.128 [R2+0x8900], [R8.64], !P0 ;  /* 0x0890000008027fae */ /* 0x0005e6000c101d48 */
.L_x_24:
[----:B------:R-:W-:Y:S05]  /*12f0*/  BSYNC B0 ;  /* 0x0000000000007941 */ /* 0x000fea0003800000 */
.L_x_23:
[----:B--2---:R-:W-:Y:S01]  /*1300*/  IADD3 R9, R17, 0x40, RZ ;  /* 0x0000004011097810 */ /* 0x004fe20007ffe0ff */
        /* <DEDUP_REMOVED lines=10> */
.L_x_26:
[----:B------:R-:W-:Y:S05]  /*13b0*/  BSYNC B0 ;  /* 0x0000000000007941 */ /* 0x000fea0003800000 */
.L_x_25:
        /* <DEDUP_REMOVED lines=11> */
.L_x_28:
[----:B------:R-:W-:Y:S05]  /*1470*/  BSYNC B0 ;  /* 0x0000000000007941 */ /* 0x000fea0003800000 */
.L_x_27:
        /* <DEDUP_REMOVED lines=11> */
.L_x_30:
[----:B------:R-:W-:Y:S05]  /*1530*/  BSYNC B0 ;  /* 0x0000000000007941 */ /* 0x000fea0003800000 */
.L_x_29:
[----:B-1--4-:R-:W1:Y:S01]  /*1540*/  SHFL.IDX PT, R8, R13, 0x7, 0x181f ;  /* 0x00f81f000d087f89 */ /* 0x012e6200000e0000 */
[----:B------:R-:W-:Y:S01]  /*1550*/  IADD3 R9, R17, 0x70, RZ ;  /* 0x0000007011097810 */ /* 0x000fe20007ffe0ff */
[----:B------:R-:W-:Y:S01]  /*1560*/  ULDC.64 UR4, c[0x0][0x208] ;  /* 0x0000820000047ab9 */ /* 0x000fe20000000a00 */
[----:B------:R-:W-:Y:S01]  /*1570*/  SHF.L.U32 R241, R0, 0x1, RZ ;  /* 0x0000000100f17819 */ /* 0x000fe200000006ff */
[----:B------:R-:W4:Y:S01]  /*1580*/  SHFL.IDX PT, R2, R12, 0x7, 0x181f ;  /* 0x00f81f000c027f89 */ /* 0x000f2200000e0000 */
[----:B------:R-:W-:Y:S01]  /*1590*/  ISETP.GE.AND P1, PT, R9, R5, PT ;  /* 0x000000050900720c */ /* 0x000fe20003f26270 */
[----:B------:R-:W-:Y:S01]  /*15a0*/  USHF.L.U32 UR7, UR4, 0x5, URZ ;  /* 0x0000000504077899 */ /* 0x000fe2000800063f */
[----:B------:R-:W-:Y:S01]  /*15b0*/  MOV R5, 0x70 ;  /* 0x0000007000057802 */ /* 0x000fe20000000f00 */
[----:B------:R-:W-:Y:S01]  /*15c0*/  UMOV UR6, 0x5 ;  /* 0x0000000500067882 */ /* 0x000fe20000000000 */
[C---:B------:R-:W-:Y:S01]  /*15d0*/  IADD3 R17, R195.reuse, -0x1, RZ ;  /* 0xffffffffc3117810 */ /* 0x040fe20007ffe0ff */
[----:B------:R-:W-:Y:S01]  /*15e0*/  USHF.L.U64.HI UR5, UR4, UR6, UR5 ;  /* 0x0000000604057299 */ /* 0x000fe20008010205 */
[----:B------:R-:W-:Y:S01]  /*15f0*/  MOV R198, R36 ;  /* 0x0000002400c67202 */ /* 0x000fe20000000f00 */
[----:B------:R-:W-:Y:S01]  /*1600*/  IMAD R156, R195, -0x70, R5 ;  /* 0xffffff90c39c7824 */ /* 0x000fe200078e0205 */
[----:B------:R-:W-:Y:S01]  /*1610*/  MOV R199, R37 ;  /* 0x0000002500c77202 */ /* 0x000fe20000000f00 */
[C---:B------:R-:W-:Y:S01]  /*1620*/  IMAD R10, R5.reuse, c[0x0][0x1e4], RZ ;  /* 0x00007900050a7a24 */ /* 0x040fe200078e02ff */
[----:B------:R-:W-:Y:S01]  /*1630*/  SHF.R.S32.HI R24, RZ, 0x1f, R17 ;  /* 0x0000001fff187819 */ /* 0x000fe20000011411 */
[----:B------:R-:W-:Y:S01]  /*1640*/  IMAD.WIDE.U32 R196, R5, c[0x0][0x1e0], RZ ;  /* 0x0000780005c47a25 */ /* 0x000fe200078e00ff */
[----:B------:R-:W-:-:S02]  /*1650*/  IADD3 R18, R156, R112, -R19 ;  /* 0x000000709c127210 */ /* 0x000fc40007ffe813 */
[----:B------:R-:W-:Y:S02]  /*1660*/  MOV R198, R30 ;  /* 0x0000001e00c67202 */ /* 0x000fe40000000f00 */
[----:B------:R-:W-:Y:S02]  /*1670*/  IADD3 R191, R197, R10, RZ ;  /* 0x0000000ac5bf7210 */ /* 0x000fe40007ffe0ff */
[----:B------:R-:W-:Y:S01]  /*1680*/  ISETP.GE.AND P5, PT, R18, 0x1, PT ;  /* 0x000000011200780c */ /* 0x000fe20003fa6270 */
[----:B------:R-:W-:Y:S01]  /*1690*/  STL.64 [R1+0x30], R198 ;  /* 0x000030c601007387 */ /* 0x000fe20000100a00 */
[----:B-1----:R-:W-:Y:S01]  /*16a0*/  @!P1 LEA R8, P2, R6, R8, 0x1 ;  /* 0x0000000806089211 */ /* 0x002fe200078408ff */
[----:B------:R-:W-:Y:S01]  /*16b0*/  IMAD R0, R191, R17, RZ ;  /* 0x00000011bf007224 */ /* 0x000fe200078e02ff */
[----:B------:R-:W-:Y:S02]  /*16c0*/  ISETP.GE.AND P3, PT, R18, 0x21, PT ;  /* 0x000000211200780c */ /* 0x000fe40003f66270 */
[----:B----4-:R-:W-:Y:S01]  /*16d0*/  @!P1 LEA.HI.X R9, R6, R2, R7, 0x1, P2 ;  /* 0x0000000206099211 */ /* 0x010fe200010f0c07 */
[----:B------:R-:W-:Y:S01]  /*16e0*/  IMAD R0, R24, R196, R0 ;  /* 0x000000c418007224 */ /* 0x000fe200078e0200 */
[----:B------:R-:W-:-:S02]  /*16f0*/  ISETP.GE.AND P2, PT, R6, c[0x0][0x1d4], PT ;  /* 0x0000750006007a0c */ /* 0x000fc40003f46270 */
[----:B------:R-:W-:Y:S01]  /*1700*/  MOV R193, c[0x0][0x1e0] ;  /* 0x0000780000c17a02 */ /* 0x000fe20000000f00 */
[----:B------:R-:W-:Y:S01]  /*1710*/  @!PT LDS RZ, [RZ] ;  /* 0x00000000fffff984 */ /* 0x000fe20000000800 */
[----:B------:R1:W-:Y:S01]  /*1720*/  @!P1 LDGSTS.E.BYPASS.LTC128B.128 [R241+0xa900], [R8.64], !P0 ;  /* 0x0a90000008f19fae */ /* 0x0003e2000c101d48 */
[C---:B------:R-:W-:Y:S02]  /*1730*/  ISETP.GE.AND P0, PT, R18.reuse, 0x11, PT ;  /* 0x000000111200780c */ /* 0x040fe40003f06270 */
[----:B------:R-:W-:Y:S01]  /*1740*/  ISETP.GE.AND P6, PT, R18, 0x31, PT ;  /* 0x000000311200780c */ /* 0x000fe20003fc6270 */
[----:B------:R-:W0:Y:S01]  /*1750*/  LDGDEPBAR ;  /* 0x00000000000079af */ /* 0x000e220000000000 */
[----:B--23--:R-:W-:Y:S01]  /*1760*/  IMAD.WIDE.U32 R12, R193, 0x20, RZ ;  /* 0x00000020c10c7825 */ /* 0x00cfe200078e00ff */
[----:B------:R-:W-:Y:S02]  /*1770*/  MOV R194, c[0x0][0x1e4] ;  /* 0x0000790000c27a02 */ /* 0x000fe40000000f00 */
[----:B------:R-:W-:Y:S02]  /*1780*/  MOV R30, R22 ;  /* 0x00000016001e7202 */ /* 0x000fe40000000f00 */
[----:B------:R-:W-:-:S02]  /*1790*/  SHF.L.U32 R7, R194, 0x5, RZ ;  /* 0x00000005c2077819 */ /* 0x000fc400000006ff */
[----:B------:R-:W-:Y:S02]  /*17a0*/  MOV R31, R23 ;  /* 0x00000017001f7202 */ /* 0x000fe40000000f00 */
[----:B------:R-:W-:Y:S02]  /*17b0*/  SHF.R.S32.HI R15, RZ, 0x4, R27 ;  /* 0x00000004ff0f7819 */ /* 0x000fe4000001141b */
[----:B------:R-:W-:Y:S02]  /*17c0*/  SHF.L.U32 R19, R19, 0x3, RZ ;  /* 0x0000000313137819 */ /* 0x000fe400000006ff */
[----:B------:R-:W-:Y:S02]  /*17d0*/  LEA.HI R14, R27, R15, RZ, 0x1 ;  /* 0x0000000f1b0e7211 */ /* 0x000fe400078f08ff */
[----:B------:R-:W-:Y:S02]  /*17e0*/  MOV R30, R32 ;  /* 0x00000020001e7202 */ /* 0x000fe40000000f00 */
[----:B------:R-:W-:-:S03]  /*17f0*/  LEA.HI R190, R28, R192, RZ, 0x5 ;  /* 0x000000c01cbe7211 */ /* 0x000fc600078f28ff */
[----:B------:R-:W-:Y:S01]  /*1800*/  STL.64 [R1], R30 ;  /* 0x0000001e01007387 */ /* 0x000fe20000100a00 */
[----:B-1----:R-:W-:-:S03]  /*1810*/  IMAD.WIDE.U32 R8, R17, R196, R198 ;  /* 0x000000c411087225 */ /* 0x002fc600078e00c6 */
[----:B------:R-:W-:Y:S02]  /*1820*/  BAR.SYNC.DEFER_BLOCKING 0x0 ;  /* 0x0000000000007b1d */ /* 0x000fe40000010000 */
[C---:B------:R-:W-:Y:S02]  /*1830*/  @P5 LEA R10, P1, R8.reuse, c[0x0][0x1c8], 0x1 ;  /* 0x00007200080a5a11 */ /* 0x040fe400078208ff */
[----:B------:R-:W-:Y:S02]  /*1840*/  IADD3 R9, R9, R0, RZ ;  /* 0x0000000009097210 */ /* 0x000fe40007ffe0ff */
[----:B------:R-:W-:Y:S02]  /*1850*/  @P0 LEA R0, P4, R193, R8, 0x4 ;  /* 0x00000008c1000211 */ /* 0x000fe400078820ff */
[C---:B------:R-:W-:Y:S02]  /*1860*/  @P5 LEA.HI.X R11, R8.reuse, c[0x0][0x1cc], R9, 0x1, P1 ;  /* 0x00007300080b5a11 */ /* 0x040fe400008f0c09 */
[----:B------:R-:W-:-:S02]  /*1870*/  @P3 IADD3 R2, P1, R8, R12, RZ ;  /* 0x0000000c08023210 */ /* 0x000fc40007f3e0ff */
[----:B------:R-:W-:Y:S02]  /*1880*/  @P0 LEA.HI.X R5, R193, R9, R194, 0x4, P4 ;  /* 0x00000009c1050211 */ /* 0x000fe400020f24c2 */
[C---:B------:R-:W-:Y:S02]  /*1890*/  @P0 LEA R12, P4, R0.reuse, c[0x0][0x1c8], 0x1 ;  /* 0x00007200000c0a11 */ /* 0x040fe400078808ff */
[----:B------:R-:W-:Y:S02]  /*18a0*/  @P3 IADD3.X R7, R9, R13, R7, P1, !PT ;  /* 0x0000000d09073210 */ /* 0x000fe40000ffe407 */
[----:B------:R-:W-:Y:S01]  /*18b0*/  @P0 LEA.HI.X R13, R0, c[0x0][0x1cc], R5, 0x1, P4 ;  /* 0x00007300000d0a11 */ /* 0x000fe200020f0c05 */
[----:B------:R-:W-:Y:S01]  /*18c0*/  @P6 IMAD R0, R194, 0x30, RZ ;  /* 0x00000030c2006824 */ /* 0x000fe200078e02ff */
[C---:B------:R-:W-:Y:S01]  /*18d0*/  ISETP.GE.AND P4, PT, R18.reuse, 0x51, PT ;  /* 0x000000511200780c */ /* 0x040fe20003f86270 */
[----:B------:R-:W-:Y:S01]  /*18e0*/  @!PT LDS RZ, [RZ] ;  /* 0x00000000fffff984 */ /* 0x000fe20000000800 */
[----:B------:R-:W-:Y:S01]  /*18f0*/  @!PT LDS RZ, [RZ] ;  /* 0x00000000fffff984 */ /* 0x000fe20000000800 */
[----:B------:R-:W-:Y:S01]  /*1900*/  @!PT LDS RZ, [RZ] ;  /* 0x00000000fffff984 */ /* 0x000fe20000000800 */
[----:B------:R1:W-:Y:S01]  /*1910*/  @P5 LDGSTS.E.BYPASS.LTC128B.128 [R241+0x3900], [R10.64], !P2 ;  /* 0x039000000af15fae */ /* 0x0003e2000d101d48 */
[----:B------:R-:W-:-:S03]  /*1920*/  ISETP.GE.AND P5, PT, R18, 0x41, PT ;  /* 0x000000411200780c */ /* 0x000fc60003fa6270 */
[----:B------:R2:W-:Y:S01]  /*1930*/  @P0 LDGSTS.E.BYPASS.LTC128B.128 [R241+0x4100], [R12.64], !P2 ;  /* 0x041000000cf10fae */ /* 0x0005e2000d101d48 */
[----:B-1----:R-:W-:Y:S01]  /*1940*/  @P6 IMAD.WIDE.U32 R10, R193, 0x30, R8 ;  /* 0x00000030c10a6825 */ /* 0x002fe200078e0008 */
[----:B--2---:R-:W-:-:S04]  /*1950*/  @P3 LEA R12, P1, R2, c[0x0][0x1c8], 0x1 ;  /* 0x00007200020c3a11 */ /* 0x004fc800078208ff */
[----:B------:R-:W-:Y:S02]  /*1960*/  @P6 IADD3 R0, R11, R0, RZ ;  /* 0x000000000b006210 */ /* 0x000fe40007ffe0ff */
[----:B------:R-:W-:Y:S02]  /*1970*/  @P6 LEA R22, P0, R10, c[0x0][0x1c8], 0x1 ;  /* 0x000072000a166a11 */ /* 0x000fe400078008ff */
[----:B------:R-:W-:Y:S01]  /*1980*/  @P3 LEA.HI.X R13, R2, c[0x0][0x1cc], R7, 0x1, P1 ;  /* 0x00007300020d3a11 */ /* 0x000fe200008f0c07 */
[----:B------:R-:W-:Y:S01]  /*1990*/  @P4 IMAD R7, R194, 0x50, RZ ;  /* 0x00000050c2074824 */ /* 0x000fe200078e02ff */
[----:B------:R-:W-:Y:S02]  /*19a0*/  @P6 LEA.HI.X R23, R10, c[0x0][0x1cc], R0, 0x1, P0 ;  /* 0x000073000a176a11 */ /* 0x000fe400000f0c00 */
[----:B------:R-:W-:Y:S01]  /*19b0*/  @P5 LEA R0, P0, R193, R8, 0x6 ;  /* 0x00000008c1005211 */ /* 0x000fe200078030ff */
[----:B------:R1:W-:Y:S01]  /*19c0*/  @P3 LDGSTS.E.BYPASS.LTC128B.128 [R241+0x4900], [R12.64], !P2 ;  /* 0x049000000cf13fae */ /* 0x0003e2000d101d48 */
[----:B------:R-:W-:-:S02]  /*19d0*/  SHF.L.U32 R2, R40, 0x6, RZ ;  /* 0x0000000628027819 */ /* 0x000fc400000006ff */
[----:B------:R-:W-:Y:S01]  /*19e0*/  @P4 MOV R10, R8 ;  /* 0x00000008000a4202 */ /* 0x000fe20000000f00 */
[----:B------:R2:W-:Y:S01]  /*19f0*/  @P6 LDGSTS.E.BYPASS.LTC128B.128 [R241+0x5100], [R22.64], !P2 ;  /* 0x0510000016f16fae */ /* 0x0005e2000d101d48 */
[-C--:B------:R-:W-:Y:S02]  /*1a00*/  @P4 MOV R11, R9.reuse ;  /* 0x00000009000b4202 */ /* 0x080fe40000000f00 */
[C---:B------:R-:W-:Y:S02]  /*1a10*/  @P5 LEA.HI.X R5, R193.reuse, R9, R194, 0x6, P0 ;  /* 0x00000009c1055211 */ /* 0x040fe400000f34c2 */
[----:B------:R-:W-:Y:S01]  /*1a20*/  ISETP.GE.AND P1, PT, R18, 0x61, PT ;  /* 0x000000611200780c */ /* 0x000fe20003f26270 */
[----:B------:R-:W-:Y:S01]  /*1a30*/  @P4 IMAD.WIDE.U32 R10, R193, 0x50, R10 ;  /* 0x00000050c10a4825 */ /* 0x000fe200078e000a */
[----:B------:R-:W-:Y:S02]  /*1a40*/  @P5 LEA R20, P0, R0, c[0x0][0x1c8], 0x1 ;  /* 0x0000720000145a11 */ /* 0x000fe400078008ff */
[----:B------:R-:W-:-:S02]  /*1a50*/  LOP3.LUT R2, R2, 0x1c0, RZ, 0xc0, !PT ;  /* 0x000001c002027812 */ /* 0x000fc400078ec0ff */
[----:B------:R-:W-:Y:S02]  /*1a60*/  @P5 LEA.HI.X R21, R0, c[0x0][0x1cc], R5, 0x1, P0 ;  /* 0x0000730000155a11 */ /* 0x000fe400000f0c05 */
[----:B------:R-:W-:Y:S02]  /*1a70*/  LOP3.LUT R0, R2, 0x8, R19, 0xf8, !PT ;  /* 0x0000000802007812 */ /* 0x000fe400078ef813 */
[----:B------:R-:W-:Y:S01]  /*1a80*/  SHF.R.U32.HI R2, RZ, 0x3, R2 ;  /* 0x00000003ff027819 */ /* 0x000fe20000011602 */
[----:B------:R2:W-:Y:S01]  /*1a90*/  @P5 LDGSTS.E.BYPASS.LTC128B.128 [R241+0x5900], [R20.64], !P2 ;  /* 0x0590000014f15fae */ /* 0x0005e2000d101d48 */
[----:B------:R-:W-:Y:S01]  /*1aa0*/  LOP3.LUT R5, R14, 0xfffffffe, RZ, 0xc0, !PT ;  /* 0xfffffffe0e057812 */ /* 0x000fe200078ec0ff */
[----:B------:R-:W-:Y:S01]  /*1ab0*/  @P1 IMAD.WIDE.U32 R8, R193, 0x60, R8 ;  /* 0x00000060c1081825 */ /* 0x000fe200078e0008 */
[----:B------:R-:W-:Y:S02]  /*1ac0*/  @P4 IADD3 R7, R11, R7, RZ ;  /* 0x000000070b074210 */ /* 0x000fe40007ffe0ff */
[----:B------:R-:W-:-:S02]  /*1ad0*/  @P4 LEA R14, P0, R10, c[0x0][0x1c8], 0x1 ;  /* 0x000072000a0e4a11 */ /* 0x000fc400078008ff */
[----:B------:R-:W-:Y:S01]  /*1ae0*/  LOP3.LUT R16, R0, R2, RZ, 0x3c, !PT ;  /* 0x0000000200107212 */ /* 0x000fe200078e3cff */
[----:B-1----:R-:W-:Y:S01]  /*1af0*/  IMAD R13, R24, c[0x0][0x208], RZ ;  /* 0x00008200180d7a24 */ /* 0x002fe200078e02ff */
[----:B------:R-:W-:Y:S02]  /*1b00*/  IADD3 R5, R15, -R5, RZ ;  /* 0x800000050f057210 */ /* 0x000fe40007ffe0ff */
[----:B------:R-:W-:Y:S01]  /*1b10*/  SHF.L.U32 R0, R25, 0x6, RZ ;  /* 0x0000000619007819 */ /* 0x000fe200000006ff */
[C---:B------:R-:W-:Y:S01]  /*1b20*/  IMAD R13, R17.reuse, c[0x0][0x20c], R13 ;  /* 0x00008300110d7a24 */ /* 0x040fe200078e020d */
[----:B------:R-:W-:Y:S01]  /*1b30*/  @P4 LEA.HI.X R15, R10, c[0x0][0x1cc], R7, 0x1, P0 ;  /* 0x000073000a0f4a11 */ /* 0x000fe200000f0c07 */
[----:B------:R-:W-:Y:S01]  /*1b40*/  @P1 IMAD R7, R194, 0x60, RZ ;  /* 0x00000060c2071824 */ /* 0x000fe200078e02ff */
[----:B------:R-:W-:Y:S01]  /*1b50*/  LOP3.LUT R2, R0, 0x1c0, RZ, 0xc0, !PT ;  /* 0x000001c000027812 */ /* 0x000fe200078ec0ff */
[----:B------:R-:W-:Y:S01]  /*1b60*/  IMAD.WIDE.U32 R10, R17, c[0x0][0x208], RZ ;  /* 0x00008200110a7a25 */ /* 0x000fe200078e00ff */
[C---:B------:R-:W-:Y:S01]  /*1b70*/  LEA R0, R5.reuse, R16, 0x9 ;  /* 0x0000001005007211 */ /* 0x040fe200078e48ff */
[----:B------:R1:W-:Y:S01]  /*1b80*/  @P4 LDGSTS.E.BYPASS.LTC128B.128 [R241+0x6100], [R14.64], !P2 ;  /* 0x061000000ef14fae */ /* 0x0003e2000d101d48 */
[----:B------:R-:W-:-:S02]  /*1b90*/  SHF.L.U32 R16, R5, 0x3, RZ ;  /* 0x0000000305107819 */ /* 0x000fc400000006ff */
[----:B------:R-:W-:Y:S02]  /*1ba0*/  @P1 IADD3 R5, R9, R7, RZ ;  /* 0x0000000709051210 */ /* 0x000fe40007ffe0ff */
[----:B------:R-:W-:Y:S02]  /*1bb0*/  @P1 LEA R12, P0, R8, c[0x0][0x1c8], 0x1 ;  /* 0x00007200080c1a11 */ /* 0x000fe400078008ff */
[----:B------:R-:W-:Y:S01]  /*1bc0*/  IADD3 R7, R11, R13, RZ ;  /* 0x0000000d0b077210 */ /* 0x000fe20007ffe0ff */
[----:B------:R-:W-:Y:S01]  /*1bd0*/  IMAD.WIDE.U32 R10, R10, 0x70, R30 ;  /* 0x000000700a0a7825 */ /* 0x000fe200078e001e */
[----:B------:R-:W-:Y:S02]  /*1be0*/  @P1 LEA.HI.X R13, R8, c[0x0][0x1cc], R5, 0x1, P0 ;  /* 0x00007300080d1a11 */ /* 0x000fe400000f0c05 */
[----:B------:R-:W-:Y:S02]  /*1bf0*/  LOP3.LUT P3, RZ, R40, 0x2, RZ, 0xc0, !PT ;  /* 0x0000000228ff7812 */ /* 0x000fe4000786c0ff */
[----:B------:R-:W-:Y:S01]  /*1c00*/  SHF.L.U32 R119, R0, 0x1, RZ ;  /* 0x0000000100777819 */ /* 0x000fe200000006ff */
[----:B------:R3:W-:Y:S01]  /*1c10*/  @P1 LDGSTS.E.BYPASS.LTC128B.128 [R241+0x6900], [R12.64], !P2 ;  /* 0x069000000cf11fae */ /* 0x0007e2000d101d48 */
[----:B------:R-:W-:Y:S01]  /*1c20*/  IMAD R0, R7, 0x70, RZ ;  /* 0x0000007007007824 */ /* 0x000fe200078e02ff */
[----:B------:R-:W-:-:S02]  /*1c30*/  LOP3.LUT R8, R2, 0x8, R16, 0xf8, !PT ;  /* 0x0000000802087812 */ /* 0x000fc400078ef810 */
[----:B------:R-:W0:Y:S01]  /*1c40*/  LDGDEPBAR ;  /* 0x00000000000079af */ /* 0x000e220000000000 */
[----:B------:R-:W-:Y:S02]  /*1c50*/  IADD3 R5, R119, 0x3900, RZ ;  /* 0x0000390077057810 */ /* 0x000fe40007ffe0ff */
[----:B------:R-:W-:Y:S02]  /*1c60*/  SHF.R.U32.HI R2, RZ, 0x3, R2 ;  /* 0x00000003ff027819 */ /* 0x000fe40000011602 */
[----:B------:R-:W-:Y:S02]  /*1c70*/  LEA R16, P0, R10, c[0x0][0x1f8], 0x1 ;  /* 0x00007e000a107a11 */ /* 0x000fe400078008ff */
[----:B------:R-:W-:Y:S02]  /*1c80*/  IADD3 R0, R11, R0, RZ ;  /* 0x000000000b007210 */ /* 0x000fe40007ffe0ff */
[----:B------:R-:W-:Y:S02]  /*1c90*/  IADD3 R234, R119, 0x3920, RZ ;  /* 0x0000392077ea7810 */ /* 0x000fe40007ffe0ff */
[----:B------:R-:W-:-:S02]  /*1ca0*/  @P3 IADD3 R234, R5, -0x20, RZ ;  /* 0xffffffe005ea3810 */ /* 0x000fc40007ffe0ff */
[----:B------:R-:W-:Y:S02]  /*1cb0*/  LOP3.LUT R5, R8, R2, RZ, 0x3c, !PT ;  /* 0x0000000208057212 */ /* 0x000fe400078e3cff */
[----:B------:R-:W-:Y:S02]  /*1cc0*/  LEA.HI.X R17, R10, c[0x0][0x1fc], R0, 0x1, P0 ;  /* 0x00007f000a117a11 */ /* 0x000fe400000f0c00 */
[----:B------:R-:W-:Y:S02]  /*1cd0*/  SHF.L.U32 R2, R26, 0x6, RZ ;  /* 0x000000061a027819 */ /* 0x000fe400000006ff */
[----:B------:R-:W-:Y:S02]  /*1ce0*/  SHF.L.U32 R0, R190, 0x5, RZ ;  /* 0x00000005be007819 */ /* 0x000fe400000006ff */
[----:B------:R-:W-:Y:S02]  /*1cf0*/  LOP3.LUT R2, R2, 0xfffffe00, RZ, 0xc0, !PT ;  /* 0xfffffe0002027812 */ /* 0x000fe400078ec0ff */
[----:B------:R-:W-:Y:S01]  /*1d00*/  LOP3.LUT R0, R0, 0x7ffffc00, RZ, 0xc0, !PT ;  /* 0x7ffffc0000007812 */ /* 0x000fe200078ec0ff */
[----:B------:R-:W-:-:S04]  /*1d10*/  DEPBAR.LE SB0, 0x1 ;  /* 0x000080400000791a */ /* 0x000fc80000000000 */
[----:B------:R-:W-:-:S04]  /*1d20*/  DEPBAR.LE SB0, 0x0 ;  /* 0x000080000000791a */ /* 0x000fc80000000000 */
[----:B------:R-:W-:Y:S01]  /*1d30*/  BAR.SYNC.DEFER_BLOCKING 0x0 ;  /* 0x0000000000007b1d */ /* 0x000fe20000010000 */
[----:B------:R-:W-:Y:S02]  /*1d40*/  IADD3 R0, R5, R2, R0 ;  /* 0x0000000205007210 */ /* 0x000fe40007ffe000 */
[----:B------:R-:W-:Y:S02]  /*1d50*/  ISETP.GE.AND P3, PT, R6, c[0x0][0x1d4], PT ;  /* 0x0000750006007a0c */ /* 0x000fe40003f66270 */
[----:B------:R-:W-:Y:S02]  /*1d60*/  SHF.L.U32 R230, R0, 0x1, RZ ;  /* 0x0000000100e67819 */ /* 0x000fe400000006ff */
[----:B------:R-:W-:Y:S02]  /*1d70*/  ISETP.LT.OR P6, PT, R18, 0x1, P3 ;  /* 0x000000011200780c */ /* 0x000fe40001fc1670 */
[----:B---3--:R-:W-:Y:S02]  /*1d80*/  IADD3 R12, P1, R16, UR7, RZ ;  /* 0x00000007100c7c10 */ /* 0x008fe4000ff3e0ff */
[----:B------:R-:W-:-:S02]  /*1d90*/  LEA R233, R3, R230, 0x1 ;  /* 0x000000e603e97211 */ /* 0x000fc400078e08ff */
[----:B------:R-:W-:Y:S02]  /*1da0*/  ISETP.LT.OR P5, PT, R18, 0x11, P3 ;  /* 0x000000111200780c */ /* 0x000fe40001fa1670 */
[----:B------:R-:W-:Y:S02]  /*1db0*/  IADD3 R10, P4, R12, UR7, RZ ;  /* 0x000000070c0a7c10 */ /* 0x000fe4000ff9e0ff */
[----:B------:R-:W-:Y:S02]  /*1dc0*/  ISETP.LT.OR P0, PT, R18, 0x21, P3 ;  /* 0x000000211200780c */ /* 0x000fe40001f01670 */
[----:B------:R-:W-:Y:S02]  /*1dd0*/  IADD3.X R13, R17, UR5, RZ, P1, !PT ;  /* 0x00000005110d7c10 */ /* 0x000fe40008ffe4ff */
[----:B------:R-:W-:Y:S02]  /*1de0*/  IADD3 R8, P1, R10, UR7, RZ ;  /* 0x000000070a087c10 */ /* 0x000fe4000ff3e0ff */
[----:B------:R-:W-:Y:S01]  /*1df0*/  IADD3.X R11, R13, UR5, RZ, P4, !PT ;  /* 0x000000050d0b7c10 */ /* 0x000fe2000a7fe4ff */
[----:B------:R-:W-:Y:S01]  /*1e00*/  LDSM.16.M88.4 R36, [R230+0x7100] ;  /* 0x00710000e624783b */ /* 0x000fe20000000200 */
[----:B------:R-:W-:-:S02]  /*1e10*/  IADD3 R6, P4, R8, UR7, RZ ;  /* 0x0000000708067c10 */ /* 0x000fc4000ff9e0ff */
[----:B------:R-:W-:Y:S01]  /*1e20*/  IADD3.X R9, R11, UR5, RZ, P1, !PT ;  /* 0x000000050b097c10 */ /* 0x000fe20008ffe4ff */
[----:B------:R-:W3:Y:S01]  /*1e30*/  LDSM.16.M88.4 R48, [R119+0x3900] ;  /* 0x003900007730783b */ /* 0x000ee20000000200 */
[----:B------:R-:W-:Y:S02]  /*1e40*/  LOP3.LUT P1, RZ, R40, 0x4, RZ, 0xc0, !PT ;  /* 0x0000000428ff7812 */ /* 0x000fe4000782c0ff */
[----:B------:R-:W-:Y:S01]  /*1e50*/  IADD3.X R7, R9, UR5, RZ, P4, !PT ;  /* 0x0000000509077c10 */ /* 0x000fe2000a7fe4ff */
[----:B------:R-:W4:Y:S01]  /*1e60*/  LDSM.16.M88.4 R32, [R230+0x9100] ;  /* 0x00910000e620783b */ /* 0x000f220000000200 */
[----:B------:R-:W-:Y:S02]  /*1e70*/  ISETP.LT.OR P4, PT, R18, 0x51, P3 ;  /* 0x000000511200780c */ /* 0x000fe40001f81670 */
[----:B------:R-:W-:Y:S01]  /*1e80*/  MOV R0, 0x40 ;  /* 0x0000004000007802 */ /* 0x000fe20000000f00 */
[----:B------:R-:W-:Y:S01]  /*1e90*/  LDSM.16.M88.4 R80, [R119+0x4100] ;  /* 0x004100007750783b */ /* 0x000fe20000000200 */
[----:B------:R-:W-:-:S02]  /*1ea0*/  LEA R231, R4, R230, 0x1 ;  /* 0x000000e604e77211 */ /* 0x000fc400078e08ff */
[----:B------:R-:W-:Y:S01]  /*1eb0*/  SEL R0, R0, 0xffffffc0, !P1 ;  /* 0xffffffc000007807 */ /* 0x000fe20004800000 */
[----:B------:R-:W-:Y:S01]  /*1ec0*/  LDSM.16.M88.4 R88, [R119+0x4900] ;  /* 0x004900007758783b */ /* 0x000fe20000000200 */
[----:B------:R-:W-:Y:S02]  /*1ed0*/  LEA R232, R3, R231, 0x1 ;  /* 0x000000e703e87211 */ /* 0x000fe400078e08ff */
[----:B------:R-:W-:Y:S01]  /*1ee0*/  IADD3 R229, R119, R0, RZ ;  /* 0x0000000077e57210 */ /* 0x000fe20007ffe0ff */
[----:B------:R-:W-:Y:S01]  /*1ef0*/  LDSM.16.M88.4 R96, [R119+0x5100] ;  /* 0x005100007760783b */ /* 0x000fe20000000200 */
[----:B------:R-:W-:Y:S02]  /*1f00*/  IADD3 R228, R0, R234, RZ ;  /* 0x000000ea00e47210 */ /* 0x000fe40007ffe0ff */
[C---:B------:R-:W-:Y:S01]  /*1f10*/  IADD3 R240, R234.reuse, 0x800, RZ ;  /* 0x00000800eaf07810 */ /* 0x040fe20007ffe0ff */
[----:B------:R-:W-:Y:S01]  /*1f20*/  LDSM.16.M88.4 R104, [R119+0x5900] ;  /* 0x005900007768783b */ /* 0x000fe20000000200 */
[----:B------:R-:W-:-:S02]  /*1f30*/  IADD3 R239, R234, 0x1000, RZ ;  /* 0x00001000eaef7810 */ /* 0x000fc40007ffe0ff */
[C---:B------:R-:W-:Y:S01]  /*1f40*/  IADD3 R238, R234.reuse, 0x1800, RZ ;  /* 0x00001800eaee7810 */ /* 0x040fe20007ffe0ff */
[----:B------:R-:W-:Y:S01]  /*1f50*/  LDSM.16.M88.4 R120, [R119+0x6100] ;  /* 0x006100007778783b */ /* 0x000fe20000000200 */
[C---:B------:R-:W-:Y:S02]  /*1f60*/  IADD3 R237, R234.reuse, 0x2000, RZ ;  /* 0x00002000eaed7810 */ /* 0x040fe40007ffe0ff */
[C---:B------:R-:W-:Y:S01]  /*1f70*/  IADD3 R236, R234.reuse, 0x2800, RZ ;  /* 0x00002800eaec7810 */ /* 0x040fe20007ffe0ff */
[----:B------:R-:W-:Y:S01]  /*1f80*/  LDSM.16.M88.4 R128, [R119+0x6900] ;  /* 0x006900007780783b */ /* 0x000fe20000000200 */
[----:B------:R-:W-:-:S03]  /*1f90*/  IADD3 R235, R234, 0x3000, RZ ;  /* 0x00003000eaeb7810 */ /* 0x000fc60007ffe0ff */
[----:B------:R-:W-:Y:S04]  /*1fa0*/  LDSM.16.M88.4 R28, [R233+0x7100] ;  /* 0x00710000e91c783b */ /* 0x000fe80000000200 */
[----:B------:R-:W-:Y:S04]  /*1fb0*/  LDSM.16.M88.4 R24, [R233+0x9100] ;  /* 0x00910000e918783b */ /* 0x000fe80000000200 */
[----:B------:R-:W5:Y:S01]  /*1fc0*/  LDSM.16.M88.4 R52, [R234] ;  /* 0x00000000ea34783b */ /* 0x000f620000000200 */
[----:B---3--:R-:W-:Y:S03]  /*1fd0*/  HMMA.16816.F32.BF16 R68, R36, R50, RZ ;  /* 0x000000322444723c */ /* 0x008fe600000418ff */
[----:B------:R-:W-:Y:S04]  /*1fe0*/  LDSM.16.M88.4 R84, [R234+0x800] ;  /* 0x00080000ea54783b */ /* 0x000fe80000000200 */
[----:B------:R-:W-:Y:S01]  /*1ff0*/  LDSM.16.M88.4 R92, [R234+0x1000] ;  /* 0x00100000ea5c783b */ /* 0x000fe20000000200 */
[----:B----4-:R-:W-:Y:S03]  /*2000*/  HMMA.16816.F32.BF16 R56, R32, R48, RZ ;  /* 0x000000302038723c */ /* 0x010fe600000418ff */
[----:B------:R-:W-:Y:S04]  /*2010*/  LDSM.16.M88.4 R100, [R234+0x1800] ;  /* 0x00180000ea64783b */ /* 0x000fe80000000200 */
[----:B------:R-:W-:Y:S04]  /*2020*/  LDSM.16.M88.4 R108, [R234+0x2000] ;  /* 0x00200000ea6c783b */ /* 0x000fe80000000200 */
[----:B------:R-:W-:Y:S04]  /*2030*/  LDSM.16.M88.4 R124, [R234+0x2800] ;  /* 0x00280000ea7c783b */ /* 0x000fe80000000200 */
[----:B------:R-:W-:Y:S04]  /*2040*/  LDSM.16.M88.4 R132, [R234+0x3000] ;  /* 0x00300000ea84783b */ /* 0x000fe80000000200 */
[----:B------:R-:W-:Y:S01]  /*2050*/  @!PT LDS RZ, [RZ] ;  /* 0x00000000fffff984 */ /* 0x000fe20000000800 */
[----:B------:R-:W-:Y:S01]  /*2060*/  @!PT LDS RZ, [RZ] ;  /* 0x00000000fffff984 */ /* 0x000fe20000000800 */
[----:B------:R-:W-:Y:S01]  /*2070*/  @!PT LDS RZ, [RZ] ;  /* 0x00000000fffff984 */ /* 0x000fe20000000800 */
[----:B------:R3:W-:Y:S01]  /*2080*/  LDGSTS.E.BYPASS.LTC128B.128 [R241+0x100], [R16.64], !P6 ;  /* 0x0010000010f17fae */ /* 0x0007e2000f101d48 */
[----:B------:R-:W-:-:S03]  /*2090*/  ISETP.LT.OR P6, PT, R18, 0x31, P3 ;  /* 0x000000311200780c */ /* 0x000fc60001fc1670 */
[----:B------:R1:W-:Y:S01]  /*20a0*/  LDGSTS.E.BYPASS.LTC128B.128 [R241+0x900], [R12.64], !P5 ;  /* 0x009000000cf17fae */ /* 0x0003e2000e901d48 */
[C---:B------:R-:W-:Y:S02]  /*20b0*/  ISETP.LT.OR P5, PT, R18.reuse, 0x41, P3 ;  /* 0x000000411200780c */ /* 0x040fe40001fa1670 */
[----:B------:R-:W-:Y:S01]  /*20c0*/  ISETP.LT.OR P3, PT, R18, 0x61, P3 ;  /* 0x000000611200780c */ /* 0x000fe20001f61670 */
[----:B------:R4:W-:Y:S01]  /*20d0*/  LDGSTS.E.BYPASS.LTC128B.128 [R241+0x1100], [R10.64], !P0 ;  /* 0x011000000af17fae */ /* 0x0009e2000c101d48 */
[----:B-----5:R-:W-:Y:S05]  /*20e0*/  HMMA.16816.F32.BF16 R56, R24, R52, R56 ;  /* 0x000000341838723c */ /* 0x020fea0000041838 */
[----:B------:R5:W-:Y:S04]  /*20f0*/  LDGSTS.E.BYPASS.LTC128B.128 [R241+0x1900], [R8.64], !P6 ;  /* 0x0190000008f17fae */ /* 0x000be8000f101d48 */
[----:B------:R2:W-:Y:S01]  /*2100*/  LDGSTS.E.BYPASS.LTC128B.128 [R241+0x2100], [R6.64], !P5 ;  /* 0x0210000006f17fae */ /* 0x0005e2000e901d48 */
[----:B-1----:R-:W-:Y:S01]  /*2110*/  HMMA.16816.F32.BF16 R12, R36, R48, RZ ;  /* 0x00000030240c723c */ /* 0x002fe200000418ff */
[----:B----4-:R-:W-:-:S04]  /*2120*/  IADD3 R10, P0, R6, UR7, RZ ;  /* 0x00000007060a7c10 */ /* 0x010fc8000ff1e0ff */
[----:B------:R-:W-:Y:S02]  /*2130*/  IADD3.X R11, R7, UR5, RZ, P0, !PT ;  /* 0x00000005070b7c10 */ /* 0x000fe400087fe4ff */
[----:B-----5:R-:W-:Y:S02]  /*2140*/  IADD3 R8, P1, R10, UR7, RZ ;  /* 0x000000070a087c10 */ /* 0x020fe4000ff3e0ff */
[----:B------:R-:W-:Y:S01]  /*2150*/  ISETP.GE.AND P0, PT, R112, 0x71, PT ;  /* 0x000000717000780c */ /* 0x000fe20003f06270 */
[----:B------:R1:W-:Y:S01]  /*2160*/  LDGSTS.E.BYPASS.LTC128B.128 [R241+0x2900], [R10.64], !P4 ;  /* 0x029000000af17fae */ /* 0x0003e2000e101d48 */
[----:B------:R-:W-:-:S05]  /*2170*/  IADD3.X R9, R11, UR5, RZ, P1, !PT ;  /* 0x000000050b097c10 */ /* 0x000fca0008ffe4ff */
[----:B------:R1:W-:Y:S04]  /*2180*/  LDGSTS.E.BYPASS.LTC128B.128 [R241+0x3100], [R8.64], !P3 ;  /* 0x0310000008f17fae */ /* 0x0003e8000d901d48 */
[----:B------:R-:W-:Y:S04]  /*2190*/  LDSM.16.M88.4 R40, [R229+0x3900] ;  /* 0x00390000e528783b */ /* 0x000fe80000000200 */
[----:B------:R-:W-:Y:S01]  /*21a0*/  HMMA.16816.F32.BF16 R60, R28, R52, R12 ;  /* 0x000000341c3c723c */ /* 0x000fe2000004180c */
[----:B--2---:R-:W2:Y:S04]  /*21b0*/  LDSM.16.M88.4 R20, [R231+0x7100] ;  /* 0x00710000e714783b */ /* 0x004ea80000000200 */
[----:B---3--:R-:W3:Y:S04]  /*21c0*/  LDSM.16.M88.4 R16, [R231+0x9100] ;  /* 0x00910000e710783b */ /* 0x008ee80000000200 */
[----:B------:R-:W-:Y:S04]  /*21d0*/  LDSM.16.M88.4 R44, [R228] ;  /* 0x00000000e42c783b */ /* 0x000fe80000000200 */
[----:B------:R-:W4:Y:S04]  /*21e0*/  LDSM.16.M88.4 R12, [R232+0x7100] ;  /* 0x00710000e80c783b */ /* 0x000f280000000200 */
[----:B------:R-:W0:Y:S04]  /*21f0*/  LDGDEPBAR ;  /* 0x00000000000079af */ /* 0x000e280000000000 */
[----:B-1----:R-:W1:Y:S03]  /*2200*/  LDSM.16.M88.4 R8, [R232+0x9100] ;  /* 0x00910000e808783b */ /* 0x002e660000000200 */
[----:B--2---:R-:W-:Y:S08]  /*2210*/  HMMA.16816.F32.BF16 R64, R20, R40, R60 ;  /* 0x000000281440723c */ /* 0x004ff0000004183c */
[----:B------:R-:W-:Y:S08]  /*2220*/  HMMA.16816.F32.BF16 R60, R32, R50, RZ ;  /* 0x00000032203c723c */ /* 0x000ff000000418ff */
[----:B---3--:R-:W-:Y:S08]  /*2230*/  HMMA.16816.F32.BF16 R48, R16, R40, R56 ;  /* 0x000000281030723c */ /* 0x008ff00000041838 */
[----:B------:R-:W-:Y:S08]  /*2240*/  HMMA.16816.F32.BF16 R56, R28, R54, R68 ;  /* 0x000000361c38723c */ /* 0x000ff00000041844 */
[----:B----4-:R-:W-:Y:S08]  /*2250*/  HMMA.16816.F32.BF16 R68, R12, R44, R64 ;  /* 0x0000002c0c44723c */ /* 0x010ff00000041840 */
[----:B------:R-:W-:Y:S08]  /*2260*/  HMMA.16816.F32.BF16 R64, R24, R54, R60 ;  /* 0x000000361840723c */ /* 0x000ff0000004183c */
[----:B------:R-:W-:Y:S08]  /*2270*/  HMMA.16816.F32.BF16 R60, R36, R80, RZ ;  /* 0x00000050243c723c */ /* 0x000ff000000418ff */
[----:B-1----:R-:W-:Y:S01]  /*2280*/  HMMA.16816.F32.BF16 R76, R8, R44, R48 ;  /* 0x0000002c084c723c */ /* 0x002fe20000041830 */
        /* <DEDUP_REMOVED lines=9> */
[----:B------:R-:W5:Y:S01]  /*2320*/  LDSM.16.M88.4 R40, [R228+0x800] ;  /* 0x00080000e428783b */ /* 0x000f620000000200 */
[----:B--2---:R-:W-:-:S04]  /*2330*/  FMUL.FTZ R0, R70, c[0x0][0x320] ;  /* 0x0000c80046007a20 */ /* 0x004fc80000410000 */
[----:B------:R2:W2:Y:S10]  /*2340*/  MUFU.TANH R187, R0 ;  /* 0x0000000000bb7308 */ /* 0x0004b40000002400 */
[----:B-1----:R-:W-:Y:S08]  /*2350*/  HMMA.16816.F32.BF16 R60, R20, R48, R60 ;  /* 0x00000030143c723c */ /* 0x002ff0000004183c */
[----:B------:R-:W-:Y:S01]  /*2360*/  HMMA.16816.F32.BF16 R72, R8, R46, R64 ;  /* 0x0000002e0848723c */ /* 0x000fe20000041840 */
[----:B--2---:R-:W-:-:S07]  /*2370*/  FMUL.FTZ R0, R71, c[0x0][0x320] ;  /* 0x0000c80047007a20 */ /* 0x004fce0000410000 */
[----:B------:R-:W-:Y:S01]  /*2380*/  HMMA.16816.F32.BF16 R68, R12, R46, R52 ;  /* 0x0000002e0c44723c */ /* 0x000fe20000041834 */
[----:B------:R1:W2:Y:S07]  /*2390*/  MUFU.TANH R186, R0 ;  /* 0x0000000000ba7308 */ /* 0x0002ae0000002400 */
[----:B------:R-:W-:Y:S08]  /*23a0*/  HMMA.16816.F32.BF16 R52, R24, R84, R56 ;  /* 0x000000541834723c */ /* 0x000ff00000041838 */
[----:B------:R-:W-:Y:S01]  /*23b0*/  HMMA.16816.F32.BF16 R56, R36, R82, RZ ;  /* 0x000000522438723c */ /* 0x000fe200000418ff */
[----:B-1----:R-:W-:-:S04]  /*23c0*/  FMUL.FTZ R0, R76, c[0x0][0x320] ;  /* 0x0000c8004c007a20 */ /* 0x002fc80000410000 */
[----:B------:R1:W1:Y:S03]  /*23d0*/  MUFU.TANH R185, R0 ;  /* 0x0000000000b97308 */ /* 0x0002660000002400 */
[----:B------:R-:W-:Y:S08]  /*23e0*/  HMMA.16816.F32.BF16 R64, R32, R82, RZ ;  /* 0x000000522040723c */ /* 0x000ff000000418ff */
[----:B------:R-:W-:Y:S01]  /*23f0*/  HMMA.16816.F32.BF16 R44, R16, R48, R52 ;  /* 0x00000030102c723c */ /* 0x000fe20000041834 */
[----:B-1----:R-:W-:-:S07]  /*2400*/  FMUL.FTZ R0, R77, c[0x0][0x320] ;  /* 0x0000c8004d007a20 */ /* 0x002fce0000410000 */
[-C--:B------:R-:W-:Y:S01]  /*2410*/  HMMA.16816.F32.BF16 R52, R28, R86.reuse, R56 ;  /* 0x000000561c34723c */ /* 0x080fe20000041838 */
[----:B------:R1:W1:Y:S07]  /*2420*/  MUFU.TANH R184, R0 ;  /* 0x0000000000b87308 */ /* 0x00026e0000002400 */
[----:B------:R-:W-:Y:S08]  /*2430*/  HMMA.16816.F32.BF16 R64, R24, R86, R64 ;  /* 0x000000561840723c */ /* 0x000ff00000041840 */
[----:B------:R-:W-:Y:S01]  /*2440*/  HMMA.16816.F32.BF16 R56, R32, R88, RZ ;  /* 0x000000582038723c */ /* 0x000fe200000418ff */
[----:B-1----:R-:W-:-:S04]  /*2450*/  FMUL.FTZ R0, R78, c[0x0][0x320] ;  /* 0x0000c8004e007a20 */ /* 0x002fc80000410000 */
[----:B------:R1:W1:Y:S03]  /*2460*/  MUFU.TANH R180, R0 ;  /* 0x0000000000b47308 */ /* 0x0002660000002400 */
[-C--:B------:R-:W-:Y:S08]  /*2470*/  HMMA.16816.F32.BF16 R52, R20, R50.reuse, R52 ;  /* 0x000000321434723c */ /* 0x080ff00000041834 */
        /* <DEDUP_REMOVED lines=288> */
[C---:B------:R-:W-:Y:S07]  /*3680*/  HMMA.16816.F32.BF16 R40, R12.reuse, R48, R40 ;  /* 0x000000300c28723c */ /* 0x040fee0000041828 */
[----:B------:R-:W1:Y:S01]  /*3690*/  MUFU.TANH R56, R71 ;  /* 0x0000004700387308 */ /* 0x000e620000002400 */
[-C--:B------:R-:W-:Y:S07]  /*36a0*/  HMMA.16816.F32.BF16 R12, R12, R50.reuse, R20 ;  /* 0x000000320c0c723c */ /* 0x080fee0000041814 */
[----:B------:R5:W1:Y:S01]  /*36b0*/  MUFU.TANH R52, R0 ;  /* 0x0000000000347308 */ /* 0x000a620000002400 */
[----:B------:R-:W-:Y:S01]  /*36c0*/  HMMA.16816.F32.BF16 R8, R8, R50, R16 ;  /* 0x000000320808723c */ /* 0x000fe20000041810 */
[----:B------:R-:W-:-:S02]  /*36d0*/  FMUL.FTZ R24, R24, c[0x0][0x320] ;  /* 0x0000c80018187a20 */ /* 0x000fc40000410000 */
[----:B------:R-:W-:Y:S02]  /*36e0*/  FMUL.FTZ R25, R25, c[0x0][0x320] ;  /* 0x0000c80019197a20 */ /* 0x000fe40000410000 */
[----:B------:R-:W-:Y:S02]  /*36f0*/  FMUL.FTZ R26, R26, c[0x0][0x320] ;  /* 0x0000c8001a1a7a20 */ /* 0x000fe40000410000 */
[----:B------:R-:W1:Y:S01]  /*3700*/  MUFU.TANH R34, R24 ;  /* 0x0000001800227308 */ /* 0x000e620000002400 */
[----:B------:R-:W-:Y:S02]  /*3710*/  FMUL.FTZ R27, R27, c[0x0][0x320] ;  /* 0x0000c8001b1b7a20 */ /* 0x000fe40000410000 */
[----:B------:R-:W-:Y:S02]  /*3720*/  FMUL.FTZ R40, R40, c[0x0][0x320] ;  /* 0x0000c80028287a20 */ /* 0x000fe40000410000 */
[----:B------:R-:W-:Y:S02]  /*3730*/  FMUL.FTZ R41, R41, c[0x0][0x320] ;  /* 0x0000c80029297a20 */ /* 0x000fe40000410000 */
[----:B------:R-:W-:Y:S01]  /*3740*/  FMUL.FTZ R42, R42, c[0x0][0x320] ;  /* 0x0000c8002a2a7a20 */ /* 0x000fe20000410000 */
[----:B------:R-:W1:Y:S01]  /*3750*/  MUFU.TANH R35, R25 ;  /* 0x0000001900237308 */ /* 0x000e620000002400 */
[----:B-----5:R-:W-:-:S02]  /*3760*/  FMUL.FTZ R0, R43, c[0x0][0x320] ;  /* 0x0000c8002b007a20 */ /* 0x020fc40000410000 */
[----:B------:R-:W-:Y:S02]  /*3770*/  FMUL.FTZ R12, R12, c[0x0][0x320] ;  /* 0x0000c8000c0c7a20 */ /* 0x000fe40000410000 */
[----:B------:R-:W-:Y:S02]  /*3780*/  FMUL.FTZ R13, R13, c[0x0][0x320] ;  /* 0x0000c8000d0d7a20 */ /* 0x000fe40000410000 */
[----:B------:R-:W-:Y:S01]  /*3790*/  FMUL.FTZ R14, R14, c[0x0][0x320] ;  /* 0x0000c8000e0e7a20 */ /* 0x000fe20000410000 */
[----:B------:R-:W1:Y:S01]  /*37a0*/  MUFU.TANH R37, R26 ;  /* 0x0000001a00257308 */ /* 0x000e620000002400 */
[----:B------:R-:W-:Y:S02]  /*37b0*/  FMUL.FTZ R15, R15, c[0x0][0x320] ;  /* 0x0000c8000f0f7a20 */ /* 0x000fe40000410000 */
[----:B------:R-:W-:Y:S02]  /*37c0*/  FMUL.FTZ R8, R8, c[0x0][0x320] ;  /* 0x0000c80008087a20 */ /* 0x000fe40000410000 */
[----:B------:R-:W-:-:S02]  /*37d0*/  FMUL.FTZ R9, R9, c[0x0][0x320] ;  /* 0x0000c80009097a20 */ /* 0x000fc40000410000 */
[----:B------:R-:W-:Y:S01]  /*37e0*/  FMUL.FTZ R10, R10, c[0x0][0x320] ;  /* 0x0000c8000a0a7a20 */ /* 0x000fe20000410000 */
[----:B------:R-:W1:Y:S01]  /*37f0*/  MUFU.TANH R36, R27 ;  /* 0x0000001b00247308 */ /* 0x000e620000002400 */
[----:B------:R-:W-:-:S07]  /*3800*/  FMUL.FTZ R11, R11, c[0x0][0x320] ;  /* 0x0000c8000b0b7a20 */ /* 0x000fce0000410000 */
[----:B------:R-:W1:Y:S08]  /*3810*/  MUFU.TANH R33, R40 ;  /* 0x0000002800217308 */ /* 0x000e700000002400 */
        /* <DEDUP_REMOVED lines=10> */
[----:B------:R5:W1:Y:S02]  /*38c0*/  MUFU.TANH R48, R0 ;  /* 0x0000000000307308 */ /* 0x000a640000002400 */
[----:B-----5:R-:W-:Y:S01]  /*38d0*/  LOP3.LUT R0, R5, R2, RZ, 0xfc, !PT ;  /* 0x0000000205007212 */ /* 0x020fe200078efcff */
        /* <DEDUP_REMOVED lines=12> */
[----:B------:R-:W-:Y:S02]  /*39a0*/  LEA.HI.X R7, R8, c[0x0][0x1cc], R2, 0x1, P1 ;  /* 0x0000730008077a11 */ /* 0x000fe400008f0c02 */
[----:B------:R-:W-:-:S03]  /*39b0*/  IADD3 R12, P1, R14, R18, RZ ;  /* 0x000000120e0c7210 */ /* 0x000fc60007f3e0ff */
[----:B------:R-:W-:Y:S01]  /*39c0*/  IMAD.X R15, R5, 0x1, R7, P3 ;  /* 0x00000001050f7824 */ /* 0x000fe200018e0607 */
[-C--:B------:R-:W-:Y:S01]  /*39d0*/  IADD3 R10, P3, R12, R18.reuse, RZ ;  /* 0x000000120c0a7210 */ /* 0x080fe20007f7e0ff */
[----:B------:R-:W-:Y:S01]  /*39e0*/  @!PT LDS RZ, [RZ] ;  /* 0x00000000fffff984 */ /* 0x000fe20000000800 */
[----:B------:R-:W-:Y:S01]  /*39f0*/  @!PT LDS RZ, [RZ] ;  /* 0x00000000fffff984 */ /* 0x000fe20000000800 */
[----:B------:R-:W-:Y:S01]  /*3a00*/  @!PT LDS RZ, [RZ] ;  /* 0x00000000fffff984 */ /* 0x000fe20000000800 */
[----:B------:R1:W-:Y:S02]  /*3a10*/  LDGSTS.E.BYPASS.LTC128B.128 [R241+0x3900], [R6.64], !P2 ;  /* 0x0390000006f17fae */ /* 0x0003e4000d101d48 */
[--C-:B------:R-:W-:Y:S01]  /*3a20*/  IMAD.X R13, R15, 0x1, R5.reuse, P1 ;  /* 0x000000010f0d7824 */ /* 0x100fe200008e0605 */
[----:B------:R-:W-:Y:S01]  /*3a30*/  IADD3 R8, P1, R10, R18, RZ ;  /* 0x000000120a087210 */ /* 0x000fe20007f3e0ff */
[----:B------:R2:W-:Y:S02]  /*3a40*/  LDGSTS.E.BYPASS.LTC128B.128 [R241+0x4100], [R14.64], !P2 ;  /* 0x041000000ef17fae */ /* 0x0005e4000d101d48 */
[--C-:B------:R-:W-:Y:S02]  /*3a50*/  IMAD.X R11, R13, 0x1, R5.reuse, P3 ;  /* 0x000000010d0b7824 */ /* 0x100fe400018e0605 */
[----:B------:R3:W-:Y:S02]  /*3a60*/  LDGSTS.E.BYPASS.LTC128B.128 [R241+0x4900], [R12.64], !P2 ;  /* 0x049000000cf17fae */ /* 0x0007e4000d101d48 */
[----:B------:R-:W-:-:S02]  /*3a70*/  IMAD.X R9, R11, 0x1, R5, P1 ;  /* 0x000000010b097824 */ /* 0x000fc400008e0605 */
[----:B------:R3:W-:Y:S04]  /*3a80*/  LDGSTS.E.BYPASS.LTC128B.128 [R241+0x5100], [R10.64], !P2 ;  /* 0x051000000af17fae */ /* 0x0007e8000d101d48 */
[----:B------:R3:W-:Y:S01]  /*3a90*/  LDGSTS.E.BYPASS.LTC128B.128 [R241+0x5900], [R8.64], !P2 ;  /* 0x0590000008f17fae */ /* 0x0007e2000d101d48 */
[----:B-1----:R-:W-:-:S04]  /*3aa0*/  IADD3 R6, P3, R8, R18, RZ ;  /* 0x0000001208067210 */ /* 0x002fc80007f7e0ff */
[----:B--2---:R-:W-:Y:S01]  /*3ab0*/  IADD3 R14, P1, R6, R18, RZ ;  /* 0x00000012060e7210 */ /* 0x004fe20007f3e0ff */
[----:B------:R-:W-:-:S04]  /*3ac0*/  IMAD.X R7, R9, 0x1, R5, P3 ;  /* 0x0000000109077824 */ /* 0x000fc800018e0605 */
[----:B------:R-:W-:Y:S01]  /*3ad0*/  IMAD.X R15, R7, 0x1, R5, P1 ;  /* 0x00000001070f7824 */ /* 0x000fe200008e0605 */
[----:B------:R3:W-:Y:S04]  /*3ae0*/  LDGSTS.E.BYPASS.LTC128B.128 [R241+0x6100], [R6.64], !P2 ;  /* 0x0610000006f17fae */ /* 0x0007e8000d101d48 */
[----:B------:R3:W-:Y:S03]  /*3af0*/  LDGSTS.E.BYPASS.LTC128B.128 [R241+0x6900], [R14.64], !P2 ;  /* 0x069000000ef17fae */ /* 0x0007e6000d101d48 */
.L_x_31:
[----:B-1234-:R-:W-:Y:S01]  /*3b00*/  LOP3.LUT R2, R190, 0xffffffe0, RZ, 0xc0, !PT ;  /* 0xffffffe0be027812 */ /* 0x01efe200078ec0ff */
[----:B------:R-:W-:Y:S01]  /*3b10*/  IMAD.IADD R6, R112, 0x1, R156 ;  /* 0x0000000170067824 */ /* 0x000fe200078e029c */
[----:B------:R-:W0:Y:S01]  /*3b20*/  LDGDEPBAR ;  /* 0x00000000000079af */ /* 0x000e220000000000 */
[----:B------:R-:W-:Y:S02]  /*3b30*/  IMAD.SHL.U32 R224, R0, 0x2, RZ ;  /* 0x0000000200e07824 */ /* 0x000fe400078e00ff */
[----:B------:R-:W-:-:S02]  /*3b40*/  IMAD.IADD R2, R192, 0x1, -R2 ;  /* 0x00000001c0027824 */ /* 0x000fc400078e0a02 */
[--C-:B------:R-:W-:Y:S02]  /*3b50*/  IMAD R225, R4, 0x2, R224.reuse ;  /* 0x0000000204e17824 */ /* 0x100fe400078e02e0 */
[C---:B------:R-:W-:Y:S01]  /*3b60*/  IMAD R227, R3.reuse, 0x2, R224 ;  /* 0x0000000203e37824 */ /* 0x040fe200078e02e0 */
[----:B------:R-:W-:Y:S01]  /*3b70*/  SHF.R.S32.HI R5, RZ, 0x1f, R2 ;  /* 0x0000001fff057819 */ /* 0x000fe20000011402 */
[----:B------:R-:W-:-:S03]  /*3b80*/  IMAD R226, R3, 0x2, R225 ;  /* 0x0000000203e27824 */ /* 0x000fc600078e02e1 */
[----:B------:R-:W-:-:S04]  /*3b90*/  LEA.HI R5, R5, R2, RZ, 0x2 ;  /* 0x0000000205057211 */ /* 0x000fc800078f10ff */
[----:B------:R-:W-:-:S05]  /*3ba0*/  LOP3.LUT R5, R5, 0x7ffffffc, RZ, 0xc0, !PT ;  /* 0x7ffffffc05057812 */ /* 0x000fca00078ec0ff */
[----:B------:R-:W-:-:S04]  /*3bb0*/  IMAD.IADD R2, R2, 0x1, -R5 ;  /* 0x0000000102027824 */ /* 0x000fc800078e0a05 */
[----:B------:R-:W-:-:S05]  /*3bc0*/  IMAD R2, R2, -0x2, R6 ;  /* 0xfffffffe02027824 */ /* 0x000fca00078e0206 */
[C---:B------:R-:W-:Y:S02]  /*3bd0*/  ISETP.GT.AND P4, PT, R2.reuse, RZ, PT ;  /* 0x000000ff0200720c */ /* 0x040fe40003f84270 */
[C---:B------:R-:W-:Y:S02]  /*3be0*/  ISETP.GT.AND P3, PT, R2.reuse, 0x1, PT ;  /* 0x000000010200780c */ /* 0x040fe40003f64270 */
[----:B------:R-:W-:Y:S02]  /*3bf0*/  ISETP.GT.AND P1, PT, R2, 0x8, PT ;  /* 0x000000080200780c */ /* 0x000fe40003f24270 */
[----:B------:R-:W-:Y:S02]  /*3c00*/  FSEL R10, R189, -INF , P4 ;  /* 0xff800000bd0a7808 */ /* 0x000fe40002000000 */
[----:B------:R-:W-:Y:S02]  /*3c10*/  FSEL R11, R188, -INF , P3 ;  /* 0xff800000bc0b7808 */ /* 0x000fe40001800000 */
[----:B------:R-:W-:-:S02]  /*3c20*/  ISETP.GT.AND P6, PT, R2, 0x9, PT ;  /* 0x000000090200780c */ /* 0x000fc40003fc4270 */
[----:B------:R-:W-:Y:S02]  /*3c30*/  FSEL R12, R183, -INF , P1 ;  /* 0xff800000b70c7808 */ /* 0x000fe40000800000 */
[----:B------:R-:W-:Y:S02]  /*3c40*/  FMNMX.FTZ R70, R10, R11, !PT ;  /* 0x0000000b0a467209 */ /* 0x000fe40007810000 */
[----:B------:R-:W-:Y:S02]  /*3c50*/  ISETP.GT.AND P5, PT, R2, 0x10, PT ;  /* 0x000000100200780c */ /* 0x000fe40003fa4270 */
[----:B------:R-:W-:Y:S02]  /*3c60*/  FSEL R13, R182, -INF , P6 ;  /* 0xff800000b60d7808 */ /* 0x000fe40003000000 */
[----:B------:R-:W-:Y:S02]  /*3c70*/  FMNMX.FTZ R70, R12, R70, !PT ;  /* 0x000000460c467209 */ /* 0x000fe40007810000 */
[----:B------:R-:W-:-:S02]  /*3c80*/  FSEL R21, R180, -INF , P4 ;  /* 0xff800000b4157808 */ /* 0x000fc40002000000 */
        /* <DEDUP_REMOVED lines=28> */
[----:B------:R-:W-:Y:S02]  /*3e50*/  FSEL R116, R159, -INF , P6 ;  /* 0xff8000009f747808 */ /* 0x000fe40003000000 */
[----:B------:R-:W-:-:S02]  /*3e60*/  FMNMX.FTZ R70, R31, R70, !PT ;  /* 0x000000461f467209 */ /* 0x000fc40007810000 */
[----:B------:R-:W-:Y:S02]  /*3e70*/  FSEL R92, R165, -INF , P4 ;  /* 0xff800000a55c7808 */ /* 0x000fe40002000000 */
[----:B------:R-:W-:Y:S02]  /*3e80*/  FSEL R45, R168, -INF , P4 ;  /* 0xff800000a82d7808 */ /* 0x000fe40002000000 */
[----:B------:R-:W-:Y:S02]  /*3e90*/  FSEL R99, R170, -INF , P4 ;  /* 0xff800000aa637808 */ /* 0x000fe40002000000 */
[----:B------:R-:W-:Y:S02]  /*3ea0*/  FSEL R112, R113, -INF , P6 ;  /* 0xff80000071707808 */ /* 0x000fe40003000000 */
[----:B------:R-:W-:Y:S02]  /*3eb0*/  ISETP.GT.AND P4, PT, R2, 0x28, PT ;  /* 0x000000280200780c */ /* 0x000fe40003f84270 */
[----:B------:R-:W-:-:S02]  /*3ec0*/  FSEL R113, R117, -INF , P5 ;  /* 0xff80000075717808 */ /* 0x000fc40002800000 */
[----:B------:R-:W-:Y:S02]  /*3ed0*/  FSEL R117, R160, -INF , P5 ;  /* 0xff800000a0757808 */ /* 0x000fe40002800000 */
[----:B------:R-:W-:Y:S02]  /*3ee0*/  FMNMX.FTZ R70, R116, R70, !PT ;  /* 0x0000004674467209 */ /* 0x000fe40007810000 */
[----:B------:R-:W-:Y:S02]  /*3ef0*/  FSEL R96, R157, -INF , P3 ;  /* 0xff8000009d607808 */ /* 0x000fe40001800000 */
[----:B------:R-:W-:Y:S02]  /*3f00*/  FSEL R46, R162, -INF , P3 ;  /* 0xff800000a22e7808 */ /* 0x000fe40001800000 */
[----:B------:R-:W-:Y:S02]  /*3f10*/  FSEL R104, R164, -INF , P3 ;  /* 0xff800000a4687808 */ /* 0x000fe40001800000 */
[----:B------:R-:W-:-:S02]  /*3f20*/  FSEL R110, R118, -INF , P4 ;  /* 0xff800000766e7808 */ /* 0x000fc40002000000 */
[----:B------:R-:W-:Y:S02]  /*3f30*/  ISETP.GT.AND P3, PT, R2, 0x29, PT ;  /* 0x000000290200780c */ /* 0x000fe40003f64270 */
[----:B------:R-:W-:Y:S02]  /*3f40*/  FSEL R118, R149, -INF , P4 ;  /* 0xff80000095767808 */ /* 0x000fe40002000000 */
[----:B------:R-:W-:Y:S02]  /*3f50*/  FMNMX.FTZ R70, R117, R70, !PT ;  /* 0x0000004675467209 */ /* 0x000fe40007810000 */
[----:B------:R-:W-:Y:S02]  /*3f60*/  FSEL R97, R158, -INF , P1 ;  /* 0xff8000009e617808 */ /* 0x000fe40000800000 */
[----:B------:R-:W-:Y:S02]  /*3f70*/  FSEL R47, R161, -INF , P1 ;  /* 0xff800000a12f7808 */ /* 0x000fe40000800000 */
[----:B------:R-:W-:-:S02]  /*3f80*/  FSEL R105, R163, -INF , P1 ;  /* 0xff800000a3697808 */ /* 0x000fc40000800000 */
[----:B------:R-:W-:Y:S02]  /*3f90*/  ISETP.GT.AND P1, PT, R2, 0x30, PT ;  /* 0x000000300200780c */ /* 0x000fe40003f24270 */
[----:B------:R-:W-:Y:S02]  /*3fa0*/  FSEL R124, R152, -INF , P3 ;  /* 0xff800000987c7808 */ /* 0x000fe40001800000 */
[----:B------:R-:W-:Y:S02]  /*3fb0*/  FMNMX.FTZ R70, R118, R70, !PT ;  /* 0x0000004676467209 */ /* 0x000fe40007810000 */
[----:B------:R-:W-:Y:S02]  /*3fc0*/  FSEL R125, R155, -INF , P6 ;  /* 0xff8000009b7d7808 */ /* 0x000fe40003000000 */
[----:B------:R-:W-:Y:S02]  /*3fd0*/  ISETP.GT.AND P6, PT, R2, 0x31, PT ;  /* 0x000000310200780c */ /* 0x000fe40003fc4270 */
[----:B------:R-:W-:-:S02]  /*3fe0*/  FSEL R129, R142, -INF , P1 ;  /* 0xff8000008e817808 */ /* 0x000fc40000800000 */
[----:B------:R-:W-:Y:S02]  /*3ff0*/  FMNMX.FTZ R70, R124, R70, !PT ;  /* 0x000000467c467209 */ /* 0x000fe40007810000 */
[----:B------:R-:W-:Y:S02]  /*4000*/  FSEL R109, R153, -INF , P5 ;  /* 0xff800000996d7808 */ /* 0x000fe40002800000 */
[----:B------:R-:W-:Y:S02]  /*4010*/  FSEL R126, R154, -INF , P5 ;  /* 0xff8000009a7e7808 */ /* 0x000fe40002800000 */
[----:B------:R-:W-:Y:S02]  /*4020*/  ISETP.GT.AND P5, PT, R2, 0x38, PT ;  /* 0x000000380200780c */ /* 0x000fe40003fa4270 */
        /* <DEDUP_REMOVED lines=52> */
[----:B------:R-:W-:Y:S02]  /*4370*/  FSEL R222, R68, -INF , P1 ;  /* 0xff80000044de7808 */ /* 0x000fe40000800000 */
[----:B------:R-:W-:Y:S02]  /*4380*/  ISETP.GT.AND P4, PT, R2, 0x59, PT ;  /* 0x000000590200780c */ /* 0x000fe40003f84270 */
        /* <DEDUP_REMOVED lines=10> */
[C---:B------:R-:W-:Y:S02]  /*4430*/  ISETP.GT.AND P5, PT, R2.reuse, 0x61, PT ;  /* 0x000000610200780c */ /* 0x040fe40003fa4270 */
[----:B------:R-:W-:Y:S02]  /*4440*/  FSEL R196, R33, -INF , P6 ;  /* 0xff80000021c47808 */ /* 0x000fe40003000000 */
[----:B------:R-:W-:Y:S02]  /*4450*/  FMNMX.FTZ R70, R223, R70, !PT ;  /* 0x00000046df467209 */ /* 0x000fe40007810000 */
[----:B------:R-:W-:Y:S01]  /*4460*/  ISETP.GT.AND P4, PT, R2, 0x68, PT ;  /* 0x000000680200780c */ /* 0x000fe20003f84270 */
[----:B------:R-:W-:Y:S01]  /*4470*/  IMAD.MOV.U32 R4, RZ, RZ, R196 ;  /* 0x000000ffff047224 */ /* 0x000fe200078e00c4 */
[----:B------:R-:W-:-:S02]  /*4480*/  FSEL R197, R32, -INF , P5 ;  /* 0xff80000020c57808 */ /* 0x000fc40002800000 */
[----:B------:R-:W-:Y:S02]  /*4490*/  FMNMX.FTZ R70, R196, R70, !PT ;  /* 0x00000046c4467209 */ /* 0x000fe40007810000 */
[----:B------:R-:W-:Y:S02]  /*44a0*/  FSEL R178, R79, -INF , P3 ;  /* 0xff8000004fb27808 */ /* 0x000fe40001800000 */
[----:B------:R-:W-:Y:S02]  /*44b0*/  FSEL R172, R77, -INF , P3 ;  /* 0xff8000004dac7808 */ /* 0x000fe40001800000 */
[----:B------:R-:W-:Y:S02]  /*44c0*/  FSEL R249, R73, -INF , P3 ;  /* 0xff80000049f97808 */ /* 0x000fe40001800000 */
[----:B------:R-:W-:Y:S02]  /*44d0*/  ISETP.GT.AND P3, PT, R2, 0x69, PT ;  /* 0x000000690200780c */ /* 0x000fe40003f64270 */
[----:B------:R-:W-:-:S02]  /*44e0*/  FSEL R195, R17, -INF , P4 ;  /* 0xff80000011c37808 */ /* 0x000fc40002000000 */
[----:B------:R-:W-:Y:S02]  /*44f0*/  FMNMX.FTZ R70, R197, R70, !PT ;  /* 0x00000046c5467209 */ /* 0x000fe40007810000 */
[----:B------:R-:W-:Y:S02]  /*4500*/  FSEL R187, R16, -INF , P3 ;  /* 0xff80000010bb7808 */ /* 0x000fe40001800000 */
[----:B------:R-:W-:Y:S02]  /*4510*/  FMNMX.FTZ R70, R195, R70, !PT ;  /* 0x00000046c3467209 */ /* 0x000fe40007810000 */
[----:B------:R-:W-:Y:S02]  /*4520*/  FMNMX.FTZ R68, R15, R18, !PT ;  /* 0x000000120f447209 */ /* 0x000fe40007810000 */
[----:B------:R-:W-:Y:S02]  /*4530*/  FMNMX.FTZ R70, R187, R70, !PT ;  /* 0x00000046bb467209 */ /* 0x000fe40007810000 */
[----:B------:R-:W-:-:S02]  /*4540*/  FMNMX.FTZ R68, R19, R68, !PT ;  /* 0x0000004413447209 */ /* 0x000fc40007810000 */
[----:B------:R-:W-:Y:S01]  /*4550*/  FSEL R176, R66, -INF , P1 ;  /* 0xff80000042b07808 */ /* 0x000fe20000800000 */
[----:B------:R-:W1:Y:S01]  /*4560*/  SHFL.BFLY PT, R5, R70, 0x2, 0x1f ;  /* 0x0c401f0046057f89 */ /* 0x000e6200000e0000 */
[----:B------:R-:W-:Y:S02]  /*4570*/  FMNMX.FTZ R68, R20, R68, !PT ;  /* 0x0000004414447209 */ /* 0x000fe40007810000 */
[----:B------:R-:W-:Y:S02]  /*4580*/  FSEL R171, R64, -INF , P1 ;  /* 0xff80000040ab7808 */ /* 0x000fe40000800000 */
[----:B------:R-:W-:Y:S02]  /*4590*/  FMNMX.FTZ R68, R44, R68, !PT ;  /* 0x000000442c447209 */ /* 0x000fe40007810000 */
[----:B------:R-:W-:Y:S02]  /*45a0*/  FSEL R245, R60, -INF , P1 ;  /* 0xff8000003cf57808 */ /* 0x000fe40000800000 */
[----:B------:R-:W-:-:S02]  /*45b0*/  FMNMX.FTZ R68, R45, R68, !PT ;  /* 0x000000442d447209 */ /* 0x000fc40007810000 */
[----:B------:R-:W-:Y:S02]  /*45c0*/  FMNMX.FTZ R6, R40, R41, !PT ;  /* 0x0000002928067209 */ /* 0x000fe40007810000 */
[----:B------:R-:W-:Y:S02]  /*45d0*/  FMNMX.FTZ R68, R46, R68, !PT ;  /* 0x000000442e447209 */ /* 0x000fe40007810000 */
[----:B------:R-:W-:Y:S02]  /*45e0*/  FSEL R179, R34, -INF , P6 ;  /* 0xff80000022b37808 */ /* 0x000fe40003000000 */
[----:B------:R-:W-:Y:S02]  /*45f0*/  FMNMX.FTZ R68, R47, R68, !PT ;  /* 0x000000442f447209 */ /* 0x000fe40007810000 */
[----:B------:R-:W-:Y:S02]  /*4600*/  FSEL R182, R35, -INF , P5 ;  /* 0xff80000023b67808 */ /* 0x000fe40002800000 */
[----:B------:R-:W-:Y:S01]  /*4610*/  FMNMX.FTZ R68, R108, R68, !PT ;  /* 0x000000446c447209 */ /* 0x000fe20007810000 */
[----:B------:R-:W-:Y:S01]  /*4620*/  LDSM.16.MT88.4 R32, [R225+0x100] ;  /* 0x00010000e120783b */ /* 0x000fe20000004200 */
[----:B------:R-:W-:-:S02]  /*4630*/  FSEL R183, R24, -INF , P4 ;  /* 0xff80000018b77808 */ /* 0x000fc40002000000 */
[----:B-1----:R-:W-:Y:S02]  /*4640*/  FMNMX.FTZ R70, R70, R5, !PT ;  /* 0x0000000546467209 */ /* 0x002fe40007810000 */
[----:B------:R-:W-:Y:S02]  /*4650*/  FMNMX.FTZ R68, R109, R68, !PT ;  /* 0x000000446d447209 */ /* 0x000fe40007810000 */
[----:B------:R-:W-:Y:S01]  /*4660*/  FSEL R208, R25, -INF , P3 ;  /* 0xff80000019d07808 */ /* 0x000fe20001800000 */
[----:B------:R-:W1:Y:S01]  /*4670*/  SHFL.BFLY PT, R5, R70, 0x1, 0x1f ;  /* 0x0c201f0046057f89 */ /* 0x000e6200000e0000 */
[----:B------:R-:W-:Y:S02]  /*4680*/  FMNMX.FTZ R68, R110, R68, !PT ;  /* 0x000000446e447209 */ /* 0x000fe40007810000 */
[----:B------:R-:W-:Y:S02]  /*4690*/  FSEL R181, R37, -INF , P6 ;  /* 0xff80000025b57808 */ /* 0x000fe40003000000 */
[----:B------:R-:W-:-:S02]  /*46a0*/  FMNMX.FTZ R68, R111, R68, !PT ;  /* 0x000000446f447209 */ /* 0x000fc40007810000 */
[----:B------:R-:W-:Y:S02]  /*46b0*/  FSEL R180, R36, -INF , P5 ;  /* 0xff80000024b47808 */ /* 0x000fe40002800000 */
[----:B------:R-:W-:Y:S02]  /*46c0*/  FMNMX.FTZ R68, R131, R68, !PT ;  /* 0x0000004483447209 */ /* 0x000fe40007810000 */
[----:B------:R-:W-:Y:S02]  /*46d0*/  FSEL R209, R27, -INF , P4 ;  /* 0xff8000001bd17808 */ /* 0x000fe40002000000 */
[----:B------:R-:W-:Y:S02]  /*46e0*/  FMNMX.FTZ R68, R132, R68, !PT ;  /* 0x0000004484447209 */ /* 0x000fe40007810000 */
[----:B------:R-:W-:Y:S02]  /*46f0*/  FSEL R221, R26, -INF , P3 ;  /* 0xff8000001add7808 */ /* 0x000fe40001800000 */
[----:B------:R-:W-:Y:S01]  /*4700*/  FMNMX.FTZ R68, R133, R68, !PT ;  /* 0x0000004485447209 */ /* 0x000fe20007810000 */
[----:B------:R-:W-:Y:S01]  /*4710*/  LDSM.16.MT88.4 R24, [R227+0x100] ;  /* 0x00010000e318783b */ /* 0x000fe20000004200 */
[----:B------:R-:W-:-:S02]  /*4720*/  FSEL R219, R49, -INF , P6 ;  /* 0xff80000031db7808 */ /* 0x000fc40003000000 */
[----:B------:R-:W-:Y:S02]  /*4730*/  FMNMX.FTZ R68, R134, R68, !PT ;  /* 0x0000004486447209 */ /* 0x000fe40007810000 */
[----:B------:R-:W-:Y:S02]  /*4740*/  FSEL R215, R48, -INF , P5 ;  /* 0xff80000030d77808 */ /* 0x000fe40002800000 */
[----:B-1----:R-:W-:Y:S02]  /*4750*/  FMNMX.FTZ R70, R70, R5, !PT ;  /* 0x0000000546467209 */ /* 0x002fe40007810000 */
[----:B------:R-:W-:Y:S02]  /*4760*/  FMNMX.FTZ R5, R21, R22, !PT ;  /* 0x0000001615057209 */ /* 0x000fe40007810000 */
[----:B------:R-:W-:Y:S01]  /*4770*/  FMNMX.FTZ R68, R152, R68, !PT ;  /* 0x0000004498447209 */ /* 0x000fe20007810000 */
[----:B------:R-:W-:Y:S01]  /*4780*/  FMUL.FTZ R7, R70, c[0x0][0x2d0] ;  /* 0x0000b40046077a20 */ /* 0x000fe20000410000 */
[----:B------:R-:W-:-:S02]  /*4790*/  FMNMX.FTZ R5, R23, R5, !PT ;  /* 0x0000000517057209 */ /* 0x000fc40007810000 */
[----:B------:R-:W-:Y:S02]  /*47a0*/  FSETP.NEU.FTZ.AND P1, PT, R70, -INF , PT ;  /* 0xff8000004600780b */ /* 0x000fe40003f3d000 */
[----:B------:R-:W-:Y:S02]  /*47b0*/  FMNMX.FTZ R5, R28, R5, !PT ;  /* 0x000000051c057209 */ /* 0x000fe40007810000 */
[----:B------:R-:W-:Y:S02]  /*47c0*/  FMNMX.FTZ R68, R153, R68, !PT ;  /* 0x0000004499447209 */ /* 0x000fe40007810000 */
[----:B------:R-:W-:Y:S02]  /*47d0*/  FMNMX.FTZ R5, R71, R5, !PT ;  /* 0x0000000547057209 */ /* 0x000fe40007810000 */
[----:B------:R-:W-:Y:S02]  /*47e0*/  FSEL R7, R7, RZ, P1 ;  /* 0x000000ff07077208 */ /* 0x000fe40000800000 */
[----:B------:R-:W-:-:S02]  /*47f0*/  FMNMX.FTZ R5, R92, R5, !PT ;  /* 0x000000055c057209 */ /* 0x000fc40007810000 */
[----:B------:R-:W-:Y:S01]  /*4800*/  ISETP.GT.AND P1, PT, R2, 0x59, PT ;  /* 0x000000590200780c */ /* 0x000fe20003f24270 */
[----:B------:R-:W-:Y:S01]  /*4810*/  FFMA.FTZ R4, R4, c[0x0][0x2d0], -R7 ;  /* 0x0000b40004047a23 */ /* 0x000fe20000010807 */
        /* <DEDUP_REMOVED lines=9> */
[----:B------:R-:W-:Y:S02]  /*48b0*/  FSEL R164, R65, -INF , P1 ;  /* 0xff80000041a47808 */ /* 0x000fe40000800000 */
        /* <DEDUP_REMOVED lines=26> */
[----:B------:R-:W-:Y:S02]  /*4a60*/  FSEL R165, R52, -INF , P1 ;  /* 0xff80000034a57808 */ /* 0x000fe40000800000 */
[----:B------:R-:W-:Y:S01]  /*4a70*/  FMNMX.FTZ R2, R176, R2, !PT ;  /* 0x00000002b0027209 */ /* 0x000fe20007810000 */
[----:B------:R-:W1:Y:S01]  /*4a80*/  SHFL.BFLY PT, R6, R68, 0x2, 0x1f ;  /* 0x0c401f0044067f89 */ /* 0x000e6200000e0000 */
        /* <DEDUP_REMOVED lines=11> */
[----:B------:R-:W-:Y:S01]  /*4b40*/  FSEL R170, R56, -INF , P1 ;  /* 0xff80000038aa7808 */ /* 0x000fe20000800000 */
[----:B------:R-:W2:Y:S01]  /*4b50*/  SHFL.BFLY PT, R8, R2, 0x2, 0x1f ;  /* 0x0c401f0002087f89 */ /* 0x000ea200000e0000 */
[----:B------:R-:W-:Y:S02]  /*4b60*/  FMNMX.FTZ R5, R166, R5, !PT ;  /* 0x00000005a6057209 */ /* 0x000fe40007810000 */
[----:B-1----:R-:W-:Y:S01]  /*4b70*/  FMNMX.FTZ R68, R68, R6, !PT ;  /* 0x0000000644447209 */ /* 0x002fe20007810000 */
[----:B------:R-:W-:Y:S01]  /*4b80*/  FFMA.FTZ R6, R10, c[0x0][0x2d0], -R7 ;  /* 0x0000b4000a067a23 */ /* 0x000fe20000010807 */
[----:B------:R-:W-:-:S02]  /*4b90*/  FMNMX.FTZ R5, R167, R5, !PT ;  /* 0x00000005a7057209 */ /* 0x000fc40007810000 */
[----:B------:R-:W-:Y:S01]  /*4ba0*/  FSEL R210, R39, -INF , P4 ;  /* 0xff80000027d27808 */ /* 0x000fe20002000000 */
[----:B------:R-:W1:Y:S01]  /*4bb0*/  SHFL.BFLY PT, R9, R68, 0x1, 0x1f ;  /* 0x0c201f0044097f89 */ /* 0x000e6200000e0000 */
[----:B------:R-:W-:Y:S01]  /*4bc0*/  FMNMX.FTZ R5, R169, R5, !PT ;  /* 0x00000005a9057209 */ /* 0x000fe20007810000 */
[----:B------:R3:W-:Y:S01]  /*4bd0*/  MUFU.EX2 R243, R6 ;  /* 0x0000000600f37308 */ /* 0x0007e20000000800 */
[----:B------:R-:W-:Y:S02]  /*4be0*/  FSEL R207, R38, -INF , P3 ;  /* 0xff80000026cf7808 */ /* 0x000fe40001800000 */
[----:B------:R-:W-:Y:S01]  /*4bf0*/  FMNMX.FTZ R5, R250, R5, !PT ;  /* 0x00000005fa057209 */ /* 0x000fe20007810000 */
[----:B------:R-:W-:Y:S03]  /*4c00*/  LDSM.16.MT88.4 R36, [R226+0x100] ;  /* 0x00010000e224783b */ /* 0x000fe60000004200 */
[----:B------:R-:W-:-:S02]  /*4c10*/  FMNMX.FTZ R5, R249, R5, !PT ;  /* 0x00000005f9057209 */ /* 0x000fc40007810000 */
[----:B--2---:R-:W-:Y:S01]  /*4c20*/  FMNMX.FTZ R2, R2, R8, !PT ;  /* 0x0000000802027209 */ /* 0x004fe20007810000 */
[----:B---3--:R-:W-:-:S04]  /*4c30*/  FFMA.FTZ R6, R11, c[0x0][0x2d0], -R7 ;  /* 0x0000b4000b067a23 */ /* 0x008fc80000010807 */
[----:B------:R-:W2:Y:S01]  /*4c40*/  SHFL.BFLY PT, R11, R2, 0x1, 0x1f ;  /* 0x0c201f00020b7f89 */ /* 0x000ea200000e0000 */
[----:B------:R3:W4:Y:S01]  /*4c50*/  MUFU.EX2 R242, R6 ;  /* 0x0000000600f27308 */ /* 0x0007220000000800 */
[----:B-1----:R-:W-:-:S04]  /*4c60*/  FMNMX.FTZ R68, R68, R9, !PT ;  /* 0x0000000944447209 */ /* 0x002fc80007810000 */
[C---:B------:R-:W-:Y:S01]  /*4c70*/  FSETP.NEU.FTZ.AND P1, PT, R68.reuse, -INF , PT ;  /* 0xff8000004400780b */ /* 0x040fe20003f3d000 */
[----:B------:R-:W-:Y:S01]  /*4c80*/  FMUL.FTZ R9, R68, c[0x0][0x2d0] ;  /* 0x0000b40044097a20 */ /* 0x000fe20000410000 */
[----:B---3--:R-:W-:Y:S01]  /*4c90*/  FMNMX.FTZ R6, R245, R5, !PT ;  /* 0x00000005f5067209 */ /* 0x008fe20007810000 */
[--C-:B------:R-:W-:Y:S01]  /*4ca0*/  FFMA.FTZ R5, R12, c[0x0][0x2d0], -R7.reuse ;  /* 0x0000b4000c057a23 */ /* 0x100fe20000010807 */
[----:B----4-:R-:W-:Y:S02]  /*4cb0*/  F2FP.BF16.PACK_AB R12, R242, R243 ;  /* 0x000000f3f20c723e */ /* 0x010fe400000010ff */
[----:B------:R-:W-:Y:S01]  /*4cc0*/  FMNMX.FTZ R6, R170, R6, !PT ;  /* 0x00000006aa067209 */ /* 0x000fe20007810000 */
[----:B------:R1:W-:Y:S01]  /*4cd0*/  MUFU.EX2 R201, R5 ;  /* 0x0000000500c97308 */ /* 0x0003e20000000800 */
[----:B--2---:R-:W-:Y:S02]  /*4ce0*/  FMNMX.FTZ R2, R2, R11, !PT ;  /* 0x0000000b02027209 */ /* 0x004fe40007810000 */
[----:B-1----:R-:W-:Y:S01]  /*4cf0*/  FMNMX.FTZ R5, R219, R6, !PT ;  /* 0x00000006db057209 */ /* 0x002fe20007810000 */
[----:B------:R-:W-:-:S03]  /*4d00*/  FFMA.FTZ R6, R13, c[0x0][0x2d0], -R7 ;  /* 0x0000b4000d067a23 */ /* 0x000fc60000010807 */
[----:B------:R-:W-:Y:S01]  /*4d10*/  FMNMX.FTZ R5, R215, R5, !PT ;  /* 0x00000005d7057209 */ /* 0x000fe20007810000 */
[----:B------:R1:W2:Y:S03]  /*4d20*/  MUFU.EX2 R190, R6 ;  /* 0x0000000600be7308 */ /* 0x0002a60000000800 */
[----:B------:R-:W-:Y:S01]  /*4d30*/  FMNMX.FTZ R8, R210, R5, !PT ;  /* 0x00000005d2087209 */ /* 0x000fe20007810000 */
[----:B------:R-:W-:-:S03]  /*4d40*/  FFMA.FTZ R5, R14, c[0x0][0x2d0], -R7 ;  /* 0x0000b4000e057a23 */ /* 0x000fc60000010807 */
[----:B------:R-:W-:Y:S01]  /*4d50*/  FMNMX.FTZ R8, R207, R8, !PT ;  /* 0x00000008cf087209 */ /* 0x000fe20007810000 */
[----:B------:R3:W-:Y:S04]  /*4d60*/  MUFU.EX2 R200, R5 ;  /* 0x0000000500c87308 */ /* 0x0007e80000000800 */
[----:B------:R-:W4:Y:S01]  /*4d70*/  SHFL.BFLY PT, R10, R8, 0x2, 0x1f ;  /* 0x0c401f00080a7f89 */ /* 0x000f2200000e0000 */
[----:B-1----:R-:W-:Y:S02]  /*4d80*/  FSEL R6, R9, RZ, P1 ;  /* 0x000000ff09067208 */ /* 0x002fe40000800000 */
[----:B------:R-:W-:Y:S02]  /*4d90*/  FSETP.NEU.FTZ.AND P1, PT, R2, -INF , PT ;  /* 0xff8000000200780b */ /* 0x000fe40003f3d000 */
[----:B--2---:R-:W-:Y:S01]  /*4da0*/  F2FP.BF16.PACK_AB R14, R190, R201 ;  /* 0x000000c9be0e723e */ /* 0x004fe200000010ff */
[----:B------:R-:W-:-:S02]  /*4db0*/  FFMA.FTZ R9, R19, c[0x0][0x2d0], -R6 ;  /* 0x0000b40013097a23 */ /* 0x000fc40000010806 */
[--C-:B---3--:R-:W-:Y:S02]  /*4dc0*/  FFMA.FTZ R5, R15, c[0x0][0x2d0], -R6.reuse ;  /* 0x0000b4000f057a23 */ /* 0x108fe40000010806 */
[----:B------:R1:W-:Y:S08]  /*4dd0*/  MUFU.EX2 R185, R9 ;  /* 0x0000000900b97308 */ /* 0x0003f00000000800 */
[----:B------:R2:W-:Y:S01]  /*4de0*/  MUFU.EX2 R202, R5 ;  /* 0x0000000500ca7308 */ /* 0x0005e20000000800 */
[----:B----4-:R-:W-:Y:S01]  /*4df0*/  FMNMX.FTZ R8, R8, R10, !PT ;  /* 0x0000000a08087209 */ /* 0x010fe20007810000 */
[----:B-1----:R-:W-:-:S06]  /*4e00*/  FFMA.FTZ R9, R20, c[0x0][0x2d0], -R6 ;  /* 0x0000b40014097a23 */ /* 0x002fcc0000010806 */
[----:B------:R-:W1:Y:S01]  /*4e10*/  MUFU.EX2 R189, R9 ;  /* 0x0000000900bd7308 */ /* 0x000e620000000800 */
[----:B--2---:R-:W-:Y:S02]  /*4e20*/  FFMA.FTZ R5, R18, c[0x0][0x2d0], -R6 ;  /* 0x0000b40012057a23 */ /* 0x004fe40000010806 */
[----:B------:R-:W-:Y:S05]  /*4e30*/  LDSM.16.MT88.4 R16, [R224+0x100] ;  /* 0x00010000e010783b */ /* 0x000fea0000004200 */
[----:B------:R2:W3:Y:S01]  /*4e40*/  MUFU.EX2 R145, R5 ;  /* 0x0000000500917308 */ /* 0x0004e20000000800 */
[----:B-1----:R-:W-:Y:S01]  /*4e50*/  F2FP.BF16.PACK_AB R10, R189, R185 ;  /* 0x000000b9bd0a723e */ /* 0x002fe200000010ff */
[----:B--2---:R-:W-:-:S05]  /*4e60*/  FMUL.FTZ R5, R2, c[0x0][0x2d0] ;  /* 0x0000b40002057a20 */ /* 0x004fca0000410000 */
[----:B------:R-:W-:-:S05]  /*4e70*/  FSEL R5, R5, RZ, P1 ;  /* 0x000000ff05057208 */ /* 0x000fca0000800000 */
[--C-:B------:R-:W-:Y:S02]  /*4e80*/  FFMA.FTZ R9, R21, c[0x0][0x2d0], -R5.reuse ;  /* 0x0000b40015097a23 */ /* 0x100fe40000010805 */
[--C-:B------:R-:W-:Y:S02]  /*4e90*/  FFMA.FTZ R0, R22, c[0x0][0x2d0], -R5.reuse ;  /* 0x0000b40016007a23 */ /* 0x100fe40000010805 */
[----:B------:R1:W-:Y:S08]  /*4ea0*/  MUFU.EX2 R191, R9 ;  /* 0x0000000900bf7308 */ /* 0x0003f00000000800 */
[----:B------:R2:W4:Y:S01]  /*4eb0*/  MUFU.EX2 R244, R0 ;  /* 0x0000000000f47308 */ /* 0x0005220000000800 */
[----:B-1----:R-:W1:Y:S01]  /*4ec0*/  SHFL.BFLY PT, R9, R8, 0x1, 0x1f ;  /* 0x0c201f0008097f89 */ /* 0x002e6200000e0000 */
[----:B--2---:R-:W-:-:S03]  /*4ed0*/  FFMA.FTZ R0, R23, c[0x0][0x2d0], -R5 ;  /* 0x0000b40017007a23 */ /* 0x004fc60000010805 */
[----:B------:R-:W2:Y:S03]  /*4ee0*/  LDSM.16.MT88.4 R20, [R224+0x900] ;  /* 0x00090000e014783b */ /* 0x000ea60000004200 */
[----:B------:R5:W-:Y:S01]  /*4ef0*/  MUFU.EX2 R248, R0 ;  /* 0x0000000000f87308 */ /* 0x000be20000000800 */
[----:B-1----:R-:W-:Y:S02]  /*4f00*/  FMNMX.FTZ R69, R8, R9, !PT ;  /* 0x0000000908457209 */ /* 0x002fe40007810000 */
[----:B---3--:R-:W-:Y:S01]  /*4f10*/  F2FP.BF16.PACK_AB R8, R145, R202 ;  /* 0x000000ca9108723e */ /* 0x008fe200000010ff */
[----:B-----5:R-:W-:Y:S01]  /*4f20*/  FFMA.FTZ R0, R28, c[0x0][0x2d0], -R5 ;  /* 0x0000b4001c007a23 */ /* 0x020fe20000010805 */
[C---:B------:R-:W-:Y:S01]  /*4f30*/  FSETP.NEU.FTZ.AND P1, PT, R69.reuse, -INF , PT ;  /* 0xff8000004500780b */ /* 0x040fe20003f3d000 */
[----:B------:R-:W-:Y:S01]  /*4f40*/  FMUL.FTZ R3, R69, c[0x0][0x2d0] ;  /* 0x0000b40045037a20 */ /* 0x000fe20000410000 */
[----:B----4-:R-:W-:Y:S01]  /*4f50*/  F2FP.BF16.PACK_AB R9, R244, R191 ;  /* 0x000000bff409723e */ /* 0x010fe200000010ff */
[----:B------:R1:W3:Y:S02]  /*4f60*/  MUFU.EX2 R194, R0 ;  /* 0x0000000000c27308 */ /* 0x0002e40000000800 */
[----:B-1----:R-:W-:Y:S01]  /*4f70*/  FFMA.FTZ R0, R29, c[0x0][0x2d0], -R7 ;  /* 0x0000b4001d007a23 */ /* 0x002fe20000010807 */
[----:B---3--:R-:W-:-:S05]  /*4f80*/  F2FP.BF16.PACK_AB R11, R194, R248 ;  /* 0x000000f8c20b723e */ /* 0x008fca00000010ff */
[----:B------:R1:W-:Y:S02]  /*4f90*/  MUFU.EX2 R147, R0 ;  /* 0x0000000000937308 */ /* 0x0003e40000000800 */
[C---:B------:R-:W-:Y:S08]  /*4fa0*/  HMMA.16816.F32.BF16 R80, R8.reuse, R16, RZ ;  /* 0x000000100850723c */ /* 0x040ff000000418ff */
[----:B------:R-:W-:Y:S01]  /*4fb0*/  HMMA.16816.F32.BF16 R60, R8, R18, RZ ;  /* 0x00000012083c723c */ /* 0x000fe200000418ff */
[----:B-1----:R-:W-:-:S04]  /*4fc0*/  FFMA.FTZ R0, R30, c[0x0][0x2d0], -R7 ;  /* 0x0000b4001e007a23 */ /* 0x002fc80000010807 */
[----:B------:R1:W-:Y:S03]  /*4fd0*/  MUFU.EX2 R193, R0 ;  /* 0x0000000000c17308 */ /* 0x0003e60000000800 */
[C---:B------:R-:W-:Y:S08]  /*4fe0*/  HMMA.16816.F32.BF16 R76, R8.reuse, R24, RZ ;  /* 0x00000018084c723c */ /* 0x040ff000000418ff */
[----:B------:R-:W-:Y:S01]  /*4ff0*/  HMMA.16816.F32.BF16 R56, R8, R26, RZ ;  /* 0x0000001a0838723c */ /* 0x000fe200000418ff */
[----:B-1----:R-:W-:Y:S01]  /*5000*/  FSEL R0, R3, RZ, P1 ;  /* 0x000000ff03007208 */ /* 0x002fe20000800000 */
[----:B------:R-:W-:-:S06]  /*5010*/  FFMA.FTZ R3, R31, c[0x0][0x2d0], -R7 ;  /* 0x0000b4001f037a23 */ /* 0x000fcc0000010807 */
[C---:B------:R-:W-:Y:S01]  /*5020*/  HMMA.16816.F32.BF16 R72, R8.reuse, R32, RZ ;  /* 0x000000200848723c */ /* 0x040fe200000418ff */
[----:B------:R-:W1:Y:S01]  /*5030*/  LDSM.16.MT88.4 R28, [R226+0x900] ;  /* 0x00090000e21c783b */ /* 0x000e620000004200 */
[----:B------:R3:W-:Y:S06]  /*5040*/  MUFU.EX2 R156, R3 ;  /* 0x00000003009c7308 */ /* 0x0007ec0000000800 */
[C---:B------:R-:W-:Y:S08]  /*5050*/  HMMA.16816.F32.BF16 R64, R8.reuse, R36, RZ ;  /* 0x000000240840723c */ /* 0x040ff000000418ff */
[----:B------:R-:W-:Y:S01]  /*5060*/  HMMA.16816.F32.BF16 R52, R8, R34, RZ ;  /* 0x000000220834723c */ /* 0x000fe200000418ff */
[----:B---3--:R-:W-:-:S04]  /*5070*/  FFMA.FTZ R3, R40, c[0x0][0x2d0], -R0 ;  /* 0x0000b40028037a23 */ /* 0x008fc80000010800 */
[----:B------:R3:W-:Y:S03]  /*5080*/  MUFU.EX2 R175, R3 ;  /* 0x0000000300af7308 */ /* 0x0007e60000000800 */
[----:B------:R-:W-:Y:S01]  /*5090*/  HMMA.16816.F32.BF16 R48, R8, R38, RZ ;  /* 0x000000260830723c */ /* 0x000fe200000418ff */
        /* <DEDUP_REMOVED lines=10> */
[C---:B------:R-:W-:Y:S08]  /*5140*/  HMMA.16816.F32.BF16 R84, R12.reuse, R16, RZ ;  /* 0x000000100c54723c */ /* 0x040ff000000418ff */
[----:B------:R-:W-:Y:S01]  /*5150*/  HMMA.16816.F32.BF16 R88, R12, R18, RZ ;  /* 0x000000120c58723c */ /* 0x000fe200000418ff */
[----:B------:R-:W4:Y:S01]  /*5160*/  LDSM.16.MT88.4 R16, [R227+0x900] ;  /* 0x00090000e310783b */ /* 0x000f220000004200 */
[----:B---3--:R-:W-:-:S04]  /*5170*/  FFMA.FTZ R3, R45, c[0x0][0x2d0], -R6 ;  /* 0x0000b4002d037a23 */ /* 0x008fc80000010806 */
[----:B------:R3:W5:Y:S02]  /*5180*/  MUFU.EX2 R146, R3 ;  /* 0x0000000300927308 */ /* 0x0007640000000800 */
[C---:B------:R-:W-:Y:S08]  /*5190*/  HMMA.16816.F32.BF16 R40, R12.reuse, R32, RZ ;  /* 0x000000200c28723c */ /* 0x040ff000000418ff */
[----:B------:R-:W-:Y:S01]  /*51a0*/  HMMA.16816.F32.BF16 R100, R12, R34, RZ ;  /* 0x000000220c64723c */ /* 0x000fe200000418ff */
[----:B---3--:R-:W-:Y:S01]  /*51b0*/  FFMA.FTZ R3, R46, c[0x0][0x2d0], -R6 ;  /* 0x0000b4002e037a23 */ /* 0x008fe20000010806 */
[----:B-----5:R-:W-:-:S06]  /*51c0*/  F2FP.BF16.PACK_AB R8, R146, R199 ;  /* 0x000000c79208723e */ /* 0x020fcc00000010ff */
[----:B------:R-:W-:Y:S01]  /*51d0*/  HMMA.16816.F32.BF16 R32, R12, R36, RZ ;  /* 0x000000240c20723c */ /* 0x000fe200000418ff */
[----:B------:R3:W-:Y:S02]  /*51e0*/  MUFU.EX2 R198, R3 ;  /* 0x0000000300c67308 */ /* 0x0007e40000000800 */
[----:B---3--:R-:W-:-:S05]  /*51f0*/  FFMA.FTZ R3, R47, c[0x0][0x2d0], -R6 ;  /* 0x0000b4002f037a23 */ /* 0x008fca0000010806 */
[----:B------:R-:W-:Y:S01]  /*5200*/  HMMA.16816.F32.BF16 R44, R12, R24, RZ ;  /* 0x000000180c2c723c */ /* 0x000fe200000418ff */
[----:B------:R3:W5:Y:S02]  /*5210*/  MUFU.EX2 R192, R3 ;  /* 0x0000000300c07308 */ /* 0x0007640000000800 */
[----:B---3--:R-:W-:Y:S01]  /*5220*/  FFMA.FTZ R3, R71, c[0x0][0x2d0], -R5 ;  /* 0x0000b40047037a23 */ /* 0x008fe20000010805 */
[----:B-----5:R-:W-:Y:S01]  /*5230*/  F2FP.BF16.PACK_AB R10, R192, R198 ;  /* 0x000000c6c00a723e */ /* 0x020fe200000010ff */
[----:B------:R-:W-:-:S04]  /*5240*/  IMAD.MOV.U32 R71, RZ, RZ, R197 ;  /* 0x000000ffff477224 */ /* 0x000fc800078e00c5 */
[----:B------:R3:W-:Y:S02]  /*5250*/  MUFU.EX2 R247, R3 ;  /* 0x0000000300f77308 */ /* 0x0007e40000000800 */
[--C-:B---3--:R-:W-:Y:S02]  /*5260*/  FFMA.FTZ R3, R92, c[0x0][0x2d0], -R5.reuse ;  /* 0x0000b4005c037a23 */ /* 0x108fe40000010805 */
[----:B------:R-:W-:Y:S01]  /*5270*/  HMMA.16816.F32.BF16 R92, R12, R26, RZ ;  /* 0x0000001a0c5c723c */ /* 0x000fe200000418ff */
[----:B------:R-:W3:Y:S03]  /*5280*/  LDSM.16.MT88.4 R24, [R225+0x900] ;  /* 0x00090000e118783b */ /* 0x000ee60000004200 */
[----:B------:R5:W1:Y:S02]  /*5290*/  MUFU.EX2 R246, R3 ;  /* 0x0000000300f67308 */ /* 0x000a640000000800 */
[----:B-----5:R-:W-:Y:S01]  /*52a0*/  FFMA.FTZ R3, R96, c[0x0][0x2d0], -R5 ;  /* 0x0000b40060037a23 */ /* 0x020fe20000010805 */
[----:B-1----:R-:W-:-:S05]  /*52b0*/  F2FP.BF16.PACK_AB R9, R246, R247 ;  /* 0x000000f7f609723e */ /* 0x002fca00000010ff */
[----:B------:R1:W-:Y:S02]  /*52c0*/  MUFU.EX2 R252, R3 ;  /* 0x0000000300fc7308 */ /* 0x0003e40000000800 */
[----:B-1----:R-:W-:-:S06]  /*52d0*/  FFMA.FTZ R3, R97, c[0x0][0x2d0], -R5 ;  /* 0x0000b40061037a23 */ /* 0x002fcc0000010805 */
[----:B------:R1:W5:Y:S02]  /*52e0*/  MUFU.EX2 R251, R3 ;  /* 0x0000000300fb7308 */ /* 0x0003640000000800 */
[----:B-1----:R-:W-:Y:S01]  /*52f0*/  FFMA.FTZ R3, R98, c[0x0][0x2d0], -R0 ;  /* 0x0000b40062037a23 */ /* 0x002fe20000010800 */
[----:B-----5:R-:W-:-:S05]  /*5300*/  F2FP.BF16.PACK_AB R11, R251, R252 ;  /* 0x000000fcfb0b723e */ /* 0x020fca00000010ff */
[----:B------:R1:W-:Y:S02]  /*5310*/  MUFU.EX2 R214, R3 ;  /* 0x0000000300d67308 */ /* 0x0003e40000000800 */
[C---:B--2---:R-:W-:Y:S08]  /*5320*/  HMMA.16816.F32.BF16 R120, R8.reuse, R20, R80 ;  /* 0x000000140878723c */ /* 0x044ff00000041850 */
[----:B------:R-:W-:Y:S01]  /*5330*/  HMMA.16816.F32.BF16 R48, R8, R30, R48 ;  /* 0x0000001e0830723c */ /* 0x000fe20000041830 */
[----:B-1----:R-:W-:-:S04]  /*5340*/  FFMA.FTZ R3, R99, c[0x0][0x2d0], -R0 ;  /* 0x0000b40063037a23 */ /* 0x002fc80000010800 */
[----:B------:R1:W2:Y:S03]  /*5350*/  MUFU.EX2 R213, R3 ;  /* 0x0000000300d57308 */ /* 0x0002a60000000800 */
[----:B------:R-:W-:Y:S01]  /*5360*/  HMMA.16816.F32.BF16 R96, R12, R38, RZ ;  /* 0x000000260c60723c */ /* 0x000fe200000418ff */
[----:B------:R-:W-:Y:S01]  /*5370*/  LDSM.16.MT88.4 R12, [R224+0x1100] ;  /* 0x00110000e00c783b */ /* 0x000fe20000004200 */
[----:B-1----:R-:W-:-:S04]  /*5380*/  FFMA.FTZ R3, R104, c[0x0][0x2d0], -R0 ;  /* 0x0000b40068037a23 */ /* 0x002fc80000010800 */
[----:B------:R1:W-:Y:S02]  /*5390*/  MUFU.EX2 R217, R3 ;  /* 0x0000000300d97308 */ /* 0x0003e40000000800 */
[----:B-1----:R-:W-:Y:S02]  /*53a0*/  FFMA.FTZ R3, R105, c[0x0][0x2d0], -R0 ;  /* 0x0000b40069037a23 */ /* 0x002fe40000010800 */
[C---:B----4-:R-:W-:Y:S04]  /*53b0*/  HMMA.16816.F32.BF16 R104, R8.reuse, R16, R76 ;  /* 0x000000100868723c */ /* 0x050fe8000004184c */
[----:B------:R1:W4:Y:S04]  /*53c0*/  MUFU.EX2 R212, R3 ;  /* 0x0000000300d47308 */ /* 0x0003280000000800 */
[C---:B---3--:R-:W-:Y:S08]  /*53d0*/  HMMA.16816.F32.BF16 R76, R8.reuse, R24, R72 ;  /* 0x00000018084c723c */ /* 0x048ff00000041848 */
[----:B------:R-:W-:Y:S01]  /*53e0*/  HMMA.16816.F32.BF16 R72, R8, R28, R64 ;  /* 0x0000001c0848723c */ /* 0x000fe20000041840 */
[----:B-1----:R-:W-:-:S04]  /*53f0*/  FFMA.FTZ R3, R108, c[0x0][0x2d0], -R6 ;  /* 0x0000b4006c037a23 */ /* 0x002fc80000010806 */
[----:B------:R1:W-:Y:S03]  /*5400*/  MUFU.EX2 R206, R3 ;  /* 0x0000000300ce7308 */ /* 0x0003e60000000800 */
[C---:B------:R-:W-:Y:S08]  /*5410*/  HMMA.16816.F32.BF16 R64, R8.reuse, R22, R60 ;  /* 0x000000160840723c */ /* 0x040ff0000004183c */
[----:B------:R-:W-:Y:S01]  /*5420*/  HMMA.16816.F32.BF16 R60, R8, R18, R56 ;  /* 0x00000012083c723c */ /* 0x000fe20000041838 */
[----:B-1----:R-:W-:-:S07]  /*5430*/  FFMA.FTZ R3, R109, c[0x0][0x2d0], -R6 ;  /* 0x0000b4006d037a23 */ /* 0x002fce0000010806 */
[----:B------:R-:W-:Y:S01]  /*5440*/  HMMA.16816.F32.BF16 R56, R8, R26, R52 ;  /* 0x0000001a0838723c */ /* 0x000fe20000041834 */
[----:B------:R1:W3:Y:S06]  /*5450*/  MUFU.EX2 R205, R3 ;  /* 0x0000000300cd7308 */ /* 0x0002ec0000000800 */
[----:B------:R-:W-:Y:S02]  /*5460*/  F2FP.BF16.PACK_AB R8, R147, R200 ;  /* 0x000000c89308723e */ /* 0x000fe400000010ff */
[----:B--2---:R-:W-:Y:S02]  /*5470*/  F2FP.BF16.PACK_AB R9, R213, R214 ;  /* 0x000000d6d509723e */ /* 0x004fe400000010ff */
[----:B------:R-:W-:-:S02]  /*5480*/  F2FP.BF16.PACK_AB R10, R156, R193 ;  /* 0x000000c19c0a723e */ /* 0x000fc400000010ff */
[----:B----4-:R-:W-:Y:S01]  /*5490*/  F2FP.BF16.PACK_AB R11, R212, R217 ;  /* 0x000000d9d40b723e */ /* 0x010fe200000010ff */
[----:B-1----:R-:W-:-:S06]  /*54a0*/  FFMA.FTZ R3, R110, c[0x0][0x2d0], -R6 ;  /* 0x0000b4006e037a23 */ /* 0x002fcc0000010806 */
[C---:B------:R-:W-:Y:S01]  /*54b0*/  HMMA.16816.F32.BF16 R44, R8.reuse, R16, R44 ;  /* 0x00000010082c723c */ /* 0x040fe2000004182c */
[----:B------:R1:W-:Y:S07]  /*54c0*/  MUFU.EX2 R204, R3 ;  /* 0x0000000300cc7308 */ /* 0x0003ee0000000800 */
[C---:B------:R-:W-:Y:S07]  /*54d0*/  HMMA.16816.F32.BF16 R16, R8.reuse, R18, R92 ;  /* 0x000000120810723c */ /* 0x040fee000004185c */
[----:B------:R-:W-:Y:S01]  /*54e0*/  IMAD.MOV.U32 R93, RZ, RZ, R200 ;  /* 0x000000ffff5d7224 */ /* 0x000fe200078e00c8 */
[----:B------:R-:W-:Y:S01]  /*54f0*/  HMMA.16816.F32.BF16 R80, R8, R24, R40 ;  /* 0x000000180850723c */ /* 0x000fe20000041828 */
[----:B------:R-:W-:-:S02]  /*5500*/  IMAD.MOV.U32 R95, RZ, RZ, R199 ;  /* 0x000000ffff5f7224 */ /* 0x000fc400078e00c7 */
[----:B-1----:R-:W-:Y:S02]  /*5510*/  FFMA.FTZ R3, R111, c[0x0][0x2d0], -R6 ;  /* 0x0000b4006f037a23 */ /* 0x002fe40000010806 */
[----:B------:R-:W-:Y:S02]  /*5520*/  IMAD.MOV.U32 R94, RZ, RZ, R195 ;  /* 0x000000ffff5e7224 */ /* 0x000fe400078e00c3 */
[----:B------:R1:W2:Y:S01]  /*5530*/  MUFU.EX2 R203, R3 ;  /* 0x0000000300cb7308 */ /* 0x0002a20000000800 */
[----:B------:R-:W-:Y:S01]  /*5540*/  HMMA.16816.F32.BF16 R40, R8, R26, R100 ;  /* 0x0000001a0828723c */ /* 0x000fe20000041864 */
[----:B------:R-:W-:Y:S01]  /*5550*/  LDSM.16.MT88.4 R24, [R226+0x1100] ;  /* 0x00110000e218783b */ /* 0x000fe20000004200 */
[----:B------:R-:W-:-:S05]  /*5560*/  IMAD.MOV.U32 R92, RZ, RZ, R187 ;  /* 0x000000ffff5c7224 */ /* 0x000fca00078e00bb */
[----:B------:R-:W-:Y:S01]  /*5570*/  IMAD.MOV.U32 R103, RZ, RZ, R198 ;  /* 0x000000ffff677224 */ /* 0x000fe200078e00c6 */
[C---:B------:R-:W-:Y:S01]  /*5580*/  HMMA.16816.F32.BF16 R52, R8.reuse, R20, R84 ;  /* 0x000000140834723c */ /* 0x040fe20000041854 */
[----:B------:R-:W-:Y:S02]  /*5590*/  IMAD.MOV.U32 R102, RZ, RZ, R194 ;  /* 0x000000ffff667224 */ /* 0x000fe400078e00c2 */
[----:B------:R-:W-:Y:S02]  /*55a0*/  IMAD.MOV.U32 R100, RZ, RZ, R192 ;  /* 0x000000ffff647224 */ /* 0x000fe400078e00c0 */
[----:B------:R-:W-:Y:S02]  /*55b0*/  IMAD.MOV.U32 R101, RZ, RZ, R190 ;  /* 0x000000ffff657224 */ /* 0x000fe400078e00be */
[----:B-1----:R-:W-:Y:S01]  /*55c0*/  FFMA.FTZ R3, R112, c[0x0][0x2d0], -R5 ;  /* 0x0000b40070037a23 */ /* 0x002fe20000010805 */
[----:B------:R-:W-:Y:S01]  /*55d0*/  HMMA.16816.F32.BF16 R84, R8, R30, R96 ;  /* 0x0000001e0854723c */ /* 0x000fe20000041860 */
[----:B------:R-:W-:-:S02]  /*55e0*/  IMAD.MOV.U32 R112, RZ, RZ, R202 ;  /* 0x000000ffff707224 */ /* 0x000fc400078e00ca */
[----:B------:R1:W-:Y:S04]  /*55f0*/  MUFU.EX2 R202, R3 ;  /* 0x0000000300ca7308 */ /* 0x0003e80000000800 */
[----:B------:R-:W-:Y:S01]  /*5600*/  IMAD.MOV.U32 R97, RZ, RZ, R193 ;  /* 0x000000ffff617224 */ /* 0x000fe200078e00c1 */
[----:B------:R-:W-:Y:S01]  /*5610*/  HMMA.16816.F32.BF16 R108, R8, R28, R32 ;  /* 0x0000001c086c723c */ /* 0x000fe20000041820 */
[----:B------:R-:W4:Y:S01]  /*5620*/  LDSM.16.MT88.4 R32, [R225+0x1100] ;  /* 0x00110000e120783b */ /* 0x000f220000004200 */
[----:B------:R-:W-:Y:S02]  /*5630*/  IMAD.MOV.U32 R96, RZ, RZ, R191 ;  /* 0x000000ffff607224 */ /* 0x000fe400078e00bf */
[----:B------:R-:W-:Y:S02]  /*5640*/  IMAD.MOV.U32 R98, RZ, RZ, R185 ;  /* 0x000000ffff627224 */ /* 0x000fe400078e00b9 */
[----:B------:R-:W-:-:S02]  /*5650*/  IMAD.MOV.U32 R99, RZ, RZ, R156 ;  /* 0x000000ffff637224 */ /* 0x000fc400078e009c */
[----:B------:R-:W-:Y:S01]  /*5660*/  HMMA.16816.F32.BF16 R36, R8, R22, R88 ;  /* 0x000000160824723c */ /* 0x000fe20000041858 */
[----:B------:R-:W5:Y:S01]  /*5670*/  LDSM.16.MT88.4 R20, [R227+0x1100] ;  /* 0x00110000e314783b */ /* 0x000f620000004200 */
[----:B-1----:R-:W-:Y:S02]  /*5680*/  FFMA.FTZ R3, R113, c[0x0][0x2d0], -R5 ;  /* 0x0000b40071037a23 */ /* 0x002fe40000010805 */
[----:B------:R-:W-:Y:S02]  /*5690*/  IMAD.MOV.U32 R113, RZ, RZ, R201 ;  /* 0x000000ffff717224 */ /* 0x000fe400078e00c9 */
[----:B------:R1:W1:Y:S01]  /*56a0*/  MUFU.EX2 R201, R3 ;  /* 0x0000000300c97308 */ /* 0x0002620000000800 */
[----:B---3--:R-:W-:Y:S02]  /*56b0*/  F2FP.BF16.PACK_AB R8, R205, R206 ;  /* 0x000000cecd08723e */ /* 0x008fe400000010ff */
[----:B--2---:R-:W-:Y:S01]  /*56c0*/  F2FP.BF16.PACK_AB R10, R203, R204 ;  /* 0x000000cccb0a723e */ /* 0x004fe200000010ff */
[----:B-1----:R-:W-:Y:S01]  /*56d0*/  FFMA.FTZ R3, R114, c[0x0][0x2d0], -R5 ;  /* 0x0000b40072037a23 */ /* 0x002fe20000010805 */
[----:B------:R-:W-:Y:S01]  /*56e0*/  F2FP.BF16.PACK_AB R9, R201, R202 ;  /* 0x000000cac909723e */ /* 0x000fe200000010ff */
[----:B------:R-:W-:-:S02]  /*56f0*/  IMAD.MOV.U32 R114, RZ, RZ, R189 ;  /* 0x000000ffff727224 */ /* 0x000fc400078e00bd */
[----:B------:R1:W-:Y:S02]  /*5700*/  MUFU.EX2 R200, R3 ;  /* 0x0000000300c87308 */ /* 0x0003e40000000800 */
[----:B-1----:R-:W-:-:S06]  /*5710*/  FFMA.FTZ R3, R115, c[0x0][0x2d0], -R5 ;  /* 0x0000b40073037a23 */ /* 0x002fcc0000010805 */
[----:B------:R1:W2:Y:S02]  /*5720*/  MUFU.EX2 R199, R3 ;  /* 0x0000000300c77308 */ /* 0x0002a40000000800 */
[----:B-1----:R-:W-:Y:S01]  /*5730*/  FFMA.FTZ R3, R116, c[0x0][0x2d0], -R7 ;  /* 0x0000b40074037a23 */ /* 0x002fe20000010807 */
[----:B--2---:R-:W-:-:S05]  /*5740*/  F2FP.BF16.PACK_AB R11, R199, R200 ;  /* 0x000000c8c70b723e */ /* 0x004fca00000010ff */
[----:B------:R1:W-:Y:S02]  /*5750*/  MUFU.EX2 R198, R3 ;  /* 0x0000000300c67308 */ /* 0x0003e40000000800 */
[C---:B----4-:R-:W-:Y:S08]  /*5760*/  HMMA.16816.F32.BF16 R156, R8.reuse, R32, R76 ;  /* 0x00000020089c723c */ /* 0x050ff0000004184c */
[----:B------:R-:W-:Y:S01]  /*5770*/  HMMA.16816.F32.BF16 R76, R8, R14, R64 ;  /* 0x0000000e084c723c */ /* 0x000fe20000041840 */
[----:B-1----:R-:W-:-:S04]  /*5780*/  FFMA.FTZ R3, R117, c[0x0][0x2d0], -R7 ;  /* 0x0000b40075037a23 */ /* 0x002fc80000010807 */
[----:B------:R1:W2:Y:S03]  /*5790*/  MUFU.EX2 R197, R3 ;  /* 0x0000000300c57308 */ /* 0x0002a60000000800 */
[C---:B------:R-:W-:Y:S08]  /*57a0*/  HMMA.16816.F32.BF16 R88, R8.reuse, R24, R72 ;  /* 0x000000180858723c */ /* 0x040ff00000041848 */
[----:B------:R-:W-:Y:S01]  /*57b0*/  HMMA.16816.F32.BF16 R64, R8, R34, R56 ;  /* 0x000000220840723c */ /* 0x000fe20000041838 */
[----:B-1----:R-:W-:-:S07]  /*57c0*/  FFMA.FTZ R3, R118, c[0x0][0x2d0], -R7 ;  /* 0x0000b40076037a23 */ /* 0x002fce0000010807 */
[C---:B------:R-:W-:Y:S01]  /*57d0*/  HMMA.16816.F32.BF16 R120, R8.reuse, R12, R120 ;  /* 0x0000000c0878723c */ /* 0x040fe20000041878 */
[----:B------:R1:W-:Y:S07]  /*57e0*/  MUFU.EX2 R196, R3 ;  /* 0x0000000300c47308 */ /* 0x0003ee0000000800 */
[C---:B-----5:R-:W-:Y:S08]  /*57f0*/  HMMA.16816.F32.BF16 R104, R8.reuse, R20, R104 ;  /* 0x000000140868723c */ /* 0x060ff00000041868 */
[----:B------:R-:W-:Y:S01]  /*5800*/  HMMA.16816.F32.BF16 R72, R8, R22, R60 ;  /* 0x000000160848723c */ /* 0x000fe2000004183c */
[----:B-1----:R-:W-:-:S02]  /*5810*/  FFMA.FTZ R3, R124, c[0x0][0x2d0], -R7 ;  /* 0x0000b4007c037a23 */ /* 0x002fc40000010807 */
[----:B------:R-:W-:Y:S02]  /*5820*/  IMAD.MOV.U32 R124, RZ, RZ, R113 ;  /* 0x000000ffff7c7224 */ /* 0x000fe400078e0071 */
[----:B------:R1:W3:Y:S03]  /*5830*/  MUFU.EX2 R195, R3 ;  /* 0x0000000300c37308 */ /* 0x0002e60000000800 */
[----:B------:R-:W-:Y:S07]  /*5840*/  HMMA.16816.F32.BF16 R56, R8, R26, R48 ;  /* 0x0000001a0838723c */ /* 0x000fee0000041830 */
[----:B--2---:R-:W-:Y:S01]  /*5850*/  F2FP.BF16.PACK_AB R8, R197, R198 ;  /* 0x000000c6c508723e */ /* 0x004fe200000010ff */
[----:B-1----:R-:W-:Y:S01]  /*5860*/  FFMA.FTZ R3, R125, c[0x0][0x2d0], -R0 ;  /* 0x0000b4007d037a23 */ /* 0x002fe20000010800 */
[----:B---3--:R-:W-:Y:S01]  /*5870*/  F2FP.BF16.PACK_AB R10, R195, R196 ;  /* 0x000000c4c30a723e */ /* 0x008fe200000010ff */
[----:B------:R-:W-:-:S02]  /*5880*/  IMAD.MOV.U32 R125, RZ, RZ, R112 ;  /* 0x000000ffff7d7224 */ /* 0x000fc400078e0070 */
[----:B------:R1:W-:Y:S02]  /*5890*/  MUFU.EX2 R194, R3 ;  /* 0x0000000300c27308 */ /* 0x0003e40000000800 */
[----:B-1----:R-:W-:Y:S02]  /*58a0*/  FFMA.FTZ R3, R126, c[0x0][0x2d0], -R0 ;  /* 0x0000b4007e037a23 */ /* 0x002fe40000010800 */
[----:B------:R-:W-:-:S04]  /*58b0*/  IMAD.MOV.U32 R126, RZ, RZ, R145 ;  /* 0x000000ffff7e7224 */ /* 0x000fc800078e0091 */
[----:B------:R1:W2:Y:S02]  /*58c0*/  MUFU.EX2 R193, R3 ;  /* 0x0000000300c17308 */ /* 0x0002a40000000800 */
[----:B-1----:R-:W-:Y:S01]  /*58d0*/  FFMA.FTZ R3, R127, c[0x0][0x2d0], -R0 ;  /* 0x0000b4007f037a23 */ /* 0x002fe20000010800 */
[----:B--2---:R-:W-:Y:S01]  /*58e0*/  F2FP.BF16.PACK_AB R9, R193, R194 ;  /* 0x000000c2c109723e */ /* 0x004fe200000010ff */
[----:B------:R-:W-:-:S04]  /*58f0*/  IMAD.MOV.U32 R127, RZ, RZ, R146 ;  /* 0x000000ffff7f7224 */ /* 0x000fc800078e0092 */
        /* <DEDUP_REMOVED lines=8> */
[----:B------:R-:W-:Y:S01]  /*5980*/  LDSM.16.MT88.4 R12, [R227+0x1900] ;  /* 0x00190000e30c783b */ /* 0x000fe20000004200 */
[----:B-1----:R-:W-:-:S04]  /*5990*/  FFMA.FTZ R3, R130, c[0x0][0x2d0], -R7 ;  /* 0x0000b40082037a23 */ /* 0x002fc80000010807 */
[----:B------:R1:W-:Y:S02]  /*59a0*/  MUFU.EX2 R189, R3 ;  /* 0x0000000300bd7308 */ /* 0x0003e40000000800 */
[C---:B------:R-:W-:Y:S08]  /*59b0*/  HMMA.16816.F32.BF16 R60, R8.reuse, R24, R108 ;  /* 0x00000018083c723c */ /* 0x040ff0000004186c */
[----:B------:R-:W-:Y:S01]  /*59c0*/  HMMA.16816.F32.BF16 R44, R8, R20, R44 ;  /* 0x00000014082c723c */ /* 0x000fe2000004182c */
[----:B-1----:R-:W-:-:S07]  /*59d0*/  FFMA.FTZ R3, R131, c[0x0][0x2d0], -R6 ;  /* 0x0000b40083037a23 */ /* 0x002fce0000010806 */
[C---:B------:R-:W-:Y:S01]  /*59e0*/  HMMA.16816.F32.BF16 R36, R8.reuse, R22, R16 ;  /* 0x000000160824723c */ /* 0x040fe20000041810 */
[----:B------:R-:W1:Y:S01]  /*59f0*/  LDSM.16.MT88.4 R16, [R224+0x1900] ;  /* 0x00190000e010783b */ /* 0x000e620000004200 */
[----:B------:R2:W-:Y:S03]  /*5a00*/  MUFU.EX2 R188, R3 ;  /* 0x0000000300bc7308 */ /* 0x0005e60000000800 */
[----:B------:R-:W3:Y:S03]  /*5a10*/  LDSM.16.MT88.4 R20, [R225+0x1900] ;  /* 0x00190000e114783b */ /* 0x000ee60000004200 */
[C---:B------:R-:W-:Y:S08]  /*5a20*/  HMMA.16816.F32.BF16 R28, R8.reuse, R32, R80 ;  /* 0x00000020081c723c */ /* 0x040ff00000041850 */
[----:B------:R-:W-:Y:S01]  /*5a30*/  HMMA.16816.F32.BF16 R40, R8, R34, R40 ;  /* 0x000000220828723c */ /* 0x000fe20000041828 */
[----:B--2---:R-:W-:-:S02]  /*5a40*/  FFMA.FTZ R3, R132, c[0x0][0x2d0], -R6 ;  /* 0x0000b40084037a23 */ /* 0x004fc40000010806 */
[----:B------:R-:W-:Y:S02]  /*5a50*/  IMAD.MOV.U32 R132, RZ, RZ, R102 ;  /* 0x000000ffff847224 */ /* 0x000fe400078e0066 */
[----:B------:R2:W4:Y:S03]  /*5a60*/  MUFU.EX2 R187, R3 ;  /* 0x0000000300bb7308 */ /* 0x0005260000000800 */
[----:B------:R-:W-:Y:S01]  /*5a70*/  HMMA.16816.F32.BF16 R84, R8, R26, R84 ;  /* 0x0000001a0854723c */ /* 0x000fe20000041854 */
[----:B------:R-:W5:Y:S01]  /*5a80*/  LDSM.16.MT88.4 R24, [R226+0x1900] ;  /* 0x00190000e218783b */ /* 0x000f620000004200 */
[----:B--2---:R-:W-:-:S05]  /*5a90*/  FFMA.FTZ R3, R133, c[0x0][0x2d0], -R6 ;  /* 0x0000b40085037a23 */ /* 0x004fca0000010806 */
[----:B----4-:R-:W-:Y:S01]  /*5aa0*/  F2FP.BF16.PACK_AB R8, R187, R188 ;  /* 0x000000bcbb08723e */ /* 0x010fe200000010ff */
[----:B------:R-:W-:Y:S01]  /*5ab0*/  IMAD.MOV.U32 R133, RZ, RZ, R92 ;  /* 0x000000ffff857224 */ /* 0x000fe200078e005c */
[----:B------:R2:W-:Y:S01]  /*5ac0*/  MUFU.EX2 R186, R3 ;  /* 0x0000000300ba7308 */ /* 0x0005e20000000800 */
[----:B------:R-:W-:Y:S02]  /*5ad0*/  IMAD.MOV.U32 R92, RZ, RZ, R95 ;  /* 0x000000ffff5c7224 */ /* 0x000fe400078e005f */
[----:B--2---:R-:W-:-:S05]  /*5ae0*/  FFMA.FTZ R3, R134, c[0x0][0x2d0], -R6 ;  /* 0x0000b40086037a23 */ /* 0x004fca0000010806 */
[----:B------:R2:W4:Y:S02]  /*5af0*/  MUFU.EX2 R185, R3 ;  /* 0x0000000300b97308 */ /* 0x0005240000000800 */
[----:B--2---:R-:W-:Y:S01]  /*5b00*/  FFMA.FTZ R3, R135, c[0x0][0x2d0], -R5 ;  /* 0x0000b40087037a23 */ /* 0x004fe20000010805 */
[----:B----4-:R-:W-:-:S05]  /*5b10*/  F2FP.BF16.PACK_AB R10, R185, R186 ;  /* 0x000000bab90a723e */ /* 0x010fca00000010ff */
[----:B------:R2:W-:Y:S02]  /*5b20*/  MUFU.EX2 R184, R3 ;  /* 0x0000000300b87308 */ /* 0x0005e40000000800 */
[----:B--2---:R-:W-:-:S06]  /*5b30*/  FFMA.FTZ R3, R137, c[0x0][0x2d0], -R5 ;  /* 0x0000b40089037a23 */ /* 0x004fcc0000010805 */
[----:B------:R2:W4:Y:S02]  /*5b40*/  MUFU.EX2 R118, R3 ;  /* 0x0000000300767308 */ /* 0x0005240000000800 */
[----:B--2---:R-:W-:Y:S01]  /*5b50*/  FFMA.FTZ R3, R136, c[0x0][0x2d0], -R5 ;  /* 0x0000b40088037a23 */ /* 0x004fe20000010805 */
[----:B----4-:R-:W-:Y:S01]  /*5b60*/  F2FP.BF16.PACK_AB R9, R118, R184 ;  /* 0x000000b87609723e */ /* 0x010fe200000010ff */
[----:B------:R-:W-:-:S04]  /*5b70*/  IMAD.MOV.U32 R136, RZ, RZ, R124 ;  /* 0x000000ffff887224 */ /* 0x000fc800078e007c */
[----:B------:R2:W-:Y:S01]  /*5b80*/  MUFU.EX2 R116, R3 ;  /* 0x0000000300747308 */ /* 0x0005e20000000800 */
[----:B------:R-:W-:Y:S02]  /*5b90*/  IMAD.MOV.U32 R124, RZ, RZ, R101 ;  /* 0x000000ffff7c7224 */ /* 0x000fe400078e0065 */
[----:B--2---:R-:W-:Y:S02]  /*5ba0*/  FFMA.FTZ R3, R138, c[0x0][0x2d0], -R5 ;  /* 0x0000b4008a037a23 */ /* 0x004fe40000010805 */
[----:B------:R-:W-:-:S03]  /*5bb0*/  IMAD.MOV.U32 R138, RZ, RZ, R97 ;  /* 0x000000ffff8a7224 */ /* 0x000fc600078e0061 */
[----:B------:R2:W4:Y:S01]  /*5bc0*/  MUFU.EX2 R117, R3 ;  /* 0x0000000300757308 */ /* 0x0005220000000800 */
[----:B------:R-:W-:Y:S02]  /*5bd0*/  IMAD.MOV.U32 R97, RZ, RZ, R114 ;  /* 0x000000ffff617224 */ /* 0x000fe400078e0072 */
[----:B--2---:R-:W-:Y:S01]  /*5be0*/  FFMA.FTZ R3, R140, c[0x0][0x2d0], -R7 ;  /* 0x0000b4008c037a23 */ /* 0x004fe20000010807 */
[----:B----4-:R-:W-:-:S04]  /*5bf0*/  F2FP.BF16.PACK_AB R11, R117, R116 ;  /* 0x00000074750b723e */ /* 0x010fc800000010ff */
[----:B------:R2:W-:Y:S03]  /*5c00*/  MUFU.EX2 R115, R3 ;  /* 0x0000000300737308 */ /* 0x0005e60000000800 */
[C---:B-1----:R-:W-:Y:S08]  /*5c10*/  HMMA.16816.F32.BF16 R128, R8.reuse, R18, R76 ;  /* 0x000000120880723c */ /* 0x042ff0000004184c */
[----:B------:R-:W-:Y:S01]  /*5c20*/  HMMA.16816.F32.BF16 R120, R8, R16, R120 ;  /* 0x000000100878723c */ /* 0x000fe20000041878 */
[----:B--2---:R-:W-:-:S02]  /*5c30*/  FFMA.FTZ R3, R139, c[0x0][0x2d0], -R7 ;  /* 0x0000b4008b037a23 */ /* 0x004fc40000010807 */
[----:B------:R-:W-:Y:S02]  /*5c40*/  IMAD.MOV.U32 R139, RZ, RZ, R96 ;  /* 0x000000ffff8b7224 */ /* 0x000fe400078e0060 */
[----:B------:R1:W2:Y:S01]  /*5c50*/  MUFU.EX2 R114, R3 ;  /* 0x0000000300727308 */ /* 0x0002a20000000800 */
[----:B------:R-:W-:Y:S02]  /*5c60*/  IMAD.MOV.U32 R96, RZ, RZ, R103 ;  /* 0x000000ffff607224 */ /* 0x000fe400078e0067 */
[----:B---3--:R-:W-:Y:S01]  /*5c70*/  HMMA.16816.F32.BF16 R156, R8, R20, R156 ;  /* 0x00000014089c723c */ /* 0x008fe2000004189c */
[----:B------:R-:W-:Y:S02]  /*5c80*/  IMAD.MOV.U32 R103, RZ, RZ, R147 ;  /* 0x000000ffff677224 */ /* 0x000fe400078e0093 */
[----:B------:R-:W-:-:S05]  /*5c90*/  IMAD.MOV.U32 R137, RZ, RZ, R96 ;  /* 0x000000ffff897224 */ /* 0x000fca00078e0060 */
[----:B------:R-:W-:Y:S01]  /*5ca0*/  HMMA.16816.F32.BF16 R80, R8, R22, R64 ;  /* 0x000000160850723c */ /* 0x000fe20000041840 */
[----:B-1----:R-:W-:-:S07]  /*5cb0*/  FFMA.FTZ R3, R141, c[0x0][0x2d0], -R7 ;  /* 0x0000b4008d037a23 */ /* 0x002fce0000010807 */
[----:B-----5:R-:W-:Y:S01]  /*5cc0*/  HMMA.16816.F32.BF16 R76, R8, R24, R88 ;  /* 0x00000018084c723c */ /* 0x020fe20000041858 */
[----:B------:R1:W-:Y:S02]  /*5cd0*/  MUFU.EX2 R113, R3 ;  /* 0x0000000300717308 */ /* 0x0003e40000000800 */
[----:B-1----:R-:W-:-:S06]  /*5ce0*/  FFMA.FTZ R3, R142, c[0x0][0x2d0], -R7 ;  /* 0x0000b4008e037a23 */ /* 0x002fcc0000010807 */
[----:B------:R1:W-:Y:S02]  /*5cf0*/  MUFU.EX2 R112, R3 ;  /* 0x0000000300707308 */ /* 0x0003e40000000800 */
[--C-:B-1----:R-:W-:Y:S02]  /*5d00*/  FFMA.FTZ R3, R143, c[0x0][0x2d0], -R0.reuse ;  /* 0x0000b4008f037a23 */ /* 0x102fe40000010800 */
[----:B------:R-:W-:Y:S04]  /*5d10*/  HMMA.16816.F32.BF16 R140, R8, R12, R104 ;  /* 0x0000000c088c723c */ /* 0x000fe80000041868 */
[----:B------:R1:W-:Y:S02]  /*5d20*/  MUFU.EX2 R110, R3 ;  /* 0x00000003006e7308 */ /* 0x0003e40000000800 */
[----:B-1----:R-:W-:-:S02]  /*5d30*/  FFMA.FTZ R3, R144, c[0x0][0x2d0], -R0 ;  /* 0x0000b40090037a23 */ /* 0x002fc40000010800 */
[C---:B------:R-:W-:Y:S04]  /*5d40*/  HMMA.16816.F32.BF16 R144, R8.reuse, R14, R72 ;  /* 0x0000000e0890723c */ /* 0x040fe80000041848 */
[----:B------:R1:W3:Y:S04]  /*5d50*/  MUFU.EX2 R109, R3 ;  /* 0x00000003006d7308 */ /* 0x0002e80000000800 */
[----:B------:R-:W-:Y:S07]  /*5d60*/  HMMA.16816.F32.BF16 R72, R8, R26, R56 ;  /* 0x0000001a0848723c */ /* 0x000fee0000041838 */
[----:B------:R-:W-:-:S02]  /*5d70*/  F2FP.BF16.PACK_AB R8, R189, R190 ;  /* 0x000000bebd08723e */ /* 0x000fc400000010ff */
[----:B--2---:R-:W-:Y:S01]  /*5d80*/  F2FP.BF16.PACK_AB R10, R114, R115 ;  /* 0x00000073720a723e */ /* 0x004fe200000010ff */
[----:B-1----:R-:W-:Y:S01]  /*5d90*/  FFMA.FTZ R3, R150, c[0x0][0x2d0], -R0 ;  /* 0x0000b40096037a23 */ /* 0x002fe20000010800 */
[----:B---3--:R-:W-:-:S03]  /*5da0*/  F2FP.BF16.PACK_AB R9, R109, R110 ;  /* 0x0000006e6d09723e */ /* 0x008fc600000010ff */
        /* <DEDUP_REMOVED lines=8> */
[----:B------:R-:W2:Y:S01]  /*5e30*/  LDSM.16.MT88.4 R16, [R224+0x2100] ;  /* 0x00210000e010783b */ /* 0x000ea20000004200 */
[----:B-1----:R-:W-:-:S03]  /*5e40*/  FFMA.FTZ R3, R149, c[0x0][0x2d0], -R7 ;  /* 0x0000b40095037a23 */ /* 0x002fc60000010807 */
[----:B------:R-:W-:Y:S01]  /*5e50*/  LDSM.16.MT88.4 R148, [R227+0x3100] ;  /* 0x00310000e394783b */ /* 0x000fe20000004200 */
[----:B------:R1:W-:Y:S02]  /*5e60*/  MUFU.EX2 R108, R3 ;  /* 0x00000003006c7308 */ /* 0x0003e40000000800 */
[C---:B------:R-:W-:Y:S08]  /*5e70*/  HMMA.16816.F32.BF16 R52, R8.reuse, R12, R44 ;  /* 0x0000000c0834723c */ /* 0x040ff0000004182c */
[----:B------:R-:W-:Y:S01]  /*5e80*/  HMMA.16816.F32.BF16 R48, R8, R14, R36 ;  /* 0x0000000e0830723c */ /* 0x000fe20000041824 */
[----:B------:R-:W3:Y:S01]  /*5e90*/  LDSM.16.MT88.4 R12, [R227+0x2100] ;  /* 0x00210000e30c783b */ /* 0x000ee20000004200 */
[----:B-1----:R-:W-:-:S06]  /*5ea0*/  FFMA.FTZ R3, R152, c[0x0][0x2d0], -R6 ;  /* 0x0000b40098037a23 */ /* 0x002fcc0000010806 */
[----:B------:R-:W-:Y:S01]  /*5eb0*/  HMMA.16816.F32.BF16 R32, R8, R20, R28 ;  /* 0x000000140820723c */ /* 0x000fe2000004181c */
[----:B------:R-:W-:Y:S01]  /*5ec0*/  IMAD.MOV.U32 R152, RZ, RZ, R127 ;  /* 0x000000ffff987224 */ /* 0x000fe200078e007f */
[----:B------:R-:W-:Y:S01]  /*5ed0*/  LDSM.16.MT88.4 R28, [R226+0x2100] ;  /* 0x00210000e21c783b */ /* 0x000fe20000004200 */
[----:B------:R1:W-:Y:S01]  /*5ee0*/  MUFU.EX2 R105, R3 ;  /* 0x0000000300697308 */ /* 0x0003e20000000800 */
[----:B------:R-:W-:-:S04]  /*5ef0*/  IMAD.MOV.U32 R127, RZ, RZ, R98 ;  /* 0x000000ffff7f7224 */ /* 0x000fc800078e0062 */
[C---:B------:R-:W-:Y:S01]  /*5f00*/  HMMA.16816.F32.BF16 R40, R8.reuse, R22, R40 ;  /* 0x000000160828723c */ /* 0x040fe20000041828 */
[----:B------:R-:W4:Y:S07]  /*5f10*/  LDSM.16.MT88.4 R20, [R225+0x2100] ;  /* 0x00210000e114783b */ /* 0x000f2e0000004200 */
[----:B------:R-:W-:Y:S01]  /*5f20*/  HMMA.16816.F32.BF16 R36, R8, R26, R84 ;  /* 0x0000001a0824723c */ /* 0x000fe20000041854 */
[----:B-1----:R-:W-:Y:S02]  /*5f30*/  FFMA.FTZ R3, R153, c[0x0][0x2d0], -R6 ;  /* 0x0000b40099037a23 */ /* 0x002fe40000010806 */
[----:B------:R-:W-:-:S02]  /*5f40*/  IMAD.MOV.U32 R153, RZ, RZ, R103 ;  /* 0x000000ffff997224 */ /* 0x000fc400078e0067 */
[----:B------:R1:W5:Y:S03]  /*5f50*/  MUFU.EX2 R104, R3 ;  /* 0x0000000300687308 */ /* 0x0003660000000800 */
[----:B------:R-:W-:Y:S01]  /*5f60*/  HMMA.16816.F32.BF16 R44, R8, R24, R60 ;  /* 0x00000018082c723c */ /* 0x000fe2000004183c */
[----:B------:R-:W2:Y:S01]  /*5f70*/  LDSM.16.MT88.4 R24, [R224+0x2900] ;  /* 0x00290000e018783b */ /* 0x000ea20000004200 */
[----:B-1----:R-:W-:-:S05]  /*5f80*/  FFMA.FTZ R3, R155, c[0x0][0x2d0], -R6 ;  /* 0x0000b4009b037a23 */ /* 0x002fca0000010806 */
[----:B-----5:R-:W-:Y:S01]  /*5f90*/  F2FP.BF16.PACK_AB R8, R104, R105 ;  /* 0x000000696808723e */ /* 0x020fe200000010ff */
[----:B------:R-:W-:Y:S01]  /*5fa0*/  IMAD.MOV.U32 R155, RZ, RZ, R125 ;  /* 0x000000ffff9b7224 */ /* 0x000fe200078e007d */
[----:B------:R1:W-:Y:S01]  /*5fb0*/  MUFU.EX2 R103, R3 ;  /* 0x0000000300677308 */ /* 0x0003e20000000800 */
[----:B------:R-:W-:Y:S02]  /*5fc0*/  IMAD.MOV.U32 R125, RZ, RZ, R100 ;  /* 0x000000ffff7d7224 */ /* 0x000fe400078e0064 */
[----:B-1----:R-:W-:Y:S02]  /*5fd0*/  FFMA.FTZ R3, R154, c[0x0][0x2d0], -R6 ;  /* 0x0000b4009a037a23 */ /* 0x002fe40000010806 */
[----:B------:R-:W-:-:S03]  /*5fe0*/  IMAD.MOV.U32 R154, RZ, RZ, R126 ;  /* 0x000000ffff9a7224 */ /* 0x000fc600078e007e */
[----:B------:R1:W5:Y:S01]  /*5ff0*/  MUFU.EX2 R102, R3 ;  /* 0x0000000300667308 */ /* 0x0003620000000800 */
[----:B------:R-:W-:Y:S02]  /*6000*/  IMAD.MOV.U32 R126, RZ, RZ, R99 ;  /* 0x000000ffff7e7224 */ /* 0x000fe400078e0063 */
[----:B-1----:R-:W-:Y:S01]  /*6010*/  FFMA.FTZ R3, R160, c[0x0][0x2d0], -R5 ;  /* 0x0000b400a0037a23 */ /* 0x002fe20000010805 */
[----:B-----5:R-:W-:-:S04]  /*6020*/  F2FP.BF16.PACK_AB R10, R102, R103 ;  /* 0x00000067660a723e */ /* 0x020fc800000010ff */
[----:B------:R1:W-:Y:S02]  /*6030*/  MUFU.EX2 R101, R3 ;  /* 0x0000000300657308 */ /* 0x0003e40000000800 */
[----:B-1----:R-:W-:-:S06]  /*6040*/  FFMA.FTZ R3, R163, c[0x0][0x2d0], -R5 ;  /* 0x0000b400a3037a23 */ /* 0x002fcc0000010805 */
[----:B------:R1:W5:Y:S02]  /*6050*/  MUFU.EX2 R100, R3 ;  /* 0x0000000300647308 */ /* 0x0003640000000800 */
[----:B-1----:R-:W-:Y:S01]  /*6060*/  FFMA.FTZ R3, R162, c[0x0][0x2d0], -R5 ;  /* 0x0000b400a2037a23 */ /* 0x002fe20000010805 */
[----:B-----5:R-:W-:-:S05]  /*6070*/  F2FP.BF16.PACK_AB R9, R100, R101 ;  /* 0x000000656409723e */ /* 0x020fca00000010ff */
[----:B------:R1:W-:Y:S02]  /*6080*/  MUFU.EX2 R99, R3 ;  /* 0x0000000300637308 */ /* 0x0003e40000000800 */
[----:B-1----:R-:W-:-:S06]  /*6090*/  FFMA.FTZ R3, R161, c[0x0][0x2d0], -R5 ;  /* 0x0000b400a1037a23 */ /* 0x002fcc0000010805 */
[----:B------:R1:W5:Y:S02]  /*60a0*/  MUFU.EX2 R98, R3 ;  /* 0x0000000300627308 */ /* 0x0003640000000800 */
[----:B-1----:R-:W-:Y:S01]  /*60b0*/  FFMA.FTZ R3, R168, c[0x0][0x2d0], -R0 ;  /* 0x0000b400a8037a23 */ /* 0x002fe20000010800 */
[----:B-----5:R-:W-:Y:S01]  /*60c0*/  F2FP.BF16.PACK_AB R11, R98, R99 ;  /* 0x00000063620b723e */ /* 0x020fe200000010ff */
[----:B------:R-:W-:-:S04]  /*60d0*/  IMAD.MOV.U32 R168, RZ, RZ, R97 ;  /* 0x000000ffffa87224 */ /* 0x000fc800078e0061 */
[----:B------:R1:W-:Y:S02]  /*60e0*/  MUFU.EX2 R97, R3 ;  /* 0x0000000300617308 */ /* 0x0003e40000000800 */
[C---:B--2---:R-:W-:Y:S08]  /*60f0*/  HMMA.16816.F32.BF16 R120, R8.reuse, R16, R120 ;  /* 0x000000100878723c */ /* 0x044ff00000041878 */
[----:B------:R-:W-:Y:S01]  /*6100*/  HMMA.16816.F32.BF16 R128, R8, R18, R128 ;  /* 0x000000120880723c */ /* 0x000fe20000041880 */
[----:B-1----:R-:W-:-:S04]  /*6110*/  FFMA.FTZ R3, R166, c[0x0][0x2d0], -R0 ;  /* 0x0000b400a6037a23 */ /* 0x002fc80000010800 */
[----:B------:R1:W2:Y:S03]  /*6120*/  MUFU.EX2 R96, R3 ;  /* 0x0000000300607308 */ /* 0x0002a60000000800 */
[C---:B---3--:R-:W-:Y:S08]  /*6130*/  HMMA.16816.F32.BF16 R140, R8.reuse, R12, R140 ;  /* 0x0000000c088c723c */ /* 0x048ff0000004188c */
[----:B------:R-:W-:Y:S01]  /*6140*/  HMMA.16816.F32.BF16 R144, R8, R14, R144 ;  /* 0x0000000e0890723c */ /* 0x000fe20000041890 */
[----:B-1----:R-:W-:-:S07]  /*6150*/  FFMA.FTZ R3, R167, c[0x0][0x2d0], -R0 ;  /* 0x0000b400a7037a23 */ /* 0x002fce0000010800 */
[C---:B----4-:R-:W-:Y:S01]  /*6160*/  HMMA.16816.F32.BF16 R156, R8.reuse, R20, R156 ;  /* 0x00000014089c723c */ /* 0x050fe2000004189c */
[----:B------:R1:W-:Y:S07]  /*6170*/  MUFU.EX2 R95, R3 ;  /* 0x00000003005f7308 */ /* 0x0003ee0000000800 */
[C---:B------:R-:W-:Y:S08]  /*6180*/  HMMA.16816.F32.BF16 R80, R8.reuse, R22, R80 ;  /* 0x000000160850723c */ /* 0x040ff00000041850 */
[----:B------:R-:W-:Y:S01]  /*6190*/  HMMA.16816.F32.BF16 R76, R8, R28, R76 ;  /* 0x0000001c084c723c */ /* 0x000fe2000004184c */
[----:B-1----:R-:W-:-:S02]  /*61a0*/  FFMA.FTZ R3, R169, c[0x0][0x2d0], -R0 ;  /* 0x0000b400a9037a23 */ /* 0x002fc40000010800 */
[----:B------:R-:W-:Y:S02]  /*61b0*/  IMAD.MOV.U32 R169, RZ, RZ, R132 ;  /* 0x000000ffffa97224 */ /* 0x000fe400078e0084 */
[----:B------:R-:W-:-:S03]  /*61c0*/  IMAD.MOV.U32 R132, RZ, RZ, R94 ;  /* 0x000000ffff847224 */ /* 0x000fc600078e005e */
[----:B------:R-:W-:Y:S01]  /*61d0*/  HMMA.16816.F32.BF16 R72, R8, R30, R72 ;  /* 0x0000001e0848723c */ /* 0x000fe20000041848 */
[----:B------:R1:W3:Y:S06]  /*61e0*/  MUFU.EX2 R94, R3 ;  /* 0x00000003005e7308 */ /* 0x0002ec0000000800 */
[----:B------:R-:W-:Y:S02]  /*61f0*/  F2FP.BF16.PACK_AB R8, R112, R113 ;  /* 0x000000717008723e */ /* 0x000fe400000010ff */
[----:B--2---:R-:W-:Y:S02]  /*6200*/  F2FP.BF16.PACK_AB R9, R96, R97 ;  /* 0x000000616009723e */ /* 0x004fe400000010ff */
[----:B------:R-:W-:Y:S01]  /*6210*/  F2FP.BF16.PACK_AB R10, R108, R111 ;  /* 0x0000006f6c0a723e */ /* 0x000fe200000010ff */
[----:B-1----:R-:W-:Y:S01]  /*6220*/  FFMA.FTZ R3, R173, c[0x0][0x2d0], -R6 ;  /* 0x0000b400ad037a23 */ /* 0x002fe20000010806 */
[----:B---3--:R-:W-:Y:S01]  /*6230*/  F2FP.BF16.PACK_AB R11, R94, R95 ;  /* 0x0000005f5e0b723e */ /* 0x008fe200000010ff */
[----:B------:R-:W-:-:S02]  /*6240*/  IMAD.MOV.U32 R173, RZ, RZ, R93 ;  /* 0x000000ffffad7224 */ /* 0x000fc400078e005d */
[----:B------:R1:W-:Y:S04]  /*6250*/  MUFU.EX2 R93, R3 ;  /* 0x00000003005d7308 */ /* 0x0003e80000000800 */
[C---:B------:R-:W-:Y:S08]  /*6260*/  HMMA.16816.F32.BF16 R64, R8.reuse, R16, R64 ;  /* 0x000000100840723c */ /* 0x040ff00000041840 */
[----:B------:R-:W-:Y:S01]  /*6270*/  HMMA.16816.F32.BF16 R56, R8, R18, R56 ;  /* 0x000000120838723c */ /* 0x000fe20000041838 */
[----:B------:R-:W-:Y:S01]  /*6280*/  LDSM.16.MT88.4 R16, [R225+0x2900] ;  /* 0x00290000e110783b */ /* 0x000fe20000004200 */
[----:B-1----:R-:W-:-:S02]  /*6290*/  FFMA.FTZ R3, R172, c[0x0][0x2d0], -R6 ;  /* 0x0000b400ac037a23 */ /* 0x002fc40000010806 */
[----:B------:R-:W-:Y:S02]  /*62a0*/  IMAD.MOV.U32 R172, RZ, RZ, R92 ;  /* 0x000000ffffac7224 */ /* 0x000fe400078e005c */
[----:B------:R1:W2:Y:S02]  /*62b0*/  MUFU.EX2 R92, R3 ;  /* 0x00000003005c7308 */ /* 0x0002a40000000800 */
[C---:B------:R-:W-:Y:S08]  /*62c0*/  HMMA.16816.F32.BF16 R52, R8.reuse, R12, R52 ;  /* 0x0000000c0834723c */ /* 0x040ff00000041834 */
[----:B------:R-:W-:Y:S01]  /*62d0*/  HMMA.16816.F32.BF16 R48, R8, R14, R48 ;  /* 0x0000000e0830723c */ /* 0x000fe20000041830 */
[----:B------:R-:W-:Y:S01]  /*62e0*/  LDSM.16.MT88.4 R12, [R226+0x2900] ;  /* 0x00290000e20c783b */ /* 0x000fe20000004200 */
[----:B-1----:R-:W-:-:S06]  /*62f0*/  FFMA.FTZ R3, R171, c[0x0][0x2d0], -R6 ;  /* 0x0000b400ab037a23 */ /* 0x002fcc0000010806 */
[C---:B------:R-:W-:Y:S01]  /*6300*/  HMMA.16816.F32.BF16 R32, R8.reuse, R20, R32 ;  /* 0x000000140820723c */ /* 0x040fe20000041820 */
[----:B------:R-:W-:Y:S01]  /*6310*/  IMAD.MOV.U32 R171, RZ, RZ, R133 ;  /* 0x000000ffffab7224 */ /* 0x000fe200078e0085 */
[----:B------:R1:W-:Y:S06]  /*6320*/  MUFU.EX2 R91, R3 ;  /* 0x00000003005b7308 */ /* 0x0003ec0000000800 */
[C---:B------:R-:W-:Y:S01]  /*6330*/  HMMA.16816.F32.BF16 R40, R8.reuse, R22, R40 ;  /* 0x000000160828723c */ /* 0x040fe20000041828 */
[----:B------:R-:W3:Y:S07]  /*6340*/  LDSM.16.MT88.4 R20, [R227+0x2900] ;  /* 0x00290000e314783b */ /* 0x000eee0000004200 */
[----:B------:R-:W-:Y:S01]  /*6350*/  HMMA.16816.F32.BF16 R36, R8, R30, R36 ;  /* 0x0000001e0824723c */ /* 0x000fe20000041824 */
[----:B-1----:R-:W-:-:S04]  /*6360*/  FFMA.FTZ R3, R164, c[0x0][0x2d0], -R6 ;  /* 0x0000b400a4037a23 */ /* 0x002fc80000010806 */
[----:B------:R1:W4:Y:S03]  /*6370*/  MUFU.EX2 R90, R3 ;  /* 0x00000003005a7308 */ /* 0x0003260000000800 */
[----:B------:R-:W-:Y:S07]  /*6380*/  HMMA.16816.F32.BF16 R44, R8, R28, R44 ;  /* 0x0000001c082c723c */ /* 0x000fee000004182c */
[----:B--2---:R-:W-:Y:S01]  /*6390*/  F2FP.BF16.PACK_AB R8, R92, R93 ;  /* 0x0000005d5c08723e */ /* 0x004fe200000010ff */
[----:B-1----:R-:W-:Y:S01]  /*63a0*/  FFMA.FTZ R3, R177, c[0x0][0x2d0], -R5 ;  /* 0x0000b400b1037a23 */ /* 0x002fe20000010805 */
[----:B----4-:R-:W-:Y:S01]  /*63b0*/  F2FP.BF16.PACK_AB R10, R90, R91 ;  /* 0x0000005b5a0a723e */ /* 0x010fe200000010ff */
[----:B------:R-:W-:-:S02]  /*63c0*/  IMAD.MOV.U32 R177, RZ, RZ, R132 ;  /* 0x000000ffffb17224 */ /* 0x000fc400078e0084 */
[----:B------:R1:W-:Y:S01]  /*63d0*/  MUFU.EX2 R89, R3 ;  /* 0x0000000300597308 */ /* 0x0003e20000000800 */
[----:B------:R-:W2:Y:S01]  /*63e0*/  LDSM.16.MT88.4 R132, [R224+0x3100] ;  /* 0x00310000e084783b */ /* 0x000ea20000004200 */
[----:B-1----:R-:W-:Y:S02]  /*63f0*/  FFMA.FTZ R3, R178, c[0x0][0x2d0], -R5 ;  /* 0x0000b400b2037a23 */ /* 0x002fe40000010805 */
[----:B------:R-:W-:-:S04]  /*6400*/  IMAD.MOV.U32 R178, RZ, RZ, R71 ;  /* 0x000000ffffb27224 */ /* 0x000fc800078e0047 */
[----:B------:R1:W4:Y:S02]  /*6410*/  MUFU.EX2 R88, R3 ;  /* 0x0000000300587308 */ /* 0x0003240000000800 */
[----:B-1----:R-:W-:Y:S01]  /*6420*/  FFMA.FTZ R3, R176, c[0x0][0x2d0], -R5 ;  /* 0x0000b400b0037a23 */ /* 0x002fe20000010805 */
[----:B----4-:R-:W-:-:S05]  /*6430*/  F2FP.BF16.PACK_AB R9, R88, R89 ;  /* 0x000000595809723e */ /* 0x010fca00000010ff */
[----:B------:R1:W-:Y:S02]  /*6440*/  MUFU.EX2 R86, R3 ;  /* 0x0000000300567308 */ /* 0x0003e40000000800 */
[----:B-1----:R-:W-:Y:S02]  /*6450*/  FFMA.FTZ R3, R165, c[0x0][0x2d0], -R5 ;  /* 0x0000b400a5037a23 */ /* 0x002fe40000010805 */
[----:B------:R-:W1:Y:S04]  /*6460*/  LDSM.16.MT88.4 R164, [R225+0x3100] ;  /* 0x00310000e1a4783b */ /* 0x000e680000004200 */
[----:B------:R4:W5:Y:S02]  /*6470*/  MUFU.EX2 R87, R3 ;  /* 0x0000000300577308 */ /* 0x0009640000000800 */
[----:B----4-:R-:W-:Y:S01]  /*6480*/  FFMA.FTZ R3, R216, c[0x0][0x2d0], -R7 ;  /* 0x0000b400d8037a23 */ /* 0x010fe20000010807 */
[----:B-----5:R-:W-:Y:S01]  /*6490*/  F2FP.BF16.PACK_AB R11, R87, R86 ;  /* 0x00000056570b723e */ /* 0x020fe200000010ff */
[----:B------:R-:W-:-:S04]  /*64a0*/  IMAD.MOV.U32 R216, RZ, RZ, R125 ;  /* 0x000000ffffd87224 */ /* 0x000fc800078e007d */
[----:B------:R4:W-:Y:S02]  /*64b0*/  MUFU.EX2 R85, R3 ;  /* 0x0000000300557308 */ /* 0x0009e40000000800 */
[C---:B------:R-:W-:Y:S08]  /*64c0*/  HMMA.16816.F32.BF16 R120, R8.reuse, R24, R120 ;  /* 0x000000180878723c */ /* 0x040ff00000041878 */
[----:B------:R-:W-:Y:S01]  /*64d0*/  HMMA.16816.F32.BF16 R128, R8, R26, R128 ;  /* 0x0000001a0880723c */ /* 0x000fe20000041880 */
[----:B----4-:R-:W-:-:S02]  /*64e0*/  FFMA.FTZ R3, R211, c[0x0][0x2d0], -R7 ;  /* 0x0000b400d3037a23 */ /* 0x010fc40000010807 */
[----:B------:R-:W-:Y:S02]  /*64f0*/  IMAD.MOV.U32 R211, RZ, RZ, R126 ;  /* 0x000000ffffd37224 */ /* 0x000fe400078e007e */
[----:B------:R4:W5:Y:S03]  /*6500*/  MUFU.EX2 R84, R3 ;  /* 0x0000000300547308 */ /* 0x0009660000000800 */
[C---:B---3--:R-:W-:Y:S08]  /*6510*/  HMMA.16816.F32.BF16 R140, R8.reuse, R20, R140 ;  /* 0x00000014088c723c */ /* 0x048ff0000004188c */
[----:B------:R-:W-:Y:S01]  /*6520*/  HMMA.16816.F32.BF16 R144, R8, R22, R144 ;  /* 0x000000160890723c */ /* 0x000fe20000041890 */
[----:B----4-:R-:W-:-:S07]  /*6530*/  FFMA.FTZ R3, R222, c[0x0][0x2d0], -R7 ;  /* 0x0000b400de037a23 */ /* 0x010fce0000010807 */
[C---:B------:R-:W-:Y:S01]  /*6540*/  HMMA.16816.F32.BF16 R156, R8.reuse, R16, R156 ;  /* 0x00000010089c723c */ /* 0x040fe2000004189c */
[----:B------:R-:W-:Y:S01]  /*6550*/  IMAD.MOV.U32 R222, RZ, RZ, R137 ;  /* 0x000000ffffde7224 */ /* 0x000fe200078e0089 */
[----:B------:R3:W-:Y:S06]  /*6560*/  MUFU.EX2 R71, R3 ;  /* 0x0000000300477308 */ /* 0x0007ec0000000800 */
[C---:B------:R-:W-:Y:S08]  /*6570*/  HMMA.16816.F32.BF16 R160, R8.reuse, R18, R80 ;  /* 0x0000001208a0723c */ /* 0x040ff00000041850 */
[----:B------:R-:W-:Y:S01]  /*6580*/  HMMA.16816.F32.BF16 R76, R8, R12, R76 ;  /* 0x0000000c084c723c */ /* 0x000fe2000004184c */
[----:B---3--:R-:W-:-:S02]  /*6590*/  FFMA.FTZ R3, R223, c[0x0][0x2d0], -R7 ;  /* 0x0000b400df037a23 */ /* 0x008fc40000010807 */
[----:B------:R-:W-:Y:S02]  /*65a0*/  IMAD.MOV.U32 R223, RZ, RZ, R172 ;  /* 0x000000ffffdf7224 */ /* 0x000fe400078e00ac */
[----:B------:R3:W4:Y:S03]  /*65b0*/  MUFU.EX2 R63, R3 ;  /* 0x00000003003f7308 */ /* 0x0007260000000800 */
[----:B------:R-:W-:Y:S07]  /*65c0*/  HMMA.16816.F32.BF16 R72, R8, R14, R72 ;  /* 0x0000000e0848723c */ /* 0x000fee0000041848 */
[----:B-----5:R-:W-:Y:S01]  /*65d0*/  F2FP.BF16.PACK_AB R8, R84, R85 ;  /* 0x000000555408723e */ /* 0x020fe200000010ff */
[----:B---3--:R-:W-:Y:S01]  /*65e0*/  FFMA.FTZ R3, R250, c[0x0][0x2d0], -R0 ;  /* 0x0000b400fa037a23 */ /* 0x008fe20000010800 */
[----:B----4-:R-:W-:Y:S01]  /*65f0*/  F2FP.BF16.PACK_AB R10, R63, R71 ;  /* 0x000000473f0a723e */ /* 0x010fe200000010ff */
[----:B------:R-:W-:-:S02]  /*6600*/  IMAD.MOV.U32 R250, RZ, RZ, R173 ;  /* 0x000000fffffa7224 */ /* 0x000fc400078e00ad */
[----:B------:R3:W-:Y:S02]  /*6610*/  MUFU.EX2 R62, R3 ;  /* 0x00000003003e7308 */ /* 0x0007e40000000800 */
[----:B---3--:R-:W-:Y:S02]  /*6620*/  FFMA.FTZ R3, R249, c[0x0][0x2d0], -R0 ;  /* 0x0000b400f9037a23 */ /* 0x008fe40000010800 */
[----:B------:R-:W-:-:S04]  /*6630*/  IMAD.MOV.U32 R249, RZ, RZ, R169 ;  /* 0x000000fffff97224 */ /* 0x000fc800078e00a9 */
[----:B------:R3:W4:Y:S01]  /*6640*/  MUFU.EX2 R61, R3 ;  /* 0x00000003003d7308 */ /* 0x0007220000000800 */
[----:B------:R-:W-:Y:S02]  /*6650*/  IMAD.MOV.U32 R169, RZ, RZ, R152 ;  /* 0x000000ffffa97224 */ /* 0x000fe400078e0098 */
[----:B---3--:R-:W-:Y:S01]  /*6660*/  FFMA.FTZ R3, R245, c[0x0][0x2d0], -R0 ;  /* 0x0000b400f5037a23 */ /* 0x008fe20000010800 */
[----:B----4-:R-:W-:Y:S01]  /*6670*/  F2FP.BF16.PACK_AB R9, R61, R62 ;  /* 0x0000003e3d09723e */ /* 0x010fe200000010ff */
[----:B------:R-:W-:-:S03]  /*6680*/  IMAD.MOV.U32 R245, RZ, RZ, R168 ;  /* 0x000000fffff57224 */ /* 0x000fc600078e00a8 */
[----:B------:R3:W-:Y:S01]  /*6690*/  MUFU.EX2 R60, R3 ;  /* 0x00000003003c7308 */ /* 0x0007e20000000800 */
[----:B------:R-:W-:Y:S02]  /*66a0*/  IMAD.MOV.U32 R168, RZ, RZ, R138 ;  /* 0x000000ffffa87224 */ /* 0x000fe400078e008a */
[----:B---3--:R-:W-:-:S05]  /*66b0*/  FFMA.FTZ R3, R170, c[0x0][0x2d0], -R0 ;  /* 0x0000b400aa037a23 */ /* 0x008fca0000010800 */
[----:B------:R3:W4:Y:S02]  /*66c0*/  MUFU.EX2 R31, R3 ;  /* 0x00000003001f7308 */ /* 0x0007240000000800 */
[----:B---3--:R-:W-:Y:S01]  /*66d0*/  FFMA.FTZ R3, R179, c[0x0][0x2d0], -R6 ;  /* 0x0000b400b3037a23 */ /* 0x008fe20000010806 */
[----:B----4-:R-:W-:-:S05]  /*66e0*/  F2FP.BF16.PACK_AB R11, R31, R60 ;  /* 0x0000003c1f0b723e */ /* 0x010fca00000010ff */
[----:B------:R3:W-:Y:S02]  /*66f0*/  MUFU.EX2 R29, R3 ;  /* 0x00000003001d7308 */ /* 0x0007e40000000800 */
[C---:B------:R-:W-:Y:S08]  /*6700*/  HMMA.16816.F32.BF16 R56, R8.reuse, R26, R56 ;  /* 0x0000001a0838723c */ /* 0x040ff00000041838 */
[----:B------:R-:W-:Y:S01]  /*6710*/  HMMA.16816.F32.BF16 R64, R8, R24, R64 ;  /* 0x000000180840723c */ /* 0x000fe20000041840 */
[----:B---3--:R-:W-:-:S04]  /*6720*/  FFMA.FTZ R3, R182, c[0x0][0x2d0], -R6 ;  /* 0x0000b400b6037a23 */ /* 0x008fc80000010806 */
[----:B------:R3:W4:Y:S03]  /*6730*/  MUFU.EX2 R30, R3 ;  /* 0x00000003001e7308 */ /* 0x0007260000000800 */
[C---:B------:R-:W-:Y:S05]  /*6740*/  HMMA.16816.F32.BF16 R48, R8.reuse, R22, R48 ;  /* 0x000000160830723c */ /* 0x040fea0000041830 */
[----:B------:R5:W-:Y:S03]  /*6750*/  MUFU.EX2 R22, R4 ;  /* 0x0000000400167308 */ /* 0x000be60000000800 */
[----:B------:R-:W-:Y:S01]  /*6760*/  HMMA.16816.F32.BF16 R44, R8, R12, R44 ;  /* 0x0000000c082c723c */ /* 0x000fe2000004182c */
[----:B---3--:R-:W-:-:S07]  /*6770*/  FFMA.FTZ R3, R183, c[0x0][0x2d0], -R6 ;  /* 0x0000b400b7037a23 */ /* 0x008fce0000010806 */
[C---:B------:R-:W-:Y:S01]  /*6780*/  HMMA.16816.F32.BF16 R52, R8.reuse, R20, R52 ;  /* 0x000000140834723c */ /* 0x040fe20000041834 */
[----:B------:R-:W-:Y:S01]  /*6790*/  FFMA.FTZ R12, R210, c[0x0][0x2d0], -R0 ;  /* 0x0000b400d20c7a23 */ /* 0x000fe20000010800 */
[----:B----4-:R-:W-:Y:S01]  /*67a0*/  F2FP.BF16.PACK_AB R176, R30, R29 ;  /* 0x0000001d1eb0723e */ /* 0x010fe200000010ff */
[----:B------:R3:W-:Y:S01]  /*67b0*/  MUFU.EX2 R28, R3 ;  /* 0x00000003001c7308 */ /* 0x0007e20000000800 */
[----:B------:R-:W-:Y:S02]  /*67c0*/  FADD.FTZ R13, R243, R242 ;  /* 0x000000f2f30d7221 */ /* 0x000fe40000010000 */
[----:B-----5:R-:W-:Y:S02]  /*67d0*/  FFMA.FTZ R4, R219, c[0x0][0x2d0], -R0 ;  /* 0x0000b400db047a23 */ /* 0x020fe40000010800 */
[----:B------:R-:W-:Y:S01]  /*67e0*/  HMMA.16816.F32.BF16 R36, R8, R14, R36 ;  /* 0x0000000e0824723c */ /* 0x000fe20000041824 */
[----:B------:R-:W-:-:S07]  /*67f0*/  FADD.FTZ R20, R175, R174 ;  /* 0x000000aeaf147221 */ /* 0x000fce0000010000 */
[C---:B------:R-:W-:Y:S01]  /*6800*/  HMMA.16816.F32.BF16 R32, R8.reuse, R16, R32 ;  /* 0x000000100820723c */ /* 0x040fe20000041820 */
[----:B---3--:R-:W-:Y:S02]  /*6810*/  FFMA.FTZ R3, R208, c[0x0][0x2d0], -R6 ;  /* 0x0000b400d0037a23 */ /* 0x008fe40000010806 */
[--C-:B------:R-:W-:Y:S02]  /*6820*/  FFMA.FTZ R6, R215, c[0x0][0x2d0], -R0.reuse ;  /* 0x0000b400d7067a23 */ /* 0x100fe40000010800 */
[----:B------:R3:W-:Y:S01]  /*6830*/  MUFU.EX2 R27, R3 ;  /* 0x00000003001b7308 */ /* 0x0007e20000000800 */
[----:B------:R-:W-:Y:S02]  /*6840*/  FFMA.FTZ R0, R207, c[0x0][0x2d0], -R0 ;  /* 0x0000b400cf007a23 */ /* 0x000fe40000010800 */
[----:B------:R-:W-:Y:S01]  /*6850*/  HMMA.16816.F32.BF16 R40, R8, R18, R40 ;  /* 0x000000120828723c */ /* 0x000fe20000041828 */
[----:B------:R-:W4:Y:S04]  /*6860*/  LDSM.16.MT88.4 R16, [R226+0x3100] ;  /* 0x00310000e210783b */ /* 0x000f280000004200 */
[----:B------:R5:W-:Y:S01]  /*6870*/  MUFU.EX2 R10, R4 ;  /* 0x00000004000a7308 */ /* 0x000be20000000800 */
[----:B---3--:R-:W-:-:S07]  /*6880*/  FFMA.FTZ R3, R181, c[0x0][0x2d0], -R5 ;  /* 0x0000b400b5037a23 */ /* 0x008fce0000010805 */
[----:B------:R-:W-:Y:S01]  /*6890*/  MUFU.EX2 R11, R12 ;  /* 0x0000000c000b7308 */ /* 0x000fe20000000800 */
[----:B-----5:R-:W-:-:S07]  /*68a0*/  FADD.FTZ R4, R139, R244 ;  /* 0x000000f48b047221 */ /* 0x020fce0000010000 */
[----:B------:R3:W-:Y:S01]  /*68b0*/  MUFU.EX2 R26, R3 ;  /* 0x00000003001a7308 */ /* 0x0007e20000000800 */
[----:B------:R-:W-:-:S07]  /*68c0*/  FADD.FTZ R4, R248, R4 ;  /* 0x00000004f8047221 */ /* 0x000fce0000010000 */
[----:B------:R5:W1:Y:S01]  /*68d0*/  MUFU.EX2 R12, R0 ;  /* 0x00000000000c7308 */ /* 0x000a620000000800 */
[----:B---3--:R-:W-:-:S07]  /*68e0*/  FFMA.FTZ R3, R180, c[0x0][0x2d0], -R5 ;  /* 0x0000b400b4037a23 */ /* 0x008fce0000010805 */
[----:B------:R3:W2:Y:S01]  /*68f0*/  MUFU.EX2 R9, R6 ;  /* 0x0000000600097308 */ /* 0x0006a20000000800 */
[----:B-----5:R-:W-:-:S07]  /*6900*/  FADD.FTZ R0, R218, R20 ;  /* 0x00000014da007221 */ /* 0x020fce0000010000 */
[----:B------:R5:W4:Y:S01]  /*6910*/  MUFU.EX2 R25, R3 ;  /* 0x0000000300197308 */ /* 0x000b220000000800 */
[----:B-1----:R-:W-:Y:S01]  /*6920*/  F2FP.BF16.PACK_AB R183, R12, R11 ;  /* 0x0000000b0cb7723e */ /* 0x002fe200000010ff */
[----:B---3--:R-:W-:Y:S01]  /*6930*/  FADD.FTZ R6, R220, R0 ;  /* 0x00000000dc067221 */ /* 0x008fe20000010000 */
[----:B--2---:R-:W-:-:S03]  /*6940*/  F2FP.BF16.PACK_AB R181, R9, R10 ;  /* 0x0000000a09b5723e */ /* 0x004fc600000010ff */
[----:B------:R-:W-:Y:S02]  /*6950*/  FADD.FTZ R6, R214, R6 ;  /* 0x00000006d6067221 */ /* 0x000fe40000010000 */
[--C-:B-----5:R-:W-:Y:S02]  /*6960*/  FFMA.FTZ R3, R209, c[0x0][0x2d0], -R5.reuse ;  /* 0x0000b400d1037a23 */ /* 0x120fe40000010805 */
[----:B------:R-:W-:Y:S02]  /*6970*/  FADD.FTZ R8, R213, R6 ;  /* 0x00000006d5087221 */ /* 0x000fe40000010000 */
[----:B------:R1:W-:Y:S02]  /*6980*/  MUFU.EX2 R24, R3 ;  /* 0x0000000300187308 */ /* 0x0003e40000000800 */
[----:B-1----:R-:W-:Y:S02]  /*6990*/  FFMA.FTZ R3, R221, c[0x0][0x2d0], -R5 ;  /* 0x0000b400dd037a23 */ /* 0x002fe40000010805 */
[----:B------:R-:W-:Y:S01]  /*69a0*/  FFMA.FTZ R5, R177, c[0x0][0x2d0], -R7 ;  /* 0x0000b400b1057a23 */ /* 0x000fe20000010807 */
[----:B----4-:R-:W-:-:S03]  /*69b0*/  F2FP.BF16.PACK_AB R177, R25, R26 ;  /* 0x0000001a19b1723e */ /* 0x010fc600000010ff */
[----:B------:R1:W2:Y:S08]  /*69c0*/  MUFU.EX2 R23, R3 ;  /* 0x0000000300177308 */ /* 0x0002b00000000800 */
[----:B------:R3:W-:Y:S01]  /*69d0*/  MUFU.EX2 R15, R5 ;  /* 0x00000005000f7308 */ /* 0x0007e20000000800 */
[--C-:B-1----:R-:W-:Y:S01]  /*69e0*/  FFMA.FTZ R3, R178, c[0x0][0x2d0], -R7.reuse ;  /* 0x0000b400b2037a23 */ /* 0x102fe20000010807 */
[----:B------:R-:W-:Y:S01]  /*69f0*/  F2FP.BF16.PACK_AB R178, R27, R28 ;  /* 0x0000001c1bb2723e */ /* 0x000fe200000010ff */
[----:B------:R-:W-:Y:S01]  /*6a00*/  FFMA.FTZ R7, R171, c[0x0][0x2d0], -R7 ;  /* 0x0000b400ab077a23 */ /* 0x000fe20000010807 */
[----:B--2---:R-:W-:-:S04]  /*6a10*/  F2FP.BF16.PACK_AB R179, R23, R24 ;  /* 0x0000001817b3723e */ /* 0x004fc800000010ff */
[----:B------:R1:W2:Y:S01]  /*6a20*/  MUFU.EX2 R21, R3 ;  /* 0x0000000300157308 */ /* 0x0002a20000000800 */
[----:B------:R-:W-:Y:S02]  /*6a30*/  IMAD.MOV.U32 R171, RZ, RZ, R153 ;  /* 0x000000ffffab7224 */ /* 0x000fe400078e0099 */
[----:B---3--:R-:W-:Y:S01]  /*6a40*/  FADD.FTZ R5, R155, R154 ;  /* 0x0000009a9b057221 */ /* 0x008fe20000010000 */
[C---:B------:R-:W-:Y:S04]  /*6a50*/  HMMA.16816.F32.BF16 R120, R176.reuse, R132, R120 ;  /* 0x00000084b078723c */ /* 0x040fe80000041878 */
[----:B------:R3:W4:Y:S04]  /*6a60*/  MUFU.EX2 R14, R7 ;  /* 0x00000007000e7308 */ /* 0x0007280000000800 */
[----:B------:R-:W-:Y:S01]  /*6a70*/  HMMA.16816.F32.BF16 R128, R176, R134, R128 ;  /* 0x00000086b080723c */ /* 0x000fe20000041880 */
[----:B-1----:R-:W-:Y:S01]  /*6a80*/  FADD.FTZ R3, R136, R13 ;  /* 0x0000000d88037221 */ /* 0x002fe20000010000 */
[----:B--2---:R-:W-:-:S06]  /*6a90*/  F2FP.BF16.PACK_AB R180, R21, R22 ;  /* 0x0000001615b4723e */ /* 0x004fcc00000010ff */
[C---:B------:R-:W-:Y:S01]  /*6aa0*/  HMMA.16816.F32.BF16 R140, R176.reuse, R148, R140 ;  /* 0x00000094b08c723c */ /* 0x040fe2000004188c */
[----:B---3--:R-:W-:Y:S01]  /*6ab0*/  FADD.FTZ R7, R127, R5 ;  /* 0x000000057f077221 */ /* 0x008fe20000010000 */
[----:B----4-:R-:W-:Y:S01]  /*6ac0*/  F2FP.BF16.PACK_AB R182, R14, R15 ;  /* 0x0000000f0eb6723e */ /* 0x010fe200000010ff */
[----:B------:R-:W-:Y:S02]  /*6ad0*/  FADD.FTZ R5, R124, R3 ;  /* 0x000000037c057221 */ /* 0x000fe40000010000 */
[----:B------:R-:W-:Y:S02]  /*6ae0*/  FADD.FTZ R0, R245, R7 ;  /* 0x00000007f5007221 */ /* 0x000fe40000010000 */
[----:B------:R-:W-:Y:S01]  /*6af0*/  FADD.FTZ R3, R249, R4 ;  /* 0x00000004f9037221 */ /* 0x000fe20000010000 */
[----:B------:R-:W-:Y:S01]  /*6b00*/  HMMA.16816.F32.BF16 R144, R176, R150, R144 ;  /* 0x00000096b090723c */ /* 0x000fe20000041890 */
[----:B------:R-:W-:Y:S02]  /*6b10*/  FADD.FTZ R5, R250, R5 ;  /* 0x00000005fa057221 */ /* 0x000fe40000010000 */
[----:B------:R-:W-:-:S02]  /*6b20*/  FADD.FTZ R4, R223, R0 ;  /* 0x00000000df047221 */ /* 0x000fc40000010000 */
[----:B------:R-:W-:Y:S02]  /*6b30*/  FADD.FTZ R3, R247, R3 ;  /* 0x00000003f7037221 */ /* 0x000fe40000010000 */
[----:B------:R-:W-:Y:S01]  /*6b40*/  FADD.FTZ R0, R171, R5 ;  /* 0x00000005ab007221 */ /* 0x000fe20000010000 */
[C---:B------:R-:W-:Y:S01]  /*6b50*/  HMMA.16816.F32.BF16 R156, R176.reuse, R164, R156 ;  /* 0x000000a4b09c723c */ /* 0x040fe2000004189c */
[----:B------:R-:W-:Y:S02]  /*6b60*/  FADD.FTZ R7, R169, R4 ;  /* 0x00000004a9077221 */ /* 0x000fe40000010000 */
[----:B------:R-:W-:Y:S02]  /*6b70*/  FADD.FTZ R6, R246, R3 ;  /* 0x00000003f6067221 */ /* 0x000fe40000010000 */
[----:B------:R-:W-:Y:S02]  /*6b80*/  FADD.FTZ R5, R168, R0 ;  /* 0x00000000a8057221 */ /* 0x000fe40000010000 */
[----:B------:R-:W-:Y:S01]  /*6b90*/  FADD.FTZ R4, R217, R8 ;  /* 0x00000008d9047221 */ /* 0x000fe20000010000 */
[----:B------:R-:W-:Y:S01]  /*6ba0*/  HMMA.16816.F32.BF16 R160, R176, R166, R160 ;  /* 0x000000a6b0a0723c */ /* 0x000fe200000418a0 */
[----:B------:R-:W-:-:S02]  /*6bb0*/  FADD.FTZ R3, R222, R7 ;  /* 0x00000007de037221 */ /* 0x000fc40000010000 */
[----:B------:R-:W-:Y:S02]  /*6bc0*/  FADD.FTZ R0, R252, R6 ;  /* 0x00000006fc007221 */ /* 0x000fe40000010000 */
[----:B------:R-:W-:Y:S02]  /*6bd0*/  FADD.FTZ R6, R211, R5 ;  /* 0x00000005d3067221 */ /* 0x000fe40000010000 */
[----:B------:R-:W-:Y:S01]  /*6be0*/  FADD.FTZ R4, R212, R4 ;  /* 0x00000004d4047221 */ /* 0x000fe20000010000 */
[----:B------:R-:W-:Y:S01]  /*6bf0*/  HMMA.16816.F32.BF16 R124, R180, R132, R64 ;  /* 0x00000084b47c723c */ /* 0x000fe20000041840 */
[----:B------:R-:W-:Y:S02]  /*6c00*/  FADD.FTZ R5, R216, R3 ;  /* 0x00000003d8057221 */ /* 0x000fe40000010000 */
[----:B------:R-:W-:Y:S02]  /*6c10*/  FADD.FTZ R3, R251, R0 ;  /* 0x00000000fb037221 */ /* 0x000fe40000010000 */
[----:B------:R-:W-:-:S02]  /*6c20*/  FADD.FTZ R0, R198, R6 ;  /* 0x00000006c6007221 */ /* 0x000fc40000010000 */
        /* <DEDUP_REMOVED lines=31> */
[----:B------:R-:W-:Y:S01]  /*6e20*/  HMMA.16816.F32.BF16 R168, R180, R16, R44 ;  /* 0x00000010b4a8723c */ /* 0x000fe2000004182c */
        /* <DEDUP_REMOVED lines=54> */
[----:B------:R-:W-:Y:S01]  /*7190*/  FADD.FTZ R0, R23, R0 ;  /* 0x0000000017007221 */ /* 0x000fe20000010000 */
[----:B------:R1:W-:Y:S01]  /*71a0*/  STL [R1+0x18], R5 ;  /* 0x0000180501007387 */ /* 0x0003e20000100800 */
[----:B------:R-:W-:-:S03]  /*71b0*/  FADD.FTZ R3, R27, R3 ;  /* 0x000000031b037221 */ /* 0x000fc60000010000 */
[----:B------:R1:W-:Y:S04]  /*71c0*/  STL [R1+0x24], R4 ;  /* 0x0000240401007387 */ /* 0x0003e80000100800 */
[----:B------:R1:W-:Y:S04]  /*71d0*/  STL [R1+0x1c], R0 ;  /* 0x00001c0001007387 */ /* 0x0003e80000100800 */
[----:B------:R1:W-:Y:S01]  /*71e0*/  STL [R1+0x20], R3 ;  /* 0x0000200301007387 */ /* 0x0003e20000100800 */
[----:B------:R-:W-:Y:S05]  /*71f0*/  @!P0 BRA `(.L_x_32) ;  /* 0x000059e000008947 */ /* 0x000fea0003800000 */
[----:B------:R-:W2:Y:S01]  /*7200*/  LDL.LU R216, [R1+0x8] ;  /* 0x0000080001d87983 */ /* 0x000ea20000300800 */
[----:B------:R-:W-:Y:S01]  /*7210*/  IMAD.MOV.U32 R116, RZ, RZ, R69 ;  /* 0x000000ffff747224 */ /* 0x000fe200078e0045 */
[----:B------:R-:W-:Y:S01]  /*7220*/  MOV R118, R2 ;  /* 0x0000000200767202 */ /* 0x000fe20000000f00 */
[----:B-1----:R-:W-:Y:S01]  /*7230*/  IMAD.MOV.U32 R3, RZ, RZ, R70 ;  /* 0x000000ffff037224 */ /* 0x002fe200078e0046 */
[----:B------:R-:W3:Y:S01]  /*7240*/  LDL.LU.64 R82, [R1] ;  /* 0x0000000001527983 */ /* 0x000ee20000300a00 */
[----:B------:R-:W-:-:S03]  /*7250*/  IMAD.MOV.U32 R117, RZ, RZ, R68 ;  /* 0x000000ffff757224 */ /* 0x000fc600078e0044 */
[----:B------:R-:W4:Y:S01]  /*7260*/  LDL.LU.64 R222, [R1+0x10] ;  /* 0x0000100001de7983 */ /* 0x000f220000300a00 */
[----:B--2---:R-:W-:Y:S02]  /*7270*/  IADD3 R242, R216, -0x2, RZ ;  /* 0xfffffffed8f27810 */ /* 0x004fe40007ffe0ff */
[----:B---3--:R-:W-:Y:S02]  /*7280*/  MOV R5, R83 ;  /* 0x0000005300057202 */ /* 0x008fe40000000f00 */
[----:B----4-:R-:W-:-:S05]  /*7290*/  MOV R4, R222 ;  /* 0x000000de00047202 */ /* 0x010fca0000000f00 */
[----:B------:R1:W-:Y:S02]  /*72a0*/  STL.64 [R1+0x28], R4 ;  /* 0x0000280401007387 */ /* 0x0003e40000100a00 */
.L_x_33:
        /* <DEDUP_REMOVED lines=78> */
[C---:B-1----:R-:W-:Y:S07]  /*7790*/  HMMA.16816.F32.BF16 R88, R108.reuse, R96, RZ ;  /* 0x000000606c58723c */ /* 0x042fee00000418ff */
[----:B------:R-:W-:Y:S01]  /*77a0*/  IADD3 R96, P0, R102, UR7, RZ ;  /* 0x0000000766607c10 */ /* 0x000fe2000ff1e0ff */
[-C--:B--2---:R-:W-:Y:S04]  /*77b0*/  HMMA.16816.F32.BF16 R92, R108, R98.reuse, RZ ;  /* 0x000000626c5c723c */ /* 0x084fe800000418ff */
[----:B------:R-:W-:Y:S02]  /*77c0*/  IADD3.X R97, R103, UR5, RZ, P0, !PT ;  /* 0x0000000567617c10 */ /* 0x000fe400087fe4ff */
[----:B------:R-:W-:Y:S03]  /*77d0*/  IADD3 R100, P1, R96, UR7, RZ ;  /* 0x0000000760647c10 */ /* 0x000fe6000ff3e0ff */
[----:B------:R1:W-:Y:S03]  /*77e0*/  LDGSTS.E.BYPASS.LTC128B.128 [R241+0x2100], [R96.64], !P2 ;  /* 0x0210000060f17fae */ /* 0x0003e6000d101d48 */
[----:B------:R-:W-:Y:S02]  /*77f0*/  IADD3.X R101, R97, UR5, RZ, P1, !PT ;  /* 0x0000000561657c10 */ /* 0x000fe40008ffe4ff */
[----:B---3--:R-:W-:Y:S03]  /*7800*/  IADD3 R102, P0, R100, UR7, RZ ;  /* 0x0000000764667c10 */ /* 0x008fe6000ff1e0ff */
[----:B------:R2:W-:Y:S01]  /*7810*/  LDGSTS.E.BYPASS.LTC128B.128 [R241+0x2900], [R100.64], !P2 ;  /* 0x0290000064f17fae */ /* 0x0005e2000d101d48 */
[----:B------:R-:W-:Y:S02]  /*7820*/  IADD3.X R103, R101, UR5, RZ, P0, !PT ;  /* 0x0000000565677c10 */ /* 0x000fe400087fe4ff */
[C---:B------:R-:W-:Y:S02]  /*7830*/  ISETP.GT.AND P0, PT, R242.reuse, RZ, PT ;  /* 0x000000fff200720c */ /* 0x040fe40003f04270 */
[----:B------:R-:W-:Y:S03]  /*7840*/  IADD3 R242, R242, -0x1, RZ ;  /* 0xfffffffff2f27810 */ /* 0x000fe60007ffe0ff */
[----:B------:R2:W-:Y:S08]  /*7850*/  LDGSTS.E.BYPASS.LTC128B.128 [R241+0x3100], [R102.64], !P2 ;  /* 0x0310000066f17fae */ /* 0x0005f0000d101d48 */
[----:B------:R-:W0:Y:S01]  /*7860*/  LDGDEPBAR ;  /* 0x00000000000079af */ /* 0x000e220000000000 */
[C---:B-1----:R-:W-:Y:S08]  /*7870*/  HMMA.16816.F32.BF16 R96, R112.reuse, R98, RZ ;  /* 0x000000627060723c */ /* 0x042ff000000418ff */
[-C--:B--2---:R-:W-:Y:S08]  /*7880*/  HMMA.16816.F32.BF16 R100, R112, R184.reuse, RZ ;  /* 0x000000b87064723c */ /* 0x084ff000000418ff */
        /* <DEDUP_REMOVED lines=53> */
[C---:B------:R-:W-:Y:S01]  /*7be0*/  HMMA.16816.F32.BF16 R48, R184.reuse, R190, R48 ;  /* 0x000000beb830723c */ /* 0x040fe20000041830 */
[----:B------:R-:W3:Y:S07]  /*7bf0*/  LDSM.16.M88.4 R188, [R232+0x9100] ;  /* 0x00910000e8bc783b */ /* 0x000eee0000000200 */
[-C--:B------:R-:W-:Y:S08]  /*7c00*/  HMMA.16816.F32.BF16 R52, R184, R196.reuse, R52 ;  /* 0x000000c4b834723c */ /* 0x080ff00000041834 */
[C---:B------:R-:W-:Y:S08]  /*7c10*/  HMMA.16816.F32.BF16 R56, R200.reuse, R196, R56 ;  /* 0x000000c4c838723c */ /* 0x040ff00000041838 */
[-C--:B------:R-:W-:Y:S08]  /*7c20*/  HMMA.16816.F32.BF16 R60, R200, R198.reuse, R60 ;  /* 0x000000c6c83c723c */ /* 0x080ff0000004183c */
[C---:B------:R-:W-:Y:S08]  /*7c30*/  HMMA.16816.F32.BF16 R64, R184.reuse, R198, R64 ;  /* 0x000000c6b840723c */ /* 0x040ff00000041840 */
        /* <DEDUP_REMOVED lines=11> */
[----:B------:R-:W-:Y:S08]  /*7cf0*/  HMMA.16816.F32.BF16 R112, R184, R214, R112 ;  /* 0x000000d6b870723c */ /* 0x000ff00000041870 */
[-C--:B--2---:R-:W-:Y:S08]  /*7d00*/  HMMA.16816.F32.BF16 R4, R204, R216.reuse, R4 ;  /* 0x000000d8cc04723c */ /* 0x084ff00000041804 */
        /* <DEDUP_REMOVED lines=72> */
[----:B------:R-:W1:Y:S01]  /*8190*/  MUFU.TANH R34, R34 ;  /* 0x0000002200227308 */ /* 0x000e620000002400 */
        /* <DEDUP_REMOVED lines=9> */
[----:B------:R-:W-:Y:S01]  /*8230*/  MUFU.TANH R28, R28 ;  /* 0x0000001c001c7308 */ /* 0x000fe20000002400 */
[C---:B------:R-:W-:Y:S01]  /*8240*/  HMMA.16816.F32.BF16 R64, R204.reuse, R6, R64 ;  /* 0x00000006cc40723c */ /* 0x040fe20000041840 */
[----:B------:R-:W1:Y:S03]  /*8250*/  LDSM.16.M88.4 R4, [R228+0x2800] ;  /* 0x00280000e404783b */ /* 0x000e660000000200 */
[----:B------:R-:W-:Y:S02]  /*8260*/  FMUL.FTZ R54, R54, c[0x0][0x320] ;  /* 0x0000c80036367a20 */ /* 0x000fe40000410000 */
[----:B------:R-:W-:Y:S02]  /*8270*/  FMUL.FTZ R52, R52, c[0x0][0x320] ;  /* 0x0000c80034347a20 */ /* 0x000fe40000410000 */
[----:B------:R-:W-:Y:S01]  /*8280*/  FMUL.FTZ R55, R55, c[0x0][0x320] ;  /* 0x0000c80037377a20 */ /* 0x000fe20000410000 */
[----:B------:R-:W1:Y:S01]  /*8290*/  MUFU.TANH R32, R32 ;  /* 0x0000002000207308 */ /* 0x000e620000002400 */
        /* <DEDUP_REMOVED lines=27> */
[-C--:B------:R-:W-:Y:S01]  /*8450*/  HMMA.16816.F32.BF16 R92, R188, R6.reuse, R92 ;  /* 0x00000006bc5c723c */ /* 0x080fe2000004185c */
[----:B------:R-:W-:Y:S03]  /*8460*/  MUFU.TANH R198, R38 ;  /* 0x0000002600c67308 */ /* 0x000fe60000002400 */
[----:B------:R-:W-:Y:S02]  /*8470*/  FMUL.FTZ R40, R40, c[0x0][0x320] ;  /* 0x0000c80028287a20 */ /* 0x000fe40000410000 */
[----:B------:R-:W-:Y:S02]  /*8480*/  FMUL.FTZ R81, R81, c[0x0][0x320] ;  /* 0x0000c80051517a20 */ /* 0x000fe40000410000 */
[C---:B------:R-:W-:Y:S03]  /*8490*/  HMMA.16816.F32.BF16 R96, R204.reuse, R6, R96 ;  /* 0x00000006cc60723c */ /* 0x040fe60000041860 */
[----:B------:R-:W-:Y:S01]  /*84a0*/  MUFU.TANH R194, R26 ;  /* 0x0000001a00c27308 */ /* 0x000fe20000002400 */
[----:B------:R-:W-:Y:S02]  /*84b0*/  FMUL.FTZ R82, R82, c[0x0][0x320] ;  /* 0x0000c80052527a20 */ /* 0x000fe40000410000 */
[----:B------:R-:W-:Y:S01]  /*84c0*/  FMUL.FTZ R83, R83, c[0x0][0x320] ;  /* 0x0000c80053537a20 */ /* 0x000fe20000410000 */
[----:B-1----:R-:W-:Y:S01]  /*84d0*/  FMNMX.FTZ R70, R184, R0, !PT ;  /* 0x00000000b8467209 */ /* 0x002fe20007810000 */
[----:B------:R-:W-:Y:S01]  /*84e0*/  FMUL.FTZ R84, R84, c[0x0][0x320] ;  /* 0x0000c80054547a20 */ /* 0x000fe20000410000 */
[----:B------:R-:W-:Y:S01]  /*84f0*/  FMNMX.FTZ R0, R186, R2, !PT ;  /* 0x00000002ba007209 */ /* 0x000fe20007810000 */
[-C--:B--2---:R-:W-:Y:S03]  /*8500*/  HMMA.16816.F32.BF16 R100, R204, R8.reuse, R100 ;  /* 0x00000008cc64723c */ /* 0x084fe60000041864 */
[----:B------:R-:W1:Y:S01]  /*8510*/  MUFU.TANH R26, R36 ;  /* 0x00000024001a7308 */ /* 0x000e620000002400 */
[----:B---3--:R-:W-:Y:S01]  /*8520*/  FMNMX.FTZ R2, R192, R4, !PT ;  /* 0x00000004c0027209 */ /* 0x008fe20007810000 */
[----:B------:R-:W-:Y:S01]  /*8530*/  FMUL.FTZ R80, R80, c[0x0][0x320] ;  /* 0x0000c80050507a20 */ /* 0x000fe20000410000 */
[----:B------:R-:W-:Y:S01]  /*8540*/  FMNMX.FTZ R0, R18, R0, !PT ;  /* 0x0000000012007209 */ /* 0x000fe20007810000 */
[----:B------:R-:W-:Y:S01]  /*8550*/  FMUL.FTZ R94, R94, c[0x0][0x320] ;  /* 0x0000c8005e5e7a20 */ /* 0x000fe20000410000 */
[----:B------:R-:W-:Y:S01]  /*8560*/  FMNMX.FTZ R70, R16, R70, !PT ;  /* 0x0000004610467209 */ /* 0x000fe20007810000 */
[----:B------:R-:W-:Y:S01]  /*8570*/  FMUL.FTZ R95, R95, c[0x0][0x320] ;  /* 0x0000c8005f5f7a20 */ /* 0x000fe20000410000 */
[C---:B------:R-:W-:Y:S03]  /*8580*/  HMMA.16816.F32.BF16 R104, R188.reuse, R8, R104 ;  /* 0x00000008bc68723c */ /* 0x040fe60000041868 */
[----:B------:R2:W-:Y:S01]  /*8590*/  MUFU.TANH R201, R39 ;  /* 0x0000002700c97308 */ /* 0x0005e20000002400 */
[----:B------:R-:W-:Y:S01]  /*85a0*/  FMNMX.FTZ R2, R12, R2, !PT ;  /* 0x000000020c027209 */ /* 0x000fe20007810000 */
[----:B------:R-:W-:Y:S01]  /*85b0*/  FMUL.FTZ R86, R86, c[0x0][0x320] ;  /* 0x0000c80056567a20 */ /* 0x000fe20000410000 */
[----:B------:R-:W-:Y:S01]  /*85c0*/  FMNMX.FTZ R0, R19, R0, !PT ;  /* 0x0000000013007209 */ /* 0x000fe20007810000 */
[----:B------:R-:W-:Y:S01]  /*85d0*/  FMUL.FTZ R87, R87, c[0x0][0x320] ;  /* 0x0000c80057577a20 */ /* 0x000fe20000410000 */
[----:B------:R-:W-:Y:S01]  /*85e0*/  FMNMX.FTZ R2, R13, R2, !PT ;  /* 0x000000020d027209 */ /* 0x000fe20007810000 */
[-C--:B------:R-:W-:Y:S03]  /*85f0*/  HMMA.16816.F32.BF16 R108, R188, R10.reuse, R108 ;  /* 0x0000000abc6c723c */ /* 0x080fe6000004186c */
[----:B------:R-:W-:Y:S01]  /*8600*/  FMNMX.FTZ R4, R22, R0, !PT ;  /* 0x0000000016047209 */ /* 0x000fe20007810000 */
[----:B------:R-:W3:Y:S01]  /*8610*/  MUFU.TANH R208, R40 ;  /* 0x0000002800d07308 */ /* 0x000ee20000002400 */
[----:B------:R-:W-:Y:S01]  /*8620*/  FMUL.FTZ R48, R48, c[0x0][0x320] ;  /* 0x0000c80030307a20 */ /* 0x000fe20000410000 */
[----:B------:R-:W-:Y:S01]  /*8630*/  FMNMX.FTZ R70, R17, R70, !PT ;  /* 0x0000004611467209 */ /* 0x000fe20007810000 */
[----:B------:R-:W-:Y:S01]  /*8640*/  FMUL.FTZ R85, R85, c[0x0][0x320] ;  /* 0x0000c80055557a20 */ /* 0x000fe20000410000 */
[----:B----4-:R-:W-:Y:S01]  /*8650*/  FMNMX.FTZ R4, R23, R4, !PT ;  /* 0x0000000417047209 */ /* 0x010fe20007810000 */
[----:B------:R-:W-:Y:S04]  /*8660*/  HMMA.16816.F32.BF16 R112, R204, R10, R112 ;  /* 0x0000000acc70723c */ /* 0x000fe80000041870 */
[----:B------:R-:W-:Y:S01]  /*8670*/  FMNMX.FTZ R70, R20, R70, !PT ;  /* 0x0000004614467209 */ /* 0x000fe20007810000 */
[----:B------:R-:W-:Y:S01]  /*8680*/  MUFU.TANH R193, R27 ;  /* 0x0000001b00c17308 */ /* 0x000fe20000002400 */
[----:B------:R-:W-:Y:S01]  /*8690*/  FMUL.FTZ R98, R98, c[0x0][0x320] ;  /* 0x0000c80062627a20 */ /* 0x000fe20000410000 */
[----:B------:R-:W-:Y:S01]  /*86a0*/  FMNMX.FTZ R4, R34, R4, !PT ;  /* 0x0000000422047209 */ /* 0x000fe20007810000 */
[----:B------:R-:W-:Y:S01]  /*86b0*/  FMUL.FTZ R96, R96, c[0x0][0x320] ;  /* 0x0000c80060607a20 */ /* 0x000fe20000410000 */
[----:B--2---:R-:W2:Y:S03]  /*86c0*/  LDL.64 R38, [R1+0x38] ;  /* 0x0000380001267983 */ /* 0x004ea60000100a00 */
[----:B------:R-:W-:Y:S01]  /*86d0*/  FMNMX.FTZ R70, R21, R70, !PT ;  /* 0x0000004615467209 */ /* 0x000fe20007810000 */
[----:B------:R-:W-:Y:S01]  /*86e0*/  FMUL.FTZ R99, R99, c[0x0][0x320] ;  /* 0x0000c80063637a20 */ /* 0x000fe20000410000 */
[----:B------:R-:W-:Y:S01]  /*86f0*/  FMNMX.FTZ R0, R24, R2, !PT ;  /* 0x0000000218007209 */ /* 0x000fe20007810000 */
[----:B------:R4:W4:Y:S01]  /*8700*/  MUFU.TANH R27, R37 ;  /* 0x00000025001b7308 */ /* 0x0009220000002400 */
        /* <DEDUP_REMOVED lines=9> */
[----:B------:R-:W4:Y:S01]  /*87a0*/  MUFU.TANH R50, R50 ;  /* 0x0000003200327308 */ /* 0x000f220000002400 */
[----:B------:R-:W-:Y:S01]  /*87b0*/  FMUL.FTZ R89, R89, c[0x0][0x320] ;  /* 0x0000c80059597a20 */ /* 0x000fe20000410000 */
[----:B-1----:R-:W-:Y:S01]  /*87c0*/  FMNMX.FTZ R70, R26, R70, !PT ;  /* 0x000000461a467209 */ /* 0x002fe20007810000 */
[----:B------:R-:W-:Y:S01]  /*87d0*/  FMUL.FTZ R115, R115, c[0x0][0x320] ;  /* 0x0000c80073737a20 */ /* 0x000fe20000410000 */
[----:B------:R-:W-:Y:S01]  /*87e0*/  FMNMX.FTZ R4, R35, R4, !PT ;  /* 0x0000000423047209 */ /* 0x000fe20007810000 */
[----:B------:R-:W-:Y:S01]  /*87f0*/  FMUL.FTZ R92, R92, c[0x0][0x320] ;  /* 0x0000c8005c5c7a20 */ /* 0x000fe20000410000 */
[----:B------:R-:W-:Y:S01]  /*8800*/  FMNMX.FTZ R0, R29, R0, !PT ;  /* 0x000000001d007209 */ /* 0x000fe20007810000 */
[----:B------:R-:W-:Y:S01]  /*8810*/  FMUL.FTZ R93, R93, c[0x0][0x320] ;  /* 0x0000c8005d5d7a20 */ /* 0x000fe20000410000 */
[----:B------:R-:W-:Y:S01]  /*8820*/  FMNMX.FTZ R4, R198, R4, !PT ;  /* 0x00000004c6047209 */ /* 0x000fe20007810000 */
[----:B------:R-:W-:Y:S01]  /*8830*/  FMUL.FTZ R105, R105, c[0x0][0x320] ;  /* 0x0000c80069697a20 */ /* 0x000fe20000410000 */
[----:B------:R-:W1:Y:S01]  /*8840*/  MUFU.TANH R48, R48 ;  /* 0x0000003000307308 */ /* 0x000e620000002400 */
[----:B------:R-:W-:Y:S01]  /*8850*/  FMUL.FTZ R90, R90, c[0x0][0x320] ;  /* 0x0000c8005a5a7a20 */ /* 0x000fe20000410000 */
[----:B---3--:R-:W-:Y:S01]  /*8860*/  FMNMX.FTZ R2, R208, R0, !PT ;  /* 0x00000000d0027209 */ /* 0x008fe20007810000 */
[----:B------:R-:W-:Y:S01]  /*8870*/  FMUL.FTZ R91, R91, c[0x0][0x320] ;  /* 0x0000c8005b5b7a20 */ /* 0x000fe20000410000 */
[----:B----4-:R-:W-:Y:S01]  /*8880*/  MOV R37, c[0x0][0x1e0] ;  /* 0x0000780000257a02 */ /* 0x010fe20000000f00 */
[----:B------:R-:W-:Y:S01]  /*8890*/  FMUL.FTZ R106, R106, c[0x0][0x320] ;  /* 0x0000c8006a6a7a20 */ /* 0x000fe20000410000 */
[----:B------:R-:W-:Y:S01]  /*88a0*/  FMNMX.FTZ R0, R201, R4, !PT ;  /* 0x00000004c9007209 */ /* 0x000fe20007810000 */
[----:B------:R-:W-:Y:S01]  /*88b0*/  FMUL.FTZ R107, R107, c[0x0][0x320] ;  /* 0x0000c8006b6b7a20 */ /* 0x000fe20000410000 */
[----:B------:R-:W-:Y:S01]  /*88c0*/  FMNMX.FTZ R4, R196, R118, !PT ;  /* 0x00000076c4047209 */ /* 0x000fe20007810000 */
[----:B------:R-:W-:Y:S01]  /*88d0*/  FMUL.FTZ R72, R72, c[0x0][0x320] ;  /* 0x0000c80048487a20 */ /* 0x000fe20000410000 */
[----:B------:R-:W3:Y:S01]  /*88e0*/  MUFU.TANH R51, R51 ;  /* 0x0000003300337308 */ /* 0x000ee20000002400 */
[----:B------:R-:W-:Y:S01]  /*88f0*/  FMNMX.FTZ R70, R27, R70, !PT ;  /* 0x000000461b467209 */ /* 0x000fe20007810000 */
[----:B------:R-:W-:Y:S01]  /*8900*/  FMUL.FTZ R73, R73, c[0x0][0x320] ;  /* 0x0000c80049497a20 */ /* 0x000fe20000410000 */
[----:B------:R-:W-:Y:S01]  /*8910*/  FMNMX.FTZ R4, R195, R4, !PT ;  /* 0x00000004c3047209 */ /* 0x000fe20007810000 */
[----:B------:R-:W-:Y:S01]  /*8920*/  FMUL.FTZ R101, R101, c[0x0][0x320] ;  /* 0x0000c80065657a20 */ /* 0x000fe20000410000 */
[----:B------:R-:W-:Y:S01]  /*8930*/  FMNMX.FTZ R0, R50, R0, !PT ;  /* 0x0000000032007209 */ /* 0x000fe20007810000 */
[----:B------:R-:W-:Y:S02]  /*8940*/  FMUL.FTZ R102, R102, c[0x0][0x320] ;  /* 0x0000c80066667a20 */ /* 0x000fe40000410000 */
[----:B------:R-:W-:Y:S02]  /*8950*/  FMUL.FTZ R103, R103, c[0x0][0x320] ;  /* 0x0000c80067677a20 */ /* 0x000fe40000410000 */
[----:B------:R-:W4:Y:S01]  /*8960*/  MUFU.TANH R49, R49 ;  /* 0x0000003100317308 */ /* 0x000f220000002400 */
[----:B------:R-:W-:Y:S02]  /*8970*/  FMUL.FTZ R58, R58, c[0x0][0x320] ;  /* 0x0000c8003a3a7a20 */ /* 0x000fe40000410000 */
[----:B------:R-:W-:Y:S01]  /*8980*/  FMUL.FTZ R108, R108, c[0x0][0x320] ;  /* 0x0000c8006c6c7a20 */ /* 0x000fe20000410000 */
[----:B-1----:R-:W-:Y:S01]  /*8990*/  FMNMX.FTZ R70, R48, R70, !PT ;  /* 0x0000004630467209 */ /* 0x002fe20007810000 */
[----:B------:R-:W-:Y:S02]  /*89a0*/  FMUL.FTZ R78, R78, c[0x0][0x320] ;  /* 0x0000c8004e4e7a20 */ /* 0x000fe40000410000 */
[----:B------:R-:W-:Y:S02]  /*89b0*/  FMUL.FTZ R43, R43, c[0x0][0x320] ;  /* 0x0000c8002b2b7a20 */ /* 0x000fe40000410000 */
[----:B------:R-:W-:Y:S01]  /*89c0*/  FMUL.FTZ R64, R64, c[0x0][0x320] ;  /* 0x0000c80040407a20 */ /* 0x000fe20000410000 */
[----:B------:R-:W1:Y:S01]  /*89d0*/  MUFU.TANH R249, R54 ;  /* 0x0000003600f97308 */ /* 0x000e620000002400 */
[----:B------:R-:W-:Y:S02]  /*89e0*/  FMUL.FTZ R41, R41, c[0x0][0x320] ;  /* 0x0000c80029297a20 */ /* 0x000fe40000410000 */
[----:B------:R-:W-:Y:S01]  /*89f0*/  FMUL.FTZ R67, R67, c[0x0][0x320] ;  /* 0x0000c80043437a20 */ /* 0x000fe20000410000 */
[----:B---3--:R-:W-:Y:S01]  /*8a00*/  FMNMX.FTZ R0, R51, R0, !PT ;  /* 0x0000000033007209 */ /* 0x008fe20007810000 */
[----:B------:R-:W-:Y:S02]  /*8a10*/  FMUL.FTZ R65, R65, c[0x0][0x320] ;  /* 0x0000c80041417a20 */ /* 0x000fe40000410000 */
[----:B------:R-:W-:Y:S02]  /*8a20*/  FMUL.FTZ R59, R59, c[0x0][0x320] ;  /* 0x0000c8003b3b7a20 */ /* 0x000fe40000410000 */
[----:B------:R-:W-:Y:S01]  /*8a30*/  FMUL.FTZ R68, R68, c[0x0][0x320] ;  /* 0x0000c80044447a20 */ /* 0x000fe20000410000 */
[----:B------:R-:W3:Y:S01]  /*8a40*/  MUFU.TANH R215, R52 ;  /* 0x0000003400d77308 */ /* 0x000ee20000002400 */
[----:B------:R-:W-:Y:S02]  /*8a50*/  FMUL.FTZ R46, R46, c[0x0][0x320] ;  /* 0x0000c8002e2e7a20 */ /* 0x000fe40000410000 */
[----:B------:R-:W-:Y:S01]  /*8a60*/  FMUL.FTZ R56, R56, c[0x0][0x320] ;  /* 0x0000c80038387a20 */ /* 0x000fe20000410000 */
[----:B----4-:R-:W-:Y:S01]  /*8a70*/  FMNMX.FTZ R70, R49, R70, !PT ;  /* 0x0000004631467209 */ /* 0x010fe20007810000 */
[----:B------:R-:W-:Y:S02]  /*8a80*/  FMUL.FTZ R71, R71, c[0x0][0x320] ;  /* 0x0000c80047477a20 */ /* 0x000fe40000410000 */
[----:B------:R-:W-:Y:S02]  /*8a90*/  FMUL.FTZ R69, R69, c[0x0][0x320] ;  /* 0x0000c80045457a20 */ /* 0x000fe40000410000 */
[----:B------:R-:W-:Y:S01]  /*8aa0*/  FMUL.FTZ R60, R60, c[0x0][0x320] ;  /* 0x0000c8003c3c7a20 */ /* 0x000fe20000410000 */
[----:B------:R-:W4:Y:S01]  /*8ab0*/  MUFU.TANH R221, R55 ;  /* 0x0000003700dd7308 */ /* 0x000f220000002400 */
[----:B------:R-:W-:Y:S02]  /*8ac0*/  FMUL.FTZ R112, R112, c[0x0][0x320] ;  /* 0x0000c80070707a20 */ /* 0x000fe40000410000 */
[----:B------:R-:W-:Y:S01]  /*8ad0*/  FMUL.FTZ R113, R113, c[0x0][0x320] ;  /* 0x0000c80071717a20 */ /* 0x000fe20000410000 */
[----:B-1----:R-:W-:Y:S01]  /*8ae0*/  FMNMX.FTZ R0, R249, R0, !PT ;  /* 0x00000000f9007209 */ /* 0x002fe20007810000 */
[----:B------:R-:W-:Y:S02]  /*8af0*/  FMUL.FTZ R74, R74, c[0x0][0x320] ;  /* 0x0000c8004a4a7a20 */ /* 0x000fe40000410000 */
[----:B------:R-:W-:Y:S03]  /*8b00*/  FMUL.FTZ R109, R109, c[0x0][0x320] ;  /* 0x0000c8006d6d7a20 */ /* 0x000fe60000410000 */
[----:B------:R1:W1:Y:S01]  /*8b10*/  MUFU.TANH R218, R53 ;  /* 0x0000003500da7308 */ /* 0x0002620000002400 */
[----:B---3--:R-:W-:Y:S09]  /*8b20*/  FMNMX.FTZ R70, R215, R70, !PT ;  /* 0x00000046d7467209 */ /* 0x008ff20007810000 */
[----:B------:R-:W3:Y:S01]  /*8b30*/  MUFU.TANH R223, R66 ;  /* 0x0000004200df7308 */ /* 0x000ee20000002400 */
[----:B----4-:R-:W-:Y:S09]  /*8b40*/  FMNMX.FTZ R0, R221, R0, !PT ;  /* 0x00000000dd007209 */ /* 0x010ff20007810000 */
[----:B------:R-:W4:Y:S01]  /*8b50*/  MUFU.TANH R212, R64 ;  /* 0x0000004000d47308 */ /* 0x000f220000002400 */
[----:B-1----:R-:W2:Y:S01]  /*8b60*/  LDL.64 R52, [R1+0x30] ;  /* 0x0000300001347983 */ /* 0x002ea20000100a00 */
[----:B------:R-:W-:Y:S08]  /*8b70*/  FMNMX.FTZ R70, R218, R70, !PT ;  /* 0x00000046da467209 */ /* 0x000ff00007810000 */
[----:B------:R-:W1:Y:S01]  /*8b80*/  MUFU.TANH R203, R41 ;  /* 0x0000002900cb7308 */ /* 0x000e620000002400 */
[----:B---3--:R-:W-:Y:S09]  /*8b90*/  FMNMX.FTZ R0, R223, R0, !PT ;  /* 0x00000000df007209 */ /* 0x008ff20007810000 */
[----:B------:R-:W-:Y:S01]  /*8ba0*/  MUFU.TANH R216, R43 ;  /* 0x0000002b00d87308 */ /* 0x000fe20000002400 */
[----:B----4-:R-:W-:Y:S09]  /*8bb0*/  FMNMX.FTZ R70, R212, R70, !PT ;  /* 0x00000046d4467209 */ /* 0x010ff20007810000 */
[----:B------:R-:W3:Y:S01]  /*8bc0*/  MUFU.TANH R43, R67 ;  /* 0x00000043002b7308 */ /* 0x000ee20000002400 */
[----:B-1----:R-:W-:Y:S09]  /*8bd0*/  FMNMX.FTZ R2, R203, R2, !PT ;  /* 0x00000002cb027209 */ /* 0x002ff20007810000 */
[----:B------:R-:W1:Y:S10]  /*8be0*/  MUFU.TANH R211, R65 ;  /* 0x0000004100d37308 */ /* 0x000e740000002400 */
[----:B------:R-:W4:Y:S01]  /*8bf0*/  MUFU.TANH R209, R44 ;  /* 0x0000002c00d17308 */ /* 0x000f220000002400 */
[----:B---3--:R-:W-:Y:S04]  /*8c00*/  FMNMX.FTZ R0, R43, R0, !PT ;  /* 0x000000002b007209 */ /* 0x008fe80007810000 */
[----:B------:R-:W-:Y:S05]  /*8c10*/  FMNMX.FTZ R0, R240, R0, !PT ;  /* 0x00000000f0007209 */ /* 0x000fea0007810000 */
[----:B------:R-:W-:Y:S01]  /*8c20*/  MUFU.TANH R248, R59 ;  /* 0x0000003b00f87308 */ /* 0x000fe20000002400 */
[----:B-1----:R-:W-:Y:S09]  /*8c30*/  FMNMX.FTZ R70, R211, R70, !PT ;  /* 0x00000046d3467209 */ /* 0x002ff20007810000 */
[----:B------:R-:W1:Y:S01]  /*8c40*/  MUFU.TANH R59, R68 ;  /* 0x00000044003b7308 */ /* 0x000e620000002400 */
[----:B----4-:R-:W-:Y:S09]  /*8c50*/  FMNMX.FTZ R2, R209, R2, !PT ;  /* 0x00000002d1027209 */ /* 0x010ff20007810000 */
[----:B------:R-:W3:Y:S10]  /*8c60*/  MUFU.TANH R210, R45 ;  /* 0x0000002d00d27308 */ /* 0x000ef40000002400 */
[----:B------:R-:W4:Y:S01]  /*8c70*/  MUFU.TANH R250, R71 ;  /* 0x0000004700fa7308 */ /* 0x000f220000002400 */
[----:B-1----:R-:W-:Y:S09]  /*8c80*/  FMNMX.FTZ R70, R59, R70, !PT ;  /* 0x000000463b467209 */ /* 0x002ff20007810000 */
[----:B------:R-:W-:Y:S01]  /*8c90*/  MUFU.TANH R214, R46 ;  /* 0x0000002e00d67308 */ /* 0x000fe20000002400 */
[----:B---3--:R-:W-:Y:S09]  /*8ca0*/  FMNMX.FTZ R2, R210, R2, !PT ;  /* 0x00000002d2027209 */ /* 0x008ff20007810000 */
        /* <DEDUP_REMOVED lines=10> */
[----:B------:R3:W-:Y:S01]  /*8d50*/  MUFU.TANH R236, R84 ;  /* 0x0000005400ec7308 */ /* 0x0007e20000002400 */
[----:B-1----:R-:W-:Y:S09]  /*8d60*/  FMNMX.FTZ R0, R81, R0, !PT ;  /* 0x0000000051007209 */ /* 0x002ff20007810000 */
[----:B------:R-:W1:Y:S10]  /*8d70*/  MUFU.TANH R14, R14 ;  /* 0x0000000e000e7308 */ /* 0x000e740000002400 */
[----:B------:R-:W4:Y:S01]  /*8d80*/  MUFU.TANH R239, R80 ;  /* 0x0000005000ef7308 */ /* 0x000f220000002400 */
[----:B---3--:R-:W-:Y:S04]  /*8d90*/  MOV R84, R246 ;  /* 0x000000f600547202 */ /* 0x008fe80000000f00 */
[----:B------:R-:W-:Y:S05]  /*8da0*/  FMNMX.FTZ R0, R84, R0, !PT ;  /* 0x0000000054007209 */ /* 0x000fea0007810000 */
[----:B------:R-:W3:Y:S01]  /*8db0*/  MUFU.TANH R237, R86 ;  /* 0x0000005600ed7308 */ /* 0x000ee20000002400 */
[----:B-1----:R-:W-:Y:S09]  /*8dc0*/  FMNMX.FTZ R4, R14, R4, !PT ;  /* 0x000000040e047209 */ /* 0x002ff20007810000 */
[----:B------:R-:W1:Y:S01]  /*8dd0*/  MUFU.TANH R15, R15 ;  /* 0x0000000f000f7308 */ /* 0x000e620000002400 */
[----:B----4-:R-:W-:Y:S04]  /*8de0*/  FMNMX.FTZ R70, R239, R70, !PT ;  /* 0x00000046ef467209 */ /* 0x010fe80007810000 */
[----:B------:R-:W-:Y:S05]  /*8df0*/  FMNMX.FTZ R70, R57, R70, !PT ;  /* 0x0000004639467209 */ /* 0x000fea0007810000 */
[----:B------:R-:W-:Y:S01]  /*8e00*/  MUFU.TANH R217, R47 ;  /* 0x0000002f00d97308 */ /* 0x000fe20000002400 */
[----:B------:R-:W-:Y:S02]  /*8e10*/  FMNMX.FTZ R70, R236, R70, !PT ;  /* 0x00000046ec467209 */ /* 0x000fe40007810000 */
[----:B---3--:R-:W-:Y:S04]  /*8e20*/  MOV R205, R237 ;  /* 0x000000ed00cd7202 */ /* 0x008fe80000000f00 */
[----:B------:R-:W-:Y:S03]  /*8e30*/  FMNMX.FTZ R0, R205, R0, !PT ;  /* 0x00000000cd007209 */ /* 0x000fe60007810000 */
[----:B------:R-:W3:Y:S01]  /*8e40*/  MUFU.TANH R60, R60 ;  /* 0x0000003c003c7308 */ /* 0x000ee20000002400 */
[----:B-1----:R-:W-:Y:S04]  /*8e50*/  FMNMX.FTZ R4, R15, R4, !PT ;  /* 0x000000040f047209 */ /* 0x002fe80007810000 */
[----:B------:R-:W-:Y:S05]  /*8e60*/  FMNMX.FTZ R4, R194, R4, !PT ;  /* 0x00000004c2047209 */ /* 0x000fea0007810000 */
[----:B------:R-:W1:Y:S01]  /*8e70*/  MUFU.TANH R119, R61 ;  /* 0x0000003d00777308 */ /* 0x000e620000002400 */
[----:B------:R-:W-:Y:S09]  /*8e80*/  FMNMX.FTZ R4, R193, R4, !PT ;  /* 0x00000004c1047209 */ /* 0x000ff20007810000 */
[----:B------:R1:W-:Y:S01]  /*8e90*/  MUFU.TANH R47, R63 ;  /* 0x0000003f002f7308 */ /* 0x0003e20000002400 */
[----:B---3--:R-:W-:Y:S09]  /*8ea0*/  FMNMX.FTZ R2, R60, R2, !PT ;  /* 0x000000023c027209 */ /* 0x008ff20007810000 */
[----:B------:R-:W3:Y:S10]  /*8eb0*/  MUFU.TANH R233, R76 ;  /* 0x0000004c00e97308 */ /* 0x000ef40000002400 */
[----:B------:R-:W4:Y:S01]  /*8ec0*/  MUFU.TANH R234, R72 ;  /* 0x0000004800ea7308 */ /* 0x000f220000002400 */
[----:B-1----:R-:W-:Y:S04]  /*8ed0*/  MOV R63, R119 ;  /* 0x00000077003f7202 */ /* 0x002fe80000000f00 */
[----:B------:R-:W-:Y:S05]  /*8ee0*/  FMNMX.FTZ R2, R63, R2, !PT ;  /* 0x000000023f027209 */ /* 0x000fea0007810000 */
[----:B------:R-:W1:Y:S01]  /*8ef0*/  MUFU.TANH R231, R87 ;  /* 0x0000005700e77308 */ /* 0x000e620000002400 */
[----:B---3--:R-:W-:Y:S09]  /*8f00*/  MOV R206, R233 ;  /* 0x000000e900ce7202 */ /* 0x008ff20000000f00 */
[----:B------:R-:W3:Y:S01]  /*8f10*/  MUFU.TANH R220, R85 ;  /* 0x0000005500dc7308 */ /* 0x000ee20000002400 */
[----:B----4-:R-:W-:Y:S04]  /*8f20*/  MOV R207, R234 ;  /* 0x000000ea00cf7202 */ /* 0x010fe80000000f00 */
[----:B------:R-:W-:Y:S05]  /*8f30*/  FMNMX.FTZ R2, R207, R2, !PT ;  /* 0x00000002cf027209 */ /* 0x000fea0007810000 */
[----:B------:R-:W4:Y:S01]  /*8f40*/  MUFU.TANH R247, R73 ;  /* 0x0000004900f77308 */ /* 0x000f220000002400 */
[----:B-1----:R-:W-:Y:S09]  /*8f50*/  FMNMX.FTZ R0, R231, R0, !PT ;  /* 0x00000000e7007209 */ /* 0x002ff20007810000 */
[----:B------:R-:W1:Y:S01]  /*8f60*/  MUFU.TANH R98, R98 ;  /* 0x0000006200627308 */ /* 0x000e620000002400 */
[----:B---3--:R-:W-:Y:S09]  /*8f70*/  FMNMX.FTZ R70, R220, R70, !PT ;  /* 0x00000046dc467209 */ /* 0x008ff20007810000 */
[----:B------:R-:W3:Y:S01]  /*8f80*/  MUFU.TANH R30, R30 ;  /* 0x0000001e001e7308 */ /* 0x000ee20000002400 */
[----:B----4-:R-:W-:Y:S04]  /*8f90*/  MOV R83, R247 ;  /* 0x000000f700537202 */ /* 0x010fe80000000f00 */
[----:B------:R-:W-:Y:S05]  /*8fa0*/  FMNMX.FTZ R2, R83, R2, !PT ;  /* 0x0000000253027209 */ /* 0x000fea0007810000 */
[----:B------:R-:W4:Y:S01]  /*8fb0*/  MUFU.TANH R96, R96 ;  /* 0x0000006000607308 */ /* 0x000f220000002400 */
[----:B------:R-:W-:Y:S02]  /*8fc0*/  FMNMX.FTZ R2, R206, R2, !PT ;  /* 0x00000002ce027209 */ /* 0x000fe40007810000 */
[----:B-1----:R-:W-:Y:S07]  /*8fd0*/  FMNMX.FTZ R0, R98, R0, !PT ;  /* 0x0000000062007209 */ /* 0x002fee0007810000 */
        /* <DEDUP_REMOVED lines=8> */
[----:B------:R1:W3:Y:S01]  /*9060*/  MUFU.TANH R189, R101 ;  /* 0x0000006500bd7308 */ /* 0x0002e20000002400 */
[----:B----4-:R-:W-:Y:S09]  /*9070*/  FMNMX.FTZ R70, R97, R70, !PT ;  /* 0x0000004661467209 */ /* 0x010ff20007810000 */
[----:B------:R-:W4:Y:S10]  /*9080*/  MUFU.TANH R190, R102 ;  /* 0x0000006600be7308 */ /* 0x000f340000002400 */
[----:B------:R-:W2:Y:S01]  /*9090*/  MUFU.TANH R213, R42 ;  /* 0x0000002a00d57308 */ /* 0x000ea20000002400 */
[----:B-1----:R-:W-:Y:S04]  /*90a0*/  MOV R101, R235 ;  /* 0x000000eb00657202 */ /* 0x002fe80000000f00 */
[----:B------:R-:W-:Y:S05]  /*90b0*/  FMNMX.FTZ R70, R101, R70, !PT ;  /* 0x0000004665467209 */ /* 0x000fea0007810000 */
[----:B------:R-:W1:Y:S01]  /*90c0*/  MUFU.TANH R238, R77 ;  /* 0x0000004d00ee7308 */ /* 0x000e620000002400 */
[----:B---3--:R-:W-:Y:S02]  /*90d0*/  FMNMX.FTZ R70, R189, R70, !PT ;  /* 0x00000046bd467209 */ /* 0x008fe40007810000 */
[----:B----4-:R-:W-:Y:S07]  /*90e0*/  FMNMX.FTZ R0, R190, R0, !PT ;  /* 0x00000000be007209 */ /* 0x010fee0007810000 */
[----:B------:R-:W3:Y:S01]  /*90f0*/  MUFU.TANH R103, R103 ;  /* 0x0000006700677308 */ /* 0x000ee20000002400 */
[----:B--2---:R-:W-:Y:S04]  /*9100*/  FMNMX.FTZ R4, R213, R4, !PT ;  /* 0x00000004d5047209 */ /* 0x004fe80007810000 */
[----:B------:R-:W-:Y:S05]  /*9110*/  FMNMX.FTZ R4, R216, R4, !PT ;  /* 0x00000004d8047209 */ /* 0x000fea0007810000 */
[----:B------:R-:W2:Y:S01]  /*9120*/  MUFU.TANH R44, R88 ;  /* 0x00000058002c7308 */ /* 0x000ea20000002400 */
[----:B------:R-:W-:Y:S02]  /*9130*/  FMNMX.FTZ R4, R214, R4, !PT ;  /* 0x00000004d6047209 */ /* 0x000fe40007810000 */
[----:B-1----:R-:W-:Y:S02]  /*9140*/  FMNMX.FTZ R2, R238, R2, !PT ;  /* 0x00000002ee027209 */ /* 0x002fe40007810000 */
[----:B------:R-:W-:Y:S05]  /*9150*/  FMNMX.FTZ R4, R217, R4, !PT ;  /* 0x00000004d9047209 */ /* 0x000fea0007810000 */
[----:B------:R-:W1:Y:S01]  /*9160*/  MUFU.TANH R237, R114 ;  /* 0x0000007200ed7308 */ /* 0x000e620000002400 */
[----:B---3--:R-:W-:Y:S09]  /*9170*/  FMNMX.FTZ R0, R103, R0, !PT ;  /* 0x0000000067007209 */ /* 0x008ff20007810000 */
[----:B------:R-:W-:Y:S01]  /*9180*/  MUFU.TANH R80, R104 ;  /* 0x0000006800507308 */ /* 0x000fe20000002400 */
[----:B--2---:R-:W-:Y:S09]  /*9190*/  FMNMX.FTZ R2, R44, R2, !PT ;  /* 0x000000022c027209 */ /* 0x004ff20007810000 */
[----:B------:R-:W2:Y:S01]  /*91a0*/  MUFU.TANH R104, R112 ;  /* 0x0000007000687308 */ /* 0x000ea20000002400 */
[----:B-1----:R-:W-:Y:S09]  /*91b0*/  FMNMX.FTZ R0, R237, R0, !PT ;  /* 0x00000000ed007209 */ /* 0x002ff20007810000 */
[----:B------:R-:W1:Y:S10]  /*91c0*/  MUFU.TANH R219, R89 ;  /* 0x0000005900db7308 */ /* 0x000e740000002400 */
[----:B------:R-:W3:Y:S01]  /*91d0*/  MUFU.TANH R233, R115 ;  /* 0x0000007300e97308 */ /* 0x000ee20000002400 */
[----:B--2---:R-:W-:Y:S09]  /*91e0*/  FMNMX.FTZ R70, R104, R70, !PT ;  /* 0x0000004668467209 */ /* 0x004ff20007810000 */
[----:B------:R-:W2:Y:S01]  /*91f0*/  MUFU.TANH R252, R58 ;  /* 0x0000003a00fc7308 */ /* 0x000ea20000002400 */
[----:B-1----:R-:W-:Y:S09]  /*9200*/  FMNMX.FTZ R2, R219, R2, !PT ;  /* 0x00000002db027209 */ /* 0x002ff20007810000 */
[----:B------:R-:W1:Y:S01]  /*9210*/  MUFU.TANH R112, R113 ;  /* 0x0000007100707308 */ /* 0x000e620000002400 */
[----:B---3--:R-:W-:Y:S05]  /*9220*/  FMNMX.FTZ R0, R233, R0, !PT ;  /* 0x00000000e9007209 */ /* 0x008fea0007810000 */
[----:B------:R-:W3:Y:S04]  /*9230*/  SHFL.BFLY PT, R69, R0, 0x2, 0x1f ;  /* 0x0c401f0000457f89 */ /* 0x000ee800000e0000 */
[----:B------:R-:W4:Y:S01]  /*9240*/  MUFU.TANH R230, R92 ;  /* 0x0000005c00e67308 */ /* 0x000f220000002400 */
[----:B--2---:R-:W-:Y:S04]  /*9250*/  MOV R82, R252 ;  /* 0x000000fc00527202 */ /* 0x004fe80000000f00 */
[----:B------:R-:W-:Y:S05]  /*9260*/  FMNMX.FTZ R4, R82, R4, !PT ;  /* 0x0000000452047209 */ /* 0x000fea0007810000 */
[----:B------:R-:W2:Y:S01]  /*9270*/  MUFU.TANH R229, R62 ;  /* 0x0000003e00e57308 */ /* 0x000ea20000002400 */
[----:B------:R-:W-:Y:S02]  /*9280*/  FMNMX.FTZ R4, R248, R4, !PT ;  /* 0x00000004f8047209 */ /* 0x000fe40007810000 */
[----:B-1----:R-:W-:Y:S05]  /*9290*/  FMNMX.FTZ R70, R112, R70, !PT ;  /* 0x0000004670467209 */ /* 0x002fea0007810000 */
[----:B------:R-:W1:Y:S02]  /*92a0*/  SHFL.BFLY PT, R5, R70, 0x2, 0x1f ;  /* 0x0c401f0046057f89 */ /* 0x000e6400000e0000 */
[----:B------:R-:W1:Y:S01]  /*92b0*/  MUFU.TANH R62, R93 ;  /* 0x0000005d003e7308 */ /* 0x000e620000002400 */
[----:B---3--:R-:W-:Y:S02]  /*92c0*/  FMNMX.FTZ R69, R0, R69, !PT ;  /* 0x0000004500457209 */ /* 0x008fe40007810000 */
[----:B----4-:R-:W-:Y:S07]  /*92d0*/  FMNMX.FTZ R2, R230, R2, !PT ;  /* 0x00000002e6027209 */ /* 0x010fee0007810000 */
[----:B------:R-:W3:Y:S01]  /*92e0*/  MUFU.TANH R234, R105 ;  /* 0x0000006900ea7308 */ /* 0x000ee20000002400 */
[----:B--2---:R-:W-:Y:S04]  /*92f0*/  FMNMX.FTZ R4, R229, R4, !PT ;  /* 0x00000004e5047209 */ /* 0x004fe80007810000 */
[----:B------:R-:W-:Y:S05]  /*9300*/  FMNMX.FTZ R4, R47, R4, !PT ;  /* 0x000000042f047209 */ /* 0x000fea0007810000 */
[----:B------:R-:W2:Y:S01]  /*9310*/  MUFU.TANH R113, R108 ;  /* 0x0000006c00717308 */ /* 0x000ea20000002400 */
[----:B-1----:R-:W-:Y:S02]  /*9320*/  FMNMX.FTZ R70, R70, R5, !PT ;  /* 0x0000000546467209 */ /* 0x002fe40007810000 */
[----:B------:R-:W-:Y:S01]  /*9330*/  FMNMX.FTZ R2, R62, R2, !PT ;  /* 0x000000023e027209 */ /* 0x000fe20007810000 */
[----:B------:R-:W1:Y:S03]  /*9340*/  SHFL.BFLY PT, R5, R69, 0x1, 0x1f ;  /* 0x0c201f0045057f89 */ /* 0x000e6600000e0000 */
[----:B------:R-:W-:Y:S03]  /*9350*/  FMNMX.FTZ R2, R80, R2, !PT ;  /* 0x0000000250027209 */ /* 0x000fe60007810000 */
[----:B------:R-:W4:Y:S01]  /*9360*/  MUFU.TANH R58, R74 ;  /* 0x0000004a003a7308 */ /* 0x000f220000002400 */
[----:B---3--:R-:W-:Y:S01]  /*9370*/  FMNMX.FTZ R2, R234, R2, !PT ;  /* 0x00000002ea027209 */ /* 0x008fe20007810000 */
[----:B------:R-:W3:Y:S08]  /*9380*/  SHFL.BFLY PT, R6, R70, 0x1, 0x1f ;  /* 0x0c201f0046067f89 */ /* 0x000ef000000e0000 */
[----:B------:R-:W3:Y:S01]  /*9390*/  MUFU.TANH R41, R109 ;  /* 0x0000006d00297308 */ /* 0x000ee20000002400 */
[----:B--2---:R-:W-:Y:S09]  /*93a0*/  FMNMX.FTZ R2, R113, R2, !PT ;  /* 0x0000000271027209 */ /* 0x004ff20007810000 */
[----:B------:R-:W2:Y:S01]  /*93b0*/  MUFU.TANH R232, R75 ;  /* 0x0000004b00e87308 */ /* 0x000ea20000002400 */
[----:B-1----:R-:W-:Y:S02]  /*93c0*/  FMNMX.FTZ R69, R69, R5, !PT ;  /* 0x0000000545457209 */ /* 0x002fe40007810000 */
[----:B----4-:R-:W-:Y:S03]  /*93d0*/  FMNMX.FTZ R4, R58, R4, !PT ;  /* 0x000000043a047209 */ /* 0x010fe60007810000 */
[----:B------:R-:W-:Y:S01]  /*93e0*/  FMUL.FTZ R102, R69, c[0x0][0x2d0] ;  /* 0x0000b40045667a20 */ /* 0x000fe20000410000 */
[----:B---3--:R-:W-:Y:S03]  /*93f0*/  FMNMX.FTZ R70, R70, R6, !PT ;  /* 0x0000000646467209 */ /* 0x008fe60007810000 */
[----:B------:R-:W1:Y:S01]  /*9400*/  MUFU.TANH R243, R78 ;  /* 0x0000004e00f37308 */ /* 0x000e620000002400 */
[--C-:B------:R-:W-:Y:S02]  /*9410*/  FFMA.FTZ R7, R23, c[0x0][0x2d0], -R102.reuse ;  /* 0x0000b40017077a23 */ /* 0x100fe40000010866 */
[----:B------:R-:W-:Y:S01]  /*9420*/  FFMA.FTZ R9, R35, c[0x0][0x2d0], -R102 ;  /* 0x0000b40023097a23 */ /* 0x000fe20000010866 */
[----:B------:R-:W-:Y:S01]  /*9430*/  FMNMX.FTZ R2, R41, R2, !PT ;  /* 0x0000000229027209 */ /* 0x000fe20007810000 */
[----:B------:R-:W-:Y:S04]  /*9440*/  FMUL.FTZ R105, R70, c[0x0][0x2d0] ;  /* 0x0000b40046697a20 */ /* 0x000fe80000410000 */
[--C-:B------:R-:W-:Y:S01]  /*9450*/  FFMA.FTZ R5, R21, c[0x0][0x2d0], -R105.reuse ;  /* 0x0000b40015057a23 */ /* 0x100fe20000010869 */
[----:B------:R-:W3:Y:S01]  /*9460*/  MUFU.TANH R244, R79 ;  /* 0x0000004f00f47308 */ /* 0x000ee20000002400 */
[--C-:B------:R-:W-:Y:S01]  /*9470*/  FFMA.FTZ R6, R20, c[0x0][0x2d0], -R105.reuse ;  /* 0x0000b40014067a23 */ /* 0x100fe20000010869 */
[----:B------:R-:W4:Y:S01]  /*9480*/  SHFL.BFLY PT, R68, R2, 0x2, 0x1f ;  /* 0x0c401f0002447f89 */ /* 0x000f2200000e0000 */
[--C-:B------:R-:W-:Y:S01]  /*9490*/  FFMA.FTZ R101, R101, c[0x0][0x2d0], -R105.reuse ;  /* 0x0000b40065657a23 */ /* 0x100fe20000010869 */
[----:B--2---:R-:W-:Y:S01]  /*94a0*/  FMNMX.FTZ R4, R232, R4, !PT ;  /* 0x00000004e8047209 */ /* 0x004fe20007810000 */
[----:B------:R-:W-:Y:S01]  /*94b0*/  FMUL.FTZ R75, R110, c[0x0][0x320] ;  /* 0x0000c8006e4b7a20 */ /* 0x000fe20000410000 */
[----:B------:R-:W-:Y:S01]  /*94c0*/  MOV R110, R44 ;  /* 0x0000002c006e7202 */ /* 0x000fe20000000f00 */
[--C-:B------:R-:W-:Y:S03]  /*94d0*/  FFMA.FTZ R104, R104, c[0x0][0x2d0], -R105.reuse ;  /* 0x0000b40068687a23 */ /* 0x100fe60000010869 */
[----:B------:R-:W2:Y:S01]  /*94e0*/  MUFU.TANH R61, R90 ;  /* 0x0000005a003d7308 */ /* 0x000ea20000002400 */
[----:B-1----:R-:W-:Y:S04]  /*94f0*/  MOV R114, R243 ;  /* 0x000000f300727202 */ /* 0x002fe80000000f00 */
[----:B------:R-:W-:Y:S05]  /*9500*/  FMNMX.FTZ R0, R114, R4, !PT ;  /* 0x0000000472007209 */ /* 0x000fea0007810000 */
[----:B------:R-:W1:Y:S01]  /*9510*/  MUFU.TANH R245, R91 ;  /* 0x0000005b00f57308 */ /* 0x000e620000002400 */
[----:B---3--:R-:W-:Y:S02]  /*9520*/  MOV R115, R244 ;  /* 0x000000f400737202 */ /* 0x008fe40000000f00 */
[----:B----4-:R-:W-:Y:S02]  /*9530*/  FMNMX.FTZ R68, R2, R68, !PT ;  /* 0x0000004402447209 */ /* 0x010fe40007810000 */
[----:B------:R-:W-:Y:S05]  /*9540*/  FMNMX.FTZ R0, R115, R0, !PT ;  /* 0x0000000073007209 */ /* 0x000fea0007810000 */
[----:B------:R-:W3:Y:S01]  /*9550*/  MUFU.TANH R100, R94 ;  /* 0x0000005e00647308 */ /* 0x000ee20000002400 */
[----:B--2---:R-:W-:Y:S01]  /*9560*/  FMNMX.FTZ R4, R61, R0, !PT ;  /* 0x000000003d047209 */ /* 0x004fe20007810000 */
[----:B------:R-:W-:Y:S01]  /*9570*/  FMUL.FTZ R0, R111, c[0x0][0x320] ;  /* 0x0000c8006f007a20 */ /* 0x000fe20000410000 */
[----:B------:R-:W-:Y:S07]  /*9580*/  MOV R111, R81 ;  /* 0x00000051006f7202 */ /* 0x000fee0000000f00 */
[----:B------:R-:W2:Y:S01]  /*9590*/  MUFU.TANH R188, R95 ;  /* 0x0000005f00bc7308 */ /* 0x000ea20000002400 */
[----:B-1----:R-:W-:Y:S04]  /*95a0*/  MOV R109, R245 ;  /* 0x000000f5006d7202 */ /* 0x002fe80000000f00 */
[----:B------:R-:W-:Y:S05]  /*95b0*/  FMNMX.FTZ R2, R109, R4, !PT ;  /* 0x000000046d027209 */ /* 0x000fea0007810000 */
[----:B------:R1:W4:Y:S01]  /*95c0*/  MUFU.TANH R235, R106 ;  /* 0x0000006a00eb7308 */ /* 0x0003220000002400 */
[----:B------:R-:W4:Y:S01]  /*95d0*/  SHFL.BFLY PT, R4, R68, 0x1, 0x1f ;  /* 0x0c201f0044047f89 */ /* 0x000f2200000e0000 */
[----:B---3--:R-:W-:Y:S08]  /*95e0*/  FMNMX.FTZ R2, R100, R2, !PT ;  /* 0x0000000264027209 */ /* 0x008ff00007810000 */
[----:B------:R3:W-:Y:S01]  /*95f0*/  MUFU.TANH R74, R0 ;  /* 0x00000000004a7308 */ /* 0x0007e20000002400 */
[----:B--2---:R-:W-:Y:S09]  /*9600*/  FMNMX.FTZ R2, R188, R2, !PT ;  /* 0x00000002bc027209 */ /* 0x004ff20007810000 */
[----:B------:R-:W2:Y:S01]  /*9610*/  MUFU.TANH R42, R107 ;  /* 0x0000006b002a7308 */ /* 0x000ea20000002400 */
[----:B-1----:R-:W-:Y:S02]  /*9620*/  MOV R106, R83 ;  /* 0x00000053006a7202 */ /* 0x002fe40000000f00 */
[----:B----4-:R-:W-:Y:S01]  /*9630*/  FMNMX.FTZ R68, R68, R4, !PT ;  /* 0x0000000444447209 */ /* 0x010fe20007810000 */
[----:B------:R-:W-:Y:S01]  /*9640*/  FFMA.FTZ R4, R185, c[0x0][0x2d0], -R105 ;  /* 0x0000b400b9047a23 */ /* 0x000fe20000010869 */
[----:B------:R-:W-:Y:S05]  /*9650*/  MOV R185, R62 ;  /* 0x0000003e00b97202 */ /* 0x000fea0000000f00 */
[----:B------:R-:W1:Y:S01]  /*9660*/  MUFU.TANH R75, R75 ;  /* 0x0000004b004b7308 */ /* 0x000e620000002400 */
[----:B------:R-:W-:Y:S02]  /*9670*/  FMUL.FTZ R108, R68, c[0x0][0x2d0] ;  /* 0x0000b400446c7a20 */ /* 0x000fe40000410000 */
[----:B---3--:R-:W-:Y:S01]  /*9680*/  FADD.FTZ R0, -R70, R3 ;  /* 0x0000000346007221 */ /* 0x008fe20000010100 */
[----:B------:R-:W-:Y:S01]  /*9690*/  FMNMX.FTZ R3, R235, R2, !PT ;  /* 0x00000002eb037209 */ /* 0x000fe20007810000 */
[----:B------:R-:W-:Y:S02]  /*96a0*/  FFMA.FTZ R44, R208, c[0x0][0x2d0], -R108 ;  /* 0x0000b400d02c7a23 */ /* 0x000fe4000001086c */
[----:B------:R-:W-:Y:S03]  /*96b0*/  FMUL.FTZ R2, R0, c[0x0][0x2d0] ;  /* 0x0000b40000027a20 */ /* 0x000fe60000410000 */
[----:B------:R-:W-:Y:S01]  /*96c0*/  MUFU.EX2 R246, R4 ;  /* 0x0000000400f67308 */ /* 0x000fe20000000800 */
[----:B--2---:R-:W-:Y:S02]  /*96d0*/  FMNMX.FTZ R0, R42, R3, !PT ;  /* 0x000000032a007209 */ /* 0x004fe40007810000 */
[----:B------:R-:W-:Y:S07]  /*96e0*/  MOV R107, R80 ;  /* 0x00000050006b7202 */ /* 0x000fee0000000f00 */
[----:B------:R2:W3:Y:S01]  /*96f0*/  MUFU.EX2 R73, R2 ;  /* 0x0000000200497308 */ /* 0x0004e20000000800 */
[----:B-1----:R-:W-:Y:S04]  /*9700*/  FMNMX.FTZ R0, R75, R0, !PT ;  /* 0x000000004b007209 */ /* 0x002fe80007810000 */
[----:B------:R-:W-:Y:S05]  /*9710*/  FMNMX.FTZ R0, R74, R0, !PT ;  /* 0x000000004a007209 */ /* 0x000fea0007810000 */
[----:B------:R1:W-:Y:S01]  /*9720*/  MUFU.EX2 R87, R5 ;  /* 0x0000000500577308 */ /* 0x0003e20000000800 */
[----:B------:R-:W4:Y:S09]  /*9730*/  SHFL.BFLY PT, R3, R0, 0x2, 0x1f ;  /* 0x0c401f0000037f89 */ /* 0x000f3200000e0000 */
[----:B------:R-:W-:Y:S01]  /*9740*/  MUFU.EX2 R85, R6 ;  /* 0x0000000600557308 */ /* 0x000fe20000000800 */
[----:B--2---:R-:W-:Y:S01]  /*9750*/  FADD.FTZ R2, -R69, R116 ;  /* 0x0000007445027221 */ /* 0x004fe20000010100 */
[----:B------:R-:W-:Y:S03]  /*9760*/  MOV R116, R58 ;  /* 0x0000003a00747202 */ /* 0x000fe60000000f00 */
[----:B------:R-:W-:Y:S05]  /*9770*/  FMUL.FTZ R2, R2, c[0x0][0x2d0] ;  /* 0x0000b40002027a20 */ /* 0x000fea0000410000 */
[----:B------:R2:W-:Y:S01]  /*9780*/  MUFU.EX2 R88, R7 ;  /* 0x0000000700587308 */ /* 0x0005e20000000800 */
[--C-:B-1----:R-:W-:Y:S01]  /*9790*/  FFMA.FTZ R5, R22, c[0x0][0x2d0], -R102.reuse ;  /* 0x0000b40016057a23 */ /* 0x102fe20000010866 */
[----:B----4-:R-:W-:Y:S01]  /*97a0*/  FMNMX.FTZ R0, R0, R3, !PT ;  /* 0x0000000300007209 */ /* 0x010fe20007810000 */
[----:B------:R-:W-:Y:S07]  /*97b0*/  FFMA.FTZ R3, R17, c[0x0][0x2d0], -R105 ;  /* 0x0000b40011037a23 */ /* 0x000fee0000010869 */
[----:B------:R1:W-:Y:S01]  /*97c0*/  MUFU.EX2 R72, R2 ;  /* 0x0000000200487308 */ /* 0x0003e20000000800 */
[----:B---3--:R-:W-:Y:S01]  /*97d0*/  FMUL.FTZ R17, R73, R133 ;  /* 0x0000008549117220 */ /* 0x008fe20000410000 */
[----:B------:R-:W-:Y:S08]  /*97e0*/  MOV R133, R82 ;  /* 0x0000005200857202 */ /* 0x000ff00000000f00 */
[----:B------:R3:W-:Y:S01]  /*97f0*/  MUFU.EX2 R10, R3 ;  /* 0x00000003000a7308 */ /* 0x0007e20000000800 */
[----:B--2---:R-:W-:Y:S09]  /*9800*/  @P0 MOV R7, R53 ;  /* 0x0000003500070202 */ /* 0x004ff20000000f00 */
[----:B------:R-:W-:Y:S01]  /*9810*/  MUFU.EX2 R86, R5 ;  /* 0x0000000500567308 */ /* 0x000fe20000000800 */
[----:B-1----:R-:W-:Y:S04]  /*9820*/  FADD.FTZ R2, -R68, R117 ;  /* 0x0000007544027221 */ /* 0x002fe80000010100 */
[----:B------:R-:W-:Y:S05]  /*9830*/  FMUL.FTZ R2, R2, c[0x0][0x2d0] ;  /* 0x0000b40002027a20 */ /* 0x000fea0000410000 */
[----:B------:R-:W-:Y:S01]  /*9840*/  MUFU.EX2 R93, R9 ;  /* 0x00000009005d7308 */ /* 0x000fe20000000800 */
[--C-:B---3--:R-:W-:Y:S01]  /*9850*/  FFMA.FTZ R3, R187, c[0x0][0x2d0], -R102.reuse ;  /* 0x0000b400bb037a23 */ /* 0x108fe20000010866 */
[----:B------:R-:W-:Y:S08]  /*9860*/  MOV R187, R41 ;  /* 0x0000002900bb7202 */ /* 0x000ff00000000f00 */
[----:B------:R1:W-:Y:S10]  /*9870*/  MUFU.EX2 R244, R3 ;  /* 0x0000000300f47308 */ /* 0x0003f40000000800 */
[----:B------:R2:W3:Y:S01]  /*9880*/  MUFU.EX2 R71, R2 ;  /* 0x0000000200477308 */ /* 0x0004e20000000800 */
[--C-:B-1----:R-:W-:Y:S01]  /*9890*/  FFMA.FTZ R3, R186, c[0x0][0x2d0], -R102.reuse ;  /* 0x0000b400ba037a23 */ /* 0x102fe20000010866 */
[----:B------:R-:W-:Y:S08]  /*98a0*/  MOV R186, R220 ;  /* 0x000000dc00ba7202 */ /* 0x000ff00000000f00 */
[----:B------:R1:W4:Y:S01]  /*98b0*/  MUFU.EX2 R245, R3 ;  /* 0x0000000300f57308 */ /* 0x0003220000000800 */
[--C-:B--2---:R-:W-:Y:S01]  /*98c0*/  FFMA.FTZ R2, R184, c[0x0][0x2d0], -R105.reuse ;  /* 0x0000b400b8027a23 */ /* 0x104fe20000010869 */
[----:B------:R-:W-:Y:S01]  /*98d0*/  MOV R184, R42 ;  /* 0x0000002a00b87202 */ /* 0x000fe20000000f00 */
[----:B---3--:R-:W-:Y:S07]  /*98e0*/  FMUL.FTZ R41, R71, R157 ;  /* 0x0000009d47297220 */ /* 0x008fee0000410000 */
[----:B------:R2:W3:Y:S01]  /*98f0*/  MUFU.EX2 R247, R2 ;  /* 0x0000000200f77308 */ /* 0x0004e20000000800 */
[----:B-1----:R-:W-:Y:S01]  /*9900*/  FFMA.FTZ R3, R18, c[0x0][0x2d0], -R102 ;  /* 0x0000b40012037a23 */ /* 0x002fe20000010866 */
[----:B----4-:R-:W-:Y:S01]  /*9910*/  F2FP.BF16.PACK_AB R77, R245, R244 ;  /* 0x000000f4f54d723e */ /* 0x010fe200000010ff */
[----:B------:R-:W-:Y:S01]  /*9920*/  FMUL.FTZ R18, R72, R134 ;  /* 0x0000008648127220 */ /* 0x000fe20000410000 */
[----:B------:R-:W-:Y:S06]  /*9930*/  MOV R134, R63 ;  /* 0x0000003f00867202 */ /* 0x000fec0000000f00 */
[----:B------:R1:W-:Y:S01]  /*9940*/  MUFU.EX2 R119, R3 ;  /* 0x0000000300777308 */ /* 0x0003e20000000800 */
[--C-:B--2---:R-:W-:Y:S01]  /*9950*/  FFMA.FTZ R2, R16, c[0x0][0x2d0], -R105.reuse ;  /* 0x0000b40010027a23 */ /* 0x104fe20000010869 */
[----:B---3--:R-:W-:Y:S01]  /*9960*/  F2FP.BF16.PACK_AB R76, R247, R246 ;  /* 0x000000f6f74c723e */ /* 0x008fe200000010ff */
[----:B------:R-:W-:Y:S07]  /*9970*/  FFMA.FTZ R16, R27, c[0x0][0x2d0], -R105 ;  /* 0x0000b4001b107a23 */ /* 0x000fee0000010869 */
[----:B------:R2:W-:Y:S10]  /*9980*/  MUFU.EX2 R252, R2 ;  /* 0x0000000200fc7308 */ /* 0x0005f40000000800 */
[----:B------:R3:W-:Y:S01]  /*9990*/  MUFU.EX2 R35, R16 ;  /* 0x0000001000237308 */ /* 0x0007e20000000800 */
[--C-:B-1----:R-:W-:Y:S09]  /*99a0*/  FFMA.FTZ R3, R197, c[0x0][0x2d0], -R108.reuse ;  /* 0x0000b400c5037a23 */ /* 0x102ff2000001086c */
[----:B------:R1:W-:Y:S01]  /*99b0*/  MUFU.EX2 R222, R3 ;  /* 0x0000000300de7308 */ /* 0x0003e20000000800 */
[----:B--2---:R-:W2:Y:S01]  /*99c0*/  SHFL.BFLY PT, R2, R0, 0x1, 0x1f ;  /* 0x0c201f0000027f89 */ /* 0x004ea200000e0000 */
[----:B---3--:R-:W-:Y:S01]  /*99d0*/  FMUL.FTZ R16, R73, R132 ;  /* 0x0000008449107220 */ /* 0x008fe20000410000 */
[----:B------:R-:W-:Y:S01]  /*99e0*/  MOV R132, R84 ;  /* 0x0000005400847202 */ /* 0x000fe20000000f00 */
[----:B-1----:R-:W-:Y:S01]  /*99f0*/  FFMA.FTZ R3, R192, c[0x0][0x2d0], -R108 ;  /* 0x0000b400c0037a23 */ /* 0x002fe2000001086c */
[----:B------:R-:W-:Y:S01]  /*9a00*/  MOV R192, R61 ;  /* 0x0000003d00c07202 */ /* 0x000fe20000000f00 */
[----:B------:R-:W-:Y:S04]  /*9a10*/  FMUL.FTZ R61, R71, R177 ;  /* 0x000000b1473d7220 */ /* 0x000fe80000410000 */
        /* <DEDUP_REMOVED lines=10> */
[----:B------:R-:W-:Y:S02]  /*9ac0*/  MOV R118, R10 ;  /* 0x0000000a00767202 */ /* 0x000fe40000000f00 */
[----:B----4-:R-:W-:Y:S01]  /*9ad0*/  F2FP.BF16.PACK_AB R79, R204, R119 ;  /* 0x00000077cc4f723e */ /* 0x010fe200000010ff */
[----:B------:R-:W-:Y:S01]  /*9ae0*/  FMUL.FTZ R0, R0, c[0x0][0x2d0] ;  /* 0x0000b40000007a20 */ /* 0x000fe20000410000 */
[----:B------:R-:W-:Y:S05]  /*9af0*/  F2FP.BF16.PACK_AB R78, R118, R252 ;  /* 0x000000fc764e723e */ /* 0x000fea00000010ff */
[----:B------:R-:W2:Y:S01]  /*9b00*/  MUFU.EX2 R0, R0 ;  /* 0x0000000000007308 */ /* 0x000ea20000000800 */
[----:B-1----:R-:W-:Y:S09]  /*9b10*/  FFMA.FTZ R3, R13, c[0x0][0x2d0], -R108 ;  /* 0x0000b4000d037a23 */ /* 0x002ff2000001086c */
[----:B------:R1:W-:Y:S01]  /*9b20*/  MUFU.EX2 R45, R3 ;  /* 0x00000003002d7308 */ /* 0x0003e20000000800 */
[C---:B--2---:R-:W-:Y:S02]  /*9b30*/  FMUL.FTZ R27, R0.reuse, R143 ;  /* 0x0000008f001b7220 */ /* 0x044fe40000410000 */
[C---:B------:R-:W-:Y:S02]  /*9b40*/  FMUL.FTZ R42, R0.reuse, R158 ;  /* 0x0000009e002a7220 */ /* 0x040fe40000410000 */
[C---:B------:R-:W-:Y:S02]  /*9b50*/  FMUL.FTZ R58, R0.reuse, R174 ;  /* 0x000000ae003a7220 */ /* 0x040fe40000410000 */
[C---:B------:R-:W-:Y:S02]  /*9b60*/  FMUL.FTZ R62, R0.reuse, R178 ;  /* 0x000000b2003e7220 */ /* 0x040fe40000410000 */
[----:B------:R-:W-:Y:S02]  /*9b70*/  FMUL.FTZ R63, R0, R179 ;  /* 0x000000b3003f7220 */ /* 0x000fe40000410000 */
[----:B-1----:R-:W-:Y:S04]  /*9b80*/  FMUL.FTZ R3, R2, c[0x0][0x2d0] ;  /* 0x0000b40002037a20 */ /* 0x002fe80000410000 */
[--C-:B------:R-:W-:Y:S02]  /*9b90*/  FFMA.FTZ R4, R196, c[0x0][0x2d0], -R3.reuse ;  /* 0x0000b400c4047a23 */ /* 0x100fe40000010803 */
[--C-:B------:R-:W-:Y:S02]  /*9ba0*/  FFMA.FTZ R60, R213, c[0x0][0x2d0], -R3.reuse ;  /* 0x0000b400d53c7a23 */ /* 0x100fe40000010803 */
[----:B------:R1:W-:Y:S01]  /*9bb0*/  MUFU.EX2 R117, R4 ;  /* 0x0000000400757308 */ /* 0x0003e20000000800 */
[--C-:B------:R-:W-:Y:S02]  /*9bc0*/  FFMA.FTZ R100, R100, c[0x0][0x2d0], -R3.reuse ;  /* 0x0000b40064647a23 */ /* 0x100fe40000010803 */
[--C-:B-1----:R-:W-:Y:S07]  /*9bd0*/  FFMA.FTZ R4, R195, c[0x0][0x2d0], -R3.reuse ;  /* 0x0000b400c3047a23 */ /* 0x102fee0000010803 */
[----:B------:R1:W2:Y:S02]  /*9be0*/  MUFU.EX2 R191, R4 ;  /* 0x0000000400bf7308 */ /* 0x0002a40000000800 */
[--C-:B-1----:R-:W-:Y:S01]  /*9bf0*/  FFMA.FTZ R4, R14, c[0x0][0x2d0], -R3.reuse ;  /* 0x0000b4000e047a23 */ /* 0x102fe20000010803 */
[----:B--2---:R-:W-:Y:S07]  /*9c00*/  F2FP.BF16.PACK_AB R65, R191, R117 ;  /* 0x00000075bf41723e */ /* 0x004fee00000010ff */
[----:B------:R1:W-:Y:S02]  /*9c10*/  MUFU.EX2 R200, R4 ;  /* 0x0000000400c87308 */ /* 0x0003e40000000800 */
[----:B-1----:R-:W-:Y:S01]  /*9c20*/  FFMA.FTZ R4, R15, c[0x0][0x2d0], -R3 ;  /* 0x0000b4000f047a23 */ /* 0x002fe20000010803 */
[----:B------:R-:W-:Y:S07]  /*9c30*/  @P0 SHF.L.U32 R15, R37, 0x5, RZ ;  /* 0x00000005250f0819 */ /* 0x000fee00000006ff */
[----:B------:R1:W2:Y:S02]  /*9c40*/  MUFU.EX2 R202, R4 ;  /* 0x0000000400ca7308 */ /* 0x0002a40000000800 */
[--C-:B-1----:R-:W-:Y:S01]  /*9c50*/  FFMA.FTZ R4, R32, c[0x0][0x2d0], -R105.reuse ;  /* 0x0000b40020047a23 */ /* 0x102fe20000010869 */
[----:B--2---:R-:W-:Y:S07]  /*9c60*/  F2FP.BF16.PACK_AB R67, R202, R200 ;  /* 0x000000c8ca43723e */ /* 0x004fee00000010ff */
[----:B------:R1:W-:Y:S02]  /*9c70*/  MUFU.EX2 R89, R4 ;  /* 0x0000000400597308 */ /* 0x0003e40000000800 */
[----:B-1----:R-:W-:Y:S08]  /*9c80*/  FFMA.FTZ R4, R33, c[0x0][0x2d0], -R105 ;  /* 0x0000b40021047a23 */ /* 0x002ff00000010869 */
[----:B------:R1:W-:Y:S02]  /*9c90*/  MUFU.EX2 R92, R4 ;  /* 0x00000004005c7308 */ /* 0x0003e40000000800 */
        /* <DEDUP_REMOVED lines=8> */
[----:B------:R-:W-:Y:S03]  /*9d20*/  @P0 SHF.L.U64.HI R14, R37, 0x5, R38 ;  /* 0x00000005250e0819 */ /* 0x000fe60000010226 */
[----:B------:R-:W-:Y:S01]  /*9d30*/  @P0 IMAD R5, R5, 0x70, RZ ;  /* 0x0000007005050824 */ /* 0x000fe200078e02ff */
[----:B------:R-:W-:Y:S01]  /*9d40*/  @P0 LEA R4, P3, R6, c[0x0][0x1c8], 0x1 ;  /* 0x0000720006040a11 */ /* 0x000fe200078608ff */
[----:B------:R-:W-:Y:S03]  /*9d50*/  FFMA.FTZ R8, R34, c[0x0][0x2d0], -R102 ;  /* 0x0000b40022087a23 */ /* 0x000fe60000010866 */
[----:B------:R-:W-:Y:S01]  /*9d60*/  @P0 IADD3 R5, R7, R5, RZ ;  /* 0x0000000507050210 */ /* 0x000fe20007ffe0ff */
[----:B------:R1:W2:Y:S03]  /*9d70*/  MUFU.EX2 R90, R8 ;  /* 0x00000008005a7308 */ /* 0x0002a60000000800 */
[----:B------:R-:W-:Y:S01]  /*9d80*/  @P0 LEA.HI.X R5, R6, c[0x0][0x1cc], R5, 0x1, P3 ;  /* 0x0000730006050a11 */ /* 0x000fe200018f0c05 */
[--C-:B------:R-:W-:Y:S02]  /*9d90*/  FFMA.FTZ R6, R24, c[0x0][0x2d0], -R108.reuse ;  /* 0x0000b40018067a23 */ /* 0x100fe4000001086c */
[--C-:B------:R-:W-:Y:S02]  /*9da0*/  FFMA.FTZ R24, R49, c[0x0][0x2d0], -R105.reuse ;  /* 0x0000b40031187a23 */ /* 0x100fe40000010869 */
[----:B------:R3:W-:Y:S01]  /*9db0*/  @P0 LDGSTS.E.BYPASS.LTC128B.128 [R241+0x3900], [R4.64], !P2 ;  /* 0x0390000004f10fae */ /* 0x0007e2000d101d48 */
[----:B------:R-:W-:Y:S01]  /*9dc0*/  FMUL.FTZ R49, R73, R165 ;  /* 0x000000a549317220 */ /* 0x000fe20000410000 */
[----:B------:R4:W3:Y:S01]  /*9dd0*/  MUFU.EX2 R33, R6 ;  /* 0x0000000600217308 */ /* 0x0008e20000000800 */
[-C--:B-1----:R-:W-:Y:S02]  /*9de0*/  @P0 IADD3 R8, P1, R4, R15.reuse, RZ ;  /* 0x0000000f04080210 */ /* 0x082fe40007f3e0ff */
[----:B--2---:R-:W-:Y:S02]  /*9df0*/  MOV R143, R90 ;  /* 0x0000005a008f7202 */ /* 0x004fe40000000f00 */
[-C--:B------:R-:W-:Y:S02]  /*9e00*/  @P0 IADD3.X R9, R5, R14.reuse, RZ, P1, !PT ;  /* 0x0000000e05090210 */ /* 0x080fe40000ffe4ff */
[-C--:B------:R-:W-:Y:S03]  /*9e10*/  @P0 IADD3 R12, P4, R8, R15.reuse, RZ ;  /* 0x0000000f080c0210 */ /* 0x080fe60007f9e0ff */
[----:B------:R1:W-:Y:S01]  /*9e20*/  @P0 LDGSTS.E.BYPASS.LTC128B.128 [R241+0x4100], [R8.64], !P2 ;  /* 0x0410000008f10fae */ /* 0x0003e2000d101d48 */
[----:B------:R-:W-:Y:S01]  /*9e30*/  @P0 IADD3.X R13, R9, R14, RZ, P4, !PT ;  /* 0x0000000e090d0210 */ /* 0x000fe200027fe4ff */
[--C-:B---3--:R-:W-:Y:S01]  /*9e40*/  FFMA.FTZ R4, R25, c[0x0][0x2d0], -R108.reuse ;  /* 0x0000b40019047a23 */ /* 0x108fe2000001086c */
[----:B------:R-:W-:Y:S01]  /*9e50*/  @P0 IADD3 R10, P3, R12, R15, RZ ;  /* 0x0000000f0c0a0210 */ /* 0x000fe20007f7e0ff */
[----:B------:R-:W-:Y:S01]  /*9e60*/  FMUL.FTZ R25, R71, R141 ;  /* 0x0000008d47197220 */ /* 0x000fe20000410000 */
[----:B------:R-:W-:Y:S01]  /*9e70*/  MOV R141, R92 ;  /* 0x0000005c008d7202 */ /* 0x000fe20000000f00 */
[----:B------:R2:W3:Y:S01]  /*9e80*/  MUFU.EX2 R34, R4 ;  /* 0x0000000400227308 */ /* 0x0004e20000000800 */
[-C--:B------:R-:W-:Y:S01]  /*9e90*/  @P0 IADD3.X R11, R13, R14.reuse, RZ, P3, !PT ;  /* 0x0000000e0d0b0210 */ /* 0x080fe20001ffe4ff */
[----:B------:R3:W-:Y:S01]  /*9ea0*/  @P0 LDGSTS.E.BYPASS.LTC128B.128 [R241+0x4900], [R12.64], !P2 ;  /* 0x049000000cf10fae */ /* 0x0007e2000d101d48 */
[-C--:B----4-:R-:W-:Y:S01]  /*9eb0*/  @P0 IADD3 R6, P1, R10, R15.reuse, RZ ;  /* 0x0000000f0a060210 */ /* 0x090fe20007f3e0ff */
[--C-:B------:R-:W-:Y:S03]  /*9ec0*/  FFMA.FTZ R92, R215, c[0x0][0x2d0], -R105.reuse ;  /* 0x0000b400d75c7a23 */ /* 0x100fe60000010869 */
[-C--:B------:R-:W-:Y:S03]  /*9ed0*/  @P0 IADD3.X R7, R11, R14.reuse, RZ, P1, !PT ;  /* 0x0000000e0b070210 */ /* 0x080fe60000ffe4ff */
[----:B------:R4:W-:Y:S08]  /*9ee0*/  @P0 LDGSTS.E.BYPASS.LTC128B.128 [R241+0x5100], [R10.64], !P2 ;  /* 0x051000000af10fae */ /* 0x0009f0000d101d48 */
[----:B------:R4:W-:Y:S01]  /*9ef0*/  @P0 LDGSTS.E.BYPASS.LTC128B.128 [R241+0x5900], [R6.64], !P2 ;  /* 0x0590000006f10fae */ /* 0x0009e2000d101d48 */
[----:B-1----:R-:W-:Y:S02]  /*9f00*/  FFMA.FTZ R9, R28, c[0x0][0x2d0], -R108 ;  /* 0x0000b4001c097a23 */ /* 0x002fe4000001086c */
[----:B------:R-:W-:Y:S01]  /*9f10*/  FFMA.FTZ R28, R198, c[0x0][0x2d0], -R102 ;  /* 0x0000b400c61c7a23 */ /* 0x000fe20000010866 */
[----:B--2---:R-:W-:Y:S01]  /*9f20*/  @P0 IADD3 R4, P3, R6, R15, RZ ;  /* 0x0000000f06040210 */ /* 0x004fe20007f7e0ff */
[----:B------:R1:W2:Y:S01]  /*9f30*/  MUFU.EX2 R91, R9 ;  /* 0x00000009005b7308 */ /* 0x0002a20000000800 */
[----:B------:R-:W-:Y:S02]  /*9f40*/  MOV R198, R251 ;  /* 0x000000fb00c67202 */ /* 0x000fe40000000f00 */
[----:B------:R-:W-:Y:S01]  /*9f50*/  @P0 IADD3.X R5, R7, R14, RZ, P3, !PT ;  /* 0x0000000e07050210 */ /* 0x000fe20001ffe4ff */
[----:B---3--:R-:W-:Y:S01]  /*9f60*/  FFMA.FTZ R12, R26, c[0x0][0x2d0], -R105 ;  /* 0x0000b4001a0c7a23 */ /* 0x008fe20000010869 */
[----:B------:R-:W-:Y:S01]  /*9f70*/  @P0 IADD3 R8, P1, R4, R15, RZ ;  /* 0x0000000f04080210 */ /* 0x000fe20007f3e0ff */
[----:B------:R-:W-:Y:S01]  /*9f80*/  FMUL.FTZ R13, R71, R129 ;  /* 0x00000081470d7220 */ /* 0x000fe20000410000 */
[----:B------:R-:W-:Y:S01]  /*9f90*/  MOV R129, R85 ;  /* 0x0000005500817202 */ /* 0x000fe20000000f00 */
[----:B------:R3:W-:Y:S01]  /*9fa0*/  @P0 LDGSTS.E.BYPASS.LTC128B.128 [R241+0x6100], [R4.64], !P2 ;  /* 0x0610000004f10fae */ /* 0x0007e2000d101d48 */
[C---:B------:R-:W-:Y:S01]  /*9fb0*/  FMUL.FTZ R15, R0.reuse, R131 ;  /* 0x00000083000f7220 */ /* 0x040fe20000410000 */
[----:B------:R2:W-:Y:S01]  /*9fc0*/  MUFU.EX2 R40, R12 ;  /* 0x0000000c00287308 */ /* 0x0005e20000000800 */
[C---:B------:R-:W-:Y:S01]  /*9fd0*/  FMUL.FTZ R26, R0.reuse, R142 ;  /* 0x0000008e001a7220 */ /* 0x040fe20000410000 */
[----:B------:R-:W-:Y:S01]  /*9fe0*/  MOV R131, R248 ;  /* 0x000000f800837202 */ /* 0x000fe20000000f00 */
[C---:B----4-:R-:W-:Y:S01]  /*9ff0*/  FMUL.FTZ R10, R0.reuse, R122 ;  /* 0x0000007a000a7220 */ /* 0x050fe20000410000 */
[----:B------:R-:W-:Y:S01]  /*a000*/  MOV R122, R33 ;  /* 0x00000021007a7202 */ /* 0x000fe20000000f00 */
[C---:B------:R-:W-:Y:S02]  /*a010*/  FMUL.FTZ R11, R0.reuse, R123 ;  /* 0x0000007b000b7220 */ /* 0x040fe40000410000 */
[----:B------:R-:W-:Y:S01]  /*a020*/  FMUL.FTZ R33, R73, R149 ;  /* 0x0000009549217220 */ /* 0x000fe20000410000 */
[----:B------:R-:W-:Y:S01]  /*a030*/  MOV R149, R43 ;  /* 0x0000002b00957202 */ /* 0x000fe20000000f00 */
[----:B------:R-:W-:Y:S01]  /*a040*/  FMUL.FTZ R43, R0, R159 ;  /* 0x0000009f002b7220 */ /* 0x000fe20000410000 */
[----:B------:R4:W-:Y:S01]  /*a050*/  MUFU.EX2 R251, R28 ;  /* 0x0000001c00fb7308 */ /* 0x0009e20000000800 */
[----:B------:R-:W-:Y:S02]  /*a060*/  FFMA.FTZ R6, R29, c[0x0][0x2d0], -R108 ;  /* 0x0000b4001d067a23 */ /* 0x000fe4000001086c */
[----:B------:R-:W-:Y:S01]  /*a070*/  FMUL.FTZ R7, R72, R127 ;  /* 0x0000007f48077220 */ /* 0x000fe20000410000 */
[----:B-1----:R-:W-:Y:S01]  /*a080*/  @P0 IADD3.X R9, R5, R14, RZ, P1, !PT ;  /* 0x0000000e05090210 */ /* 0x002fe20000ffe4ff */
[----:B------:R-:W-:Y:S01]  /*a090*/  FMUL.FTZ R14, R0, R130 ;  /* 0x00000082000e7220 */ /* 0x000fe20000410000 */
[----:B------:R-:W-:Y:S01]  /*a0a0*/  MOV R127, R34 ;  /* 0x00000022007f7202 */ /* 0x000fe20000000f00 */
[C---:B------:R-:W-:Y:S01]  /*a0b0*/  FMUL.FTZ R29, R71.reuse, R145 ;  /* 0x00000091471d7220 */ /* 0x040fe20000410000 */
[----:B------:R-:W-:Y:S01]  /*a0c0*/  MOV R130, R45 ;  /* 0x0000002d00827202 */ /* 0x000fe20000000f00 */
[----:B------:R1:W-:Y:S01]  /*a0d0*/  @P0 LDGSTS.E.BYPASS.LTC128B.128 [R241+0x6900], [R8.64], !P2 ;  /* 0x0690000008f10fae */ /* 0x0003e2000d101d48 */
[----:B------:R1:W1:Y:S01]  /*a0e0*/  MUFU.EX2 R32, R6 ;  /* 0x0000000600207308 */ /* 0x0002620000000800 */
[----:B------:R-:W-:Y:S01]  /*a0f0*/  FMUL.FTZ R34, R72, R150 ;  /* 0x0000009648227220 */ /* 0x000fe20000410000 */
[----:B------:R-:W-:Y:S01]  /*a100*/  MOV R150, R223 ;  /* 0x000000df00967202 */ /* 0x000fe20000000f00 */
[----:B--2---:R-:W-:Y:S01]  /*a110*/  FMUL.FTZ R12, R71, R128 ;  /* 0x00000080470c7220 */ /* 0x004fe20000410000 */
[----:B------:R-:W-:Y:S01]  /*a120*/  MOV R128, R86 ;  /* 0x0000005600807202 */ /* 0x000fe20000000f00 */
[--C-:B---3--:R-:W-:Y:S02]  /*a130*/  FFMA.FTZ R4, R194, c[0x0][0x2d0], -R3.reuse ;  /* 0x0000b400c2047a23 */ /* 0x108fe40000010803 */
[----:B------:R-:W2:Y:S01]  /*a140*/  LDSM.16.MT88.4 R20, [R224+0x100] ;  /* 0x00010000e014783b */ /* 0x000ea20000004200 */
[----:B------:R-:W-:Y:S01]  /*a150*/  FMUL.FTZ R5, R73, R125 ;  /* 0x0000007d49057220 */ /* 0x000fe20000410000 */
[----:B------:R-:W-:Y:S01]  /*a160*/  MOV R125, R89 ;  /* 0x00000059007d7202 */ /* 0x000fe20000000f00 */
[----:B------:R3:W-:Y:S01]  /*a170*/  MUFU.EX2 R195, R4 ;  /* 0x0000000400c37308 */ /* 0x0007e20000000800 */
[----:B------:R-:W-:Y:S02]  /*a180*/  MOV R142, R91 ;  /* 0x0000005b008e7202 */ /* 0x000fe40000000f00 */
[----:B------:R-:W-:Y:S01]  /*a190*/  MOV R194, R219 ;  /* 0x000000db00c27202 */ /* 0x000fe20000000f00 */
[C---:B----4-:R-:W-:Y:S01]  /*a1a0*/  FMUL.FTZ R28, R71.reuse, R144 ;  /* 0x00000090471c7220 */ /* 0x050fe20000410000 */
[----:B------:R-:W-:Y:S05]  /*a1b0*/  LDSM.16.MT88.4 R52, [R225+0x100] ;  /* 0x00010000e134783b */ /* 0x000fea0000004200 */
[----:B------:R4:W-:Y:S03]  /*a1c0*/  MUFU.EX2 R145, R44 ;  /* 0x0000002c00917308 */ /* 0x0009e60000000800 */
[----:B------:R-:W-:Y:S01]  /*a1d0*/  LDSM.16.MT88.4 R80, [R226+0x100] ;  /* 0x00010000e250783b */ /* 0x000fe20000004200 */
[----:B-1----:R-:W-:Y:S01]  /*a1e0*/  FMUL.FTZ R6, R72, R126 ;  /* 0x0000007e48067220 */ /* 0x002fe20000410000 */
[----:B------:R-:W-:Y:S01]  /*a1f0*/  MOV R123, R32 ;  /* 0x00000020007b7202 */ /* 0x000fe20000000f00 */
[C---:B------:R-:W-:Y:S01]  /*a200*/  FMUL.FTZ R8, R71.reuse, R120 ;  /* 0x0000007847087220 */ /* 0x040fe20000410000 */
[----:B------:R-:W-:Y:S01]  /*a210*/  MOV R120, R88 ;  /* 0x0000005800787202 */ /* 0x000fe20000000f00 */
[----:B------:R-:W-:Y:S01]  /*a220*/  FMUL.FTZ R9, R71, R121 ;  /* 0x0000007947097220 */ /* 0x000fe20000410000 */
[----:B------:R-:W-:Y:S01]  /*a230*/  MOV R121, R87 ;  /* 0x0000005700797202 */ /* 0x000fe20000000f00 */
[--C-:B------:R-:W-:Y:S01]  /*a240*/  FFMA.FTZ R32, R201, c[0x0][0x2d0], -R102.reuse ;  /* 0x0000b400c9207a23 */ /* 0x100fe20000010866 */
[----:B------:R-:W-:Y:S01]  /*a250*/  MOV R201, R47 ;  /* 0x0000002f00c97202 */ /* 0x000fe20000000f00 */
[----:B------:R-:W-:Y:S01]  /*a260*/  FMUL.FTZ R47, R0, R163 ;  /* 0x000000a3002f7220 */ /* 0x000fe20000410000 */
[----:B------:R1:W-:Y:S01]  /*a270*/  MUFU.EX2 R144, R60 ;  /* 0x0000003c00907308 */ /* 0x0003e20000000800 */
[--C-:B---3--:R-:W-:Y:S01]  /*a280*/  FFMA.FTZ R4, R193, c[0x0][0x2d0], -R3.reuse ;  /* 0x0000b400c1047a23 */ /* 0x108fe20000010803 */
[----:B------:R-:W-:Y:S01]  /*a290*/  MOV R193, R36 ;  /* 0x0000002400c17202 */ /* 0x000fe20000000f00 */
[----:B------:R-:W-:Y:S03]  /*a2a0*/  LDSM.16.MT88.4 R84, [R224+0x900] ;  /* 0x00090000e054783b */ /* 0x000fe60000004200 */
[----:B------:R-:W-:Y:S01]  /*a2b0*/  F2FP.BF16.PACK_AB R66, R45, R193 ;  /* 0x000000c12d42723e */ /* 0x000fe200000010ff */
[C---:B------:R-:W-:Y:S03]  /*a2c0*/  FMUL.FTZ R45, R71.reuse, R161 ;  /* 0x000000a1472d7220 */ /* 0x040fe60000410000 */
[----:B------:R3:W2:Y:S01]  /*a2d0*/  MUFU.EX2 R196, R4 ;  /* 0x0000000400c47308 */ /* 0x0006a20000000800 */
[----:B------:R-:W2:Y:S01]  /*a2e0*/  LDSM.16.MT88.4 R36, [R227+0x100] ;  /* 0x00010000e324783b */ /* 0x000ea20000004200 */
[C---:B----4-:R-:W-:Y:S07]  /*a2f0*/  FMUL.FTZ R44, R71.reuse, R160 ;  /* 0x000000a0472c7220 */ /* 0x050fee0000410000 */
[----:B------:R-:W4:Y:S01]  /*a300*/  LDSM.16.MT88.4 R88, [R227+0x900] ;  /* 0x00090000e358783b */ /* 0x000f220000004200 */
[----:B-1----:R-:W-:Y:S07]  /*a310*/  FMUL.FTZ R60, R71, R176 ;  /* 0x000000b0473c7220 */ /* 0x002fee0000410000 */
[----:B------:R-:W0:Y:S01]  /*a320*/  LDGDEPBAR ;  /* 0x00000000000079af */ /* 0x000e220000000000 */
[--C-:B---3--:R-:W-:Y:S02]  /*a330*/  FFMA.FTZ R4, R30, c[0x0][0x2d0], -R3.reuse ;  /* 0x0000b4001e047a23 */ /* 0x108fe40000010803 */
[----:B------:R-:W-:Y:S01]  /*a340*/  FMUL.FTZ R30, R0, R146 ;  /* 0x00000092001e7220 */ /* 0x000fe20000410000 */
[----:B------:R-:W-:Y:S01]  /*a350*/  MOV R146, R35 ;  /* 0x0000002300927202 */ /* 0x000fe20000000f00 */
[----:B------:R1:W-:Y:S01]  /*a360*/  MUFU.EX2 R197, R4 ;  /* 0x0000000400c57308 */ /* 0x0003e20000000800 */
[----:B------:R-:W-:Y:S01]  /*a370*/  FMUL.FTZ R35, R72, R151 ;  /* 0x0000009748237220 */ /* 0x000fe20000410000 */
[----:B------:R-:W-:Y:S01]  /*a380*/  MOV R151, R221 ;  /* 0x000000dd00977202 */ /* 0x000fe20000000f00 */
[----:B-1----:R-:W-:Y:S02]  /*a390*/  FFMA.FTZ R4, R31, c[0x0][0x2d0], -R3 ;  /* 0x0000b4001f047a23 */ /* 0x002fe40000010803 */
[----:B------:R-:W-:Y:S01]  /*a3a0*/  FMUL.FTZ R31, R0, R147 ;  /* 0x00000093001f7220 */ /* 0x000fe20000410000 */
[----:B------:R-:W-:Y:S04]  /*a3b0*/  MOV R147, R40 ;  /* 0x0000002800937202 */ /* 0x000fe80000000f00 */
[----:B------:R1:W3:Y:S01]  /*a3c0*/  MUFU.EX2 R199, R4 ;  /* 0x0000000400c77308 */ /* 0x0002e20000000800 */
[----:B------:R-:W-:Y:S02]  /*a3d0*/  FFMA.FTZ R40, R51, c[0x0][0x2d0], -R102 ;  /* 0x0000b40033287a23 */ /* 0x000fe40000010866 */
[----:B------:R-:W-:Y:S02]  /*a3e0*/  FMUL.FTZ R51, R72, R167 ;  /* 0x000000a748337220 */ /* 0x000fe40000410000 */
[----:B-1----:R-:W-:Y:S05]  /*a3f0*/  FMUL.FTZ R4, R73, R124 ;  /* 0x0000007c49047220 */ /* 0x002fea0000410000 */
[----:B------:R1:W-:Y:S02]  /*a400*/  MUFU.EX2 R124, R24 ;  /* 0x00000018007c7308 */ /* 0x0003e40000000800 */
[-C--:B--2---:R-:W-:Y:S08]  /*a410*/  HMMA.16816.F32.BF16 R4, R76, R20.reuse, R4 ;  /* 0x000000144c04723c */ /* 0x084ff00000041804 */
[C---:B------:R-:W-:Y:S07]  /*a420*/  HMMA.16816.F32.BF16 R8, R64.reuse, R20, R8 ;  /* 0x000000144008723c */ /* 0x040fee0000041808 */
[----:B------:R-:W-:Y:S01]  /*a430*/  FFMA.FTZ R20, R48, c[0x0][0x2d0], -R105 ;  /* 0x0000b40030147a23 */ /* 0x000fe20000010869 */
[-C--:B------:R-:W-:Y:S03]  /*a440*/  HMMA.16816.F32.BF16 R12, R64, R22.reuse, R12 ;  /* 0x00000016400c723c */ /* 0x080fe6000004180c */
[----:B------:R2:W2:Y:S01]  /*a450*/  MUFU.EX2 R126, R20 ;  /* 0x00000014007e7308 */ /* 0x0004a20000000800 */
[----:B-1----:R-:W-:Y:S01]  /*a460*/  FMUL.FTZ R24, R71, R140 ;  /* 0x0000008c47187220 */ /* 0x002fe20000410000 */
[----:B------:R-:W-:Y:S01]  /*a470*/  MOV R140, R93 ;  /* 0x0000005d008c7202 */ /* 0x000fe20000000f00 */
[--C-:B------:R-:W-:Y:S02]  /*a480*/  FFMA.FTZ R48, R203, c[0x0][0x2d0], -R108.reuse ;  /* 0x0000b400cb307a23 */ /* 0x100fe4000001086c */
[C---:B------:R-:W-:Y:S04]  /*a490*/  HMMA.16816.F32.BF16 R16, R76.reuse, R22, R16 ;  /* 0x000000164c10723c */ /* 0x040fe80000041810 */
[----:B------:R-:W-:Y:S01]  /*a4a0*/  FMUL.FTZ R21, R73, R137 ;  /* 0x0000008949157220 */ /* 0x000fe20000410000 */
[----:B------:R1:W-:Y:S01]  /*a4b0*/  MUFU.EX2 R223, R48 ;  /* 0x0000003000df7308 */ /* 0x0003e20000000800 */
[----:B------:R-:W-:Y:S01]  /*a4c0*/  MOV R137, R56 ;  /* 0x0000003800897202 */ /* 0x000fe20000000f00 */
[C---:B------:R-:W-:Y:S01]  /*a4d0*/  FMUL.FTZ R23, R72.reuse, R139 ;  /* 0x0000008b48177220 */ /* 0x040fe20000410000 */
[----:B------:R-:W-:Y:S01]  /*a4e0*/  MOV R139, R250 ;  /* 0x000000fa008b7202 */ /* 0x000fe20000000f00 */
[----:B------:R-:W-:Y:S03]  /*a4f0*/  FMUL.FTZ R22, R72, R138 ;  /* 0x0000008a48167220 */ /* 0x000fe60000410000 */
[----:B------:R-:W-:Y:S01]  /*a500*/  FFMA.FTZ R56, R210, c[0x0][0x2d0], -R108 ;  /* 0x0000b400d2387a23 */ /* 0x000fe2000001086c */
[----:B------:R-:W-:Y:S01]  /*a510*/  MOV R138, R57 ;  /* 0x00000039008a7202 */ /* 0x000fe20000000f00 */
[----:B------:R-:W-:Y:S01]  /*a520*/  FMUL.FTZ R57, R71, R173 ;  /* 0x000000ad47397220 */ /* 0x000fe20000410000 */
[----:B------:R3:W3:Y:S01]  /*a530*/  MUFU.EX2 R250, R32 ;  /* 0x0000002000fa7308 */ /* 0x0006e20000000800 */
[C---:B--2---:R-:W-:Y:S01]  /*a540*/  FMUL.FTZ R20, R73.reuse, R136 ;  /* 0x0000008849147220 */ /* 0x044fe20000410000 */
[----:B------:R-:W-:Y:S01]  /*a550*/  MOV R136, R59 ;  /* 0x0000003b00887202 */ /* 0x000fe20000000f00 */
[----:B------:R-:W-:Y:S07]  /*a560*/  FMUL.FTZ R59, R0, R175 ;  /* 0x000000af003b7220 */ /* 0x000fee0000410000 */
[----:B------:R2:W-:Y:S01]  /*a570*/  MUFU.EX2 R221, R56 ;  /* 0x0000003800dd7308 */ /* 0x0005e20000000800 */
[-C--:B------:R-:W-:Y:S03]  /*a580*/  HMMA.16816.F32.BF16 R20, R76, R36.reuse, R20 ;  /* 0x000000244c14723c */ /* 0x080fe60000041814 */
[C---:B-1----:R-:W-:Y:S05]  /*a590*/  FMUL.FTZ R48, R73.reuse, R164 ;  /* 0x000000a449307220 */ /* 0x042fea0000410000 */
[C---:B------:R-:W-:Y:S04]  /*a5a0*/  HMMA.16816.F32.BF16 R24, R64.reuse, R36, R24 ;  /* 0x000000244018723c */ /* 0x040fe80000041818 */
[C---:B---3--:R-:W-:Y:S01]  /*a5b0*/  FMUL.FTZ R32, R73.reuse, R148 ;  /* 0x0000009449207220 */ /* 0x048fe20000410000 */
[----:B------:R-:W-:Y:S02]  /*a5c0*/  MOV R148, R46 ;  /* 0x0000002e00947202 */ /* 0x000fe40000000f00 */
[----:B------:R-:W-:Y:S01]  /*a5d0*/  FFMA.FTZ R36, R50, c[0x0][0x2d0], -R102 ;  /* 0x0000b40032247a23 */ /* 0x000fe20000010866 */
[-C--:B------:R-:W-:Y:S03]  /*a5e0*/  HMMA.16816.F32.BF16 R28, R64, R38.reuse, R28 ;  /* 0x00000026401c723c */ /* 0x080fe6000004181c */
[----:B------:R1:W-:Y:S01]  /*a5f0*/  MUFU.EX2 R248, R36 ;  /* 0x0000002400f87308 */ /* 0x0003e20000000800 */
[----:B------:R-:W-:Y:S02]  /*a600*/  FMUL.FTZ R50, R72, R166 ;  /* 0x000000a648327220 */ /* 0x000fe40000410000 */
[----:B------:R-:W-:Y:S01]  /*a610*/  LDSM.16.MT88.4 R164, [R225+0x3100] ;  /* 0x00310000e1a4783b */ /* 0x000fe20000004200 */
[----:B------:R-:W-:Y:S01]  /*a620*/  FMUL.FTZ R46, R0, R162 ;  /* 0x000000a2002e7220 */ /* 0x000fe20000410000 */
[C---:B------:R-:W-:Y:S04]  /*a630*/  HMMA.16816.F32.BF16 R32, R76.reuse, R38, R32 ;  /* 0x000000264c20723c */ /* 0x040fe80000041820 */
[----:B------:R-:W-:Y:S02]  /*a640*/  FMUL.FTZ R37, R73, R153 ;  /* 0x0000009949257220 */ /* 0x000fe40000410000 */
[----:B--2---:R-:W-:Y:S02]  /*a650*/  FMUL.FTZ R56, R71, R172 ;  /* 0x000000ac47387220 */ /* 0x004fe40000410000 */
[C---:B------:R-:W-:Y:S01]  /*a660*/  FMUL.FTZ R39, R72.reuse, R155 ;  /* 0x0000009b48277220 */ /* 0x040fe20000410000 */
[----:B------:R-:W-:Y:S02]  /*a670*/  MOV R155, R249 ;  /* 0x000000f9009b7202 */ /* 0x000fe40000000f00 */
[----:B------:R2:W3:Y:S01]  /*a680*/  MUFU.EX2 R249, R40 ;  /* 0x0000002800f97308 */ /* 0x0004e20000000800 */
[C---:B------:R-:W-:Y:S02]  /*a690*/  FMUL.FTZ R38, R72.reuse, R154 ;  /* 0x0000009a48267220 */ /* 0x040fe40000410000 */
[----:B-1----:R-:W-:Y:S07]  /*a6a0*/  FMUL.FTZ R36, R73, R152 ;  /* 0x0000009849247220 */ /* 0x002fee0000410000 */
[-C--:B------:R-:W-:Y:S03]  /*a6b0*/  HMMA.16816.F32.BF16 R36, R76, R52.reuse, R36 ;  /* 0x000000344c24723c */ /* 0x080fe60000041824 */
[----:B--2---:R-:W-:Y:S01]  /*a6c0*/  FMUL.FTZ R40, R71, R156 ;  /* 0x0000009c47287220 */ /* 0x004fe20000410000 */
[----:B------:R-:W-:Y:S02]  /*a6d0*/  MOV R156, R150 ;  /* 0x00000096009c7202 */ /* 0x000fe40000000f00 */
[----:B------:R-:W-:Y:S04]  /*a6e0*/  MOV R150, R198 ;  /* 0x000000c600967202 */ /* 0x000fe80000000f00 */
[C---:B------:R-:W-:Y:S04]  /*a6f0*/  HMMA.16816.F32.BF16 R40, R64.reuse, R52, R40 ;  /* 0x000000344028723c */ /* 0x040fe80000041828 */
[----:B------:R-:W-:Y:S02]  /*a700*/  MOV R198, R136 ;  /* 0x0000008800c67202 */ /* 0x000fe40000000f00 */
[----:B------:R-:W-:Y:S01]  /*a710*/  MOV R136, R133 ;  /* 0x0000008500887202 */ /* 0x000fe20000000f00 */
[----:B------:R-:W-:Y:S01]  /*a720*/  FFMA.FTZ R52, R209, c[0x0][0x2d0], -R108 ;  /* 0x0000b400d1347a23 */ /* 0x000fe2000001086c */
[-C--:B------:R-:W-:Y:S03]  /*a730*/  HMMA.16816.F32.BF16 R44, R64, R54.reuse, R44 ;  /* 0x00000036402c723c */ /* 0x080fe6000004182c */
[----:B------:R1:W2:Y:S01]  /*a740*/  MUFU.EX2 R220, R52 ;  /* 0x0000003400dc7308 */ /* 0x0002a20000000800 */
[----:B------:R-:W-:Y:S01]  /*a750*/  MOV R133, R232 ;  /* 0x000000e800857202 */ /* 0x000fe20000000f00 */
[C---:B------:R-:W-:Y:S01]  /*a760*/  FMUL.FTZ R53, R73.reuse, R169 ;  /* 0x000000a949357220 */ /* 0x040fe20000410000 */
[----:B------:R2:W5:Y:S02]  /*a770*/  LDL.LU R232, [R1+0x74] ;  /* 0x0000740001e87983 */ /* 0x0005640000300800 */
[C---:B------:R-:W-:Y:S07]  /*a780*/  HMMA.16816.F32.BF16 R48, R76.reuse, R54, R48 ;  /* 0x000000364c30723c */ /* 0x040fee0000041830 */
[C---:B------:R-:W-:Y:S02]  /*a790*/  FMUL.FTZ R55, R72.reuse, R171 ;  /* 0x000000ab48377220 */ /* 0x040fe40000410000 */
[----:B------:R-:W-:Y:S03]  /*a7a0*/  FMUL.FTZ R54, R72, R170 ;  /* 0x000000aa48367220 */ /* 0x000fe60000410000 */
[C---:B-1----:R-:W-:Y:S07]  /*a7b0*/  FMUL.FTZ R52, R73.reuse, R168 ;  /* 0x000000a849347220 */ /* 0x042fee0000410000 */
[-C--:B------:R-:W-:Y:S08]  /*a7c0*/  HMMA.16816.F32.BF16 R52, R76, R80.reuse, R52 ;  /* 0x000000504c34723c */ /* 0x080ff00000041834 */
[C---:B------:R-:W-:Y:S07]  /*a7d0*/  HMMA.16816.F32.BF16 R56, R64.reuse, R80, R56 ;  /* 0x000000504038723c */ /* 0x040fee0000041838 */
[--C-:B------:R-:W-:Y:S01]  /*a7e0*/  FFMA.FTZ R80, R216, c[0x0][0x2d0], -R3.reuse ;  /* 0x0000b400d8507a23 */ /* 0x100fe20000010803 */
        /* <DEDUP_REMOVED lines=8> */
[--C-:B-1----:R-:W-:Y:S03]  /*a870*/  FFMA.FTZ R80, R214, c[0x0][0x2d0], -R3.reuse ;  /* 0x0000b400d6507a23 */ /* 0x102fe60000010803 */
[----:B------:R-:W-:Y:S02]  /*a880*/  F2FP.BF16.PACK_AB R76, R121, R129 ;  /* 0x00000081794c723e */ /* 0x000fe400000010ff */
[----:B------:R-:W-:Y:S01]  /*a890*/  F2FP.BF16.PACK_AB R78, R141, R125 ;  /* 0x0000007d8d4e723e */ /* 0x000fe200000010ff */
[----:B------:R1:W-:Y:S02]  /*a8a0*/  MUFU.EX2 R152, R80 ;  /* 0x0000005000987308 */ /* 0x0003e40000000800 */
[----:B------:R-:W-:Y:S02]  /*a8b0*/  F2FP.BF16.PACK_AB R77, R120, R128 ;  /* 0x00000080784d723e */ /* 0x000fe400000010ff */
[----:B------:R-:W-:Y:S02]  /*a8c0*/  F2FP.BF16.PACK_AB R79, R140, R143 ;  /* 0x0000008f8c4f723e */ /* 0x000fe400000010ff */
[----:B------:R-:W-:Y:S02]  /*a8d0*/  F2FP.BF16.PACK_AB R82, R123, R142 ;  /* 0x0000008e7b52723e */ /* 0x000fe400000010ff */
[----:B------:R-:W-:Y:S03]  /*a8e0*/  F2FP.BF16.PACK_AB R83, R199, R197 ;  /* 0x000000c5c753723e */ /* 0x000fe600000010ff */
[-C--:B------:R-:W-:Y:S03]  /*a8f0*/  HMMA.16816.F32.BF16 R4, R76, R84.reuse, R4 ;  /* 0x000000544c04723c */ /* 0x080fe60000041804 */
[----:B-1----:R-:W-:Y:S02]  /*a900*/  FFMA.FTZ R80, R217, c[0x0][0x2d0], -R3 ;  /* 0x0000b400d9507a23 */ /* 0x002fe40000010803 */
[----:B------:R1:W-:Y:S10]  /*a910*/  MUFU.EX2 R217, R92 ;  /* 0x0000005c00d97308 */ /* 0x0003f40000000800 */
[----:B------:R2:W2:Y:S01]  /*a920*/  MUFU.EX2 R153, R80 ;  /* 0x0000005000997308 */ /* 0x0004a20000000800 */
[----:B-1----:R-:W1:Y:S01]  /*a930*/  LDSM.16.MT88.4 R92, [R225+0x900] ;  /* 0x00090000e15c783b */ /* 0x002e620000004200 */
[----:B--2---:R-:W-:Y:S07]  /*a940*/  F2FP.BF16.PACK_AB R80, R127, R122 ;  /* 0x0000007a7f50723e */ /* 0x004fee00000010ff */
[C---:B------:R-:W-:Y:S07]  /*a950*/  HMMA.16816.F32.BF16 R8, R80.reuse, R84, R8 ;  /* 0x000000545008723c */ /* 0x040fee0000041808 */
[--C-:B------:R-:W-:Y:S01]  /*a960*/  FFMA.FTZ R84, R218, c[0x0][0x2d0], -R105.reuse ;  /* 0x0000b400da547a23 */ /* 0x100fe20000010869 */
[-C--:B------:R-:W-:Y:S03]  /*a970*/  HMMA.16816.F32.BF16 R12, R80, R86.reuse, R12 ;  /* 0x00000056500c723c */ /* 0x080fe6000004180c */
[----:B------:R2:W-:Y:S05]  /*a980*/  MUFU.EX2 R219, R84 ;  /* 0x0000005400db7308 */ /* 0x0005ea0000000800 */
[C---:B------:R-:W-:Y:S08]  /*a990*/  HMMA.16816.F32.BF16 R16, R76.reuse, R86, R16 ;  /* 0x000000564c10723c */ /* 0x040ff00000041810 */
[-C--:B----4-:R-:W-:Y:S08]  /*a9a0*/  HMMA.16816.F32.BF16 R20, R76, R88.reuse, R20 ;  /* 0x000000584c14723c */ /* 0x090ff00000041814 */
[C---:B------:R-:W-:Y:S04]  /*a9b0*/  HMMA.16816.F32.BF16 R24, R80.reuse, R88, R24 ;  /* 0x000000585018723c */ /* 0x040fe80000041818 */
[--C-:B--2---:R-:W-:Y:S03]  /*a9c0*/  FFMA.FTZ R84, R212, c[0x0][0x2d0], -R105.reuse ;  /* 0x0000b400d4547a23 */ /* 0x104fe60000010869 */
[--C-:B------:R-:W-:Y:S01]  /*a9d0*/  FFMA.FTZ R88, R151, c[0x0][0x2d0], -R102.reuse ;  /* 0x0000b40097587a23 */ /* 0x100fe20000010866 */
[-C--:B------:R-:W-:Y:S01]  /*a9e0*/  HMMA.16816.F32.BF16 R28, R80, R90.reuse, R28 ;  /* 0x0000005a501c723c */ /* 0x080fe2000004181c */
[----:B------:R2:W-:Y:S03]  /*a9f0*/  MUFU.EX2 R216, R84 ;  /* 0x0000005400d87308 */ /* 0x0005e60000000800 */
[----:B------:R-:W-:Y:S02]  /*aa00*/  MOV R151, R148 ;  /* 0x0000009400977202 */ /* 0x000fe40000000f00 */
[----:B------:R-:W-:Y:S02]  /*aa10*/  MOV R148, R134 ;  /* 0x0000008600947202 */ /* 0x000fe40000000f00 */
[C---:B------:R-:W-:Y:S03]  /*aa20*/  HMMA.16816.F32.BF16 R32, R76.reuse, R90, R32 ;  /* 0x0000005a4c20723c */ /* 0x040fe60000041820 */
[----:B------:R4:W-:Y:S01]  /*aa30*/  MUFU.EX2 R215, R88 ;  /* 0x0000005800d77308 */ /* 0x0009e20000000800 */
[----:B------:R-:W-:Y:S02]  /*aa40*/  MOV R134, R131 ;  /* 0x0000008300867202 */ /* 0x000fe40000000f00 */
[----:B------:R-:W-:Y:S02]  /*aa50*/  MOV R131, R118 ;  /* 0x0000007600837202 */ /* 0x000fe40000000f00 */
[-C--:B-1----:R-:W-:Y:S04]  /*aa60*/  HMMA.16816.F32.BF16 R36, R76, R92.reuse, R36 ;  /* 0x0000005c4c24723c */ /* 0x082fe80000041824 */
[----:B------:R-:W-:Y:S04]  /*aa70*/  MOV R118, R231 ;  /* 0x000000e700767202 */ /* 0x000fe80000000f00 */
[C---:B------:R-:W-:Y:S04]  /*aa80*/  HMMA.16816.F32.BF16 R40, R80.reuse, R92, R40 ;  /* 0x0000005c5028723c */ /* 0x040fe80000041828 */
[----:B--2---:R-:W-:Y:S04]  /*aa90*/  FFMA.FTZ R84, R211, c[0x0][0x2d0], -R105 ;  /* 0x0000b400d3547a23 */ /* 0x004fe80000010869 */
[-C--:B------:R-:W-:Y:S01]  /*aaa0*/  HMMA.16816.F32.BF16 R44, R80, R94.reuse, R44 ;  /* 0x0000005e502c723c */ /* 0x080fe2000004182c */
[----:B------:R1:W-:Y:S03]  /*aab0*/  MUFU.EX2 R218, R84 ;  /* 0x0000005400da7308 */ /* 0x0003e60000000800 */
[--C-:B----4-:R-:W-:Y:S04]  /*aac0*/  FFMA.FTZ R88, R156, c[0x0][0x2d0], -R102.reuse ;  /* 0x0000b4009c587a23 */ /* 0x110fe80000010866 */
[C---:B------:R-:W-:Y:S03]  /*aad0*/  HMMA.16816.F32.BF16 R48, R76.reuse, R94, R48 ;  /* 0x0000005e4c30723c */ /* 0x040fe60000041830 */
[----:B------:R2:W-:Y:S01]  /*aae0*/  MUFU.EX2 R159, R88 ;  /* 0x00000058009f7308 */ /* 0x0005e20000000800 */
[--C-:B-1----:R-:W-:Y:S01]  /*aaf0*/  FFMA.FTZ R84, R155, c[0x0][0x2d0], -R102.reuse ;  /* 0x0000b4009b547a23 */ /* 0x102fe20000010866 */
[----:B------:R-:W-:Y:S02]  /*ab00*/  MOV R155, R149 ;  /* 0x00000095009b7202 */ /* 0x000fe40000000f00 */
[----:B------:R-:W-:Y:S06]  /*ab10*/  MOV R149, R135 ;  /* 0x0000008700957202 */ /* 0x000fec0000000f00 */
[----:B------:R1:W-:Y:S01]  /*ab20*/  MUFU.EX2 R213, R84 ;  /* 0x0000005400d57308 */ /* 0x0003e20000000800 */
[----:B------:R-:W-:Y:S02]  /*ab30*/  MOV R156, R155 ;  /* 0x0000009b009c7202 */ /* 0x000fe40000000f00 */
[----:B------:R-:W-:Y:S02]  /*ab40*/  MOV R155, R151 ;  /* 0x00000097009b7202 */ /* 0x000fe40000000f00 */
[----:B------:R-:W-:Y:S01]  /*ab50*/  MOV R151, R150 ;  /* 0x0000009600977202 */ /* 0x000fe20000000f00 */
[----:B--2---:R-:W-:Y:S01]  /*ab60*/  FFMA.FTZ R88, R156, c[0x0][0x2d0], -R102 ;  /* 0x0000b4009c587a23 */ /* 0x004fe20000010866 */
[----:B------:R-:W-:Y:S02]  /*ab70*/  MOV R156, R155 ;  /* 0x0000009b009c7202 */ /* 0x000fe40000000f00 */
[----:B------:R-:W-:Y:S01]  /*ab80*/  MOV R155, R151 ;  /* 0x00000097009b7202 */ /* 0x000fe20000000f00 */
[----:B------:R2:W-:Y:S01]  /*ab90*/  MUFU.EX2 R214, R88 ;  /* 0x0000005800d67308 */ /* 0x0005e20000000800 */
[----:B------:R-:W-:Y:S02]  /*aba0*/  MOV R150, R149 ;  /* 0x0000009500967202 */ /* 0x000fe40000000f00 */
[----:B------:R-:W-:Y:S02]  /*abb0*/  MOV R157, R155 ;  /* 0x0000009b009d7202 */ /* 0x000fe40000000f00 */
[----:B------:R-:W-:Y:S02]  /*abc0*/  MOV R151, R150 ;  /* 0x0000009600977202 */ /* 0x000fe40000000f00 */
[----:B------:R-:W-:Y:S02]  /*abd0*/  MOV R135, R132 ;  /* 0x0000008400877202 */ /* 0x000fe40000000f00 */
[----:B------:R-:W-:Y:S02]  /*abe0*/  MOV R132, R193 ;  /* 0x000000c100847202 */ /* 0x000fe40000000f00 */
[----:B------:R-:W-:Y:S02]  /*abf0*/  MOV R193, R229 ;  /* 0x000000e500c17202 */ /* 0x000fe40000000f00 */
[----:B------:R-:W-:Y:S01]  /*ac00*/  MOV R149, R148 ;  /* 0x0000009400957202 */ /* 0x000fe20000000f00 */
[----:B-1----:R-:W1:Y:S01]  /*ac10*/  LDSM.16.MT88.4 R84, [R226+0x900] ;  /* 0x00090000e254783b */ /* 0x002e620000004200 */
[----:B------:R-:W-:Y:S02]  /*ac20*/  MOV R148, R136 ;  /* 0x0000008800947202 */ /* 0x000fe40000000f00 */
[----:B------:R-:W-:Y:S02]  /*ac30*/  MOV R136, R135 ;  /* 0x0000008700887202 */ /* 0x000fe40000000f00 */
[----:B------:R-:W-:Y:S02]  /*ac40*/  MOV R135, R134 ;  /* 0x0000008600877202 */ /* 0x000fe40000000f00 */
[----:B------:R-:W-:Y:S01]  /*ac50*/  MOV R134, R193 ;  /* 0x000000c100867202 */ /* 0x000fe20000000f00 */
[----:B------:R4:W5:Y:S01]  /*ac60*/  LDL.LU R229, [R1+0x70] ;  /* 0x0000700001e57983 */ /* 0x0009620000300800 */
[----:B------:R-:W-:Y:S01]  /*ac70*/  MOV R150, R149 ;  /* 0x0000009500967202 */ /* 0x000fe20000000f00 */
[--C-:B--2---:R-:W-:Y:S01]  /*ac80*/  FFMA.FTZ R88, R156, c[0x0][0x2d0], -R108.reuse ;  /* 0x0000b4009c587a23 */ /* 0x104fe2000001086c */
[----:B------:R-:W-:Y:S01]  /*ac90*/  MOV R156, R151 ;  /* 0x00000097009c7202 */ /* 0x000fe20000000f00 */
[----:B------:R4:W5:Y:S01]  /*aca0*/  LDL.LU R231, [R1+0x6c] ;  /* 0x00006c0001e77983 */ /* 0x0009620000300800 */
[----:B------:R-:W-:Y:S01]  /*acb0*/  MOV R149, R148 ;  /* 0x0000009400957202 */ /* 0x000fe20000000f00 */
[----:B------:R2:W-:Y:S01]  /*acc0*/  MUFU.EX2 R155, R88 ;  /* 0x00000058009b7308 */ /* 0x0005e20000000800 */
[----:B------:R-:W-:Y:S02]  /*acd0*/  MOV R148, R135 ;  /* 0x0000008700947202 */ /* 0x000fe40000000f00 */
[----:B------:R-:W-:Y:S02]  /*ace0*/  MOV R135, R134 ;  /* 0x0000008600877202 */ /* 0x000fe40000000f00 */
[----:B------:R-:W-:Y:S02]  /*acf0*/  MOV R134, R236 ;  /* 0x000000ec00867202 */ /* 0x000fe40000000f00 */
[----:B------:R-:W-:Y:S02]  /*ad00*/  MOV R193, R186 ;  /* 0x000000ba00c17202 */ /* 0x000fe40000000f00 */
[----:B------:R-:W-:Y:S02]  /*ad10*/  MOV R186, R235 ;  /* 0x000000eb00ba7202 */ /* 0x000fe40000000f00 */
[----:B------:R4:W5:Y:S01]  /*ad20*/  LDL.LU R235, [R1+0x68] ;  /* 0x0000680001eb7983 */ /* 0x0009620000300800 */
[----:B------:R-:W-:Y:S02]  /*ad30*/  MOV R151, R150 ;  /* 0x0000009600977202 */ /* 0x000fe40000000f00 */
[----:B------:R-:W-:Y:S01]  /*ad40*/  MOV R150, R149 ;  /* 0x0000009500967202 */ /* 0x000fe20000000f00 */
[----:B------:R4:W5:Y:S01]  /*ad50*/  LDL.LU R236, [R1+0x64] ;  /* 0x0000640001ec7983 */ /* 0x0009620000300800 */
[----:B------:R-:W-:Y:S02]  /*ad60*/  MOV R149, R148 ;  /* 0x0000009400957202 */ /* 0x000fe40000000f00 */
[----:B------:R-:W-:Y:S02]  /*ad70*/  MOV R148, R135 ;  /* 0x0000008700947202 */ /* 0x000fe40000000f00 */
[----:B------:R-:W-:Y:S02]  /*ad80*/  MOV R135, R134 ;  /* 0x0000008600877202 */ /* 0x000fe40000000f00 */
[----:B------:R-:W-:Y:S01]  /*ad90*/  MOV R134, R110 ;  /* 0x0000006e00867202 */ /* 0x000fe20000000f00 */
[--C-:B--2---:R-:W-:Y:S01]  /*ada0*/  FFMA.FTZ R88, R157, c[0x0][0x2d0], -R108.reuse ;  /* 0x0000b4009d587a23 */ /* 0x104fe2000001086c */
[----:B------:R-:W-:Y:S01]  /*adb0*/  MOV R157, R156 ;  /* 0x0000009c009d7202 */ /* 0x000fe20000000f00 */
[-C--:B-1----:R-:W-:Y:S02]  /*adc0*/  HMMA.16816.F32.BF16 R52, R76, R84.reuse, R52 ;  /* 0x000000544c34723c */ /* 0x082fe40000041834 */
[----:B------:R1:W-:Y:S01]  /*add0*/  MUFU.EX2 R158, R88 ;  /* 0x00000058009e7308 */ /* 0x0003e20000000800 */
[----:B------:R-:W-:Y:S01]  /*ade0*/  MOV R156, R151 ;  /* 0x00000097009c7202 */ /* 0x000fe20000000f00 */
[--C-:B------:R-:W-:Y:S01]  /*adf0*/  FFMA.FTZ R92, R157, c[0x0][0x2d0], -R108.reuse ;  /* 0x0000b4009d5c7a23 */ /* 0x100fe2000001086c */
[----:B------:R-:W-:Y:S02]  /*ae00*/  MOV R151, R150 ;  /* 0x0000009600977202 */ /* 0x000fe40000000f00 */
[----:B------:R-:W-:Y:S01]  /*ae10*/  MOV R150, R149 ;  /* 0x0000009500967202 */ /* 0x000fe20000000f00 */
[C---:B------:R-:W-:Y:S04]  /*ae20*/  HMMA.16816.F32.BF16 R56, R80.reuse, R84, R56 ;  /* 0x000000545038723c */ /* 0x040fe80000041838 */
[----:B------:R2:W-:Y:S01]  /*ae30*/  MUFU.EX2 R163, R92 ;  /* 0x0000005c00a37308 */ /* 0x0005e20000000800 */
[----:B------:R-:W-:Y:S02]  /*ae40*/  MOV R157, R156 ;  /* 0x0000009c009d7202 */ /* 0x000fe40000000f00 */
[----:B------:R-:W-:Y:S01]  /*ae50*/  MOV R149, R148 ;  /* 0x0000009400957202 */ /* 0x000fe20000000f00 */
[-C--:B------:R-:W-:Y:S04]  /*ae60*/  HMMA.16816.F32.BF16 R60, R80, R86.reuse, R60 ;  /* 0x00000056503c723c */ /* 0x080fe8000004183c */
[----:B------:R-:W-:Y:S02]  /*ae70*/  MOV R156, R151 ;  /* 0x00000097009c7202 */ /* 0x000fe40000000f00 */
[----:B------:R-:W-:Y:S02]  /*ae80*/  MOV R151, R150 ;  /* 0x0000009600977202 */ /* 0x000fe40000000f00 */
[----:B------:R-:W-:Y:S01]  /*ae90*/  HMMA.16816.F32.BF16 R64, R76, R86, R64 ;  /* 0x000000564c40723c */ /* 0x000fe20000041840 */
[----:B-1----:R-:W1:Y:S03]  /*aea0*/  LDSM.16.MT88.4 R88, [R224+0x1100] ;  /* 0x00110000e058783b */ /* 0x002e660000004200 */
[----:B------:R-:W-:Y:S02]  /*aeb0*/  MOV R150, R149 ;  /* 0x0000009500967202 */ /* 0x000fe40000000f00 */
[----:B------:R-:W-:Y:S02]  /*aec0*/  MOV R148, R201 ;  /* 0x000000c900947202 */ /* 0x000fe40000000f00 */
[----:B------:R-:W-:Y:S01]  /*aed0*/  MOV R201, R139 ;  /* 0x0000008b00c97202 */ /* 0x000fe20000000f00 */
[----:B--2---:R-:W-:Y:S03]  /*aee0*/  FFMA.FTZ R92, R157, c[0x0][0x2d0], -R108 ;  /* 0x0000b4009d5c7a23 */ /* 0x004fe6000001086c */
[----:B------:R-:W-:Y:S02]  /*aef0*/  MOV R157, R156 ;  /* 0x0000009c009d7202 */ /* 0x000fe40000000f00 */
[----:B------:R-:W-:Y:S01]  /*af00*/  MOV R156, R151 ;  /* 0x00000097009c7202 */ /* 0x000fe20000000f00 */
[----:B------:R-:W2:Y:S01]  /*af10*/  MUFU.EX2 R162, R92 ;  /* 0x0000005c00a27308 */ /* 0x000ea20000000800 */
[----:B------:R-:W-:Y:S01]  /*af20*/  MOV R151, R150 ;  /* 0x0000009600977202 */ /* 0x000fe20000000f00 */
[--C-:B------:R-:W-:Y:S01]  /*af30*/  FFMA.FTZ R84, R157, c[0x0][0x2d0], -R3.reuse ;  /* 0x0000b4009d547a23 */ /* 0x100fe20000010803 */
[----:B------:R-:W-:Y:S02]  /*af40*/  MOV R208, R156 ;  /* 0x0000009c00d07202 */ /* 0x000fe40000000f00 */
[----:B------:R-:W-:Y:S02]  /*af50*/  MOV R156, R151 ;  /* 0x00000097009c7202 */ /* 0x000fe40000000f00 */
[----:B------:R-:W-:Y:S01]  /*af60*/  MOV R149, R148 ;  /* 0x0000009400957202 */ /* 0x000fe20000000f00 */
[--C-:B------:R-:W-:Y:S01]  /*af70*/  FFMA.FTZ R80, R208, c[0x0][0x2d0], -R3.reuse ;  /* 0x0000b400d0507a23 */ /* 0x100fe20000010803 */
[----:B------:R-:W-:Y:S01]  /*af80*/  MOV R203, R156 ;  /* 0x0000009c00cb7202 */ /* 0x000fe20000000f00 */
[----:B------:R2:W-:Y:S01]  /*af90*/  MUFU.EX2 R157, R84 ;  /* 0x00000054009d7308 */ /* 0x0005e20000000800 */
[----:B------:R-:W-:Y:S02]  /*afa0*/  MOV R148, R201 ;  /* 0x000000c900947202 */ /* 0x000fe40000000f00 */
[----:B------:R-:W-:Y:S02]  /*afb0*/  MOV R201, R198 ;  /* 0x000000c600c97202 */ /* 0x000fe40000000f00 */
[----:B------:R-:W-:Y:S02]  /*afc0*/  F2FP.BF16.PACK_AB R76, R146, R147 ;  /* 0x00000093924c723e */ /* 0x000fe400000010ff */
[----:B------:R-:W-:Y:S02]  /*afd0*/  F2FP.BF16.PACK_AB R78, R124, R126 ;  /* 0x0000007e7c4e723e */ /* 0x000fe400000010ff */
[----:B------:R-:W-:Y:S01]  /*afe0*/  F2FP.BF16.PACK_AB R77, R250, R251 ;  /* 0x000000fbfa4d723e */ /* 0x000fe200000010ff */
[----:B------:R4:W4:Y:S01]  /*aff0*/  MUFU.EX2 R156, R80 ;  /* 0x00000050009c7308 */ /* 0x0009220000000800 */
[----:B---3--:R-:W-:Y:S02]  /*b000*/  F2FP.BF16.PACK_AB R79, R249, R248 ;  /* 0x000000f8f94f723e */ /* 0x008fe400000010ff */
[----:B------:R-:W-:Y:S02]  /*b010*/  MOV R150, R149 ;  /* 0x0000009500967202 */ /* 0x000fe40000000f00 */
[----:B------:R-:W-:Y:S02]  /*b020*/  MOV R149, R201 ;  /* 0x000000c900957202 */ /* 0x000fe40000000f00 */
[----:B------:R-:W-:Y:S01]  /*b030*/  MOV R151, R150 ;  /* 0x0000009600977202 */ /* 0x000fe20000000f00 */
[-C--:B-1----:R-:W-:Y:S03]  /*b040*/  HMMA.16816.F32.BF16 R4, R76, R88.reuse, R4 ;  /* 0x000000584c04723c */ /* 0x082fe60000041804 */
[----:B------:R-:W-:Y:S02]  /*b050*/  MOV R150, R149 ;  /* 0x0000009500967202 */ /* 0x000fe40000000f00 */
[----:B------:R-:W-:Y:S01]  /*b060*/  F2FP.BF16.PACK_AB R82, R221, R220 ;  /* 0x000000dcdd52723e */ /* 0x000fe200000010ff */
[----:B--2---:R-:W1:Y:S01]  /*b070*/  LDSM.16.MT88.4 R84, [R227+0x1100] ;  /* 0x00110000e354783b */ /* 0x004e620000004200 */
[----:B------:R-:W-:Y:S02]  /*b080*/  F2FP.BF16.PACK_AB R81, R154, R144 ;  /* 0x000000909a51723e */ /* 0x000fe400000010ff */
[----:B------:R-:W-:Y:S03]  /*b090*/  F2FP.BF16.PACK_AB R83, R153, R152 ;  /* 0x000000989953723e */ /* 0x000fe600000010ff */
[----:B------:R-:W-:Y:S02]  /*b0a0*/  MOV R208, R151 ;  /* 0x0000009700d07202 */ /* 0x000fe40000000f00 */
[----:B------:R-:W-:Y:S01]  /*b0b0*/  MOV R151, R150 ;  /* 0x0000009600977202 */ /* 0x000fe20000000f00 */
[--C-:B----4-:R-:W-:Y:S01]  /*b0c0*/  FFMA.FTZ R80, R203, c[0x0][0x2d0], -R3.reuse ;  /* 0x0000b400cb507a23 */ /* 0x110fe20000010803 */
[----:B------:R-:W-:Y:S02]  /*b0d0*/  MOV R203, R208 ;  /* 0x000000d000cb7202 */ /* 0x000fe40000000f00 */
[----:B------:R-:W-:Y:S01]  /*b0e0*/  MOV R208, R151 ;  /* 0x0000009700d07202 */ /* 0x000fe20000000f00 */
[----:B------:R2:W-:Y:S01]  /*b0f0*/  MUFU.EX2 R160, R80 ;  /* 0x0000005000a07308 */ /* 0x0005e20000000800 */
[----:B------:R-:W-:Y:S01]  /*b100*/  MOV R198, R138 ;  /* 0x0000008a00c67202 */ /* 0x000fe20000000f00 */
[----:B------:R-:W-:Y:S01]  /*b110*/  FFMA.FTZ R92, R203, c[0x0][0x2d0], -R3 ;  /* 0x0000b400cb5c7a23 */ /* 0x000fe20000010803 */
        /* <DEDUP_REMOVED lines=11> */
[----:B--2---:R-:W-:Y:S02]  /*b1d0*/  F2FP.BF16.PACK_AB R80, R223, R145 ;  /* 0x00000091df50723e */ /* 0x004fe400000010ff */
[----:B------:R-:W-:Y:S02]  /*b1e0*/  MOV R139, R238 ;  /* 0x000000ee008b7202 */ /* 0x000fe40000000f00 */
[----:B------:R-:W-:Y:S02]  /*b1f0*/  MOV R110, R237 ;  /* 0x000000ed006e7202 */ /* 0x000fe40000000f00 */
[----:B------:R2:W5:Y:S01]  /*b200*/  LDL.LU R237, [R1+0x60] ;  /* 0x0000600001ed7983 */ /* 0x0005620000300800 */
[C---:B------:R-:W-:Y:S03]  /*b210*/  HMMA.16816.F32.BF16 R8, R80.reuse, R88, R8 ;  /* 0x000000585008723c */ /* 0x040fe60000041808 */
[----:B------:R2:W5:Y:S01]  /*b220*/  LDL.LU R238, [R1+0x5c] ;  /* 0x00005c0001ee7983 */ /* 0x0005620000300800 */
[----:B------:R-:W-:Y:S02]  /*b230*/  MOV R203, R150 ;  /* 0x0000009600cb7202 */ /* 0x000fe40000000f00 */
[----:B------:R-:W-:Y:S01]  /*b240*/  MOV R138, R137 ;  /* 0x00000089008a7202 */ /* 0x000fe20000000f00 */
[--C-:B------:R-:W-:Y:S01]  /*b250*/  FFMA.FTZ R88, R161, c[0x0][0x2d0], -R105.reuse ;  /* 0x0000b400a1587a23 */ /* 0x100fe20000010869 */
[-C--:B------:R-:W-:Y:S01]  /*b260*/  HMMA.16816.F32.BF16 R12, R80, R90.reuse, R12 ;  /* 0x0000005a500c723c */ /* 0x080fe2000004180c */
[----:B------:R2:W5:Y:S02]  /*b270*/  LDL.LU R239, [R1+0x58] ;  /* 0x0000580001ef7983 */ /* 0x0005640000300800 */
[----:B------:R3:W-:Y:S01]  /*b280*/  MUFU.EX2 R161, R88 ;  /* 0x0000005800a17308 */ /* 0x0007e20000000800 */
[----:B------:R-:W-:Y:S02]  /*b290*/  MOV R137, R240 ;  /* 0x000000f000897202 */ /* 0x000fe40000000f00 */
[----:B------:R2:W5:Y:S01]  /*b2a0*/  LDL.LU R240, [R1+0x54] ;  /* 0x0000540001f07983 */ /* 0x0005620000300800 */
[----:B------:R-:W-:Y:S01]  /*b2b0*/  MOV R198, R138 ;  /* 0x0000008a00c67202 */ /* 0x000fe20000000f00 */
[C---:B------:R-:W-:Y:S04]  /*b2c0*/  HMMA.16816.F32.BF16 R16, R76.reuse, R90, R16 ;  /* 0x0000005a4c10723c */ /* 0x040fe80000041810 */
[----:B------:R-:W-:Y:S02]  /*b2d0*/  MOV R138, R137 ;  /* 0x00000089008a7202 */ /* 0x000fe40000000f00 */
[----:B------:R-:W-:Y:S02]  /*b2e0*/  MOV R137, R111 ;  /* 0x0000006f00897202 */ /* 0x000fe40000000f00 */
[-C--:B-1----:R-:W-:Y:S04]  /*b2f0*/  HMMA.16816.F32.BF16 R20, R76, R84.reuse, R20 ;  /* 0x000000544c14723c */ /* 0x082fe80000041814 */
[----:B------:R-:W-:Y:S02]  /*b300*/  MOV R201, R198 ;  /* 0x000000c600c97202 */ /* 0x000fe40000000f00 */
[----:B------:R-:W-:Y:S02]  /*b310*/  MOV R198, R138 ;  /* 0x0000008a00c67202 */ /* 0x000fe40000000f00 */
[C---:B------:R-:W-:Y:S04]  /*b320*/  HMMA.16816.F32.BF16 R24, R80.reuse, R84, R24 ;  /* 0x000000545018723c */ /* 0x040fe80000041818 */
[--C-:B---3--:R-:W-:Y:S01]  /*b330*/  FFMA.FTZ R88, R203, c[0x0][0x2d0], -R105.reuse ;  /* 0x0000b400cb587a23 */ /* 0x108fe20000010869 */
[----:B------:R-:W-:Y:S02]  /*b340*/  MOV R149, R201 ;  /* 0x000000c900957202 */ /* 0x000fe40000000f00 */
[----:B------:R-:W-:Y:S01]  /*b350*/  MOV R201, R198 ;  /* 0x000000c600c97202 */ /* 0x000fe20000000f00 */
[-C--:B------:R-:W-:Y:S01]  /*b360*/  HMMA.16816.F32.BF16 R28, R80, R86.reuse, R28 ;  /* 0x00000056501c723c */ /* 0x080fe2000004181c */
[----:B------:R1:W-:Y:S03]  /*b370*/  MUFU.EX2 R211, R88 ;  /* 0x0000005800d37308 */ /* 0x0003e60000000800 */
[----:B------:R-:W-:Y:S02]  /*b380*/  MOV R150, R201 ;  /* 0x000000c900967202 */ /* 0x000fe40000000f00 */
[----:B------:R-:W-:Y:S02]  /*b390*/  MOV R138, R137 ;  /* 0x00000089008a7202 */ /* 0x000fe40000000f00 */
[C---:B------:R-:W-:Y:S04]  /*b3a0*/  HMMA.16816.F32.BF16 R32, R76.reuse, R86, R32 ;  /* 0x000000564c20723c */ /* 0x040fe80000041820 */
[----:B------:R-:W-:Y:S01]  /*b3b0*/  MOV R137, R136 ;  /* 0x0000008800897202 */ /* 0x000fe20000000f00 */
[--C-:B------:R-:W-:Y:S01]  /*b3c0*/  FFMA.FTZ R84, R150, c[0x0][0x2d0], -R102.reuse ;  /* 0x0000b40096547a23 */ /* 0x100fe20000010866 */
[----:B------:R-:W-:Y:S02]  /*b3d0*/  MOV R136, R106 ;  /* 0x0000006a00887202 */ /* 0x000fe40000000f00 */
[----:B------:R-:W-:Y:S01]  /*b3e0*/  MOV R198, R138 ;  /* 0x0000008a00c67202 */ /* 0x000fe20000000f00 */
[----:B------:R3:W-:Y:S03]  /*b3f0*/  MUFU.EX2 R209, R84 ;  /* 0x0000005400d17308 */ /* 0x0007e60000000800 */
[----:B------:R-:W-:Y:S02]  /*b400*/  MOV R138, R137 ;  /* 0x00000089008a7202 */ /* 0x000fe40000000f00 */
[----:B------:R-:W-:Y:S02]  /*b410*/  MOV R137, R136 ;  /* 0x0000008800897202 */ /* 0x000fe40000000f00 */
[----:B------:R-:W-:Y:S02]  /*b420*/  MOV R208, R149 ;  /* 0x0000009500d07202 */ /* 0x000fe40000000f00 */
[----:B------:R-:W-:Y:S02]  /*b430*/  MOV R149, R198 ;  /* 0x000000c600957202 */ /* 0x000fe40000000f00 */
[----:B------:R-:W-:Y:S01]  /*b440*/  MOV R198, R137 ;  /* 0x0000008900c67202 */ /* 0x000fe20000000f00 */
[--C-:B-1----:R-:W-:Y:S01]  /*b450*/  FFMA.FTZ R88, R208, c[0x0][0x2d0], -R105.reuse ;  /* 0x0000b400d0587a23 */ /* 0x102fe20000010869 */
[----:B------:R-:W-:Y:S02]  /*b460*/  MOV R137, R135 ;  /* 0x0000008700897202 */ /* 0x000fe40000000f00 */
[----:B------:R-:W-:Y:S01]  /*b470*/  MOV R135, R118 ;  /* 0x0000007600877202 */ /* 0x000fe20000000f00 */
[----:B------:R1:W-:Y:S01]  /*b480*/  MUFU.EX2 R212, R88 ;  /* 0x0000005800d47308 */ /* 0x0003e20000000800 */
[----:B------:R-:W-:Y:S02]  /*b490*/  MOV R201, R138 ;  /* 0x0000008a00c97202 */ /* 0x000fe40000000f00 */
[----:B------:R-:W-:Y:S02]  /*b4a0*/  MOV R136, R133 ;  /* 0x0000008500887202 */ /* 0x000fe40000000f00 */
[----:B------:R-:W-:Y:S02]  /*b4b0*/  MOV R111, R233 ;  /* 0x000000e9006f7202 */ /* 0x000fe40000000f00 */
[----:B------:R-:W-:Y:S01]  /*b4c0*/  MOV R138, R136 ;  /* 0x00000088008a7202 */ /* 0x000fe20000000f00 */
[----:B---3--:R-:W-:Y:S01]  /*b4d0*/  FFMA.FTZ R84, R148, c[0x0][0x2d0], -R102 ;  /* 0x0000b40094547a23 */ /* 0x008fe20000010866 */
[----:B------:R-:W-:Y:S01]  /*b4e0*/  MOV R148, R207 ;  /* 0x000000cf00947202 */ /* 0x000fe20000000f00 */
[----:B------:R3:W4:Y:S01]  /*b4f0*/  MUFU.EX2 R118, R92 ;  /* 0x0000005c00767308 */ /* 0x0007220000000800 */
[----:B------:R-:W-:Y:S01]  /*b500*/  MOV R136, R193 ;  /* 0x000000c100887202 */ /* 0x000fe20000000f00 */
[----:B------:R2:W5:Y:S01]  /*b510*/  LDL.LU R233, [R1+0x50] ;  /* 0x0000500001e97983 */ /* 0x0005620000300800 */
[----:B------:R-:W-:Y:S02]  /*b520*/  MOV R106, R234 ;  /* 0x000000ea006a7202 */ /* 0x000fe40000000f00 */
[----:B------:R-:W-:Y:S01]  /*b530*/  MOV R133, R132 ;  /* 0x0000008400857202 */ /* 0x000fe20000000f00 */
[----:B------:R2:W5:Y:S01]  /*b540*/  LDL.LU R234, [R1+0x4c] ;  /* 0x00004c0001ea7983 */ /* 0x0005620000300800 */
[----:B------:R-:W-:Y:S01]  /*b550*/  MOV R132, R119 ;  /* 0x0000007700847202 */ /* 0x000fe20000000f00 */
[----:B------:R-:W-:Y:S01]  /*b560*/  FFMA.FTZ R106, R106, c[0x0][0x2d0], -R108 ;  /* 0x0000b4006a6a7a23 */ /* 0x000fe2000001086c */
[----:B------:R-:W-:Y:S01]  /*b570*/  MOV R193, R230 ;  /* 0x000000e600c17202 */ /* 0x000fe20000000f00 */
[----:B------:R2:W-:Y:S01]  /*b580*/  MUFU.EX2 R207, R84 ;  /* 0x0000005400cf7308 */ /* 0x0005e20000000800 */
[----:B------:R2:W5:Y:S01]  /*b590*/  LDL.LU R119, [R1+0x48] ;  /* 0x0000480001777983 */ /* 0x0005620000300800 */
[----:B------:R-:W-:Y:S01]  /*b5a0*/  MOV R150, R110 ;  /* 0x0000006e00967202 */ /* 0x000fe20000000f00 */
[--C-:B-1----:R-:W-:Y:S02]  /*b5b0*/  FFMA.FTZ R88, R151, c[0x0][0x2d0], -R105.reuse ;  /* 0x0000b40097587a23 */ /* 0x102fe40000010869 */
[----:B------:R1:W5:Y:S01]  /*b5c0*/  LDL.LU R230, [R1+0x44] ;  /* 0x0000440001e67983 */ /* 0x0003620000300800 */
[----:B------:R-:W-:Y:S01]  /*b5d0*/  MOV R151, R103 ;  /* 0x0000006700977202 */ /* 0x000fe20000000f00 */
[----:B------:R-:W-:Y:S03]  /*b5e0*/  FFMA.FTZ R103, R189, c[0x0][0x2d0], -R105 ;  /* 0x0000b400bd677a23 */ /* 0x000fe60000010869 */
[----:B------:R1:W-:Y:S01]  /*b5f0*/  MUFU.EX2 R210, R88 ;  /* 0x0000005800d27308 */ /* 0x0003e20000000800 */
[----:B---3--:R-:W3:Y:S09]  /*b600*/  LDSM.16.MT88.4 R92, [R225+0x1100] ;  /* 0x00110000e15c783b */ /* 0x008ef20000004200 */
[----:B------:R-:W-:Y:S01]  /*b610*/  MUFU.EX2 R106, R106 ;  /* 0x0000006a006a7308 */ /* 0x000fe20000000800 */
[--C-:B--2---:R-:W-:Y:S09]  /*b620*/  FFMA.FTZ R84, R149, c[0x0][0x2d0], -R102.reuse ;  /* 0x0000b40095547a23 */ /* 0x104ff20000010866 */
[----:B------:R2:W-:Y:S01]  /*b630*/  MUFU.EX2 R208, R84 ;  /* 0x0000005400d07308 */ /* 0x0005e20000000800 */
[----:B-1----:R-:W1:Y:S09]  /*b640*/  LDSM.16.MT88.4 R88, [R226+0x1100] ;  /* 0x00110000e258783b */ /* 0x002e720000004200 */
[----:B------:R-:W-:Y:S10]  /*b650*/  MUFU.EX2 R110, R100 ;  /* 0x00000064006e7308 */ /* 0x000ff40000000800 */
[----:B------:R1:W-:Y:S01]  /*b660*/  MUFU.EX2 R189, R103 ;  /* 0x0000006700bd7308 */ /* 0x0003e20000000800 */
[-C--:B---3--:R-:W-:Y:S03]  /*b670*/  HMMA.16816.F32.BF16 R36, R76, R92.reuse, R36 ;  /* 0x0000005c4c24723c */ /* 0x088fe60000041824 */
[----:B--2---:R-:W-:Y:S01]  /*b680*/  FFMA.FTZ R84, R201, c[0x0][0x2d0], -R102 ;  /* 0x0000b400c9547a23 */ /* 0x004fe20000010866 */
[----:B------:R-:W-:Y:S02]  /*b690*/  MOV R201, R198 ;  /* 0x000000c600c97202 */ /* 0x000fe40000000f00 */
[----:B------:R-:W-:Y:S02]  /*b6a0*/  MOV R198, R206 ;  /* 0x000000ce00c67202 */ /* 0x000fe40000000f00 */
[C---:B------:R-:W-:Y:S01]  /*b6b0*/  HMMA.16816.F32.BF16 R40, R80.reuse, R92, R40 ;  /* 0x0000005c5028723c */ /* 0x040fe20000041828 */
[----:B------:R2:W-:Y:S06]  /*b6c0*/  MUFU.EX2 R206, R84 ;  /* 0x0000005400ce7308 */ /* 0x0005ec0000000800 */
[--C-:B------:R-:W-:Y:S01]  /*b6d0*/  FFMA.FTZ R92, R201, c[0x0][0x2d0], -R108.reuse ;  /* 0x0000b400c95c7a23 */ /* 0x100fe2000001086c */
[-C--:B------:R-:W-:Y:S03]  /*b6e0*/  HMMA.16816.F32.BF16 R44, R80, R94.reuse, R44 ;  /* 0x0000005e502c723c */ /* 0x080fe6000004182c */
[----:B------:R3:W-:Y:S01]  /*b6f0*/  MUFU.EX2 R169, R92 ;  /* 0x0000005c00a97308 */ /* 0x0007e20000000800 */
[--C-:B-1----:R-:W-:Y:S04]  /*b700*/  FFMA.FTZ R103, R75, c[0x0][0x2d0], -R3.reuse ;  /* 0x0000b4004b677a23 */ /* 0x102fe80000010803 */
[C---:B------:R-:W-:Y:S08]  /*b710*/  HMMA.16816.F32.BF16 R48, R76.reuse, R94, R48 ;  /* 0x0000005e4c30723c */ /* 0x040ff00000041830 */
[-C--:B------:R-:W-:Y:S04]  /*b720*/  HMMA.16816.F32.BF16 R52, R76, R88.reuse, R52 ;  /* 0x000000584c34723c */ /* 0x080fe80000041834 */
[--C-:B--2---:R-:W-:Y:S01]  /*b730*/  FFMA.FTZ R84, R148, c[0x0][0x2d0], -R108.reuse ;  /* 0x0000b40094547a23 */ /* 0x104fe2000001086c */
[----:B------:R-:W-:Y:S03]  /*b740*/  MOV R148, R187 ;  /* 0x000000bb00947202 */ /* 0x000fe60000000f00 */
[C---:B------:R-:W-:Y:S01]  /*b750*/  HMMA.16816.F32.BF16 R56, R80.reuse, R88, R56 ;  /* 0x000000585038723c */ /* 0x040fe20000041838 */
[----:B------:R1:W-:Y:S03]  /*b760*/  MUFU.EX2 R171, R84 ;  /* 0x0000005400ab7308 */ /* 0x0003e60000000800 */
[--C-:B---3--:R-:W-:Y:S03]  /*b770*/  FFMA.FTZ R92, R198, c[0x0][0x2d0], -R108.reuse ;  /* 0x0000b400c65c7a23 */ /* 0x108fe6000001086c */
[--C-:B------:R-:W-:Y:S01]  /*b780*/  FFMA.FTZ R88, R139, c[0x0][0x2d0], -R108.reuse ;  /* 0x0000b4008b587a23 */ /* 0x100fe2000001086c */
[-C--:B------:R-:W-:Y:S03]  /*b790*/  HMMA.16816.F32.BF16 R60, R80, R90.reuse, R60 ;  /* 0x0000005a503c723c */ /* 0x080fe6000004183c */
[----:B------:R2:W-:Y:S01]  /*b7a0*/  MUFU.EX2 R168, R88 ;  /* 0x0000005800a87308 */ /* 0x0005e20000000800 */
[----:B------:R-:W-:Y:S02]  /*b7b0*/  MOV R139, R186 ;  /* 0x000000ba008b7202 */ /* 0x000fe40000000f00 */
[----:B------:R-:W-:Y:S01]  /*b7c0*/  MOV R186, R111 ;  /* 0x0000006f00ba7202 */ /* 0x000fe20000000f00 */
[--C-:B------:R-:W-:Y:S01]  /*b7d0*/  FFMA.FTZ R80, R116, c[0x0][0x2d0], -R3.reuse ;  /* 0x0000b40074507a23 */ /* 0x100fe20000010803 */
[----:B------:R-:W-:Y:S04]  /*b7e0*/  HMMA.16816.F32.BF16 R64, R76, R90, R64 ;  /* 0x0000005a4c40723c */ /* 0x000fe80000041840 */
[----:B------:R-:W-:Y:S01]  /*b7f0*/  F2FP.BF16.PACK_AB R82, R162, R163 ;  /* 0x000000a3a252723e */ /* 0x000fe200000010ff */
[----:B------:R3:W-:Y:S01]  /*b800*/  MUFU.EX2 R116, R80 ;  /* 0x0000005000747308 */ /* 0x0007e20000000800 */
[----:B------:R-:W-:Y:S01]  /*b810*/  F2FP.BF16.PACK_AB R81, R156, R157 ;  /* 0x0000009d9c51723e */ /* 0x000fe200000010ff */
[--C-:B------:R-:W-:Y:S01]  /*b820*/  FFMA.FTZ R100, R139, c[0x0][0x2d0], -R3.reuse ;  /* 0x0000b4008b647a23 */ /* 0x100fe20000010803 */
[----:B------:R-:W-:Y:S01]  /*b830*/  F2FP.BF16.PACK_AB R76, R219, R217 ;  /* 0x000000d9db4c723e */ /* 0x000fe200000010ff */
[----:B-1----:R-:W1:Y:S03]  /*b840*/  LDSM.16.MT88.4 R84, [R224+0x1900] ;  /* 0x00190000e054783b */ /* 0x002e660000004200 */
[----:B------:R-:W-:Y:S02]  /*b850*/  F2FP.BF16.PACK_AB R78, R218, R216 ;  /* 0x000000d8da4e723e */ /* 0x000fe400000010ff */
[----:B------:R-:W-:Y:S01]  /*b860*/  F2FP.BF16.PACK_AB R77, R215, R213 ;  /* 0x000000d5d74d723e */ /* 0x000fe200000010ff */
[----:B------:R1:W-:Y:S01]  /*b870*/  MUFU.EX2 R170, R92 ;  /* 0x0000005c00aa7308 */ /* 0x0003e20000000800 */
[----:B------:R-:W-:Y:S02]  /*b880*/  F2FP.BF16.PACK_AB R79, R214, R159 ;  /* 0x0000009fd64f723e */ /* 0x000fe400000010ff */
[----:B----4-:R-:W-:Y:S01]  /*b890*/  F2FP.BF16.PACK_AB R83, R118, R160 ;  /* 0x000000a07653723e */ /* 0x010fe200000010ff */
[----:B--2---:R-:W2:Y:S06]  /*b8a0*/  LDSM.16.MT88.4 R88, [R227+0x1900] ;  /* 0x00190000e358783b */ /* 0x004eac0000004200 */
[----:B------:R-:W-:Y:S01]  /*b8b0*/  MUFU.EX2 R100, R100 ;  /* 0x0000006400647308 */ /* 0x000fe20000000800 */
[--C-:B---3--:R-:W-:Y:S01]  /*b8c0*/  FFMA.FTZ R80, R138, c[0x0][0x2d0], -R3.reuse ;  /* 0x0000b4008a507a23 */ /* 0x108fe20000010803 */
        /* <DEDUP_REMOVED lines=10> */
[----:B------:R-:W-:Y:S01]  /*b970*/  MOV R185, R190 ;  /* 0x000000be00b97202 */ /* 0x000fe20000000f00 */
[----:B------:R-:W-:Y:S01]  /*b980*/  FFMA.FTZ R107, R107, c[0x0][0x2d0], -R108 ;  /* 0x0000b4006b6b7a23 */ /* 0x000fe2000001086c */
[-C--:B------:R-:W-:Y:S05]  /*b990*/  HMMA.16816.F32.BF16 R4, R76, R84.reuse, R4 ;  /* 0x000000544c04723c */ /* 0x080fea0000041804 */
[----:B------:R3:W-:Y:S10]  /*b9a0*/  MUFU.EX2 R113, R80 ;  /* 0x0000005000717308 */ /* 0x0007f40000000800 */
[----:B------:R4:W2:Y:S01]  /*b9b0*/  MUFU.EX2 R190, R101 ;  /* 0x0000006500be7308 */ /* 0x0008a20000000800 */
[----:B-1----:R-:W1:Y:S09]  /*b9c0*/  LDSM.16.MT88.4 R92, [R225+0x1900] ;  /* 0x00190000e15c783b */ /* 0x002e720000004200 */
[----:B------:R-:W-:Y:S01]  /*b9d0*/  MUFU.EX2 R107, R107 ;  /* 0x0000006b006b7308 */ /* 0x000fe20000000800 */
[----:B---3--:R-:W-:Y:S07]  /*b9e0*/  F2FP.BF16.PACK_AB R80, R158, R155 ;  /* 0x0000009b9e50723e */ /* 0x008fee00000010ff */
[C---:B------:R-:W-:Y:S04]  /*b9f0*/  HMMA.16816.F32.BF16 R8, R80.reuse, R84, R8 ;  /* 0x000000545008723c */ /* 0x040fe80000041808 */
[--C-:B----4-:R-:W-:Y:S01]  /*ba00*/  FFMA.FTZ R101, R184, c[0x0][0x2d0], -R3.reuse ;  /* 0x0000b400b8657a23 */ /* 0x110fe20000010803 */
[----:B--2---:R-:W-:Y:S02]  /*ba10*/  F2FP.BF16.PACK_AB R180, R189, R190 ;  /* 0x000000bebdb4723e */ /* 0x004fe400000010ff */
[----:B------:R-:W-:Y:S01]  /*ba20*/  FFMA.FTZ R84, R115, c[0x0][0x2d0], -R3 ;  /* 0x0000b40073547a23 */ /* 0x000fe20000010803 */
[-C--:B------:R-:W-:Y:S02]  /*ba30*/  HMMA.16816.F32.BF16 R12, R80, R86.reuse, R12 ;  /* 0x00000056500c723c */ /* 0x080fe4000004180c */
[----:B------:R-:W2:Y:S06]  /*ba40*/  MUFU.EX2 R101, R101 ;  /* 0x0000006500657308 */ /* 0x000eac0000000800 */
[C---:B------:R-:W-:Y:S04]  /*ba50*/  HMMA.16816.F32.BF16 R16, R76.reuse, R86, R16 ;  /* 0x000000564c10723c */ /* 0x040fe80000041810 */
[----:B------:R3:W-:Y:S04]  /*ba60*/  MUFU.EX2 R115, R84 ;  /* 0x0000005400737308 */ /* 0x0007e80000000800 */
[-C--:B------:R-:W-:Y:S08]  /*ba70*/  HMMA.16816.F32.BF16 R20, R76, R88.reuse, R20 ;  /* 0x000000584c14723c */ /* 0x080ff00000041814 */
[C---:B------:R-:W-:Y:S04]  /*ba80*/  HMMA.16816.F32.BF16 R24, R80.reuse, R88, R24 ;  /* 0x000000585018723c */ /* 0x040fe80000041818 */
[----:B--2---:R-:W-:Y:S04]  /*ba90*/  F2FP.BF16.PACK_AB R177, R101, R100 ;  /* 0x0000006465b1723e */ /* 0x004fe800000010ff */
[-C--:B------:R-:W-:Y:S04]  /*baa0*/  HMMA.16816.F32.BF16 R28, R80, R90.reuse, R28 ;  /* 0x0000005a501c723c */ /* 0x080fe8000004181c */
[--C-:B---3--:R-:W-:Y:S01]  /*bab0*/  FFMA.FTZ R84, R138, c[0x0][0x2d0], -R105.reuse ;  /* 0x0000b4008a547a23 */ /* 0x108fe20000010869 */
[----:B------:R-:W-:Y:S03]  /*bac0*/  MOV R138, R205 ;  /* 0x000000cd008a7202 */ /* 0x000fe60000000f00 */
[C---:B------:R-:W-:Y:S01]  /*bad0*/  HMMA.16816.F32.BF16 R32, R76.reuse, R90, R32 ;  /* 0x0000005a4c20723c */ /* 0x040fe20000041820 */
[----:B------:R2:W-:Y:S03]  /*bae0*/  MUFU.EX2 R205, R84 ;  /* 0x0000005400cd7308 */ /* 0x0005e60000000800 */
[----:B------:R-:W-:Y:S02]  /*baf0*/  FFMA.FTZ R88, R138, c[0x0][0x2d0], -R102 ;  /* 0x0000b4008a587a23 */ /* 0x000fe40000010866 */
[----:B------:R-:W3:Y:S02]  /*bb00*/  LDL.LU R138, [R1+0x18] ;  /* 0x00001800018a7983 */ /* 0x000ee40000300800 */
[-C--:B-1----:R-:W-:Y:S03]  /*bb10*/  HMMA.16816.F32.BF16 R36, R76, R92.reuse, R36 ;  /* 0x0000005c4c24723c */ /* 0x082fe60000041824 */
[----:B------:R1:W-:Y:S05]  /*bb20*/  MUFU.EX2 R174, R88 ;  /* 0x0000005800ae7308 */ /* 0x0003ea0000000800 */
[C---:B------:R-:W-:Y:S07]  /*bb30*/  HMMA.16816.F32.BF16 R40, R80.reuse, R92, R40 ;  /* 0x0000005c5028723c */ /* 0x040fee0000041828 */
[----:B------:R-:W-:Y:S01]  /*bb40*/  FFMA.FTZ R92, R194, c[0x0][0x2d0], -R108 ;  /* 0x0000b400c25c7a23 */ /* 0x000fe2000001086c */
[-C--:B------:R-:W-:Y:S03]  /*bb50*/  HMMA.16816.F32.BF16 R44, R80, R94.reuse, R44 ;  /* 0x0000005e502c723c */ /* 0x080fe6000004182c */
[----:B------:R4:W-:Y:S01]  /*bb60*/  MUFU.EX2 R194, R92 ;  /* 0x0000005c00c27308 */ /* 0x0009e20000000800 */
[--C-:B--2---:R-:W-:Y:S01]  /*bb70*/  FFMA.FTZ R84, R137, c[0x0][0x2d0], -R105.reuse ;  /* 0x0000b40089547a23 */ /* 0x104fe20000010869 */
[----:B------:R-:W-:Y:S02]  /*bb80*/  MOV R137, R136 ;  /* 0x0000008800897202 */ /* 0x000fe40000000f00 */
[----:B------:R-:W-:Y:S01]  /*bb90*/  MOV R136, R134 ;  /* 0x0000008600887202 */ /* 0x000fe20000000f00 */
[C---:B------:R-:W-:Y:S04]  /*bba0*/  HMMA.16816.F32.BF16 R48, R76.reuse, R94, R48 ;  /* 0x0000005e4c30723c */ /* 0x040fe80000041830 */
[----:B------:R-:W-:Y:S01]  /*bbb0*/  MOV R134, R131 ;  /* 0x0000008300867202 */ /* 0x000fe20000000f00 */
[----:B------:R2:W-:Y:S01]  /*bbc0*/  MUFU.EX2 R175, R84 ;  /* 0x0000005400af7308 */ /* 0x0005e20000000800 */
[----:B------:R-:W-:Y:S01]  /*bbd0*/  MOV R131, R204 ;  /* 0x000000cc00837202 */ /* 0x000fe20000000f00 */
[----:B-1----:R-:W-:Y:S02]  /*bbe0*/  FFMA.FTZ R88, R137, c[0x0][0x2d0], -R102 ;  /* 0x0000b40089587a23 */ /* 0x002fe40000010866 */
[----:B------:R-:W3:Y:S06]  /*bbf0*/  LDL.LU R137, [R1+0x24] ;  /* 0x0000240001897983 */ /* 0x000eec0000300800 */
[----:B------:R1:W-:Y:S01]  /*bc00*/  MUFU.EX2 R173, R88 ;  /* 0x0000005800ad7308 */ /* 0x0003e20000000800 */
[----:B----4-:R-:W-:Y:S09]  /*bc10*/  FFMA.FTZ R92, R193, c[0x0][0x2d0], -R108 ;  /* 0x0000b400c15c7a23 */ /* 0x010ff2000001086c */
[----:B------:R4:W-:Y:S01]  /*bc20*/  MUFU.EX2 R193, R92 ;  /* 0x0000005c00c17308 */ /* 0x0009e20000000800 */
[--C-:B--2---:R-:W-:Y:S09]  /*bc30*/  FFMA.FTZ R84, R96, c[0x0][0x2d0], -R105.reuse ;  /* 0x0000b40060547a23 */ /* 0x104ff20000010869 */
[----:B------:R2:W-:Y:S01]  /*bc40*/  MUFU.EX2 R204, R84 ;  /* 0x0000005400cc7308 */ /* 0x0005e20000000800 */
[--C-:B-1----:R-:W-:Y:S09]  /*bc50*/  FFMA.FTZ R88, R98, c[0x0][0x2d0], -R102.reuse ;  /* 0x0000b40062587a23 */ /* 0x102ff20000010866 */
[----:B------:R1:W-:Y:S01]  /*bc60*/  MUFU.EX2 R198, R88 ;  /* 0x0000005800c67308 */ /* 0x0003e20000000800 */
[----:B----4-:R-:W-:Y:S01]  /*bc70*/  LDSM.16.MT88.4 R92, [R227+0x2100] ;  /* 0x00210000e35c783b */ /* 0x010fe20000004200 */
[--C-:B--2---:R-:W-:Y:S02]  /*bc80*/  FFMA.FTZ R84, R97, c[0x0][0x2d0], -R105.reuse ;  /* 0x0000b40061547a23 */ /* 0x104fe40000010869 */
[----:B------:R-:W-:Y:S06]  /*bc90*/  FFMA.FTZ R105, R112, c[0x0][0x2d0], -R105 ;  /* 0x0000b40070697a23 */ /* 0x000fec0000010869 */
[----:B------:R2:W-:Y:S01]  /*bca0*/  MUFU.EX2 R203, R84 ;  /* 0x0000005400cb7308 */ /* 0x0005e20000000800 */
[----:B-1----:R-:W-:Y:S02]  /*bcb0*/  FFMA.FTZ R88, R99, c[0x0][0x2d0], -R102 ;  /* 0x0000b40063587a23 */ /* 0x002fe40000010866 */
[----:B------:R-:W-:Y:S07]  /*bcc0*/  LDSM.16.MT88.4 R96, [R225+0x2100] ;  /* 0x00210000e160783b */ /* 0x000fee0000004200 */
[----:B------:R1:W4:Y:S10]  /*bcd0*/  MUFU.EX2 R201, R88 ;  /* 0x0000005800c97308 */ /* 0x0003340000000800 */
[----:B------:R4:W-:Y:S01]  /*bce0*/  MUFU.EX2 R187, R105 ;  /* 0x0000006900bb7308 */ /* 0x0009e20000000800 */
[----:B--2---:R-:W2:Y:S01]  /*bcf0*/  LDSM.16.MT88.4 R84, [R226+0x1900] ;  /* 0x00190000e254783b */ /* 0x004ea20000004200 */
[--C-:B-1----:R-:W-:Y:S01]  /*bd00*/  FFMA.FTZ R88, R136, c[0x0][0x2d0], -R108.reuse ;  /* 0x0000b40088587a23 */ /* 0x102fe2000001086c */
[----:B----4-:R-:W-:Y:S06]  /*bd10*/  F2FP.BF16.PACK_AB R75, R201, R198 ;  /* 0x000000c6c94b723e */ /* 0x010fec00000010ff */
[----:B------:R-:W4:Y:S01]  /*bd20*/  LDL.LU R136, [R1+0x20] ;  /* 0x0000200001887983 */ /* 0x000f220000300800 */
[----:B------:R1:W-:Y:S01]  /*bd30*/  MUFU.EX2 R172, R88 ;  /* 0x0000005800ac7308 */ /* 0x0003e20000000800 */
[--C-:B------:R-:W-:Y:S09]  /*bd40*/  FFMA.FTZ R105, R149, c[0x0][0x2d0], -R108.reuse ;  /* 0x0000b40095697a23 */ /* 0x100ff2000001086c */
[----:B------:R-:W2:Y:S01]  /*bd50*/  MUFU.EX2 R105, R105 ;  /* 0x0000006900697308 */ /* 0x000ea20000000800 */
[----:B-1----:R-:W1:Y:S01]  /*bd60*/  LDSM.16.MT88.4 R88, [R224+0x2100] ;  /* 0x00210000e058783b */ /* 0x002e620000004200 */
[-C--:B--2---:R-:W-:Y:S08]  /*bd70*/  HMMA.16816.F32.BF16 R52, R76, R84.reuse, R52 ;  /* 0x000000544c34723c */ /* 0x084ff00000041834 */
[C---:B------:R-:W-:Y:S04]  /*bd80*/  HMMA.16816.F32.BF16 R56, R80.reuse, R84, R56 ;  /* 0x000000545038723c */ /* 0x040fe80000041838 */
[----:B------:R-:W-:Y:S03]  /*bd90*/  F2FP.BF16.PACK_AB R176, R106, R105 ;  /* 0x000000696ab0723e */ /* 0x000fe600000010ff */
[--C-:B------:R-:W-:Y:S01]  /*bda0*/  FFMA.FTZ R84, R192, c[0x0][0x2d0], -R108.reuse ;  /* 0x0000b400c0547a23 */ /* 0x100fe2000001086c */
[-C--:B------:R-:W-:Y:S03]  /*bdb0*/  HMMA.16816.F32.BF16 R60, R80, R86.reuse, R60 ;  /* 0x00000056503c723c */ /* 0x080fe6000004183c */
[----:B------:R2:W-:Y:S01]  /*bdc0*/  MUFU.EX2 R192, R84 ;  /* 0x0000005400c07308 */ /* 0x0005e20000000800 */
[----:B------:R-:W-:Y:S03]  /*bdd0*/  FFMA.FTZ R108, R148, c[0x0][0x2d0], -R108 ;  /* 0x0000b400946c7a23 */ /* 0x000fe6000001086c */
[--C-:B------:R-:W-:Y:S01]  /*bde0*/  FFMA.FTZ R81, R135, c[0x0][0x2d0], -R3.reuse ;  /* 0x0000b40087517a23 */ /* 0x100fe20000010803 */
[----:B------:R-:W-:Y:S01]  /*bdf0*/  HMMA.16816.F32.BF16 R64, R76, R86, R64 ;  /* 0x000000564c40723c */ /* 0x000fe20000041840 */
[----:B------:R-:W4:Y:S03]  /*be00*/  LDL.LU R135, [R1+0x1c] ;  /* 0x00001c0001877983 */ /* 0x000f260000300800 */
[--C-:B------:R-:W-:Y:S01]  /*be10*/  FFMA.FTZ R80, R109, c[0x0][0x2d0], -R3.reuse ;  /* 0x0000b4006d507a23 */ /* 0x100fe20000010803 */
[----:B------:R-:W-:Y:S01]  /*be20*/  F2FP.BF16.PACK_AB R82, R168, R170 ;  /* 0x000000aaa852723e */ /* 0x000fe200000010ff */
[----:B------:R1:W-:Y:S01]  /*be30*/  MUFU.EX2 R109, R81 ;  /* 0x00000051006d7308 */ /* 0x0003e20000000800 */
[----:B------:R-:W-:Y:S02]  /*be40*/  F2FP.BF16.PACK_AB R76, R211, R161 ;  /* 0x000000a1d34c723e */ /* 0x000fe400000010ff */
[----:B------:R-:W-:Y:S03]  /*be50*/  F2FP.BF16.PACK_AB R78, R210, R212 ;  /* 0x000000d4d24e723e */ /* 0x000fe600000010ff */
[----:B------:R-:W-:Y:S02]  /*be60*/  F2FP.BF16.PACK_AB R77, R207, R209 ;  /* 0x000000d1cf4d723e */ /* 0x000fe400000010ff */
[----:B------:R-:W-:Y:S02]  /*be70*/  F2FP.BF16.PACK_AB R79, R206, R208 ;  /* 0x000000d0ce4f723e */ /* 0x000fe400000010ff */
[----:B------:R1:W-:Y:S01]  /*be80*/  MUFU.EX2 R112, R80 ;  /* 0x0000005000707308 */ /* 0x0003e20000000800 */
[----:B------:R-:W-:Y:S01]  /*be90*/  F2FP.BF16.PACK_AB R83, R115, R114 ;  /* 0x000000727353723e */ /* 0x000fe200000010ff */
[----:B--2---:R-:W2:Y:S03]  /*bea0*/  LDSM.16.MT88.4 R84, [R226+0x2100] ;  /* 0x00210000e254783b */ /* 0x004ea60000004200 */
[-C--:B-1----:R-:W-:Y:S05]  /*beb0*/  HMMA.16816.F32.BF16 R4, R76, R88.reuse, R4 ;  /* 0x000000584c04723c */ /* 0x082fea0000041804 */
[----:B------:R-:W1:Y:S01]  /*bec0*/  MUFU.EX2 R108, R108 ;  /* 0x0000006c006c7308 */ /* 0x000e620000000800 */
[----:B------:R-:W-:Y:S02]  /*bed0*/  F2FP.BF16.PACK_AB R81, R113, R116 ;  /* 0x000000747151723e */ /* 0x000fe400000010ff */
[----:B------:R-:W-:Y:S07]  /*bee0*/  F2FP.BF16.PACK_AB R80, R169, R171 ;  /* 0x000000aba950723e */ /* 0x000fee00000010ff */
[C---:B------:R-:W-:Y:S04]  /*bef0*/  HMMA.16816.F32.BF16 R8, R80.reuse, R88, R8 ;  /* 0x000000585008723c */ /* 0x040fe80000041808 */
[----:B-1----:R-:W-:Y:S03]  /*bf00*/  F2FP.BF16.PACK_AB R178, R108, R107 ;  /* 0x0000006b6cb2723e */ /* 0x002fe600000010ff */
[--C-:B------:R-:W-:Y:S01]  /*bf10*/  FFMA.FTZ R88, R188, c[0x0][0x2d0], -R3.reuse ;  /* 0x0000b400bc587a23 */ /* 0x100fe20000010803 */
[-C--:B------:R-:W-:Y:S01]  /*bf20*/  HMMA.16816.F32.BF16 R12, R80, R90.reuse, R12 ;  /* 0x0000005a500c723c */ /* 0x080fe2000004180c */
[----:B------:R-:W1:Y:S03]  /*bf30*/  MUFU.EX2 R188, R104 ;  /* 0x0000006800bc7308 */ /* 0x000e660000000800 */
[----:B------:R-:W-:Y:S01]  /*bf40*/  FFMA.FTZ R3, R74, c[0x0][0x2d0], -R3 ;  /* 0x0000b4004a037a23 */ /* 0x000fe20000010803 */
[----:B------:R-:W-:Y:S03]  /*bf50*/  F2FP.BF16.PACK_AB R74, R203, R204 ;  /* 0x000000cccb4a723e */ /* 0x000fe600000010ff */
[C---:B------:R-:W-:Y:S03]  /*bf60*/  HMMA.16816.F32.BF16 R16, R76.reuse, R90, R16 ;  /* 0x0000005a4c10723c */ /* 0x040fe60000041810 */
[----:B------:R2:W-:Y:S05]  /*bf70*/  MUFU.EX2 R111, R88 ;  /* 0x00000058006f7308 */ /* 0x0005ea0000000800 */
[-C--:B------:R-:W-:Y:S08]  /*bf80*/  HMMA.16816.F32.BF16 R20, R76, R92.reuse, R20 ;  /* 0x0000005c4c14723c */ /* 0x080ff00000041814 */
[C---:B------:R-:W-:Y:S04]  /*bf90*/  HMMA.16816.F32.BF16 R24, R80.reuse, R92, R24 ;  /* 0x0000005c5018723c */ /* 0x040fe80000041818 */
[----:B-1----:R-:W-:Y:S03]  /*bfa0*/  F2FP.BF16.PACK_AB R182, R187, R188 ;  /* 0x000000bcbbb6723e */ /* 0x002fe600000010ff */
[--C-:B------:R-:W-:Y:S01]  /*bfb0*/  FFMA.FTZ R92, R151, c[0x0][0x2d0], -R102.reuse ;  /* 0x0000b400975c7a23 */ /* 0x100fe20000010866 */
[-C--:B------:R-:W-:Y:S04]  /*bfc0*/  HMMA.16816.F32.BF16 R28, R80, R94.reuse, R28 ;  /* 0x0000005e501c723c */ /* 0x080fe8000004181c */
[--C-:B--2---:R-:W-:Y:S04]  /*bfd0*/  FFMA.FTZ R88, R185, c[0x0][0x2d0], -R102.reuse ;  /* 0x0000b400b9587a23 */ /* 0x104fe80000010866 */
[C---:B------:R-:W-:Y:S01]  /*bfe0*/  HMMA.16816.F32.BF16 R32, R76.reuse, R94, R32 ;  /* 0x0000005e4c20723c */ /* 0x040fe20000041820 */
[----:B------:R1:W-:Y:S07]  /*bff0*/  MUFU.EX2 R185, R88 ;  /* 0x0000005800b97308 */ /* 0x0003ee0000000800 */
[-C--:B------:R-:W-:Y:S08]  /*c000*/  HMMA.16816.F32.BF16 R36, R76, R96.reuse, R36 ;  /* 0x000000604c24723c */ /* 0x080ff00000041824 */
[C---:B------:R-:W-:Y:S07]  /*c010*/  HMMA.16816.F32.BF16 R40, R80.reuse, R96, R40 ;  /* 0x000000605028723c */ /* 0x040fee0000041828 */
[--C-:B------:R-:W-:Y:S01]  /*c020*/  FFMA.FTZ R96, R150, c[0x0][0x2d0], -R102.reuse ;  /* 0x0000b40096607a23 */ /* 0x100fe20000010866 */
[-C--:B------:R-:W-:Y:S01]  /*c030*/  HMMA.16816.F32.BF16 R44, R80, R98.reuse, R44 ;  /* 0x00000062502c723c */ /* 0x080fe2000004182c */
[----:B-1----:R-:W1:Y:S02]  /*c040*/  LDSM.16.MT88.4 R88, [R224+0x2900] ;  /* 0x00290000e058783b */ /* 0x002e640000004200 */
[----:B------:R2:W-:Y:S01]  /*c050*/  MUFU.EX2 R184, R96 ;  /* 0x0000006000b87308 */ /* 0x0005e20000000800 */
[----:B------:R-:W-:Y:S02]  /*c060*/  FFMA.FTZ R102, R186, c[0x0][0x2d0], -R102 ;  /* 0x0000b400ba667a23 */ /* 0x000fe40000010866 */
[----:B---3--:R-:W-:Y:S01]  /*c070*/  FFMA.FTZ R73, R73, R138, R246 ;  /* 0x0000008a49497223 */ /* 0x008fe200000100f6 */
[----:B------:R-:W-:Y:S01]  /*c080*/  MOV R138, R132 ;  /* 0x00000084008a7202 */ /* 0x000fe20000000f00 */
[C---:B------:R-:W-:Y:S01]  /*c090*/  HMMA.16816.F32.BF16 R48, R76.reuse, R98, R48 ;  /* 0x000000624c30723c */ /* 0x040fe20000041830 */
[----:B------:R-:W-:Y:S03]  /*c0a0*/  LDSM.16.MT88.4 R148, [R227+0x3100] ;  /* 0x00310000e394783b */ /* 0x000fe60000004200 */
[----:B------:R-:W-:Y:S01]  /*c0b0*/  MOV R246, R124 ;  /* 0x0000007c00f67202 */ /* 0x000fe20000000f00 */
[----:B------:R-:W3:Y:S03]  /*c0c0*/  MUFU.EX2 R186, R92 ;  /* 0x0000005c00ba7308 */ /* 0x000ee60000000800 */
[-C--:B------:R-:W-:Y:S08]  /*c0d0*/  HMMA.16816.F32.BF16 R52, R76, R84.reuse, R52 ;  /* 0x000000544c34723c */ /* 0x080ff00000041834 */
[C---:B------:R-:W-:Y:S01]  /*c0e0*/  HMMA.16816.F32.BF16 R56, R80.reuse, R84, R56 ;  /* 0x000000545038723c */ /* 0x040fe20000041838 */
[----:B--2---:R-:W-:Y:S06]  /*c0f0*/  LDSM.16.MT88.4 R96, [R225+0x2900] ;  /* 0x00290000e160783b */ /* 0x004fec0000004200 */
[----:B------:R-:W-:Y:S01]  /*c100*/  FADD.FTZ R84, R247, R73 ;  /* 0x00000049f7547221 */ /* 0x000fe20000010000 */
[-C--:B------:R-:W-:Y:S01]  /*c110*/  HMMA.16816.F32.BF16 R60, R80, R86.reuse, R60 ;  /* 0x00000056503c723c */ /* 0x080fe2000004183c */
[----:B------:R-:W-:Y:S03]  /*c120*/  LDSM.16.MT88.4 R80, [R226+0x2900] ;  /* 0x00290000e250783b */ /* 0x000fe60000004200 */
[----:B------:R-:W-:Y:S01]  /*c130*/  F2FP.BF16.PACK_AB R73, R173, R174 ;  /* 0x000000aead49723e */ /* 0x000fe200000010ff */
[----:B------:R-:W-:Y:S01]  /*c140*/  FADD.FTZ R85, R252, R84 ;  /* 0x00000054fc557221 */ /* 0x000fe20000010000 */
[----:B---3--:R-:W-:Y:S01]  /*c150*/  F2FP.BF16.PACK_AB R181, R186, R185 ;  /* 0x000000b9bab5723e */ /* 0x008fe200000010ff */
[----:B------:R-:W-:Y:S01]  /*c160*/  FFMA.FTZ R72, R72, R137, R244 ;  /* 0x0000008948487223 */ /* 0x000fe200000100f4 */
[----:B------:R-:W-:Y:S01]  /*c170*/  HMMA.16816.F32.BF16 R64, R76, R86, R64 ;  /* 0x000000564c40723c */ /* 0x000fe20000041840 */
[----:B------:R-:W-:Y:S01]  /*c180*/  MUFU.EX2 R86, R103 ;  /* 0x0000006700567308 */ /* 0x000fe20000000800 */
[----:B------:R-:W2:Y:S02]  /*c190*/  LDSM.16.MT88.4 R92, [R227+0x2900] ;  /* 0x00290000e35c783b */ /* 0x000ea40000004200 */
[----:B------:R-:W-:Y:S01]  /*c1a0*/  FADD.FTZ R104, R245, R72 ;  /* 0x00000048f5687221 */ /* 0x000fe20000010000 */
[----:B------:R-:W-:Y:S02]  /*c1b0*/  F2FP.BF16.PACK_AB R72, R175, R205 ;  /* 0x000000cdaf48723e */ /* 0x000fe400000010ff */
[----:B------:R-:W-:Y:S01]  /*c1c0*/  MOV R137, R133 ;  /* 0x0000008500897202 */ /* 0x000fe20000000f00 */
[----:B------:R-:W-:Y:S01]  /*c1d0*/  FADD.FTZ R84, R138, R104 ;  /* 0x000000688a547221 */ /* 0x000fe20000010000 */
[----:B------:R-:W-:Y:S03]  /*c1e0*/  MOV R244, R126 ;  /* 0x0000007e00f47202 */ /* 0x000fe60000000f00 */
[-C--:B-1----:R-:W-:Y:S05]  /*c1f0*/  HMMA.16816.F32.BF16 R4, R72, R88.reuse, R4 ;  /* 0x000000584804723c */ /* 0x082fea0000041804 */
[----:B------:R-:W-:Y:S01]  /*c200*/  F2FP.BF16.PACK_AB R76, R194, R172 ;  /* 0x000000acc24c723e */ /* 0x000fe200000010ff */
[----:B------:R-:W-:Y:S01]  /*c210*/  FADD.FTZ R84, R131, R84 ;  /* 0x0000005483547221 */ /* 0x000fe20000010000 */
[----:B------:R-:W-:Y:S02]  /*c220*/  F2FP.BF16.PACK_AB R78, R192, R193 ;  /* 0x000000c1c04e723e */ /* 0x000fe400000010ff */
[----:B------:R-:W-:Y:S03]  /*c230*/  F2FP.BF16.PACK_AB R77, R112, R109 ;  /* 0x0000006d704d723e */ /* 0x000fe600000010ff */
[----:B------:R-:W-:Y:S07]  /*c240*/  F2FP.BF16.PACK_AB R79, R111, R110 ;  /* 0x0000006e6f4f723e */ /* 0x000fee00000010ff */
[C---:B------:R-:W-:Y:S08]  /*c250*/  HMMA.16816.F32.BF16 R8, R76.reuse, R88, R8 ;  /* 0x000000584c08723c */ /* 0x040ff00000041808 */
[-C--:B------:R-:W-:Y:S08]  /*c260*/  HMMA.16816.F32.BF16 R12, R76, R90.reuse, R12 ;  /* 0x0000005a4c0c723c */ /* 0x080ff0000004180c */
[C---:B------:R-:W-:Y:S08]  /*c270*/  HMMA.16816.F32.BF16 R16, R72.reuse, R90, R16 ;  /* 0x0000005a4810723c */ /* 0x040ff00000041810 */
[-C--:B--2---:R-:W-:Y:S08]  /*c280*/  HMMA.16816.F32.BF16 R20, R72, R92.reuse, R20 ;  /* 0x0000005c4814723c */ /* 0x084ff00000041814 */
[C---:B------:R-:W-:Y:S08]  /*c290*/  HMMA.16816.F32.BF16 R24, R76.reuse, R92, R24 ;  /* 0x0000005c4c18723c */ /* 0x040ff00000041818 */
[-C--:B------:R-:W-:Y:S08]  /*c2a0*/  HMMA.16816.F32.BF16 R28, R76, R94.reuse, R28 ;  /* 0x0000005e4c1c723c */ /* 0x080ff0000004181c */
[C---:B------:R-:W-:Y:S08]  /*c2b0*/  HMMA.16816.F32.BF16 R32, R72.reuse, R94, R32 ;  /* 0x0000005e4820723c */ /* 0x040ff00000041820 */
[-C--:B------:R-:W-:Y:S04]  /*c2c0*/  HMMA.16816.F32.BF16 R36, R72, R96.reuse, R36 ;  /* 0x000000604824723c */ /* 0x080fe80000041824 */
[----:B----4-:R-:W-:Y:S01]  /*c2d0*/  FFMA.FTZ R71, R71, R136, R222 ;  /* 0x0000008847477223 */ /* 0x010fe200000100de */
[----:B------:R-:W-:Y:S02]  /*c2e0*/  MOV R136, R134 ;  /* 0x0000008600887202 */ /* 0x000fe40000000f00 */
[----:B------:R-:W-:Y:S01]  /*c2f0*/  MOV R222, R123 ;  /* 0x0000007b00de7202 */ /* 0x000fe20000000f00 */
[C---:B------:R-:W-:Y:S08]  /*c300*/  HMMA.16816.F32.BF16 R40, R76.reuse, R96, R40 ;  /* 0x000000604c28723c */ /* 0x040ff00000041828 */
[-C--:B------:R-:W-:Y:S08]  /*c310*/  HMMA.16816.F32.BF16 R44, R76, R98.reuse, R44 ;  /* 0x000000624c2c723c */ /* 0x080ff0000004182c */
[C---:B------:R-:W-:Y:S08]  /*c320*/  HMMA.16816.F32.BF16 R48, R72.reuse, R98, R48 ;  /* 0x000000624830723c */ /* 0x040ff00000041830 */
[-C--:B------:R-:W-:Y:S08]  /*c330*/  HMMA.16816.F32.BF16 R52, R72, R80.reuse, R52 ;  /* 0x000000504834723c */ /* 0x080ff00000041834 */
[C---:B------:R-:W-:Y:S07]  /*c340*/  HMMA.16816.F32.BF16 R56, R76.reuse, R80, R56 ;  /* 0x000000504c38723c */ /* 0x040fee0000041838 */
[----:B------:R-:W-:Y:S01]  /*c350*/  FADD.FTZ R81, R136, R85 ;  /* 0x0000005588517221 */ /* 0x000fe20000010000 */
[-C--:B------:R-:W-:Y:S01]  /*c360*/  HMMA.16816.F32.BF16 R60, R76, R82.reuse, R60 ;  /* 0x000000524c3c723c */ /* 0x080fe2000004183c */
[----:B------:R1:W2:Y:S03]  /*c370*/  MUFU.EX2 R85, R3 ;  /* 0x0000000300557308 */ /* 0x0002a60000000800 */
[----:B------:R-:W-:Y:S04]  /*c380*/  FFMA.FTZ R0, R0, R135, R117 ;  /* 0x0000008700007223 */ /* 0x000fe80000010075 */
[----:B------:R-:W-:Y:S01]  /*c390*/  HMMA.16816.F32.BF16 R64, R72, R82, R64 ;  /* 0x000000524840723c */ /* 0x000fe20000041840 */
[----:B------:R-:W3:Y:S02]  /*c3a0*/  LDSM.16.MT88.4 R132, [R224+0x3100] ;  /* 0x00310000e084783b */ /* 0x000ee40000004200 */
[----:B------:R4:W4:Y:S01]  /*c3b0*/  MUFU.EX2 R117, R102 ;  /* 0x0000006600757308 */ /* 0x0009220000000800 */
[----:B-1----:R-:W-:Y:S01]  /*c3c0*/  FADD.FTZ R3, R129, R81 ;  /* 0x0000005181037221 */ /* 0x002fe20000010000 */
[----:B--2---:R-:W-:Y:S03]  /*c3d0*/  F2FP.BF16.PACK_AB R179, R85, R86 ;  /* 0x0000005655b3723e */ /* 0x004fe600000010ff */
[----:B------:R-:W-:Y:S04]  /*c3e0*/  FADD.FTZ R3, R121, R3 ;  /* 0x0000000379037221 */ /* 0x000fe80000010000 */
[----:B----4-:R-:W-:Y:S01]  /*c3f0*/  FADD.FTZ R102, R243, R71 ;  /* 0x00000047f3667221 */ /* 0x010fe20000010000 */
[----:B------:R-:W-:Y:S01]  /*c400*/  F2FP.BF16.PACK_AB R183, R117, R184 ;  /* 0x000000b875b7723e */ /* 0x000fe200000010ff */
        /* <DEDUP_REMOVED lines=11> */
[-C--:B---3--:R-:W-:Y:S05]  /*c4c0*/  HMMA.16816.F32.BF16 R124, R180, R132.reuse, R4 ;  /* 0x00000084b47c723c */ /* 0x088fea0000041804 */
        /* <DEDUP_REMOVED lines=24> */
[----:B------:R-:W-:Y:S01]  /*c650*/  FADD.FTZ R10, R220, R3 ;  /* 0x00000003dc0a7221 */ /* 0x000fe20000010000 */
[----:B------:R-:W1:Y:S01]  /*c660*/  LDSM.16.MT88.4 R4, [R226+0x3100] ;  /* 0x00310000e204783b */ /* 0x000e620000004200 */
        /* <DEDUP_REMOVED lines=8> */
[----:B------:R-:W-:Y:S02]  /*c6f0*/  FADD.FTZ R9, R155, R0 ;  /* 0x000000009b097221 */ /* 0x000fe40000010000 */
[----:B------:R-:W-:Y:S01]  /*c700*/  FADD.FTZ R8, R157, R12 ;  /* 0x0000000c9d087221 */ /* 0x000fe20000010000 */
[-C--:B------:R-:W-:Y:S03]  /*c710*/  HMMA.16816.F32.BF16 R152, R180, R164.reuse, R36 ;  /* 0x000000a4b498723c */ /* 0x080fe60000041824 */
[----:B------:R-:W-:Y:S02]  /*c720*/  FADD.FTZ R3, R219, R11 ;  /* 0x0000000bdb037221 */ /* 0x000fe40000010000 */
        /* <DEDUP_REMOVED lines=12> */
[----:B------:R-:W-:Y:S01]  /*c7f0*/  FADD.FTZ R10, R118, R3 ;  /* 0x00000003760a7221 */ /* 0x000fe20000010000 */
[-C--:B------:R-:W-:Y:S03]  /*c800*/  HMMA.16816.F32.BF16 R160, R176, R166.reuse, R44 ;  /* 0x000000a6b0a0723c */ /* 0x080fe6000004182c */
[----:B------:R-:W-:Y:S01]  /*c810*/  FADD.FTZ R8, R209, R12 ;  /* 0x0000000cd1087221 */ /* 0x000fe20000010000 */
[----:B------:R-:W-:Y:S01]  /*c820*/  MOV R118, R2 ;  /* 0x0000000200767202 */ /* 0x000fe20000000f00 */
[----:B------:R-:W-:Y:S02]  /*c830*/  FADD.FTZ R3, R171, R11 ;  /* 0x0000000bab037221 */ /* 0x000fe40000010000 */
[----:B------:R-:W-:Y:S01]  /*c840*/  FADD.FTZ R0, R116, R10 ;  /* 0x0000000a74007221 */ /* 0x000fe20000010000 */
[C---:B------:R-:W-:Y:S04]  /*c850*/  HMMA.16816.F32.BF16 R164, R180.reuse, R166, R48 ;  /* 0x000000a6b4a4723c */ /* 0x040fe80000041830 */
[----:B------:R-:W-:Y:S01]  /*c860*/  FADD.FTZ R12, R211, R9 ;  /* 0x00000009d30c7221 */ /* 0x000fe20000010000 */
[----:B------:R-:W-:Y:S01]  /*c870*/  MOV R116, R69 ;  /* 0x0000004500747202 */ /* 0x000fe20000000f00 */
        /* <DEDUP_REMOVED lines=11> */
[-C--:B-1----:R-:W-:Y:S03]  /*c930*/  HMMA.16816.F32.BF16 R168, R180, R4.reuse, R52 ;  /* 0x00000004b4a8723c */ /* 0x082fe60000041834 */
        /* <DEDUP_REMOVED lines=33> */
[----:B------:R-:W-:Y:S01]  /*cb50*/  FADD.FTZ R4, R117, R4 ;  /* 0x0000000475047221 */ /* 0x000fe20000010000 */
[----:B------:R-:W-:Y:S01]  /*cb60*/  MOV R117, R68 ;  /* 0x0000004400757202 */ /* 0x000fe20000000f00 */
[----:B------:R-:W-:Y:S03]  /*cb70*/  FADD.FTZ R0, R86, R7 ;  /* 0x0000000756007221 */ /* 0x000fe60000010000 */
[----:B------:R-:W-:Y:S01]  /*cb80*/  STL [R1+0x24], R4 ;  /* 0x0000240401007387 */ /* 0x000fe20000100800 */
[----:B------:R-:W-:Y:S03]  /*cb90*/  FADD.FTZ R0, R85, R0 ;  /* 0x0000000055007221 */ /* 0x000fe60000010000 */
[----:B------:R1:W-:Y:S04]  /*cba0*/  STL [R1+0x20], R3 ;  /* 0x0000200301007387 */ /* 0x0003e80000100800 */
[----:B------:R2:W-:Y:S01]  /*cbb0*/  STL [R1+0x1c], R0 ;  /* 0x00001c0001007387 */ /* 0x0005e20000100800 */
[----:B-1----:R-:W-:Y:S01]  /*cbc0*/  MOV R3, R70 ;  /* 0x0000004600037202 */ /* 0x002fe20000000f00 */
[----:B------:R-:W-:-:S05]  /*cbd0*/  @P0 BRA `(.L_x_33) ;  /* 0xffffa6d000000947 */ /* 0x000fca000383ffff */
.L_x_32:
[----:B-12---:R-:W2:Y:S04]  /*cbe0*/  LDL.LU R0, [R1+0x18] ;  /* 0x0000180001007983 */ /* 0x006ea80000300800 */
[----:B------:R-:W3:Y:S04]  /*cbf0*/  LDL.LU R4, [R1+0x24] ;  /* 0x0000240001047983 */ /* 0x000ee80000300800 */
[----:B------:R-:W4:Y:S04]  /*cc00*/  LDL.LU R10, [R1+0x20] ;  /* 0x00002000010a7983 */ /* 0x000f280000300800 */
[----:B------:R-:W4:Y:S01]  /*cc10*/  LDL.LU R9, [R1+0x1c] ;  /* 0x00001c0001097983 */ /* 0x000f220000300800 */
[----:B------:R-:W-:-:S02]  /*cc20*/  MOV R37, 0xff800000 ;  /* 0xff80000000257802 */ /* 0x000fc40000000f00 */
[----:B------:R-:W-:Y:S02]  /*cc30*/  MOV R38, 0xff800000 ;  /* 0xff80000000267802 */ /* 0x000fe40000000f00 */
[----:B------:R-:W-:Y:S02]  /*cc40*/  MOV R39, 0xff800000 ;  /* 0xff80000000277802 */ /* 0x000fe40000000f00 */
[----:B------:R-:W-:Y:S02]  /*cc50*/  MOV R40, 0xff800000 ;  /* 0xff80000000287802 */ /* 0x000fe40000000f00 */
[----:B------:R-:W-:Y:S01]  /*cc60*/  PLOP3.LUT P4, PT, PT, PT, PT, 0x8, 0x0 ;  /* 0x000000000000781c */ /* 0x000fe20003f8e170 */
[----:B--2---:R-:W1:Y:S04]  /*cc70*/  SHFL.BFLY PT, R5, R0, 0x2, 0x1f ;  /* 0x0c401f0000057f89 */ /* 0x004e6800000e0000 */
[----:B---3--:R-:W2:Y:S04]  /*cc80*/  SHFL.BFLY PT, R6, R4, 0x2, 0x1f ;  /* 0x0c401f0004067f89 */ /* 0x008ea800000e0000 */
[----:B----4-:R-:W3:Y:S04]  /*cc90*/  SHFL.BFLY PT, R7, R10, 0x2, 0x1f ;  /* 0x0c401f000a077f89 */ /* 0x010ee800000e0000 */
[----:B------:R-:W4:Y:S01]  /*cca0*/  SHFL.BFLY PT, R8, R9, 0x2, 0x1f ;  /* 0x0c401f0009087f89 */ /* 0x000f2200000e0000 */
[----:B-1----:R-:W-:-:S02]  /*ccb0*/  FADD.FTZ R5, R5, R0 ;  /* 0x0000000005057221 */ /* 0x002fc40000010000 */
[----:B--2---:R-:W-:-:S03]  /*ccc0*/  FADD.FTZ R6, R6, R4 ;  /* 0x0000000406067221 */ /* 0x004fc60000010000 */
[----:B------:R-:W1:Y:S01]  /*ccd0*/  SHFL.BFLY PT, R0, R5, 0x1, 0x1f ;  /* 0x0c201f0005007f89 */ /* 0x000e6200000e0000 */
[----:B---3--:R-:W-:-:S03]  /*cce0*/  FADD.FTZ R7, R7, R10 ;  /* 0x0000000a07077221 */ /* 0x008fc60000010000 */
[----:B------:R-:W2:Y:S01]  /*ccf0*/  SHFL.BFLY PT, R4, R6, 0x1, 0x1f ;  /* 0x0c201f0006047f89 */ /* 0x000ea200000e0000 */
[----:B----4-:R-:W-:-:S03]  /*cd00*/  FADD.FTZ R8, R8, R9 ;  /* 0x0000000908087221 */ /* 0x010fc60000010000 */
[----:B------:R-:W3:Y:S04]  /*cd10*/  SHFL.BFLY PT, R3, R7, 0x1, 0x1f ;  /* 0x0c201f0007037f89 */ /* 0x000ee800000e0000 */
[----:B------:R-:W4:Y:S01]  /*cd20*/  SHFL.BFLY PT, R9, R8, 0x1, 0x1f ;  /* 0x0c201f0008097f89 */ /* 0x000f2200000e0000 */
[----:B-1----:R-:W-:Y:S01]  /*cd30*/  FADD.FTZ R5, R5, R0 ;  /* 0x0000000005057221 */ /* 0x002fe20000010000 */
[----:B------:R-:W-:Y:S01]  /*cd40*/  MOV R0, RZ ;  /* 0x000000ff00007202 */ /* 0x000fe20000000f00 */
[----:B--2---:R-:W-:-:S03]  /*cd50*/  FADD.FTZ R6, R6, R4 ;  /* 0x0000000406067221 */ /* 0x004fc60000010000 */
[----:B------:R-:W-:Y:S02]  /*cd60*/  FSETP.NE.FTZ.AND P3, PT, R5, RZ, PT ;  /* 0x000000ff0500720b */ /* 0x000fe40003f75000 */
[----:B------:R-:W-:Y:S01]  /*cd70*/  MOV R4, RZ ;  /* 0x000000ff00047202 */ /* 0x000fe20000000f00 */
[----:B---3--:R-:W-:Y:S01]  /*cd80*/  FADD.FTZ R7, R7, R3 ;  /* 0x0000000307077221 */ /* 0x008fe20000010000 */
[----:B------:R-:W-:Y:S02]  /*cd90*/  FSETP.NE.FTZ.AND P2, PT, R6, RZ, PT ;  /* 0x000000ff0600720b */ /* 0x000fe40003f55000 */
[----:B------:R-:W-:Y:S01]  /*cda0*/  MOV R3, RZ ;  /* 0x000000ff00037202 */ /* 0x000fe20000000f00 */
[----:B----4-:R-:W-:Y:S01]  /*cdb0*/  FADD.FTZ R8, R9, R8 ;  /* 0x0000000809087221 */ /* 0x010fe20000010000 */
[----:B------:R-:W-:-:S04]  /*cdc0*/  FSETP.NE.FTZ.AND P1, PT, R7, RZ, PT ;  /* 0x000000ff0700720b */ /* 0x000fc80003f35000 */
[----:B------:R-:W-:Y:S01]  /*cdd0*/  FSETP.NE.FTZ.AND P0, PT, R8, RZ, PT ;  /* 0x000000ff0800720b */ /* 0x000fe20003f15000 */
[----:B------:R-:W1:Y:S08]  /*cde0*/  @P3 MUFU.RCP R0, R5 ;  /* 0x0000000500003308 */ /* 0x000e700000001000 */
[----:B------:R-:W2:Y:S01]  /*cdf0*/  @P1 MUFU.RCP R3, R7 ;  /* 0x0000000700031308 */ /* 0x000ea20000001000 */
[----:B-1----:R-:W-:-:S07]  /*ce00*/  FMUL.FTZ R124, R0, R124 ;  /* 0x0000007c007c7220 */ /* 0x002fce0000410000 */
[----:B------:R-:W1:Y:S01]  /*ce10*/  @P2 MUFU.RCP R4, R6 ;  /* 0x0000000600042308 */ /* 0x000e620000001000 */
[C---:B------:R-:W-:Y:S02]  /*ce20*/  FMUL.FTZ R125, R0.reuse, R125 ;  /* 0x0000007d007d7220 */ /* 0x040fe40000410000 */
[C---:B------:R-:W-:Y:S02]  /*ce30*/  FMUL.FTZ R132, R0.reuse, R132 ;  /* 0x0000008400847220 */ /* 0x040fe40000410000 */
[C---:B------:R-:W-:Y:S02]  /*ce40*/  FMUL.FTZ R133, R0.reuse, R133 ;  /* 0x0000008500857220 */ /* 0x040fe40000410000 */
[C---:B------:R-:W-:Y:S01]  /*ce50*/  FMUL.FTZ R136, R0.reuse, R136 ;  /* 0x0000008800887220 */ /* 0x040fe20000410000 */
[----:B------:R-:W-:Y:S01]  /*ce60*/  @P2 MUFU.LG2 R9, R6 ;  /* 0x0000000600092308 */ /* 0x000fe20000000c00 */
[C---:B------:R-:W-:Y:S02]  /*ce70*/  FMUL.FTZ R29, R0.reuse, R137 ;  /* 0x00000089001d7220 */ /* 0x040fe40000410000 */
[----:B------:R-:W-:-:S02]  /*ce80*/  FMUL.FTZ R148, R0, R148 ;  /* 0x0000009400947220 */ /* 0x000fc40000410000 */
[C---:B------:R-:W-:Y:S02]  /*ce90*/  FMUL.FTZ R14, R0.reuse, R149 ;  /* 0x00000095000e7220 */ /* 0x040fe40000410000 */
[C---:B------:R-:W-:Y:S01]  /*cea0*/  FMUL.FTZ R152, R0.reuse, R152 ;  /* 0x0000009800987220 */ /* 0x040fe20000410000 */
[----:B------:R-:W-:Y:S01]  /*ceb0*/  @P3 MUFU.LG2 R11, R5 ;  /* 0x00000005000b3308 */ /* 0x000fe20000000c00 */
[C---:B------:R-:W-:Y:S02]  /*cec0*/  FMUL.FTZ R25, R0.reuse, R153 ;  /* 0x0000009900197220 */ /* 0x040fe40000410000 */
[C---:B------:R-:W-:Y:S02]  /*ced0*/  FMUL.FTZ R164, R0.reuse, R164 ;  /* 0x000000a400a47220 */ /* 0x040fe40000410000 */
[C---:B------:R-:W-:Y:S02]  /*cee0*/  FMUL.FTZ R165, R0.reuse, R165 ;  /* 0x000000a500a57220 */ /* 0x040fe40000410000 */
[C---:B------:R-:W-:Y:S01]  /*cef0*/  FMUL.FTZ R168, R0.reuse, R168 ;  /* 0x000000a800a87220 */ /* 0x040fe20000410000 */
[----:B------:R-:W-:Y:S01]  /*cf00*/  @P1 MUFU.LG2 R7, R7 ;  /* 0x0000000700071308 */ /* 0x000fe20000000c00 */
[----:B------:R-:W-:-:S02]  /*cf10*/  FMUL.FTZ R19, R0, R169 ;  /* 0x000000a900137220 */ /* 0x000fc40000410000 */
[C---:B------:R-:W-:Y:S02]  /*cf20*/  FMUL.FTZ R180, R0.reuse, R180 ;  /* 0x000000b400b47220 */ /* 0x040fe40000410000 */
[----:B------:R-:W-:Y:S01]  /*cf30*/  FMUL.FTZ R12, R0, R181 ;  /* 0x000000b5000c7220 */ /* 0x000fe20000410000 */
[----:B------:R-:W-:Y:S01]  /*cf40*/  MOV R0, RZ ;  /* 0x000000ff00007202 */ /* 0x000fe20000000f00 */
[C---:B--2---:R-:W-:Y:S01]  /*cf50*/  FMUL.FTZ R120, R3.reuse, R120 ;  /* 0x0000007803787220 */ /* 0x044fe20000410000 */
[----:B------:R-:W-:Y:S01]  /*cf60*/  @P0 MUFU.LG2 R6, R8 ;  /* 0x0000000800060308 */ /* 0x000fe20000000c00 */
[C---:B------:R-:W-:Y:S02]  /*cf70*/  FMUL.FTZ R34, R3.reuse, R121 ;  /* 0x0000007903227220 */ /* 0x040fe40000410000 */
[C---:B------:R-:W-:Y:S02]  /*cf80*/  FMUL.FTZ R128, R3.reuse, R128 ;  /* 0x0000008003807220 */ /* 0x040fe40000410000 */
[----:B------:R-:W-:-:S02]  /*cf90*/  FMUL.FTZ R33, R3, R129 ;  /* 0x0000008103217220 */ /* 0x000fc40000410000 */
[C---:B------:R-:W-:Y:S01]  /*cfa0*/  FMUL.FTZ R140, R3.reuse, R140 ;  /* 0x0000008c038c7220 */ /* 0x040fe20000410000 */
[----:B------:R2:W3:Y:S01]  /*cfb0*/  @P0 MUFU.RCP R0, R8 ;  /* 0x0000000800000308 */ /* 0x0004e20000001000 */
[C---:B------:R-:W-:Y:S02]  /*cfc0*/  FMUL.FTZ R32, R3.reuse, R141 ;  /* 0x0000008d03207220 */ /* 0x040fe40000410000 */
[C---:B------:R-:W-:Y:S02]  /*cfd0*/  FMUL.FTZ R144, R3.reuse, R144 ;  /* 0x0000009003907220 */ /* 0x040fe40000410000 */
[C---:B------:R-:W-:Y:S02]  /*cfe0*/  FMUL.FTZ R31, R3.reuse, R145 ;  /* 0x00000091031f7220 */ /* 0x040fe40000410000 */
[C---:B------:R-:W-:Y:S02]  /*cff0*/  FMUL.FTZ R156, R3.reuse, R156 ;  /* 0x0000009c039c7220 */ /* 0x040fe40000410000 */
[----:B------:R-:W-:-:S02]  /*d000*/  FMUL.FTZ R23, R3, R157 ;  /* 0x0000009d03177220 */ /* 0x000fc40000410000 */
[C---:B------:R-:W-:Y:S02]  /*d010*/  FMUL.FTZ R160, R3.reuse, R160 ;  /* 0x000000a003a07220 */ /* 0x040fe40000410000 */
[C---:B------:R-:W-:Y:S02]  /*d020*/  FMUL.FTZ R20, R3.reuse, R161 ;  /* 0x000000a103147220 */ /* 0x040fe40000410000 */
[C---:B------:R-:W-:Y:S01]  /*d030*/  FMUL.FTZ R172, R3.reuse, R172 ;  /* 0x000000ac03ac7220 */ /* 0x040fe20000410000 */
[----:B--2---:R-:W-:Y:S01]  /*d040*/  @P0 MOV R8, 0x3f317218 ;  /* 0x3f31721800080802 */ /* 0x004fe20000000f00 */
[C---:B------:R-:W-:Y:S02]  /*d050*/  FMUL.FTZ R13, R3.reuse, R173 ;  /* 0x000000ad030d7220 */ /* 0x040fe40000410000 */
[C---:B------:R-:W-:Y:S02]  /*d060*/  FMUL.FTZ R176, R3.reuse, R176 ;  /* 0x000000b003b07220 */ /* 0x040fe40000410000 */
[----:B------:R-:W-:Y:S01]  /*d070*/  FMUL.FTZ R177, R3, R177 ;  /* 0x000000b103b17220 */ /* 0x000fe20000410000 */
[----:B------:R-:W-:Y:S01]  /*d080*/  @P2 MOV R3, 0x3f317218 ;  /* 0x3f31721800032802 */ /* 0x000fe20000000f00 */
[----:B-1----:R-:W-:-:S02]  /*d090*/  FMUL.FTZ R126, R4, R126 ;  /* 0x0000007e047e7220 */ /* 0x002fc40000410000 */
        /* <DEDUP_REMOVED lines=14> */
[----:B------:R-:W-:Y:S01]  /*d180*/  FMUL.FTZ R183, R4, R183 ;  /* 0x000000b704b77220 */ /* 0x000fe20000410000 */
[----:B------:R-:W-:Y:S01]  /*d190*/  @P3 MOV R4, 0x3f317218 ;  /* 0x3f31721800043802 */ /* 0x000fe20000000f00 */
[C---:B---3--:R-:W-:Y:S02]  /*d1a0*/  FMUL.FTZ R122, R0.reuse, R122 ;  /* 0x0000007a007a7220 */ /* 0x048fe40000410000 */
        /* <DEDUP_REMOVED lines=14> */
[----:B------:R-:W-:Y:S01]  /*d290*/  FMUL.FTZ R179, R0, R179 ;  /* 0x000000b300b37220 */ /* 0x000fe20000410000 */
[----:B------:R-:W-:Y:S01]  /*d2a0*/  @P1 MOV R0, 0x3f317218 ;  /* 0x3f31721800001802 */ /* 0x000fe20000000f00 */
[----:B------:R-:W-:Y:S02]  /*d2b0*/  @P2 FMUL.FTZ R5, R3, c[0x0][0x2d0] ;  /* 0x0000b40003052a20 */ /* 0x000fe40000410000 */
[----:B------:R-:W-:Y:S02]  /*d2c0*/  @P3 FMUL.FTZ R10, R4, c[0x0][0x2d0] ;  /* 0x0000b400040a3a20 */ /* 0x000fe40000410000 */
[----:B------:R-:W-:Y:S02]  /*d2d0*/  @P1 FMUL.FTZ R3, R0, c[0x0][0x2d0] ;  /* 0x0000b40000031a20 */ /* 0x000fe40000410000 */
[----:B------:R-:W-:Y:S02]  /*d2e0*/  @P3 FMUL.FTZ R11, R11, 0.69314718246459960938 ;  /* 0x3f3172180b0b3820 */ /* 0x000fe40000410000 */
[----:B------:R-:W-:-:S02]  /*d2f0*/  @P2 FMUL.FTZ R9, R9, 0.69314718246459960938 ;  /* 0x3f31721809092820 */ /* 0x000fc40000410000 */
[----:B------:R-:W-:Y:S02]  /*d300*/  @P1 FMUL.FTZ R7, R7, 0.69314718246459960938 ;  /* 0x3f31721807071820 */ /* 0x000fe40000410000 */
[----:B------:R-:W-:Y:S02]  /*d310*/  @P0 FMUL.FTZ R4, R6, 0.69314718246459960938 ;  /* 0x3f31721806040820 */ /* 0x000fe40000410000 */
[----:B------:R-:W-:Y:S02]  /*d320*/  @P0 FMUL.FTZ R0, R8, c[0x0][0x2d0] ;  /* 0x0000b40008000a20 */ /* 0x000fe40000410000 */
[----:B------:R-:W-:Y:S02]  /*d330*/  @P3 FFMA.FTZ R37, R10, R70, R11 ;  /* 0x000000460a253223 */ /* 0x000fe4000001000b */
[----:B------:R-:W-:Y:S02]  /*d340*/  @P2 FFMA.FTZ R38, R5, R69, R9 ;  /* 0x0000004505262223 */ /* 0x000fe40000010009 */
[----:B------:R-:W-:-:S02]  /*d350*/  @P1 FFMA.FTZ R39, R3, R68, R7 ;  /* 0x0000004403271223 */ /* 0x000fc40000010007 */
[----:B------:R-:W-:Y:S02]  /*d360*/  @P0 FFMA.FTZ R40, R0, R2, R4 ;  /* 0x0000000200280223 */ /* 0x000fe40000010004 */
.L_x_16:
[----:B-1----:R-:W-:Y:S05]  /*d370*/  @P4 BRA `(.L_x_34) ;  /* 0x0000131000004947 */ /* 0x002fea0003800000 */
[----:B------:R-:W2:Y:S01]  /*d380*/  LDL R43, [R1+0x40] ;  /* 0x00004000012b7983 */ /* 0x000ea20000100800 */
[----:B------:R-:W-:Y:S01]  /*d390*/  IMAD.MOV.U32 R6, RZ, RZ, -0x10 ;  /* 0xfffffff0ff067424 */ /* 0x000fe200078e00ff */
[----:B------:R-:W-:Y:S02]  /*d3a0*/  F2FP.BF16.PACK_AB R5, R125, R124 ;  /* 0x0000007c7d05723e */ /* 0x000fe400000010ff */
[----:B------:R-:W1:Y:S01]  /*d3b0*/  S2R R41, SR_TID.X ;  /* 0x0000000000297919 */ /* 0x000e620000002100 */
[----:B------:R-:W-:Y:S02]  /*d3c0*/  F2FP.BF16.PACK_AB R7, R127, R126 ;  /* 0x0000007e7f07723e */ /* 0x000fe400000010ff */
[----:B------:R-:W-:Y:S02]  /*d3d0*/  F2FP.BF16.PACK_AB R8, R133, R132 ;  /* 0x000000848508723e */ /* 0x000fe400000010ff */
[----:B------:R-:W-:Y:S02]  /*d3e0*/  F2FP.BF16.PACK_AB R30, R30, R134 ;  /* 0x000000861e1e723e */ /* 0x000fe400000010ff */
[----:B------:R-:W-:-:S02]  /*d3f0*/  F2FP.BF16.PACK_AB R34, R34, R120 ;  /* 0x000000782222723e */ /* 0x000fc400000010ff */
[----:B------:R-:W-:Y:S02]  /*d400*/  F2FP.BF16.PACK_AB R122, R123, R122 ;  /* 0x0000007a7b7a723e */ /* 0x000fe400000010ff */
[----:B------:R-:W-:Y:S02]  /*d410*/  F2FP.BF16.PACK_AB R33, R33, R128 ;  /* 0x000000802121723e */ /* 0x000fe400000010ff */
[----:B------:R-:W-:Y:S02]  /*d420*/  F2FP.BF16.PACK_AB R130, R131, R130 ;  /* 0x000000828382723e */ /* 0x000fe400000010ff */
[----:B------:R-:W-:Y:S02]  /*d430*/  F2FP.BF16.PACK_AB R29, R29, R136 ;  /* 0x000000881d1d723e */ /* 0x000fe400000010ff */
[----:B------:R-:W-:Y:S02]  /*d440*/  F2FP.BF16.PACK_AB R28, R28, R138 ;  /* 0x0000008a1c1c723e */ /* 0x000fe400000010ff */
[----:B------:R-:W-:-:S02]  /*d450*/  F2FP.BF16.PACK_AB R14, R14, R148 ;  /* 0x000000940e0e723e */ /* 0x000fc400000010ff */
[----:B------:R-:W-:Y:S02]  /*d460*/  F2FP.BF16.PACK_AB R26, R26, R150 ;  /* 0x000000961a1a723e */ /* 0x000fe400000010ff */
[----:B------:R-:W-:Y:S02]  /*d470*/  F2FP.BF16.PACK_AB R32, R32, R140 ;  /* 0x0000008c2020723e */ /* 0x000fe400000010ff */
[----:B-1----:R-:W-:Y:S02]  /*d480*/  SHF.R.S32.HI R42, RZ, 0x1f, R41 ;  /* 0x0000001fff2a7819 */ /* 0x002fe40000011429 */
[----:B------:R-:W-:Y:S02]  /*d490*/  F2FP.BF16.PACK_AB R142, R143, R142 ;  /* 0x0000008e8f8e723e */ /* 0x000fe400000010ff */
[CC--:B------:R-:W-:Y:S02]  /*d4a0*/  LEA.HI R2, R42.reuse, R41.reuse, RZ, 0x2 ;  /* 0x000000292a027211 */ /* 0x0c0fe400078f10ff */
[----:B------:R-:W-:-:S02]  /*d4b0*/  LEA.HI R36, R42, R41, RZ, 0x5 ;  /* 0x000000292a247211 */ /* 0x000fc400078f28ff */
[--C-:B------:R-:W-:Y:S02]  /*d4c0*/  SHF.R.S32.HI R4, RZ, 0x2, R2.reuse ;  /* 0x00000002ff047819 */ /* 0x100fe40000011402 */
[----:B------:R-:W-:Y:S02]  /*d4d0*/  SHF.R.S32.HI R0, RZ, 0x1f, R2 ;  /* 0x0000001fff007819 */ /* 0x000fe40000011402 */
[----:B------:R-:W-:Y:S02]  /*d4e0*/  SHF.R.S32.HI R35, RZ, 0x5, R36 ;  /* 0x00000005ff237819 */ /* 0x000fe40000011424 */
[----:B------:R-:W-:Y:S02]  /*d4f0*/  LEA.HI R0, R0, R4, RZ, 0x3 ;  /* 0x0000000400007211 */ /* 0x000fe400078f18ff */
[----:B------:R-:W-:Y:S02]  /*d500*/  F2FP.BF16.PACK_AB R31, R31, R144 ;  /* 0x000000901f1f723e */ /* 0x000fe400000010ff */
[----:B------:R-:W-:-:S02]  /*d510*/  LOP3.LUT R0, R0, 0xfffffff8, RZ, 0xc0, !PT ;  /* 0xfffffff800007812 */ /* 0x000fc400078ec0ff */
[----:B------:R-:W-:Y:S02]  /*d520*/  F2FP.BF16.PACK_AB R146, R147, R146 ;  /* 0x000000929392723e */ /* 0x000fe400000010ff */
[----:B------:R-:W-:Y:S01]  /*d530*/  F2FP.BF16.PACK_AB R25, R25, R152 ;  /* 0x000000981919723e */ /* 0x000fe200000010ff */
[----:B------:R-:W-:Y:S01]  /*d540*/  IMAD.IADD R4, R4, 0x1, -R0 ;  /* 0x0000000104047824 */ /* 0x000fe200078e0a00 */
[----:B------:R-:W-:Y:S02]  /*d550*/  LOP3.LUT R0, R2, 0xfffffffc, RZ, 0xc0, !PT ;  /* 0xfffffffc02007812 */ /* 0x000fe400078ec0ff */
[----:B------:R-:W-:Y:S01]  /*d560*/  F2FP.BF16.PACK_AB R24, R24, R154 ;  /* 0x0000009a1818723e */ /* 0x000fe200000010ff */
[C---:B------:R-:W-:Y:S01]  /*d570*/  IMAD.SHL.U32 R2, R4.reuse, 0x40, RZ ;  /* 0x0000004004027824 */ /* 0x040fe200078e00ff */
[----:B------:R-:W-:Y:S01]  /*d580*/  LOP3.LUT R3, R4, 0x1, RZ, 0xc0, !PT ;  /* 0x0000000104037812 */ /* 0x000fe200078ec0ff */
[----:B------:R-:W-:Y:S01]  /*d590*/  IMAD.IADD R18, R41, 0x1, -R0 ;  /* 0x0000000129127824 */ /* 0x000fe200078e0a00 */
[----:B------:R-:W-:-:S02]  /*d5a0*/  F2FP.BF16.PACK_AB R21, R165, R164 ;  /* 0x000000a4a515723e */ /* 0x000fc400000010ff */
[----:B------:R-:W-:Y:S01]  /*d5b0*/  LOP3.LUT R2, R2, 0x1c0, RZ, 0xc0, !PT ;  /* 0x000001c002027812 */ /* 0x000fe200078ec0ff */
[----:B------:R-:W-:Y:S01]  /*d5c0*/  IMAD R0, R35, 0x200, R18 ;  /* 0x0000020023007824 */ /* 0x000fe200078e0212 */
[----:B------:R-:W-:Y:S02]  /*d5d0*/  ISETP.NE.U32.AND P0, PT, R3, 0x1, PT ;  /* 0x000000010300780c */ /* 0x000fe40003f05070 */
[----:B------:R-:W-:Y:S02]  /*d5e0*/  LEA.HI R2, R2, R2, RZ, 0x1d ;  /* 0x0000000202027211 */ /* 0x000fe400078fe8ff */
[----:B------:R-:W-:Y:S02]  /*d5f0*/  R2P PR, R4, 0x6 ;  /* 0x0000000604007804 */ /* 0x000fe40000000000 */
[----:B------:R-:W-:Y:S01]  /*d600*/  SEL R6, R6, 0x10, !P0 ;  /* 0x0000001006067807 */ /* 0x000fe20004000000 */
[----:B------:R-:W-:Y:S01]  /*d610*/  IMAD.U32 R2, R0, 0x2, R2 ;  /* 0x0000000200027824 */ /* 0x000fe200078e0002 */
[----:B------:R-:W-:-:S02]  /*d620*/  F2FP.BF16.PACK_AB R17, R17, R166 ;  /* 0x000000a61111723e */ /* 0x000fc400000010ff */
[----:B------:R-:W-:Y:S01]  /*d630*/  F2FP.BF16.PACK_AB R23, R23, R156 ;  /* 0x0000009c1717723e */ /* 0x000fe200000010ff */
[----:B------:R-:W-:Y:S01]  /*d640*/  IMAD.SHL.U32 R2, R2, 0x2, RZ ;  /* 0x0000000202027824 */ /* 0x000fe200078e00ff */
[----:B------:R-:W-:Y:S01]  /*d650*/  BAR.SYNC.DEFER_BLOCKING 0x1, 0x80 ;  /* 0x0042000000007b1d */ /* 0x000fe20000010000 */
[----:B------:R-:W-:Y:S02]  /*d660*/  F2FP.BF16.PACK_AB R22, R22, R158 ;  /* 0x0000009e1616723e */ /* 0x000fe400000010ff */
[C---:B------:R-:W-:Y:S01]  /*d670*/  IMAD.IADD R3, R2.reuse, 0x1, R6 ;  /* 0x0000000102037824 */ /* 0x040fe200078e0206 */
[C---:B------:R-:W-:Y:S02]  /*d680*/  IADD3 R4, R2.reuse, 0x80, RZ ;  /* 0x0000008002047810 */ /* 0x040fe40007ffe0ff */
[----:B------:R-:W-:Y:S02]  /*d690*/  IADD3 R0, R2, 0xc0, RZ ;  /* 0x000000c002007810 */ /* 0x000fe40007ffe0ff */
[----:B------:R-:W-:-:S02]  /*d6a0*/  @P2 IADD3 R0, R4, -0x40, RZ ;  /* 0xffffffc004002810 */ /* 0x000fc40007ffe0ff */
[----:B------:R-:W-:Y:S02]  /*d6b0*/  F2FP.BF16.PACK_AB R20, R20, R160 ;  /* 0x000000a01414723e */ /* 0x000fe400000010ff */
[----:B------:R-:W-:Y:S02]  /*d6c0*/  F2FP.BF16.PACK_AB R27, R27, R162 ;  /* 0x000000a21b1b723e */ /* 0x000fe400000010ff */
[----:B------:R-:W-:Y:S02]  /*d6d0*/  F2FP.BF16.PACK_AB R19, R19, R168 ;  /* 0x000000a81313723e */ /* 0x000fe400000010ff */
[----:B------:R-:W-:Y:S02]  /*d6e0*/  F2FP.BF16.PACK_AB R16, R16, R170 ;  /* 0x000000aa1010723e */ /* 0x000fe400000010ff */
[----:B------:R-:W-:Y:S02]  /*d6f0*/  F2FP.BF16.PACK_AB R12, R12, R180 ;  /* 0x000000b40c0c723e */ /* 0x000fe400000010ff */
[----:B------:R-:W-:-:S02]  /*d700*/  F2FP.BF16.PACK_AB R11, R183, R182 ;  /* 0x000000b6b70b723e */ /* 0x000fc400000010ff */
[----:B------:R-:W-:Y:S01]  /*d710*/  F2FP.BF16.PACK_AB R13, R13, R172 ;  /* 0x000000ac0d0d723e */ /* 0x000fe200000010ff */
[----:B------:R1:W-:Y:S01]  /*d720*/  STS [R2+0x80], R5 ;  /* 0x0000800502007388 */ /* 0x0003e20000000800 */
[----:B------:R-:W-:Y:S02]  /*d730*/  F2FP.BF16.PACK_AB R15, R15, R174 ;  /* 0x000000ae0f0f723e */ /* 0x000fe400000010ff */
[----:B------:R-:W-:Y:S01]  /*d740*/  F2FP.BF16.PACK_AB R10, R177, R176 ;  /* 0x000000b0b10a723e */ /* 0x000fe200000010ff */
[----:B------:R-:W-:Y:S01]  /*d750*/  STS [R2+0x480], R7 ;  /* 0x0004800702007388 */ /* 0x000fe20000000800 */
[----:B------:R-:W-:Y:S02]  /*d760*/  F2FP.BF16.PACK_AB R9, R179, R178 ;  /* 0x000000b2b309723e */ /* 0x000fe400000010ff */
[----:B------:R-:W-:Y:S01]  /*d770*/  ISETP.NE.U32.AND P0, PT, RZ, c[0x0][0x500], PT ;  /* 0x00014000ff007a0c */ /* 0x000fe20003f05070 */
[----:B------:R3:W-:Y:S03]  /*d780*/  STS [R3+0x80], R8 ;  /* 0x0000800803007388 */ /* 0x0007e60000000800 */
[----:B------:R-:W-:Y:S01]  /*d790*/  ISETP.NE.AND.EX P0, PT, RZ, c[0x0][0x504], PT, P0 ;  /* 0x00014100ff007a0c */ /* 0x000fe20003f05300 */
[----:B------:R-:W-:Y:S04]  /*d7a0*/  STS [R3+0x480], R30 ;  /* 0x0004801e03007388 */ /* 0x000fe80000000800 */
[----:B------:R-:W-:Y:S04]  /*d7b0*/  STS [R2+0x2080], R34 ;  /* 0x0020802202007388 */ /* 0x000fe80000000800 */
[----:B------:R4:W-:Y:S04]  /*d7c0*/  STS [R2+0x2480], R122 ;  /* 0x0024807a02007388 */ /* 0x0009e80000000800 */
[----:B------:R-:W-:Y:S01]  /*d7d0*/  STS [R3+0x2080], R33 ;  /* 0x0020802103007388 */ /* 0x000fe20000000800 */
[----:B-1----:R-:W-:-:S03]  /*d7e0*/  IMAD.MOV.U32 R5, RZ, RZ, 0x20 ;  /* 0x00000020ff057424 */ /* 0x002fc600078e00ff */
[----:B------:R1:W-:Y:S02]  /*d7f0*/  STS [R3+0x2480], R130 ;  /* 0x0024808203007388 */ /* 0x0003e40000000800 */
[----:B---3--:R-:W-:Y:S02]  /*d800*/  SEL R8, R5, 0xffffffe0, !P1 ;  /* 0xffffffe005087807 */ /* 0x008fe40004800000 */
[----:B------:R-:W-:-:S03]  /*d810*/  ISETP.NE.U32.AND P1, PT, RZ, c[0x0][0x508], PT ;  /* 0x00014200ff007a0c */ /* 0x000fc60003f25070 */
[----:B------:R-:W-:Y:S01]  /*d820*/  IMAD.IADD R5, R2, 0x1, R8 ;  /* 0x0000000102057824 */ /* 0x000fe200078e0208 */
[----:B------:R-:W-:Y:S01]  /*d830*/  ISETP.NE.AND.EX P1, PT, RZ, c[0x0][0x50c], PT, P1 ;  /* 0x00014300ff007a0c */ /* 0x000fe20003f25310 */
[----:B------:R-:W-:-:S03]  /*d840*/  IMAD.IADD R4, R8, 0x1, R3 ;  /* 0x0000000108047824 */ /* 0x000fc600078e0203 */
[----:B------:R-:W-:Y:S01]  /*d850*/  STS [R5+0x80], R29 ;  /* 0x0000801d05007388 */ /* 0x000fe20000000800 */
[----:B----4-:R-:W-:-:S03]  /*d860*/  IADD3 R2, R8, 0x400, R0 ;  /* 0x0000040008027810 */ /* 0x010fc60007ffe000 */
[----:B------:R-:W-:Y:S02]  /*d870*/  STS [R5+0x480], R28 ;  /* 0x0004801c05007388 */ /* 0x000fe40000000800 */
[C---:B------:R-:W-:Y:S02]  /*d880*/  IMAD.IADD R7, R6.reuse, 0x1, R2 ;  /* 0x0000000106077824 */ /* 0x040fe400078e0202 */
[----:B------:R-:W-:Y:S01]  /*d890*/  STS [R4+0x80], R14 ;  /* 0x0000800e04007388 */ /* 0x000fe20000000800 */
[----:B------:R-:W-:-:S03]  /*d8a0*/  IMAD.IADD R2, R6, 0x1, R0 ;  /* 0x0000000106027824 */ /* 0x000fc600078e0200 */
[----:B------:R-:W-:Y:S01]  /*d8b0*/  STS [R4+0x480], R26 ;  /* 0x0004801a04007388 */ /* 0x000fe20000000800 */
[----:B-1----:R-:W-:-:S03]  /*d8c0*/  IMAD.IADD R3, R8, 0x1, R2 ;  /* 0x0000000108037824 */ /* 0x002fc600078e0202 */
[----:B------:R-:W-:Y:S04]  /*d8d0*/  STS [R5+0x2080], R32 ;  /* 0x0020802005007388 */ /* 0x000fe80000000800 */
[----:B------:R-:W-:Y:S04]  /*d8e0*/  STS [R5+0x2480], R142 ;  /* 0x0024808e05007388 */ /* 0x000fe80000000800 */
[----:B------:R-:W-:Y:S04]  /*d8f0*/  STS [R4+0x2080], R31 ;  /* 0x0020801f04007388 */ /* 0x000fe80000000800 */
[----:B------:R-:W-:Y:S04]  /*d900*/  STS [R4+0x2480], R146 ;  /* 0x0024809204007388 */ /* 0x000fe80000000800 */
[----:B------:R-:W-:Y:S04]  /*d910*/  STS [R0], R25 ;  /* 0x0000001900007388 */ /* 0x000fe80000000800 */
[----:B------:R-:W-:Y:S04]  /*d920*/  STS [R0+0x400], R24 ;  /* 0x0004001800007388 */ /* 0x000fe80000000800 */
[----:B------:R-:W-:Y:S04]  /*d930*/  STS [R2], R21 ;  /* 0x0000001502007388 */ /* 0x000fe80000000800 */
[----:B------:R-:W-:Y:S04]  /*d940*/  STS [R2+0x400], R17 ;  /* 0x0004001102007388 */ /* 0x000fe80000000800 */
[----:B------:R-:W-:Y:S04]  /*d950*/  STS [R0+0x2000], R23 ;  /* 0x0020001700007388 */ /* 0x000fe80000000800 */
[----:B------:R1:W-:Y:S04]  /*d960*/  STS [R0+0x2400], R22 ;  /* 0x0024001600007388 */ /* 0x0003e80000000800 */
[----:B------:R-:W-:Y:S04]  /*d970*/  STS [R2+0x2000], R20 ;  /* 0x0020001402007388 */ /* 0x000fe80000000800 */
[----:B------:R3:W-:Y:S01]  /*d980*/  STS [R2+0x2400], R27 ;  /* 0x0024001b02007388 */ /* 0x0007e20000000800 */
[----:B-1----:R-:W-:-:S05]  /*d990*/  IMAD.IADD R0, R8, 0x1, R0 ;  /* 0x0000000108007824 */ /* 0x002fca00078e0200 */
[----:B------:R-:W-:Y:S01]  /*d9a0*/  STS [R0], R19 ;  /* 0x0000001300007388 */ /* 0x000fe20000000800 */
[----:B---3--:R-:W-:-:S03]  /*d9b0*/  IMAD.MOV.U32 R2, RZ, RZ, 0x4 ;  /* 0x00000004ff027424 */ /* 0x008fc600078e00ff */
[----:B------:R-:W-:Y:S04]  /*d9c0*/  STS [R0+0x400], R16 ;  /* 0x0004001000007388 */ /* 0x000fe80000000800 */
[----:B------:R-:W-:Y:S04]  /*d9d0*/  STS [R3], R12 ;  /* 0x0000000c03007388 */ /* 0x000fe80000000800 */
[----:B------:R-:W-:Y:S04]  /*d9e0*/  STS [R7], R11 ;  /* 0x0000000b07007388 */ /* 0x000fe80000000800 */
[----:B------:R-:W-:Y:S04]  /*d9f0*/  STS [R0+0x2000], R13 ;  /* 0x0020000d00007388 */ /* 0x000fe80000000800 */
[----:B------:R1:W-:Y:S04]  /*da00*/  STS [R0+0x2400], R15 ;  /* 0x0024000f00007388 */ /* 0x0003e80000000800 */
[----:B------:R3:W-:Y:S04]  /*da10*/  STS [R3+0x2000], R10 ;  /* 0x0020000a03007388 */ /* 0x0007e80000000800 */
[----:B------:R4:W-:Y:S01]  /*da20*/  STS [R7+0x2000], R9 ;  /* 0x0020000907007388 */ /* 0x0009e20000000800 */
[----:B--2---:R-:W-:-:S03]  /*da30*/  IMAD.WIDE R4, R43, R2, c[0x0][0x500] ;  /* 0x000140002b047625 */ /* 0x004fc600078e0202 */
[----:B------:R-:W-:Y:S06]  /*da40*/  BAR.SYNC.DEFER_BLOCKING 0x1, 0x80 ;  /* 0x0042000000007b1d */ /* 0x000fec0000010000 */
[----:B-1----:R-:W2:Y:S01]  /*da50*/  @P0 LDG.E R0, [R4.64] ;  /* 0x0000000804000981 */ /* 0x002ea2000c1e1900 */
[----:B------:R-:W-:Y:S02]  /*da60*/  IMAD.MOV.U32 R17, RZ, RZ, c[0x0][0x388] ;  /* 0x0000e200ff117624 */ /* 0x000fe400078e00ff */
[----:B---3--:R-:W-:-:S05]  /*da70*/  @P1 IMAD.WIDE R2, R43, R2, c[0x0][0x508] ;  /* 0x000142002b021625 */ /* 0x008fca00078e0202 */
[----:B------:R1:W5:Y:S02]  /*da80*/  @P1 LDG.E R17, [R2.64] ;  /* 0x0000000802111981 */ /* 0x000364000c1e1900 */
[----:B-1----:R-:W-:Y:S02]  /*da90*/  CS2R R2, SRZ ;  /* 0x0000000000027805 */ /* 0x002fe4000001ff00 */
[--C-:B--2---:R-:W-:Y:S01]  /*daa0*/  @P0 SHF.R.S32.HI R3, RZ, 0x1f, R0.reuse ;  /* 0x0000001fff030819 */ /* 0x104fe20000011400 */
[----:B------:R-:W-:Y:S01]  /*dab0*/  @P0 IMAD.MOV.U32 R2, RZ, RZ, R0 ;  /* 0x000000ffff020224 */ /* 0x000fe200078e0000 */
[----:B------:R-:W-:Y:S05]  /*dac0*/  @P1 BRA `(.L_x_35) ;  /* 0x0000004000001947 */ /* 0x000fea0003800000 */
[----:B----4-:R-:W-:Y:S05]  /*dad0*/  @!P0 BRA `(.L_x_35) ;  /* 0x0000003000008947 */ /* 0x010fea0003800000 */
[----:B------:R-:W2:Y:S04]  /*dae0*/  LDG.E R6, [R4.64] ;  /* 0x0000000804067981 */ /* 0x000ea8000c1e1900 */
[----:B------:R-:W2:Y:S02]  /*daf0*/  LDG.E R0, [R4.64+0x4] ;  /* 0x0000040804007981 */ /* 0x000ea4000c1e1900 */
[----:B--2--5:R-:W-:-:S02]  /*db00*/  IADD3 R17, -R6, R0, RZ ;  /* 0x0000000006117210 */ /* 0x024fc40007ffe1ff */
.L_x_35:
[----:B----4-:R-:W-:Y:S01]  /*db10*/  IMAD.MOV.U32 R4, RZ, RZ, c[0x0][0x4e8] ;  /* 0x00013a00ff047624 */ /* 0x010fe200078e00ff */
[----:B------:R-:W-:Y:S01]  /*db20*/  LEA.HI R6, R18, R18, RZ, 0x1 ;  /* 0x0000001212067211 */ /* 0x000fe200078f08ff */
[----:B------:R-:W1:Y:S01]  /*db30*/  S2R R19, SR_CTAID.Y ;  /* 0x0000000000137919 */ /* 0x000e620000002600 */
[----:B------:R-:W-:Y:S01]  /*db40*/  LEA.HI R20, R42, R41, RZ, 0x3 ;  /* 0x000000292a147211 */ /* 0x000fe200078f18ff */
[----:B------:R-:W-:Y:S01]  /*db50*/  IMAD R7, R3, c[0x0][0x3a0], RZ ;  /* 0x0000e80003077a24 */ /* 0x000fe200078e02ff */
[----:B------:R-:W-:Y:S01]  /*db60*/  LOP3.LUT R0, R6, 0x1ffffffe, RZ, 0xc0, !PT ;  /* 0x1ffffffe06007812 */ /* 0x000fe200078ec0ff */
[----:B------:R-:W2:Y:S01]  /*db70*/  S2R R23, SR_CTAID.X ;  /* 0x0000000000177919 */ /* 0x000ea20000002500 */
[----:B------:R-:W-:Y:S01]  /*db80*/  ISETP.NE.AND P2, PT, R4, 0x1, PT ;  /* 0x000000010400780c */ /* 0x000fe20003f45270 */
[----:B------:R-:W-:Y:S01]  /*db90*/  IMAD.SHL.U32 R8, R6, 0x20, RZ ;  /* 0x0000002006087824 */ /* 0x000fe200078e00ff */
[----:B------:R-:W-:Y:S01]  /*dba0*/  LOP3.LUT R4, R36, 0xffffffe0, RZ, 0xc0, !PT ;  /* 0xffffffe024047812 */ /* 0x000fe200078ec0ff */
[----:B------:R-:W-:Y:S01]  /*dbb0*/  IMAD.IADD R10, R18, 0x1, -R0 ;  /* 0x00000001120a7824 */ /* 0x000fe200078e0a00 */
[----:B------:R-:W-:Y:S01]  /*dbc0*/  SHF.R.S32.HI R9, RZ, 0x1f, R35 ;  /* 0x0000001fff097819 */ /* 0x000fe20000011423 */
[----:B------:R-:W-:Y:S01]  /*dbd0*/  IMAD R6, R2, c[0x0][0x3a4], R7 ;  /* 0x0000e90002067a24 */ /* 0x000fe200078e0207 */
[----:B------:R-:W-:Y:S01]  /*dbe0*/  LOP3.LUT R5, R20, 0xfffffff8, RZ, 0xc0, !PT ;  /* 0xfffffff814057812 */ /* 0x000fe200078ec0ff */
[----:B------:R-:W-:Y:S01]  /*dbf0*/  IMAD.IADD R0, R41, 0x1, -R4 ;  /* 0x0000000129007824 */ /* 0x000fe200078e0a04 */
[----:B------:R-:W-:-:S02]  /*dc00*/  LEA.HI R9, R9, R35, RZ, 0x2 ;  /* 0x0000002309097211 */ /* 0x000fc400078f10ff */
[----:B------:R-:W-:Y:S01]  /*dc10*/  LOP3.LUT R8, R8, 0xffffffc0, RZ, 0xc0, !PT ;  /* 0xffffffc008087812 */ /* 0x000fe200078ec0ff */
[----:B------:R-:W-:Y:S01]  /*dc20*/  IMAD.IADD R13, R41, 0x1, -R5 ;  /* 0x00000001290d7824 */ /* 0x000fe200078e0a05 */
[----:B------:R-:W-:Y:S01]  /*dc30*/  SHF.R.S32.HI R11, RZ, 0x1f, R0 ;  /* 0x0000001fff0b7819 */ /* 0x000fe20000011400 */
[----:B------:R-:W-:Y:S01]  /*dc40*/  IMAD.WIDE.U32 R4, R2, c[0x0][0x3a0], RZ ;  /* 0x0000e80002047a25 */ /* 0x000fe200078e00ff */
[----:B------:R-:W-:Y:S02]  /*dc50*/  LOP3.LUT R9, R9, 0xffffffc, RZ, 0xc0, !PT ;  /* 0x0ffffffc09097812 */ /* 0x000fe400078ec0ff */
[----:B------:R-:W-:Y:S01]  /*dc60*/  LEA.HI R7, R11, R0, RZ, 0x2 ;  /* 0x000000000b077211 */ /* 0x000fe200078f10ff */
[----:B------:R-:W-:Y:S01]  /*dc70*/  IMAD.IADD R5, R5, 0x1, R6 ;  /* 0x0000000105057824 */ /* 0x000fe200078e0206 */
[----:B------:R-:W-:Y:S01]  /*dc80*/  LOP3.LUT P1, RZ, R0, 0x3, RZ, 0xc0, !PT ;  /* 0x0000000300ff7812 */ /* 0x000fe2000782c0ff */
[----:B------:R-:W-:Y:S01]  /*dc90*/  IMAD.IADD R0, R35, 0x1, -R9 ;  /* 0x0000000123007824 */ /* 0x000fe200078e0a09 */
[----:B------:R-:W-:Y:S01]  /*dca0*/  SHF.R.S32.HI R6, RZ, 0x2, R7 ;  /* 0x00000002ff067819 */ /* 0x000fe20000011407 */
[----:B------:R-:W-:Y:S01]  /*dcb0*/  IMAD R8, R10, 0x8, R8 ;  /* 0x000000080a087824 */ /* 0x000fe200078e0208 */
[----:B-1----:R-:W-:Y:S01]  /*dcc0*/  SHF.R.S32.HI R7, RZ, 0x1f, R19 ;  /* 0x0000001fff077819 */ /* 0x002fe20000011413 */
[----:B------:R-:W-:Y:S01]  /*dcd0*/  IMAD.WIDE.U32 R14, R19, c[0x0][0x490], R2 ;  /* 0x00012400130e7a25 */ /* 0x000fe200078e0002 */
[----:B------:R-:W-:-:S02]  /*dce0*/  SHF.R.S32.HI R20, RZ, 0x3, R20 ;  /* 0x00000003ff147819 */ /* 0x000fc40000011414 */
[----:B------:R-:W-:Y:S01]  /*dcf0*/  LEA.HI R22, R42, R41, RZ, 0x6 ;  /* 0x000000292a167211 */ /* 0x000fe200078f30ff */
[----:B------:R-:W-:Y:S02]  /*dd00*/  IMAD R16, R0, 0x10, R6 ;  /* 0x0000001000107824 */ /* 0x000fe400078e0206 */
[C---:B------:R-:W-:Y:S02]  /*dd10*/  IMAD R9, R7.reuse, c[0x0][0x490], RZ ;  /* 0x0001240007097a24 */ /* 0x040fe400078e02ff */
[----:B------:R-:W-:Y:S02]  /*dd20*/  IMAD.IADD R0, R16, 0x1, R8 ;  /* 0x0000000110007824 */ /* 0x000fe400078e0208 */
[----:B------:R-:W-:Y:S02]  /*dd30*/  IMAD R12, R7, c[0x0][0x3e8], RZ ;  /* 0x0000fa00070c7a24 */ /* 0x000fe400078e02ff */
[----:B------:R-:W-:Y:S02]  /*dd40*/  IMAD.SHL.U32 R7, R20, 0x40, RZ ;  /* 0x0000004014077824 */ /* 0x000fe400078e00ff */
[----:B--2---:R-:W-:-:S02]  /*dd50*/  IMAD R6, R23, 0x80, R0 ;  /* 0x0000008017067824 */ /* 0x004fc400078e0200 */
[----:B------:R-:W-:Y:S01]  /*dd60*/  IMAD R9, R19, c[0x0][0x494], R9 ;  /* 0x0001250013097a24 */ /* 0x000fe200078e0209 */
[----:B------:R-:W-:Y:S01]  /*dd70*/  LOP3.LUT R7, R7, 0x1c0, RZ, 0xc0, !PT ;  /* 0x000001c007077812 */ /* 0x000fe200078ec0ff */
[----:B------:R-:W-:Y:S02]  /*dd80*/  IMAD.SHL.U32 R8, R13, 0x8, RZ ;  /* 0x000000080d087824 */ /* 0x000fe400078e00ff */
[----:B------:R-:W-:-:S03]  /*dd90*/  @P2 IMAD.HI.U32 R10, R6, c[0x0][0x4ec], RZ ;  /* 0x00013b00060a2a27 */ /* 0x000fc600078e00ff */
[----:B------:R-:W-:Y:S01]  /*dda0*/  LOP3.LUT R11, R7, 0x38, R8, 0xf8, !PT ;  /* 0x00000038070b7812 */ /* 0x000fe200078ef808 */
[----:B------:R-:W-:Y:S01]  /*ddb0*/  IMAD.WIDE.U32 R2, R19, c[0x0][0x3e8], R4 ;  /* 0x0000fa0013027a25 */ /* 0x000fe200078e0004 */
[----:B------:R-:W-:Y:S02]  /*ddc0*/  SHF.R.U32.HI R7, RZ, 0x3, R7 ;  /* 0x00000003ff077819 */ /* 0x000fe40000011607 */
[----:B------:R-:W-:Y:S01]  /*ddd0*/  ISETP.GE.AND P6, PT, R8, c[0x0][0x3c8], PT ;  /* 0x0000f20008007a0c */ /* 0x000fe20003fc6270 */
[----:B------:R-:W-:Y:S01]  /*dde0*/  IMAD.IADD R5, R15, 0x1, R9 ;  /* 0x000000010f057824 */ /* 0x000fe200078e0209 */
[----:B------:R-:W-:Y:S01]  /*ddf0*/  SHF.R.S32.HI R9, RZ, 0x1f, R43 ;  /* 0x0000001fff097819 */ /* 0x000fe2000001142b */
[----:B------:R-:W-:Y:S01]  /*de00*/  IMAD.MOV.U32 R0, RZ, RZ, R6 ;  /* 0x000000ffff007224 */ /* 0x000fe200078e0006 */
[----:B------:R-:W-:Y:S01]  /*de10*/  @P2 SHF.R.U32.HI R0, RZ, c[0x0][0x4f0], R10 ;  /* 0x00013c00ff002a19 */ /* 0x000fe2000001160a */
[----:B------:R-:W-:Y:S01]  /*de20*/  IMAD R12, R19, c[0x0][0x3ec], R12 ;  /* 0x0000fb00130c7a24 */ /* 0x000fe200078e020c */
[----:B------:R-:W-:Y:S01]  /*de30*/  SEL R9, R9, RZ, !P0 ;  /* 0x000000ff09097207 */ /* 0x000fe20004000000 */
[----:B------:R-:W-:Y:S01]  /*de40*/  IMAD.MOV.U32 R4, RZ, RZ, R14 ;  /* 0x000000ffff047224 */ /* 0x000fe200078e000e */
[----:B------:R-:W-:Y:S01]  /*de50*/  SEL R10, R43, RZ, !P0 ;  /* 0x000000ff2b0a7207 */ /* 0x000fe20004000000 */
[----:B------:R-:W-:Y:S01]  /*de60*/  IMAD.IADD R3, R3, 0x1, R12 ;  /* 0x0000000103037824 */ /* 0x000fe200078e020c */
[----:B------:R-:W-:Y:S01]  /*de70*/  LOP3.LUT R21, R11, R7, RZ, 0x3c, !PT ;  /* 0x000000070b157212 */ /* 0x000fe200078e3cff */
[----:B------:R-:W-:Y:S01]  /*de80*/  IMAD R7, R13, 0x10, R20 ;  /* 0x000000100d077824 */ /* 0x000fe200078e0214 */
[----:B------:R-:W-:Y:S01]  /*de90*/  SHF.R.S32.HI R53, RZ, 0x1f, R8 ;  /* 0x0000001fff357819 */ /* 0x000fe20000011408 */
[----:B------:R-:W-:-:S02]  /*dea0*/  IMAD.MOV R12, RZ, RZ, -R0 ;  /* 0x000000ffff0c7224 */ /* 0x000fc400078e0a00 */
[----:B------:R-:W-:Y:S02]  /*deb0*/  IMAD R13, R9, c[0x0][0x498], RZ ;  /* 0x00012600090d7a24 */ /* 0x000fe400078e02ff */
[----:B------:R-:W-:-:S04]  /*dec0*/  IMAD.WIDE.U32 R4, R10, c[0x0][0x498], R4 ;  /* 0x000126000a047a25 */ /* 0x000fc800078e0004 */
[----:B------:R-:W-:Y:S01]  /*ded0*/  IMAD R11, R23, 0x80, R7 ;  /* 0x00000080170b7824 */ /* 0x000fe200078e0207 */
[----:B------:R-:W-:Y:S01]  /*dee0*/  IADD3 R4, P0, R0, R4, RZ ;  /* 0x0000000400047210 */ /* 0x000fe20007f1e0ff */
[----:B------:R-:W-:Y:S02]  /*def0*/  IMAD R7, R12, c[0x0][0x4e8], R6 ;  /* 0x00013a000c077a24 */ /* 0x000fe400078e0206 */
[----:B------:R-:W-:Y:S01]  /*df00*/  IMAD R12, R10, c[0x0][0x49c], R13 ;  /* 0x000127000a0c7a24 */ /* 0x000fe200078e020d */
[----:B------:R-:W-:Y:S01]  /*df10*/  SHF.R.S32.HI R13, RZ, 0x1f, R0 ;  /* 0x0000001fff0d7819 */ /* 0x000fe20000011400 */
[----:B------:R-:W-:Y:S01]  /*df20*/  IMAD R0, R9, c[0x0][0x3f0], RZ ;  /* 0x0000fc0009007a24 */ /* 0x000fe200078e02ff */
[----:B------:R-:W-:Y:S01]  /*df30*/  SHF.R.S32.HI R9, RZ, 0x1f, R7 ;  /* 0x0000001fff097819 */ /* 0x000fe20000011407 */
[----:B------:R-:W-:Y:S01]  /*df40*/  @P2 IMAD.HI.U32 R14, R11, c[0x0][0x4ec], RZ ;  /* 0x00013b000b0e2a27 */ /* 0x000fe200078e00ff */
[----:B------:R-:W-:-:S03]  /*df50*/  IADD3.X R5, R13, R5, R12, P0, !PT ;  /* 0x000000050d057210 */ /* 0x000fc600007fe40c */
[----:B------:R-:W-:Y:S02]  /*df60*/  IMAD R12, R10, c[0x0][0x3f4], R0 ;  /* 0x0000fd000a0c7a24 */ /* 0x000fe400078e0200 */
[----:B------:R-:W-:Y:S02]  /*df70*/  IMAD R0, R9, c[0x0][0x488], RZ ;  /* 0x0001220009007a24 */ /* 0x000fe400078e02ff */
[----:B------:R-:W-:Y:S01]  /*df80*/  IMAD.MOV.U32 R6, RZ, RZ, R11 ;  /* 0x000000ffff067224 */ /* 0x000fe200078e000b */
[----:B------:R-:W-:Y:S01]  /*df90*/  @P2 SHF.R.U32.HI R6, RZ, c[0x0][0x4f0], R14 ;  /* 0x00013c00ff062a19 */ /* 0x000fe2000001160e */
[----:B------:R-:W-:-:S04]  /*dfa0*/  IMAD.WIDE.U32 R4, R7, c[0x0][0x488], R4 ;  /* 0x0001220007047a25 */ /* 0x000fc800078e0004 */
[----:B------:R-:W-:Y:S01]  /*dfb0*/  IMAD R9, R7, c[0x0][0x48c], R0 ;  /* 0x0001230007097a24 */ /* 0x000fe200078e0200 */
[----:B------:R-:W-:Y:S01]  /*dfc0*/  LEA R7, P0, R4, c[0x0][0x450], 0x2 ;  /* 0x0001140004077a11 */ /* 0x000fe200078010ff */
[----:B------:R-:W-:Y:S01]  /*dfd0*/  IMAD.WIDE.U32 R2, R10, c[0x0][0x3f0], R2 ;  /* 0x0000fc000a027a25 */ /* 0x000fe200078e0002 */
[----:B------:R-:W-:-:S03]  /*dfe0*/  SHF.R.S32.HI R10, RZ, 0x1f, R6 ;  /* 0x0000001fff0a7819 */ /* 0x000fc60000011406 */
[----:B------:R-:W-:Y:S01]  /*dff0*/  IMAD.IADD R5, R5, 0x1, R9 ;  /* 0x0000000105057824 */ /* 0x000fe200078e0209 */
[----:B------:R-:W-:Y:S01]  /*e000*/  SHFL.IDX PT, R14, R7, 0x1, 0x1c1f ;  /* 0x003c1f00070e7f89 */ /* 0x000fe200000e0000 */
[----:B------:R-:W-:Y:S02]  /*e010*/  IMAD R0, R10, c[0x0][0x3e0], RZ ;  /* 0x0000f8000a007a24 */ /* 0x000fe400078e02ff */
[----:B------:R-:W-:Y:S01]  /*e020*/  IMAD.MOV R18, RZ, RZ, -R6 ;  /* 0x000000ffff127224 */ /* 0x000fe200078e0a06 */
[----:B------:R-:W-:Y:S01]  /*e030*/  LEA.HI.X R4, R4, c[0x0][0x454], R5, 0x2, P0 ;  /* 0x0001150004047a11 */ /* 0x000fe200000f1405 */
[----:B------:R-:W-:Y:S01]  /*e040*/  IMAD R9, R6, c[0x0][0x3e4], R0 ;  /* 0x0000f90006097a24 */ /* 0x000fe200078e0200 */
[----:B------:R-:W-:Y:S01]  /*e050*/  SHFL.IDX PT, R10, R7, 0x3, 0x1c1f ;  /* 0x007c1f00070a7f89 */ /* 0x000fe200000e0000 */
[----:B------:R-:W-:Y:S02]  /*e060*/  IMAD.IADD R3, R3, 0x1, R12 ;  /* 0x0000000103037824 */ /* 0x000fe400078e020c */
[----:B-----5:R-:W-:Y:S01]  /*e070*/  IMAD R0, R17, c[0x0][0x4e8], RZ ;  /* 0x00013a0011007a24 */ /* 0x020fe200078e02ff */
[----:B------:R-:W-:Y:S01]  /*e080*/  SHFL.IDX PT, R15, R4, 0x1, 0x1c1f ;  /* 0x003c1f00040f7f89 */ /* 0x000fe200000e0000 */
[----:B------:R-:W-:-:S02]  /*e090*/  IMAD R5, R23, 0x80, R16 ;  /* 0x0000008017057824 */ /* 0x000fc400078e0210 */
[----:B------:R-:W-:Y:S01]  /*e0a0*/  IMAD R18, R18, c[0x0][0x4e8], R11 ;  /* 0x00013a0012127a24 */ /* 0x000fe200078e020b */
[----:B------:R-:W-:Y:S01]  /*e0b0*/  SHFL.IDX PT, R16, R7, RZ, 0x1c1f ;  /* 0x001c1fff07107589 */ /* 0x000fe200000e0000 */
[----:B------:R-:W-:Y:S01]  /*e0c0*/  IMAD.WIDE.U32 R2, R6, c[0x0][0x3e0], R2 ;  /* 0x0000f80006027a25 */ /* 0x000fe200078e0002 */
[-C--:B------:R-:W-:Y:S02]  /*e0d0*/  ISETP.GE.OR P4, PT, R5, R0.reuse, P1 ;  /* 0x000000000500720c */ /* 0x080fe40000f86670 */
[----:B------:R-:W1:Y:S01]  /*e0e0*/  SHFL.IDX PT, R17, R4, RZ, 0x1c1f ;  /* 0x001c1fff04117589 */ /* 0x000e6200000e0000 */
[----:B------:R-:W-:Y:S01]  /*e0f0*/  SHF.R.S32.HI R6, RZ, 0x1f, R18 ;  /* 0x0000001fff067819 */ /* 0x000fe20000011412 */
[----:B------:R-:W-:Y:S01]  /*e100*/  IMAD.IADD R3, R3, 0x1, R9 ;  /* 0x0000000103037824 */ /* 0x000fe200078e0209 */
[----:B------:R-:W-:Y:S01]  /*e110*/  IADD3 R9, R5, 0x8, RZ ;  /* 0x0000000805097810 */ /* 0x000fe20007ffe0ff */
[----:B------:R2:W-:Y:S02]  /*e120*/  SHFL.IDX PT, R12, R7, 0x2, 0x1c1f ;  /* 0x005c1f00070c7f89 */ /* 0x0005e400000e0000 */
[----:B------:R-:W-:Y:S01]  /*e130*/  IMAD R6, R6, c[0x0][0x3d8], RZ ;  /* 0x0000f60006067a24 */ /* 0x000fe200078e02ff */
[----:B------:R-:W-:Y:S01]  /*e140*/  ISETP.GE.OR P3, PT, R9, R0, P1 ;  /* 0x000000000900720c */ /* 0x000fe20000f66670 */
[----:B------:R-:W3:Y:S01]  /*e150*/  SHFL.IDX PT, R13, R4, 0x2, 0x1c1f ;  /* 0x005c1f00040d7f89 */ /* 0x000ee200000e0000 */
[----:B------:R-:W-:-:S02]  /*e160*/  IMAD.SHL.U32 R9, R22, 0x8, RZ ;  /* 0x0000000816097824 */ /* 0x000fc400078e00ff */
[C---:B------:R-:W-:Y:S01]  /*e170*/  IMAD R19, R18.reuse, c[0x0][0x3dc], R6 ;  /* 0x0000f70012137a24 */ /* 0x040fe200078e0206 */
[----:B------:R4:W3:Y:S04]  /*e180*/  SHFL.IDX PT, R11, R4, 0x3, 0x1c1f ;  /* 0x007c1f00040b7f89 */ /* 0x0008e800000e0000 */
[----:B-1----:R-:W-:Y:S01]  /*e190*/  @!P4 ST.E [R16.64], R37 ;  /* 0x000000251000c985 */ /* 0x002fe2000c101908 */
[----:B--2---:R-:W-:Y:S01]  /*e1a0*/  IMAD.WIDE.U32 R6, R18, c[0x0][0x3d8], R2 ;  /* 0x0000f60012067a25 */ /* 0x004fe200078e0002 */
[----:B------:R-:W-:Y:S02]  /*e1b0*/  IADD3 R18, R5, 0x48, RZ ;  /* 0x0000004805127810 */ /* 0x000fe40007ffe0ff */
[----:B------:R-:W-:Y:S01]  /*e1c0*/  @!P3 ST.E [R14.64], R38 ;  /* 0x000000260e00b985 */ /* 0x000fe2000c101908 */
[----:B------:R-:W-:-:S02]  /*e1d0*/  IMAD.IADD R3, R7, 0x1, R19 ;  /* 0x0000000107037824 */ /* 0x000fc400078e0213 */
[----:B------:R-:W-:Y:S01]  /*e1e0*/  IMAD R2, R23, 0x80, R20 ;  /* 0x0000008017027824 */ /* 0x000fe200078e0214 */
[----:B----4-:R-:W-:Y:S02]  /*e1f0*/  IADD3 R4, R5, 0x40, RZ ;  /* 0x0000004005047810 */ /* 0x010fe40007ffe0ff */
[----:B------:R-:W-:Y:S02]  /*e200*/  LOP3.LUT R5, R21, 0x7ffffe00, R9, 0xf8, !PT ;  /* 0x7ffffe0015057812 */ /* 0x000fe400078ef809 */
[-C--:B------:R-:W-:Y:S02]  /*e210*/  ISETP.GE.OR P2, PT, R4, R0.reuse, P1 ;  /* 0x000000000400720c */ /* 0x080fe40000f46670 */
[----:B------:R-:W-:Y:S01]  /*e220*/  LEA R4, P0, R6, c[0x0][0x380], 0x1 ;  /* 0x0000e00006047a11 */ /* 0x000fe200078008ff */
[----:B------:R-:W-:Y:S01]  /*e230*/  IMAD.SHL.U32 R5, R5, 0x2, RZ ;  /* 0x0000000205057824 */ /* 0x000fe200078e00ff */
[-C--:B------:R-:W-:Y:S02]  /*e240*/  ISETP.GE.OR P1, PT, R18, R0.reuse, P1 ;  /* 0x000000001200720c */ /* 0x080fe40000f26670 */
[----:B------:R-:W-:Y:S01]  /*e250*/  LEA.HI.X R3, R6, c[0x0][0x384], R3, 0x1, P0 ;  /* 0x0000e10006037a11 */ /* 0x000fe200000f0c03 */
[----:B------:R-:W-:Y:S01]  /*e260*/  SHFL.IDX PT, R7, R4, 0x1, 0x181f ;  /* 0x00381f0004077f89 */ /* 0x000fe200000e0000 */
[----:B------:R-:W-:-:S02]  /*e270*/  ISETP.GE.OR P3, PT, R2, R0, P6 ;  /* 0x000000000200720c */ /* 0x000fc40003766670 */
[C---:B------:R-:W-:Y:S01]  /*e280*/  IADD3 R6, R2.reuse, 0x10, RZ ;  /* 0x0000001002067810 */ /* 0x040fe20007ffe0ff */
[----:B------:R-:W-:Y:S01]  /*e290*/  SHFL.IDX PT, R9, R3, RZ, 0x181f ;  /* 0x00181fff03097589 */ /* 0x000fe200000e0000 */
[C---:B------:R-:W-:Y:S02]  /*e2a0*/  IADD3 R32, R2.reuse, 0x40, RZ ;  /* 0x0000004002207810 */ /* 0x040fe40007ffe0ff */
[----:B------:R-:W-:Y:S01]  /*e2b0*/  IADD3 R54, R2, 0x60, RZ ;  /* 0x0000006002367810 */ /* 0x000fe20007ffe0ff */
[----:B---3--:R-:W-:Y:S01]  /*e2c0*/  @!P2 ST.E [R12.64], R39 ;  /* 0x000000270c00a985 */ /* 0x008fe2000c101908 */
[-C--:B------:R-:W-:Y:S02]  /*e2d0*/  ISETP.GE.OR P2, PT, R6, R0.reuse, P6 ;  /* 0x000000000600720c */ /* 0x080fe40003746670 */
[----:B------:R-:W-:Y:S01]  /*e2e0*/  IADD3 R6, R2, 0x20, RZ ;  /* 0x0000002002067810 */ /* 0x000fe20007ffe0ff */
[----:B------:R-:W1:Y:S04]  /*e2f0*/  SHFL.IDX PT, R12, R4, RZ, 0x181f ;  /* 0x00181fff040c7589 */ /* 0x000e6800000e0000 */
[----:B------:R2:W-:Y:S01]  /*e300*/  @!P1 ST.E [R10.64], R40 ;  /* 0x000000280a009985 */ /* 0x0005e2000c101908 */
[----:B------:R-:W-:-:S02]  /*e310*/  ISETP.GE.OR P1, PT, R6, R0, P6 ;  /* 0x000000000600720c */ /* 0x000fc40003726670 */
[----:B------:R-:W-:Y:S01]  /*e320*/  IADD3 R6, R2, 0x30, RZ ;  /* 0x0000003002067810 */ /* 0x000fe20007ffe0ff */
[----:B------:R-:W-:Y:S03]  /*e330*/  LDS.128 R24, [R5+0x80] ;  /* 0x0000800005187984 */ /* 0x000fe60000000c00 */
[----:B------:R-:W-:Y:S01]  /*e340*/  ISETP.GE.OR P0, PT, R6, R0, P6 ;  /* 0x000000000600720c */ /* 0x000fe20003706670 */
[----:B------:R-:W3:Y:S04]  /*e350*/  SHFL.IDX PT, R11, R3, 0x1, 0x181f ;  /* 0x00381f00030b7f89 */ /* 0x000ee800000e0000 */
[----:B------:R-:W4:Y:S04]  /*e360*/  SHFL.IDX PT, R14, R4, 0x2, 0x181f ;  /* 0x00581f00040e7f89 */ /* 0x000f2800000e0000 */
[----:B------:R-:W4:Y:S04]  /*e370*/  SHFL.IDX PT, R44, R3, 0x2, 0x181f ;  /* 0x00581f00032c7f89 */ /* 0x000f2800000e0000 */
[----:B------:R-:W4:Y:S01]  /*e380*/  SHFL.IDX PT, R15, R4, 0x3, 0x181f ;  /* 0x00781f00040f7f89 */ /* 0x000f2200000e0000 */
[----:B-1----:R-:W-:-:S03]  /*e390*/  @!P3 LEA R12, P5, R8, R12, 0x1 ;  /* 0x0000000c080cb211 */ /* 0x002fc600078a08ff */
[----:B------:R-:W-:Y:S01]  /*e3a0*/  LDS.128 R20, [R5+0x880] ;  /* 0x0008800005147984 */ /* 0x000fe20000000c00 */
[----:B------:R-:W-:Y:S02]  /*e3b0*/  @!P3 LEA.HI.X R13, R8, R9, R53, 0x1, P5 ;  /* 0x00000009080db211 */ /* 0x000fe400028f0c35 */
[----:B------:R-:W-:Y:S01]  /*e3c0*/  ISETP.GE.OR P5, PT, R32, R0, P6 ;  /* 0x000000002000720c */ /* 0x000fe200037a6670 */
[----:B------:R-:W-:Y:S01]  /*e3d0*/  LDS.128 R16, [R5+0x1080] ;  /* 0x0010800005107984 */ /* 0x000fe20000000c00 */
[----:B--2---:R-:W-:-:S03]  /*e3e0*/  @!P2 LEA R10, P4, R8, R7, 0x1 ;  /* 0x00000007080aa211 */ /* 0x004fc600078808ff */
[----:B------:R-:W1:Y:S01]  /*e3f0*/  SHFL.IDX PT, R45, R3, 0x3, 0x181f ;  /* 0x00781f00032d7f89 */ /* 0x000e6200000e0000 */
[----:B---3--:R-:W-:-:S03]  /*e400*/  @!P2 LEA.HI.X R11, R8, R11, R53, 0x1, P4 ;  /* 0x0000000b080ba211 */ /* 0x008fc600020f0c35 */
[----:B------:R-:W2:Y:S01]  /*e410*/  LDS.128 R28, [R5+0x1880] ;  /* 0x00188000051c7984 */ /* 0x000ea20000000c00 */
[----:B----4-:R-:W-:-:S03]  /*e420*/  @!P1 LEA R6, P4, R8, R14, 0x1 ;  /* 0x0000000e08069211 */ /* 0x010fc600078808ff */
[----:B------:R-:W-:Y:S01]  /*e430*/  LDS.128 R32, [R5+0x2080] ;  /* 0x0020800005207984 */ /* 0x000fe20000000c00 */
[--C-:B------:R-:W-:Y:S02]  /*e440*/  @!P1 LEA.HI.X R7, R8, R44, R53.reuse, 0x1, P4 ;  /* 0x0000002c08079211 */ /* 0x100fe400020f0c35 */
[----:B------:R-:W-:Y:S01]  /*e450*/  IADD3 R44, R2, 0x50, RZ ;  /* 0x00000050022c7810 */ /* 0x000fe20007ffe0ff */
[----:B------:R-:W-:Y:S01]  /*e460*/  LDS.128 R36, [R5+0x2880] ;  /* 0x0028800005247984 */ /* 0x000fe20000000c00 */
[----:B------:R-:W-:Y:S02]  /*e470*/  @!P0 LEA R14, P4, R8, R15, 0x1 ;  /* 0x0000000f080e8211 */ /* 0x000fe400078808ff */
[----:B------:R-:W-:Y:S01]  /*e480*/  IADD3 R2, R2, 0x70, RZ ;  /* 0x0000007002027810 */ /* 0x000fe20007ffe0ff */
[----:B------:R-:W-:Y:S04]  /*e490*/  LDS.128 R40, [R5+0x3080] ;  /* 0x0030800005287984 */ /* 0x000fe80000000c00 */
[----:B------:R-:W3:Y:S04]  /*e4a0*/  SHFL.IDX PT, R48, R4, 0x4, 0x181f ;  /* 0x00981f0004307f89 */ /* 0x000ee800000e0000 */
[----:B------:R-:W4:Y:S01]  /*e4b0*/  SHFL.IDX PT, R9, R4, 0x5, 0x181f ;  /* 0x00b81f0004097f89 */ /* 0x000f2200000e0000 */
[----:B-1----:R-:W-:-:S02]  /*e4c0*/  @!P0 LEA.HI.X R15, R8, R45, R53, 0x1, P4 ;  /* 0x0000002d080f8211 */ /* 0x002fc400020f0c35 */
[-C--:B------:R-:W-:Y:S01]  /*e4d0*/  ISETP.GE.OR P4, PT, R44, R0.reuse, P6 ;  /* 0x000000002c00720c */ /* 0x080fe20003786670 */
[----:B------:R-:W-:Y:S04]  /*e4e0*/  SHFL.IDX PT, R49, R4, 0x6, 0x181f ;  /* 0x00d81f0004317f89 */ /* 0x000fe800000e0000 */
[----:B------:R-:W1:Y:S04]  /*e4f0*/  SHFL.IDX PT, R52, R3, 0x4, 0x181f ;  /* 0x00981f0003347f89 */ /* 0x000e6800000e0000 */
[----:B------:R-:W1:Y:S04]  /*e500*/  SHFL.IDX PT, R51, R3, 0x5, 0x181f ;  /* 0x00b81f0003337f89 */ /* 0x000e6800000e0000 */
[----:B------:R-:W1:Y:S04]  /*e510*/  SHFL.IDX PT, R50, R3, 0x6, 0x181f ;  /* 0x00d81f0003327f89 */ /* 0x000e6800000e0000 */
[----:B------:R-:W1:Y:S04]  /*e520*/  LDS.128 R44, [R5+0x3880] ;  /* 0x00388000052c7984 */ /* 0x000e680000000c00 */
[----:B------:R3:W-:Y:S01]  /*e530*/  @!P3 ST.E.128 [R12.64], R24 ;  /* 0x000000180c00b985 */ /* 0x0007e2000c101d08 */
[----:B------:R-:W-:-:S02]  /*e540*/  ISETP.GE.OR P3, PT, R54, R0, P6 ;  /* 0x000000003600720c */ /* 0x000fc40003766670 */
[----:B------:R-:W-:Y:S01]  /*e550*/  ISETP.GE.OR P6, PT, R2, R0, P6 ;  /* 0x000000000200720c */ /* 0x000fe200037c6670 */
[----:B------:R4:W-:Y:S04]  /*e560*/  @!P2 ST.E.128 [R10.64], R20 ;  /* 0x000000140a00a985 */ /* 0x0009e8000c101d08 */
[----:B------:R1:W-:Y:S04]  /*e570*/  @!P1 ST.E.128 [R6.64], R16 ;  /* 0x0000001006009985 */ /* 0x0003e8000c101d08 */
[----:B--2---:R2:W-:Y:S04]  /*e580*/  @!P0 ST.E.128 [R14.64], R28 ;  /* 0x0000001c0e008985 */ /* 0x0045e8000c101d08 */
[----:B------:R-:W1:Y:S04]  /*e590*/  SHFL.IDX PT, R4, R4, 0x7, 0x181f ;  /* 0x00f81f0004047f89 */ /* 0x000e6800000e0000 */
[----:B------:R-:W2:Y:S01]  /*e5a0*/  SHFL.IDX PT, R3, R3, 0x7, 0x181f ;  /* 0x00f81f0003037f89 */ /* 0x000ea200000e0000 */
[----:B---3--:R-:W-:-:S02]  /*e5b0*/  @!P5 LEA R12, P2, R8, R48, 0x1 ;  /* 0x00000030080cd211 */ /* 0x008fc400078408ff */
[C---:B----4-:R-:W-:Y:S02]  /*e5c0*/  @!P4 LEA R10, P1, R8.reuse, R9, 0x1 ;  /* 0x00000009080ac211 */ /* 0x050fe400078208ff */
[C-C-:B-1----:R-:W-:Y:S02]  /*e5d0*/  @!P5 LEA.HI.X R13, R8.reuse, R52, R53.reuse, 0x1, P2 ;  /* 0x00000034080dd211 */ /* 0x142fe400010f0c35 */
[C---:B------:R-:W-:Y:S02]  /*e5e0*/  @!P3 LEA R6, P0, R8.reuse, R49, 0x1 ;  /* 0x000000310806b211 */ /* 0x040fe400078008ff */
[C-C-:B------:R-:W-:Y:S01]  /*e5f0*/  @!P4 LEA.HI.X R11, R8.reuse, R51, R53.reuse, 0x1, P1 ;  /* 0x00000033080bc211 */ /* 0x140fe200008f0c35 */
[----:B------:R1:W-:Y:S01]  /*e600*/  @!P5 ST.E.128 [R12.64], R32 ;  /* 0x000000200c00d985 */ /* 0x0003e2000c101d08 */
[----:B------:R-:W-:-:S03]  /*e610*/  @!P3 LEA.HI.X R7, R8, R50, R53, 0x1, P0 ;  /* 0x000000320807b211 */ /* 0x000fc600000f0c35 */
[----:B------:R1:W-:Y:S04]  /*e620*/  @!P4 ST.E.128 [R10.64], R36 ;  /* 0x000000240a00c985 */ /* 0x0003e8000c101d08 */
[----:B------:R1:W-:Y:S01]  /*e630*/  @!P3 ST.E.128 [R6.64], R40 ;  /* 0x000000280600b985 */ /* 0x0003e2000c101d08 */
[----:B------:R-:W-:Y:S05]  /*e640*/  @P6 EXIT ;  /* 0x000000000000694d */ /* 0x000fea0003800000 */
[----:B--2---:R-:W-:-:S04]  /*e650*/  LEA R2, P0, R8, R4, 0x1 ;  /* 0x0000000408027211 */ /* 0x004fc800078008ff */
[----:B------:R-:W-:-:S05]  /*e660*/  LEA.HI.X R3, R8, R3, R53, 0x1, P0 ;  /* 0x0000000308037211 */ /* 0x000fca00000f0c35 */
[----:B------:R-:W-:Y:S01]  /*e670*/  ST.E.128 [R2.64], R44 ;  /* 0x0000002c02007985 */ /* 0x000fe2000c101d08 */
[----:B------:R-:W-:Y:S05]  /*e680*/  EXIT ;  /* 0x000000000000794d */ /* 0x000fea0003800000 */
.L_x_34:
[----:B------:R-:W2:Y:S01]  /*e690*/  LDL R8, [R1+0x40] ;  /* 0x0000400001087983 */ /* 0x000ea20000100800 */
[----:B------:R-:W-:Y:S01]  /*e6a0*/  ISETP.NE.U32.AND P0, PT, RZ, c[0x0][0x508], PT ;  /* 0x00014200ff007a0c */ /* 0x000fe20003f05070 */
[----:B------:R-:W-:Y:S01]  /*e6b0*/  IMAD.MOV.U32 R2, RZ, RZ, 0x4 ;  /* 0x00000004ff027424 */ /* 0x000fe200078e00ff */
[----:B------:R-:W-:Y:S02]  /*e6c0*/  ISETP.NE.U32.AND P1, PT, RZ, c[0x0][0x500], PT ;  /* 0x00014000ff007a0c */ /* 0x000fe40003f25070 */
[----:B------:R-:W-:Y:S02]  /*e6d0*/  ISETP.NE.AND.EX P0, PT, RZ, c[0x0][0x50c], PT, P0 ;  /* 0x00014300ff007a0c */ /* 0x000fe40003f05300 */
[----:B------:R-:W-:Y:S01]  /*e6e0*/  ISETP.NE.AND.EX P1, PT, RZ, c[0x0][0x504], PT, P1 ;  /* 0x00014100ff007a0c */ /* 0x000fe20003f25310 */
[----:B------:R-:W-:Y:S02]  /*e6f0*/  IMAD.MOV.U32 R18, RZ, RZ, c[0x0][0x388] ;  /* 0x0000e200ff127624 */ /* 0x000fe400078e00ff */
[----:B--2---:R-:W-:-:S08]  /*e700*/  IMAD.WIDE R6, R8, R2, c[0x0][0x500] ;  /* 0x0001400008067625 */ /* 0x004fd000078e0202 */
[----:B------:R-:W-:Y:S02]  /*e710*/  @P0 IMAD.WIDE R2, R8, R2, c[0x0][0x508] ;  /* 0x0001420008020625 */ /* 0x000fe400078e0202 */
[----:B------:R-:W2:Y:S04]  /*e720*/  @P1 LDG.E R0, [R6.64] ;  /* 0x0000000806001981 */ /* 0x000ea8000c1e1900 */
[----:B------:R1:W5:Y:S01]  /*e730*/  @P0 LDG.E R18, [R2.64] ;  /* 0x0000000802120981 */ /* 0x000362000c1e1900 */
[----:B------:R-:W-:Y:S02]  /*e740*/  CS2R R4, SRZ ;  /* 0x0000000000047805 */ /* 0x000fe4000001ff00 */
[--C-:B--2---:R-:W-:Y:S01]  /*e750*/  @P1 SHF.R.S32.HI R5, RZ, 0x1f, R0.reuse ;  /* 0x0000001fff051819 */ /* 0x104fe20000011400 */
[----:B------:R-:W-:Y:S01]  /*e760*/  @P1 IMAD.MOV.U32 R4, RZ, RZ, R0 ;  /* 0x000000ffff041224 */ /* 0x000fe200078e0000 */
[----:B------:R-:W-:Y:S05]  /*e770*/  @P0 BRA `(.L_x_36) ;  /* 0x0000004000000947 */ /* 0x000fea0003800000 */
[----:B-1----:R-:W-:Y:S05]  /*e780*/  @!P1 BRA `(.L_x_36) ;  /* 0x0000003000009947 */ /* 0x002fea0003800000 */
[----:B------:R1:W2:Y:S04]  /*e790*/  LDG.E R0, [R6.64] ;  /* 0x0000000806007981 */ /* 0x0002a8000c1e1900 */
[----:B-1----:R-:W2:Y:S02]  /*e7a0*/  LDG.E R6, [R6.64+0x4] ;  /* 0x0000040806067981 */ /* 0x002ea4000c1e1900 */
[----:B--2--5:R-:W-:-:S02]  /*e7b0*/  IADD3 R18, -R0, R6, RZ ;  /* 0x0000000600127210 */ /* 0x024fc40007ffe1ff */
.L_x_36:
[----:B-1----:R-:W1:Y:S01]  /*e7c0*/  S2R R12, SR_TID.X ;  /* 0x00000000000c7919 */ /* 0x002e620000002100 */
[----:B------:R-:W-:Y:S01]  /*e7d0*/  SHF.R.S32.HI R0, RZ, 0x1f, R8 ;  /* 0x0000001fff007819 */ /* 0x000fe20000011408 */
[----:B------:R-:W-:Y:S01]  /*e7e0*/  BSSY B0, `(.L_x_37) ;  /* 0x0000028000007945 */ /* 0x000fe20003800000 */
[----:B------:R-:W-:-:S02]  /*e7f0*/  SEL R10, R8, RZ, !P1 ;  /* 0x000000ff080a7207 */ /* 0x000fc40004800000 */
[----:B------:R-:W-:Y:S02]  /*e800*/  SEL R11, R0, RZ, !P1 ;  /* 0x000000ff000b7207 */ /* 0x000fe40004800000 */
[----:B-1----:R-:W-:-:S13]  /*e810*/  ISETP.GE.AND P0, PT, R12, 0x80, PT ;  /* 0x000000800c00780c */ /* 0x002fda0003f06270 */
[----:B------:R-:W-:Y:S05]  /*e820*/  @P0 BRA `(.L_x_38) ;  /* 0x0000023000000947 */ /* 0x000fea0003800000 */
[----:B------:R-:W1:Y:S01]  /*e830*/  S2R R9, SR_CTAID.X ;  /* 0x0000000000097919 */ /* 0x000e620000002500 */
[----:B-----5:R-:W-:Y:S01]  /*e840*/  IMAD R0, R18, c[0x0][0x4e8], RZ ;  /* 0x00013a0012007a24 */ /* 0x020fe200078e02ff */
[----:B-1----:R-:W-:-:S04]  /*e850*/  LEA R9, R9, R12, 0x7 ;  /* 0x0000000c09097211 */ /* 0x002fc800078e38ff */
[----:B------:R-:W-:-:S13]  /*e860*/  ISETP.GE.AND P0, PT, R9, R0, PT ;  /* 0x000000000900720c */ /* 0x000fda0003f06270 */
[----:B------:R-:W-:Y:S05]  /*e870*/  @P0 BRA `(.L_x_38) ;  /* 0x000001e000000947 */ /* 0x000fea0003800000 */
[----:B------:R-:W1:Y:S01]  /*e880*/  S2R R8, SR_CTAID.Y ;  /* 0x0000000000087919 */ /* 0x000e620000002600 */
[----:B------:R-:W-:Y:S01]  /*e890*/  MOV R0, c[0x0][0x4e8] ;  /* 0x00013a0000007a02 */ /* 0x000fe20000000f00 */
[----:B------:R-:W-:Y:S01]  /*e8a0*/  IMAD.MOV.U32 R3, RZ, RZ, R5 ;  /* 0x000000ffff037224 */ /* 0x000fe200078e0005 */
[----:B------:R-:W-:Y:S02]  /*e8b0*/  MOV R2, R4 ;  /* 0x0000000400027202 */ /* 0x000fe40000000f00 */
[----:B------:R-:W-:-:S13]  /*e8c0*/  ISETP.NE.AND P0, PT, R0, 0x1, PT ;  /* 0x000000010000780c */ /* 0x000fda0003f05270 */
[----:B------:R-:W-:Y:S01]  /*e8d0*/  @P0 IMAD.HI.U32 R7, R9, c[0x0][0x4ec], RZ ;  /* 0x00013b0009070a27 */ /* 0x000fe200078e00ff */
[----:B-1----:R-:W-:-:S03]  /*e8e0*/  SHF.R.S32.HI R0, RZ, 0x1f, R8 ;  /* 0x0000001fff007819 */ /* 0x002fc60000011408 */
[----:B------:R-:W-:-:S04]  /*e8f0*/  IMAD.WIDE.U32 R2, R8, c[0x0][0x490], R2 ;  /* 0x0001240008027a25 */ /* 0x000fc800078e0002 */
[----:B------:R-:W-:Y:S02]  /*e900*/  IMAD R6, R0, c[0x0][0x490], RZ ;  /* 0x0001240000067a24 */ /* 0x000fe400078e02ff */
[----:B------:R-:W-:Y:S01]  /*e910*/  IMAD.MOV.U32 R0, RZ, RZ, R9 ;  /* 0x000000ffff007224 */ /* 0x000fe200078e0009 */
[----:B------:R-:W-:Y:S01]  /*e920*/  @P0 SHF.R.U32.HI R0, RZ, c[0x0][0x4f0], R7 ;  /* 0x00013c00ff000a19 */ /* 0x000fe20000011607 */
[----:B------:R-:W-:Y:S02]  /*e930*/  IMAD R6, R8, c[0x0][0x494], R6 ;  /* 0x0001250008067a24 */ /* 0x000fe400078e0206 */
[----:B------:R-:W-:Y:S01]  /*e940*/  IMAD R8, R11, c[0x0][0x498], RZ ;  /* 0x000126000b087a24 */ /* 0x000fe200078e02ff */
[----:B------:R-:W-:Y:S01]  /*e950*/  IADD3 R7, -R0, RZ, RZ ;  /* 0x000000ff00077210 */ /* 0x000fe20007ffe1ff */
[----:B------:R-:W-:Y:S02]  /*e960*/  IMAD.IADD R3, R6, 0x1, R3 ;  /* 0x0000000106037824 */ /* 0x000fe400078e0203 */
[----:B------:R-:W-:-:S02]  /*e970*/  IMAD R8, R10, c[0x0][0x49c], R8 ;  /* 0x000127000a087a24 */ /* 0x000fc400078e0208 */
[----:B------:R-:W-:Y:S01]  /*e980*/  IMAD R6, R7, c[0x0][0x4e8], R9 ;  /* 0x00013a0007067a24 */ /* 0x000fe200078e0209 */
[----:B------:R-:W-:Y:S01]  /*e990*/  SHF.R.S32.HI R9, RZ, 0x1f, R0 ;  /* 0x0000001fff097819 */ /* 0x000fe20000011400 */
[----:B------:R-:W-:-:S03]  /*e9a0*/  IMAD.WIDE.U32 R2, R10, c[0x0][0x498], R2 ;  /* 0x000126000a027a25 */ /* 0x000fc600078e0002 */
[----:B------:R-:W-:Y:S02]  /*e9b0*/  SHF.R.S32.HI R7, RZ, 0x1f, R6 ;  /* 0x0000001fff077819 */ /* 0x000fe40000011406 */
[----:B------:R-:W-:-:S03]  /*e9c0*/  IADD3 R2, P0, R0, R2, RZ ;  /* 0x0000000200027210 */ /* 0x000fc60007f1e0ff */
[----:B------:R-:W-:Y:S01]  /*e9d0*/  IMAD R0, R7, c[0x0][0x488], RZ ;  /* 0x0001220007007a24 */ /* 0x000fe200078e02ff */
[----:B------:R-:W-:-:S03]  /*e9e0*/  IADD3.X R3, R9, R3, R8, P0, !PT ;  /* 0x0000000309037210 */ /* 0x000fc600007fe408 */
[C---:B------:R-:W-:Y:S02]  /*e9f0*/  IMAD R0, R6.reuse, c[0x0][0x48c], R0 ;  /* 0x0001230006007a24 */ /* 0x040fe400078e0200 */
[----:B------:R-:W-:-:S05]  /*ea00*/  IMAD.WIDE.U32 R2, R6, c[0x0][0x488], R2 ;  /* 0x0001220006027a25 */ /* 0x000fca00078e0002 */
[----:B------:R-:W-:Y:S02]  /*ea10*/  IADD3 R0, R3, R0, RZ ;  /* 0x0000000003007210 */ /* 0x000fe40007ffe0ff */
[----:B------:R-:W-:-:S04]  /*ea20*/  LEA R6, P0, R2, c[0x0][0x450], 0x2 ;  /* 0x0001140002067a11 */ /* 0x000fc800078010ff */
[----:B------:R-:W-:Y:S02]  /*ea30*/  LEA.HI.X R7, R2, c[0x0][0x454], R0, 0x2, P0 ;  /* 0x0001150002077a11 */ /* 0x000fe400000f1400 */
[----:B------:R-:W-:-:S05]  /*ea40*/  MOV R0, 0xff800000 ;  /* 0xff80000000007802 */ /* 0x000fca0000000f00 */
[----:B------:R1:W-:Y:S02]  /*ea50*/  STG.E [R6.64], R0 ;  /* 0x0000000006007986 */ /* 0x0003e4000c101908 */
.L_x_38:
[----:B------:R-:W-:Y:S05]  /*ea60*/  BSYNC B0 ;  /* 0x0000000000007941 */ /* 0x000fea0003800000 */
.L_x_37:
[----:B-1----:R-:W1:Y:S01]  /*ea70*/  S2R R6, SR_CTAID.Y ;  /* 0x0000000000067919 */ /* 0x002e620000002600 */
[----:B------:R-:W-:Y:S01]  /*ea80*/  IMAD R0, R5, c[0x0][0x3a0], RZ ;  /* 0x0000e80005007a24 */ /* 0x000fe200078e02ff */
[----:B------:R-:W-:Y:S01]  /*ea90*/  SHF.R.S32.HI R5, RZ, 0x1f, R12 ;  /* 0x0000001fff057819 */ /* 0x000fe2000001140c */
[C---:B------:R-:W-:Y:S01]  /*eaa0*/  IMAD.WIDE.U32 R2, R4.reuse, c[0x0][0x3a0], RZ ;  /* 0x0000e80004027a25 */ /* 0x040fe200078e00ff */
[----:B------:R-:W2:Y:S02]  /*eab0*/  S2R R13, SR_CTAID.X ;  /* 0x00000000000d7919 */ /* 0x000ea40000002500 */
[----:B------:R-:W-:Y:S01]  /*eac0*/  LEA.HI R5, R5, R12, RZ, 0x3 ;  /* 0x0000000c05057211 */ /* 0x000fe200078f18ff */
[----:B------:R-:W-:Y:S02]  /*ead0*/  IMAD R0, R4, c[0x0][0x3a4], R0 ;  /* 0x0000e90004007a24 */ /* 0x000fe400078e0200 */
[----:B------:R-:W-:Y:S01]  /*eae0*/  IMAD.MOV.U32 R8, RZ, RZ, c[0x0][0x4e8] ;  /* 0x00013a00ff087624 */ /* 0x000fe200078e00ff */
[----:B------:R-:W-:Y:S01]  /*eaf0*/  LOP3.LUT R4, R5, 0xfffffff8, RZ, 0xc0, !PT ;  /* 0xfffffff805047812 */ /* 0x000fe200078ec0ff */
[----:B------:R-:W-:Y:S01]  /*eb00*/  IMAD.IADD R3, R3, 0x1, R0 ;  /* 0x0000000103037824 */ /* 0x000fe200078e0200 */
[----:B------:R-:W-:Y:S01]  /*eb10*/  SHF.R.S32.HI R9, RZ, 0x3, R5 ;  /* 0x00000003ff097819 */ /* 0x000fe20000011405 */
[----:B-----5:R-:W-:Y:S01]  /*eb20*/  IMAD R18, R18, c[0x0][0x4e8], RZ ;  /* 0x00013a0012127a24 */ /* 0x020fe200078e02ff */
[----:B------:R-:W-:Y:S01]  /*eb30*/  ISETP.NE.AND P0, PT, R8, 0x1, PT ;  /* 0x000000010800780c */ /* 0x000fe20003f05270 */
[----:B------:R-:W-:-:S04]  /*eb40*/  IMAD.IADD R8, R12, 0x1, -R4 ;  /* 0x000000010c087824 */ /* 0x000fc800078e0a04 */
[----:B------:R-:W-:Y:S01]  /*eb50*/  IMAD R4, R8, 0x10, R9 ;  /* 0x0000001008047824 */ /* 0x000fe200078e0209 */
[----:B-1----:R-:W-:Y:S01]  /*eb60*/  SHF.R.S32.HI R7, RZ, 0x1f, R6 ;  /* 0x0000001fff077819 */ /* 0x002fe20000011406 */
[----:B------:R-:W-:-:S04]  /*eb70*/  IMAD.WIDE.U32 R2, R6, c[0x0][0x3e8], R2 ;  /* 0x0000fa0006027a25 */ /* 0x000fc800078e0002 */
[----:B------:R-:W-:Y:S02]  /*eb80*/  IMAD R0, R7, c[0x0][0x3e8], RZ ;  /* 0x0000fa0007007a24 */ /* 0x000fe400078e02ff */
[----:B--2---:R-:W-:Y:S02]  /*eb90*/  IMAD R4, R13, 0x80, R4 ;  /* 0x000000800d047824 */ /* 0x004fe400078e0204 */
[----:B------:R-:W-:Y:S02]  /*eba0*/  IMAD R0, R6, c[0x0][0x3ec], R0 ;  /* 0x0000fb0006007a24 */ /* 0x000fe400078e0200 */
[----:B------:R-:W-:-:S04]  /*ebb0*/  @P0 IMAD.HI.U32 R5, R4, c[0x0][0x4ec], RZ ;  /* 0x00013b0004050a27 */ /* 0x000fc800078e00ff */
[----:B------:R-:W-:Y:S02]  /*ebc0*/  IMAD.IADD R3, R0, 0x1, R3 ;  /* 0x0000000100037824 */ /* 0x000fe400078e0203 */
[----:B------:R-:W-:Y:S01]  /*ebd0*/  IMAD.MOV.U32 R0, RZ, RZ, R4 ;  /* 0x000000ffff007224 */ /* 0x000fe200078e0004 */
[----:B------:R-:W-:Y:S01]  /*ebe0*/  @P0 SHF.R.U32.HI R0, RZ, c[0x0][0x4f0], R5 ;  /* 0x00013c00ff000a19 */ /* 0x000fe20000011605 */
[----:B------:R-:W-:Y:S02]  /*ebf0*/  IMAD R6, R11, c[0x0][0x3f0], RZ ;  /* 0x0000fc000b067a24 */ /* 0x000fe400078e02ff */
[----:B------:R-:W-:-:S04]  /*ec00*/  IMAD.WIDE.U32 R2, R10, c[0x0][0x3f0], R2 ;  /* 0x0000fc000a027a25 */ /* 0x000fc800078e0002 */
[----:B------:R-:W-:Y:S01]  /*ec10*/  IMAD R7, R10, c[0x0][0x3f4], R6 ;  /* 0x0000fd000a077a24 */ /* 0x000fe200078e0206 */
[--C-:B------:R-:W-:Y:S01]  /*ec20*/  SHF.R.S32.HI R6, RZ, 0x1f, R0.reuse ;  /* 0x0000001fff067819 */ /* 0x100fe20000011400 */
[----:B------:R-:W-:Y:S02]  /*ec30*/  IMAD.MOV R5, RZ, RZ, -R0 ;  /* 0x000000ffff057224 */ /* 0x000fe400078e0a00 */
[----:B------:R-:W-:Y:S02]  /*ec40*/  IMAD.IADD R3, R3, 0x1, R7 ;  /* 0x0000000103037824 */ /* 0x000fe400078e0207 */
[----:B------:R-:W-:Y:S02]  /*ec50*/  IMAD R5, R5, c[0x0][0x4e8], R4 ;  /* 0x00013a0005057a24 */ /* 0x000fe400078e0204 */
[----:B------:R-:W-:Y:S02]  /*ec60*/  IMAD R6, R6, c[0x0][0x3e0], RZ ;  /* 0x0000f80006067a24 */ /* 0x000fe400078e02ff */
[----:B------:R-:W-:Y:S01]  /*ec70*/  IMAD.WIDE.U32 R2, R0, c[0x0][0x3e0], R2 ;  /* 0x0000f80000027a25 */ /* 0x000fe200078e0002 */
[----:B------:R-:W-:-:S03]  /*ec80*/  SHF.R.S32.HI R4, RZ, 0x1f, R5 ;  /* 0x0000001fff047819 */ /* 0x000fc60000011405 */
[----:B------:R-:W-:-:S04]  /*ec90*/  IMAD R0, R0, c[0x0][0x3e4], R6 ;  /* 0x0000f90000007a24 */ /* 0x000fc800078e0206 */
[----:B------:R-:W-:Y:S02]  /*eca0*/  IMAD.IADD R3, R3, 0x1, R0 ;  /* 0x0000000103037824 */ /* 0x000fe400078e0200 */
[----:B------:R-:W-:Y:S02]  /*ecb0*/  IMAD R0, R4, c[0x0][0x3d8], RZ ;  /* 0x0000f60004007a24 */ /* 0x000fe400078e02ff */
[----:B------:R-:W-:-:S04]  /*ecc0*/  IMAD.WIDE.U32 R2, R5, c[0x0][0x3d8], R2 ;  /* 0x0000f60005027a25 */ /* 0x000fc800078e0002 */
[----:B------:R-:W-:Y:S01]  /*ecd0*/  IMAD R0, R5, c[0x0][0x3dc], R0 ;  /* 0x0000f70005007a24 */ /* 0x000fe200078e0200 */
[----:B------:R-:W-:-:S03]  /*ece0*/  LEA R4, P0, R2, c[0x0][0x380], 0x1 ;  /* 0x0000e00002047a11 */ /* 0x000fc600078008ff */
[----:B------:R-:W-:Y:S02]  /*ecf0*/  IMAD.IADD R3, R3, 0x1, R0 ;  /* 0x0000000103037824 */ /* 0x000fe400078e0200 */
[----:B------:R-:W1:Y:S01]  /*ed00*/  SHFL.IDX PT, R6, R4, RZ, 0x181f ;  /* 0x00181fff04067589 */ /* 0x000e6200000e0000 */
[----:B------:R-:W-:Y:S02]  /*ed10*/  IMAD.SHL.U32 R0, R8, 0x8, RZ ;  /* 0x0000000808007824 */ /* 0x000fe400078e00ff */
[----:B------:R-:W-:Y:S01]  /*ed20*/  LEA.HI.X R3, R2, c[0x0][0x384], R3, 0x1, P0 ;  /* 0x0000e10002037a11 */ /* 0x000fe200000f0c03 */
[----:B------:R-:W-:Y:S01]  /*ed30*/  IMAD R2, R13, 0x80, R9 ;  /* 0x000000800d027824 */ /* 0x000fe200078e0209 */
[----:B------:R-:W-:Y:S01]  /*ed40*/  SHFL.IDX PT, R5, R4, 0x1, 0x181f ;  /* 0x00381f0004057f89 */ /* 0x000fe200000e0000 */
[----:B------:R-:W-:Y:S02]  /*ed50*/  ISETP.GE.AND P0, PT, R0, c[0x0][0x3c8], PT ;  /* 0x0000f20000007a0c */ /* 0x000fe40003f06270 */
[----:B------:R-:W-:Y:S01]  /*ed60*/  SHF.R.S32.HI R19, RZ, 0x1f, R0 ;  /* 0x0000001fff137819 */ /* 0x000fe20000011400 */
[----:B------:R-:W2:Y:S01]  /*ed70*/  SHFL.IDX PT, R7, R3, RZ, 0x181f ;  /* 0x00181fff03077589 */ /* 0x000ea200000e0000 */
[----:B------:R-:W-:-:S02]  /*ed80*/  ISETP.GE.OR P2, PT, R2, R18, P0 ;  /* 0x000000120200720c */ /* 0x000fc40000746670 */
[C---:B------:R-:W-:Y:S01]  /*ed90*/  IADD3 R8, R2.reuse, 0x10, RZ ;  /* 0x0000001002087810 */ /* 0x040fe20007ffe0ff */
[----:B------:R-:W3:Y:S01]  /*eda0*/  SHFL.IDX PT, R9, R3, 0x1, 0x181f ;  /* 0x00381f0003097f89 */ /* 0x000ee200000e0000 */
[----:B------:R-:W-:Y:S02]  /*edb0*/  IADD3 R14, R2, 0x20, RZ ;  /* 0x00000020020e7810 */ /* 0x000fe40007ffe0ff */
[-C--:B------:R-:W-:Y:S01]  /*edc0*/  ISETP.GE.OR P4, PT, R8, R18.reuse, P0 ;  /* 0x000000120800720c */ /* 0x080fe20000786670 */
[----:B------:R-:W-:Y:S01]  /*edd0*/  SHFL.IDX PT, R12, R3, 0x2, 0x181f ;  /* 0x00581f00030c7f89 */ /* 0x000fe200000e0000 */
[C---:B------:R-:W-:Y:S02]  /*ede0*/  IADD3 R10, R2.reuse, 0x40, RZ ;  /* 0x00000040020a7810 */ /* 0x040fe40007ffe0ff */
[----:B------:R-:W-:Y:S01]  /*edf0*/  IADD3 R13, R2, 0x30, RZ ;  /* 0x00000030020d7810 */ /* 0x000fe20007ffe0ff */
[----:B------:R-:W4:Y:S01]  /*ee00*/  SHFL.IDX PT, R8, R4, 0x2, 0x181f ;  /* 0x00581f0004087f89 */ /* 0x000f2200000e0000 */
[----:B------:R-:W-:-:S02]  /*ee10*/  ISETP.GE.OR P3, PT, R14, R18, P0 ;  /* 0x000000120e00720c */ /* 0x000fc40000766670 */
[----:B-1----:R-:W-:Y:S01]  /*ee20*/  @!P2 LEA R6, P1, R0, R6, 0x1 ;  /* 0x000000060006a211 */ /* 0x002fe200078208ff */
[----:B------:R-:W-:Y:S01]  /*ee30*/  SHFL.IDX PT, R11, R4, 0x3, 0x181f ;  /* 0x00781f00040b7f89 */ /* 0x000fe200000e0000 */
[----:B------:R-:W-:-:S03]  /*ee40*/  ISETP.GE.OR P6, PT, R10, R18, P0 ;  /* 0x000000120a00720c */ /* 0x000fc600007c6670 */
[----:B------:R-:W-:Y:S01]  /*ee50*/  SHFL.IDX PT, R14, R3, 0x3, 0x181f ;  /* 0x00781f00030e7f89 */ /* 0x000fe200000e0000 */
[----:B--2---:R-:W-:-:S03]  /*ee60*/  @!P2 LEA.HI.X R7, R0, R7, R19, 0x1, P1 ;  /* 0x000000070007a211 */ /* 0x004fc600008f0c13 */
[----:B------:R-:W1:Y:S01]  /*ee70*/  SHFL.IDX PT, R10, R4, 0x4, 0x181f ;  /* 0x00981f00040a7f89 */ /* 0x000e6200000e0000 */
[----:B------:R-:W-:-:S03]  /*ee80*/  ISETP.GE.OR P1, PT, R13, R18, P0 ;  /* 0x000000120d00720c */ /* 0x000fc60000726670 */
[----:B------:R2:W-:Y:S04]  /*ee90*/  @!P2 ST.E.128 [R6.64], RZ ;  /* 0x000000ff0600a985 */ /* 0x0005e8000c101d08 */
[----:B------:R-:W-:Y:S04]  /*eea0*/  SHFL.IDX PT, R13, R4, 0x5, 0x181f ;  /* 0x00b81f00040d7f89 */ /* 0x000fe800000e0000 */
[----:B------:R-:W1:Y:S04]  /*eeb0*/  SHFL.IDX PT, R17, R3, 0x4, 0x181f ;  /* 0x00981f0003117f89 */ /* 0x000e6800000e0000 */
[----:B------:R-:W1:Y:S04]  /*eec0*/  SHFL.IDX PT, R16, R3, 0x5, 0x181f ;  /* 0x00b81f0003107f89 */ /* 0x000e6800000e0000 */
[----:B------:R-:W-:Y:S04]  /*eed0*/  SHFL.IDX PT, R15, R3, 0x6, 0x181f ;  /* 0x00d81f00030f7f89 */ /* 0x000fe800000e0000 */
[----:B------:R-:W-:Y:S01]  /*eee0*/  SHFL.IDX PT, R3, R3, 0x7, 0x181f ;  /* 0x00f81f0003037f89 */ /* 0x000fe200000e0000 */
[----:B--2---:R-:W-:-:S02]  /*eef0*/  @!P4 LEA R6, P2, R0, R5, 0x1 ;  /* 0x000000050006c211 */ /* 0x004fc400078408ff */
[----:B------:R-:W-:Y:S01]  /*ef00*/  IADD3 R7, R2, 0x50, RZ ;  /* 0x0000005002077810 */ /* 0x000fe20007ffe0ff */
[----:B------:R-:W2:Y:S03]  /*ef10*/  SHFL.IDX PT, R5, R4, 0x6, 0x181f ;  /* 0x00d81f0004057f89 */ /* 0x000ea600000e0000 */
[----:B------:R-:W-:Y:S01]  /*ef20*/  ISETP.GE.OR P5, PT, R7, R18, P0 ;  /* 0x000000120700720c */ /* 0x000fe200007a6670 */
[----:B------:R-:W2:Y:S01]  /*ef30*/  SHFL.IDX PT, R4, R4, 0x7, 0x181f ;  /* 0x00f81f0004047f89 */ /* 0x000ea200000e0000 */
[----:B---3--:R-:W-:Y:S02]  /*ef40*/  @!P4 LEA.HI.X R7, R0, R9, R19, 0x1, P2 ;  /* 0x000000090007c211 */ /* 0x008fe400010f0c13 */
[----:B------:R-:W-:Y:S02]  /*ef50*/  IADD3 R9, R2, 0x60, RZ ;  /* 0x0000006002097810 */ /* 0x000fe40007ffe0ff */
[----:B----4-:R-:W-:Y:S01]  /*ef60*/  @!P3 LEA R8, P2, R0, R8, 0x1 ;  /* 0x000000080008b211 */ /* 0x010fe200078408ff */
[----:B------:R3:W-:Y:S01]  /*ef70*/  @!P4 ST.E.128 [R6.64], RZ ;  /* 0x000000ff0600c985 */ /* 0x0007e2000c101d08 */
[----:B------:R-:W-:-:S02]  /*ef80*/  ISETP.GE.OR P4, PT, R9, R18, P0 ;  /* 0x000000120900720c */ /* 0x000fc40000786670 */
[----:B------:R-:W-:Y:S02]  /*ef90*/  @!P3 LEA.HI.X R9, R0, R12, R19, 0x1, P2 ;  /* 0x0000000c0009b211 */ /* 0x000fe400010f0c13 */
[----:B------:R-:W-:-:S03]  /*efa0*/  IADD3 R2, R2, 0x70, RZ ;  /* 0x0000007002027810 */ /* 0x000fc60007ffe0ff */
[----:B------:R4:W-:Y:S01]  /*efb0*/  @!P3 ST.E.128 [R8.64], RZ ;  /* 0x000000ff0800b985 */ /* 0x0009e2000c101d08 */
[----:B------:R-:W-:Y:S02]  /*efc0*/  ISETP.GE.OR P0, PT, R2, R18, P0 ;  /* 0x000000120200720c */ /* 0x000fe40000706670 */
[C---:B-1----:R-:W-:Y:S02]  /*efd0*/  @!P6 LEA R10, P3, R0.reuse, R10, 0x1 ;  /* 0x0000000a000ae211 */ /* 0x042fe400078608ff */
[C---:B---3--:R-:W-:Y:S02]  /*efe0*/  @!P1 LEA R6, P2, R0.reuse, R11, 0x1 ;  /* 0x0000000b00069211 */ /* 0x048fe400078408ff */
[C-C-:B------:R-:W-:Y:S02]  /*eff0*/  @!P6 LEA.HI.X R11, R0.reuse, R17, R19.reuse, 0x1, P3 ;  /* 0x00000011000be211 */ /* 0x140fe400018f0c13 */
[C---:B------:R-:W-:Y:S02]  /*f000*/  @!P1 LEA.HI.X R7, R0.reuse, R14, R19, 0x1, P2 ;  /* 0x0000000e00079211 */ /* 0x040fe400010f0c13 */
[----:B----4-:R-:W-:-:S03]  /*f010*/  @!P5 LEA R8, P2, R0, R13, 0x1 ;  /* 0x0000000d0008d211 */ /* 0x010fc600078408ff */
[----:B------:R2:W-:Y:S01]  /*f020*/  @!P1 ST.E.128 [R6.64], RZ ;  /* 0x000000ff06009985 */ /* 0x0005e2000c101d08 */
[----:B------:R-:W-:-:S03]  /*f030*/  @!P5 LEA.HI.X R9, R0, R16, R19, 0x1, P2 ;  /* 0x000000100009d211 */ /* 0x000fc600010f0c13 */
[----:B------:R1:W-:Y:S04]  /*f040*/  @!P6 ST.E.128 [R10.64], RZ ;  /* 0x000000ff0a00e985 */ /* 0x0003e8000c101d08 */
[----:B------:R1:W-:Y:S01]  /*f050*/  @!P5 ST.E.128 [R8.64], RZ ;  /* 0x000000ff0800d985 */ /* 0x0003e2000c101d08 */
[----:B--2---:R-:W-:-:S04]  /*f060*/  @!P4 LEA R6, P1, R0, R5, 0x1 ;  /* 0x000000050006c211 */ /* 0x004fc800078208ff */
[----:B------:R-:W-:-:S05]  /*f070*/  @!P4 LEA.HI.X R7, R0, R15, R19, 0x1, P1 ;  /* 0x0000000f0007c211 */ /* 0x000fca00008f0c13 */
[----:B------:R1:W-:Y:S01]  /*f080*/  @!P4 ST.E.128 [R6.64], RZ ;  /* 0x000000ff0600c985 */ /* 0x0003e2000c101d08 */
[----:B------:R-:W-:Y:S05]  /*f090*/  @P0 EXIT ;  /* 0x000000000000094d */ /* 0x000fea0003800000 */
[----:B------:R-:W-:-:S04]  /*f0a0*/  LEA R2, P0, R0, R4, 0x1 ;  /* 0x0000000400027211 */ /* 0x000fc800078008ff */
[----:B------:R-:W-:-:S05]  /*f0b0*/  LEA.HI.X R3, R0, R3, R19, 0x1, P0 ;  /* 0x0000000300037211 */ /* 0x000fca00000f0c13 */
[----:B------:R-:W-:Y:S01]  /*f0c0*/  ST.E.128 [R2.64], RZ ;  /* 0x000000ff02007985 */ /* 0x000fe2000c101d08 */
[----:B------:R-:W-:Y:S05]  /*f0d0*/  EXIT ;  /* 0x000000000000794d */ /* 0x000fea0003800000 */
.L_x_39:
        /* <DEDUP_REMOVED lines=10> */
.L_x_736:


//--------------------- .text._ZN7cutlass13device_kernelIN5flash19enable_sm80_to_sm89INS1_16FlashAttnFwdSm80INS1_25CollectiveMainloopFwdSm80ILi4ELi1ELb0EN4cute5tupleIJNS5_1CILi128EEENS7_ILi112EEENS7_ILi64EEEEEELi64ENS_10bfloat16_tEfNS_4arch4Sm80ELb0ELb0ELb1ELb1ELb0ELb1ELb1ELb0EEENS1_21CollectiveEpilogueFwdINS6_IJS8_SA_S9_EEENS6_IJNS7_ILi1EEESI_SI_EEESC_SE_Li128ELb1ELb1ELb0ELb0EEENS1_19SingleTileSchedulerILb1ELb0ELb1ELi128EEEEEEEEEvNT_6ParamsE --------------------------
	.section	.text._ZN7cutlass13device_kernelIN5flash19enable_sm80_to_sm89INS1_16FlashAttnFwdSm80INS1_25CollectiveMainloopFwdSm80ILi4ELi1ELb0EN4cute5tupleIJNS5_1CILi128EEENS7_ILi112EEENS7_ILi64EEEEEELi64ENS_10bfloat16_tEfNS_4arch4Sm80ELb0ELb0ELb1ELb1ELb0ELb1ELb1ELb0EEENS1_21CollectiveEpilogueFwdINS6_IJS8_SA_S9_EEENS6_IJNS7_ILi1EEESI_SI_EEESC_SE_Li128ELb1ELb1ELb0ELb0EEENS1_19SingleTileSchedulerILb1ELb0ELb1ELi128EEEEEEEEEvNT_6ParamsE,"ax",@progbits
	.sectioninfo	@"SHI_REGISTERS=255"
	.align	128
.text._ZN7cutlass13device_kernelIN5flash19enable_sm80_to_sm89INS1_16FlashAttnFwdSm80INS1_25CollectiveMainloopFwdSm80ILi4ELi1ELb0EN4cute5tupleIJNS5_1CILi128EEENS7_ILi112EEENS7_ILi64EEEEEELi64ENS_10bfloat16_tEfNS_4arch4Sm80ELb0ELb0ELb1ELb1ELb0ELb1ELb1ELb0EEENS1_21CollectiveEpilogueFwdINS6_IJS8_SA_S9_EEENS6_IJNS7_ILi1EEESI_SI_EEESC_SE_Li128ELb1ELb1ELb0ELb0EEENS1_19SingleTileSchedulerILb1ELb0ELb1ELi128EEEEEEEEEvNT_6ParamsE:
        .type           _ZN7cutlass13device_kernelIN5flash19enable_sm80_to_sm89INS1_16FlashAttnFwdSm80INS1_25CollectiveMainloopFwdSm80ILi4ELi1ELb0EN4cute5tupleIJNS5_1CILi128EEENS7_ILi112EEENS7_ILi64EEEEEELi64ENS_10bfloat16_tEfNS_4arch4Sm80ELb0ELb0ELb1ELb1ELb0ELb1ELb1ELb0EEENS1_21CollectiveEpilogueFwdINS6_IJS8_SA_S9_EEENS6_IJNS7_ILi1EEESI_SI_EEESC_SE_Li128ELb1ELb1ELb0ELb0EEENS1_19SingleTileSchedulerILb1ELb0ELb1ELi128EEEEEEEEEvNT_6ParamsE,@function
        .size           _ZN7cutlass13device_kernelIN5flash19enable_sm80_to_sm89INS1_16FlashAttnFwdSm80INS1_25CollectiveMainloopFwdSm80ILi4ELi1ELb0EN4cute5tupleIJNS5_1CILi128EEENS7_ILi112EEENS7_ILi64EEEEEELi64ENS_10bfloat16_tEfNS_4arch4Sm80ELb0ELb0ELb1ELb1ELb0ELb1ELb1ELb0EEENS1_21CollectiveEpilogueFwdINS6_IJS8_SA_S9_EEENS6_IJNS7_ILi1EEESI_SI_EEESC_SE_Li128ELb1ELb1ELb0ELb0EEENS1_19SingleTileSchedulerILb1ELb0ELb1ELi128EEEEEEEEEvNT_6ParamsE,(.L_x_737 - _ZN7cutlass13device_kernelIN5flash19enable_sm80_to_sm89INS1_16FlashAttnFwdSm80INS1_25CollectiveMainloopFwdSm80ILi4ELi1ELb0EN4cute5tupleIJNS5_1CILi128EEENS7_ILi112EEENS7_ILi64EEEEEELi64ENS_10bfloat16_tEfNS_4arch4Sm80ELb0ELb0ELb1ELb1ELb0ELb1ELb1ELb0EEENS1_21CollectiveEpilogueFwdINS6_IJS8_SA_S9_EEENS6_IJNS7_ILi1EEESI_SI_EEESC_SE_Li128ELb1ELb1ELb0ELb0EEENS1_19SingleTileSchedulerILb1ELb0ELb1ELi128EEEEEEEEEvNT_6ParamsE)
        .other          _ZN7cutlass13device_kernelIN5flash19enable_sm80_to_sm89INS1_16FlashAttnFwdSm80INS1_25CollectiveMainloopFwdSm80ILi4ELi1ELb0EN4cute5tupleIJNS5_1CILi128EEENS7_ILi112EEENS7_ILi64EEEEEELi64ENS_10bfloat16_tEfNS_4arch4Sm80ELb0ELb0ELb1ELb1ELb0ELb1ELb1ELb0EEENS1_21CollectiveEpilogueFwdINS6_IJS8_SA_S9_EEENS6_IJNS7_ILi1EEESI_SI_EEESC_SE_Li128ELb1ELb1ELb0ELb0EEENS1_19SingleTileSchedulerILb1ELb0ELb1ELi128EEEEEEEEEvNT_6ParamsE,@"STO_CUDA_ENTRY STV_DEFAULT"
_ZN7cutlass13device_kernelIN5flash19enable_sm80_to_sm89INS1_16FlashAttnFwdSm80INS1_25CollectiveMainloopFwdSm80ILi4ELi1ELb0EN4cute5tupleIJNS5_1CILi128EEENS7_ILi112EEENS7_ILi64EEEEEELi64ENS_10bfloat16_tEfNS_4arch4Sm80ELb0ELb0ELb1ELb1ELb0ELb1ELb1ELb0EEENS1_21CollectiveEpilogueFwdINS6_IJS8_SA_S9_EEENS6_IJNS7_ILi1EEESI_SI_EEESC_SE_Li128ELb1ELb1ELb0ELb0EEENS1_19SingleTileSchedulerILb1ELb0ELb1ELi128EEEEEEEEEvNT_6ParamsE:
        /* <DEDUP_REMOVED lines=17> */
.L_x_41:
        /* <DEDUP_REMOVED lines=8> */
.L_x_43:
[----:B------:R-:W-:-:S05]  /*0190*/  MOV R0, c[0x0][0x54c] ;  /* 0x0001530000007a02 */ /* 0x000fca0000000f00 */
.L_x_42:
[----:B-----5:R-:W-:Y:S01]  /*01a0*/  IMAD R0, R0, c[0x0][0x548], RZ ;  /* 0x0001520000007a24 */ /* 0x020fe200078e02ff */
[----:B-1----:R-:W-:-:S04]  /*01b0*/  SHF.L.U32 R2, R214, 0x7, RZ ;  /* 0x00000007d6027819 */ /* 0x002fc800000006ff */
[----:B------:R-:W-:-:S04]  /*01c0*/  ISETP.GE.AND P0, PT, R2, R0, PT ;  /* 0x000000000200720c */ /* 0x000fc80003f06270 */
[----:B------:R-:W-:-:S05]  /*01d0*/  SEL R0, R5, 0xffffffff, !P0 ;  /* 0xffffffff05007807 */ /* 0x000fca0004000000 */
[----:B------:R1:W-:Y:S01]  /*01e0*/  STL [R1+0x28], R0 ;  /* 0x0000280001007387 */ /* 0x0003e20000100800 */
[----:B------:R-:W-:Y:S05]  /*01f0*/  BRA `(.L_x_44) ;  /* 0x0000013000007947 */ /* 0x000fea0003800000 */
.L_x_40:
[----:B---3--:R-:W-:-:S04]  /*0200*/  ISETP.NE.U32.AND P0, PT, RZ, c[0x0][0x568], PT ;  /* 0x00015a00ff007a0c */ /* 0x008fc80003f05070 */
[----:B------:R-:W-:-:S13]  /*0210*/  ISETP.NE.AND.EX P0, PT, RZ, c[0x0][0x56c], PT, P0 ;  /* 0x00015b00ff007a0c */ /* 0x000fda0003f05300 */
[----:B------:R-:W-:Y:S05]  /*0220*/  @!P0 BRA `(.L_x_45) ;  /* 0x0000002000008947 */ /* 0x000fea0003800000 */
[----:B------:R1:W5:Y:S01]  /*0230*/  LDG.E R0, [R2.64] ;  /* 0x0000000a02007981 */ /* 0x000362000c1e1900 */
[----:B------:R-:W-:Y:S05]  /*0240*/  BRA `(.L_x_46) ;  /* 0x0000009000007947 */ /* 0x000fea0003800000 */
.L_x_45:
        /* <DEDUP_REMOVED lines=8> */
.L_x_47:
[----:B------:R-:W-:-:S05]  /*02d0*/  MOV R0, c[0x0][0x54c] ;  /* 0x0001530000007a02 */ /* 0x000fca0000000f00 */
.L_x_46:
[----:B-----5:R-:W-:Y:S01]  /*02e0*/  IMAD R0, R0, c[0x0][0x548], RZ ;  /* 0x0001520000007a24 */ /* 0x020fe200078e02ff */
[----:B-1----:R-:W-:-:S04]  /*02f0*/  SHF.L.U32 R2, R214, 0x7, RZ ;  /* 0x00000007d6027819 */ /* 0x002fc800000006ff */
[----:B------:R-:W-:-:S04]  /*0300*/  ISETP.GE.AND P0, PT, R2, R0, PT ;  /* 0x000000000200720c */ /* 0x000fc80003f06270 */
[----:B------:R-:W-:-:S05]  /*0310*/  SEL R0, R5, 0xffffffff, !P0 ;  /* 0xffffffff05007807 */ /* 0x000fca0004000000 */
[----:B------:R1:W-:Y:S04]  /*0320*/  STL [R1+0x28], R0 ;  /* 0x0000280001007387 */ /* 0x0003e80000100800 */
.L_x_44:
[----:B------:R-:W2:Y:S02]  /*0330*/  LDL R38, [R1+0x28] ;  /* 0x0000280001267983 */ /* 0x000ea40000100800 */
[----:B--2---:R-:W-:-:S13]  /*0340*/  ISETP.GE.AND P0, PT, R38, RZ, PT ;  /* 0x000000ff2600720c */ /* 0x004fda0003f06270 */
[----:B------:R-:W-:Y:S05]  /*0350*/  @!P0 EXIT ;  /* 0x000000000000894d */ /* 0x000fea0003800000 */
[----:B------:R-:W-:Y:S01]  /*0360*/  ISETP.NE.U32.AND P0, PT, RZ, c[0x0][0x370], PT ;  /* 0x0000dc00ff007a0c */ /* 0x000fe20003f05070 */
[----:B------:R-:W-:Y:S01]  /*0370*/  IMAD.MOV.U32 R187, RZ, RZ, RZ ;  /* 0x000000ffffbb7224 */ /* 0x000fe200078e00ff */
[----:B------:R-:W-:Y:S01]  /*0380*/  ISETP.NE.U32.AND P1, PT, RZ, c[0x0][0x360], PT ;  /* 0x0000d800ff007a0c */ /* 0x000fe20003f25070 */
[----:B------:R-:W-:Y:S01]  /*0390*/  IMAD.MOV.U32 R191, RZ, RZ, c[0x0][0x168] ;  /* 0x00005a00ffbf7624 */ /* 0x000fe200078e00ff */
[----:B------:R-:W-:Y:S01]  /*03a0*/  ISETP.NE.AND.EX P2, PT, RZ, c[0x0][0x374], PT, P0 ;  /* 0x0000dd00ff007a0c */ /* 0x000fe20003f45300 */
[----:B------:R-:W-:Y:S01]  /*03b0*/  IMAD.MOV.U32 R184, RZ, RZ, RZ ;  /* 0x000000ffffb87224 */ /* 0x000fe200078e00ff */
[----:B------:R-:W-:Y:S01]  /*03c0*/  ISETP.NE.AND.EX P0, PT, RZ, c[0x0][0x364], PT, P1 ;  /* 0x0000d900ff007a0c */ /* 0x000fe20003f05310 */
[----:B------:R-:W-:Y:S01]  /*03d0*/  IMAD.MOV.U32 R12, RZ, RZ, RZ ;  /* 0x000000ffff0c7224 */ /* 0x000fe200078e00ff */
[----:B------:R-:W-:Y:S01]  /*03e0*/  ISETP.NE.U32.AND P1, PT, RZ, c[0x0][0x348], PT ;  /* 0x0000d200ff007a0c */ /* 0x000fe20003f25070 */
[----:B------:R-:W-:Y:S01]  /*03f0*/  IMAD.WIDE R6, R38, R14, c[0x0][0x348] ;  /* 0x0000d20026067625 */ /* 0x000fe200078e020e */
[----:B------:R-:W-:-:S02]  /*0400*/  ISETP.NE.U32.AND P5, PT, RZ, c[0x0][0x350], PT ;  /* 0x0000d400ff007a0c */ /* 0x000fc40003fa5070 */
[----:B------:R-:W-:Y:S01]  /*0410*/  ISETP.NE.U32.AND P3, PT, RZ, c[0x0][0x358], PT ;  /* 0x0000d600ff007a0c */ /* 0x000fe20003f65070 */
[CC--:B------:R-:W-:Y:S01]  /*0420*/  IMAD.WIDE R4, R38.reuse, R14.reuse, c[0x0][0x350] ;  /* 0x0000d40026047625 */ /* 0x0c0fe200078e020e */
[----:B------:R-:W-:Y:S02]  /*0430*/  ISETP.NE.AND.EX P1, PT, RZ, c[0x0][0x34c], PT, P1 ;  /* 0x0000d300ff007a0c */ /* 0x000fe40003f25310 */
[----:B------:R-:W-:Y:S01]  /*0440*/  ISETP.NE.AND.EX P5, PT, RZ, c[0x0][0x354], PT, P5 ;  /* 0x0000d500ff007a0c */ /* 0x000fe20003fa5350 */
[CC--:B------:R-:W-:Y:S01]  /*0450*/  @P2 IMAD.WIDE R10, R38.reuse, R14.reuse, c[0x0][0x370] ;  /* 0x0000dc00260a2625 */ /* 0x0c0fe200078e020e */
[----:B------:R-:W-:Y:S02]  /*0460*/  ISETP.NE.AND.EX P3, PT, RZ, c[0x0][0x35c], PT, P3 ;  /* 0x0000d700ff007a0c */ /* 0x000fe40003f65330 */
[----:B------:R-:W-:Y:S01]  /*0470*/  MOV R190, RZ ;  /* 0x000000ff00be7202 */ /* 0x000fe20000000f00 */
[CC--:B------:R-:W-:Y:S01]  /*0480*/  @P0 IMAD.WIDE R8, R38.reuse, R14.reuse, c[0x0][0x360] ;  /* 0x0000d80026080625 */ /* 0x0c0fe200078e020e */
[----:B------:R2:W5:Y:S03]  /*0490*/  @P2 LDG.E R187, [R10.64] ;  /* 0x0000000a0abb2981 */ /* 0x000566000c1e1900 */
[----:B------:R-:W-:Y:S01]  /*04a0*/  IMAD.WIDE R2, R38, R14, c[0x0][0x358] ;  /* 0x0000d60026027625 */ /* 0x000fe200078e020e */
[----:B------:R2:W5:Y:S04]  /*04b0*/  @P0 LDG.E R191, [R8.64] ;  /* 0x0000000a08bf0981 */ /* 0x000568000c1e1900 */
[----:B------:R2:W5:Y:S04]  /*04c0*/  @P1 LDG.E R184, [R6.64] ;  /* 0x0000000a06b81981 */ /* 0x000568000c1e1900 */
[----:B------:R2:W5:Y:S04]  /*04d0*/  @P5 LDG.E R190, [R4.64] ;  /* 0x0000000a04be5981 */ /* 0x000568000c1e1900 */
[----:B------:R2:W5:Y:S04]  /*04e0*/  @P3 LDG.E R12, [R2.64] ;  /* 0x0000000a020c3981 */ /* 0x000568000c1e1900 */
[----:B------:R-:W3:Y:S01]  /*04f0*/  S2R R40, SR_CTAID.Y ;  /* 0x0000000000287919 */ /* 0x000ee20000002600 */
[----:B------:R-:W-:Y:S01]  /*0500*/  IMAD.MOV.U32 R13, RZ, RZ, c[0x0][0x1d0] ;  /* 0x00007400ff0d7624 */ /* 0x000fe200078e00ff */
[----:B-1----:R-:W-:-:S02]  /*0510*/  MOV R0, c[0x0][0x228] ;  /* 0x00008a0000007a02 */ /* 0x002fc40000000f00 */
[----:B---3--:R-:W-:Y:S01]  /*0520*/  SHF.R.S32.HI R219, RZ, 0x1f, R40 ;  /* 0x0000001fffdb7819 */ /* 0x008fe20000011428 */
[----:B------:R-:W-:Y:S05]  /*0530*/  @P0 BRA `(.L_x_48) ;  /* 0x0000004000000947 */ /* 0x000fea0003800000 */
[----:B--2---:R-:W-:Y:S05]  /*0540*/  @!P1 BRA `(.L_x_48) ;  /* 0x0000003000009947 */ /* 0x004fea0003800000 */
[----:B------:R1:W2:Y:S04]  /*0550*/  LDG.E R8, [R6.64] ;  /* 0x0000000a06087981 */ /* 0x0002a8000c1e1900 */
[----:B-1----:R-:W2:Y:S02]  /*0560*/  LDG.E R6, [R6.64+0x4] ;  /* 0x0000040a06067981 */ /* 0x002ea4000c1e1900 */
[----:B--2--5:R-:W-:Y:S02]  /*0570*/  IADD3 R191, -R8, R6, RZ ;  /* 0x0000000608bf7210 */ /* 0x024fe40007ffe1ff */
.L_x_48:
[----:B--2---:R-:W-:-:S04]  /*0580*/  ISETP.NE.U32.AND P0, PT, RZ, c[0x0][0x368], PT ;  /* 0x0000da00ff007a0c */ /* 0x004fc80003f05070 */
[----:B------:R-:W-:-:S13]  /*0590*/  ISETP.NE.AND.EX P0, PT, RZ, c[0x0][0x36c], PT, P0 ;  /* 0x0000db00ff007a0c */ /* 0x000fda0003f05300 */
[----:B------:R-:W-:Y:S05]  /*05a0*/  @!P0 BRA `(.L_x_49) ;  /* 0x0000003000008947 */ /* 0x000fea0003800000 */
[----:B------:R-:W-:-:S05]  /*05b0*/  IMAD.WIDE R4, R38, R14, c[0x0][0x368] ;  /* 0x0000da0026047625 */ /* 0x000fca00078e020e */
[----:B------:R1:W5:Y:S01]  /*05c0*/  LDG.E R13, [R4.64] ;  /* 0x0000000a040d7981 */ /* 0x000362000c1e1900 */
[----:B------:R-:W-:Y:S05]  /*05d0*/  BRA `(.L_x_50) ;  /* 0x0000004000007947 */ /* 0x000fea0003800000 */
.L_x_49:
[----:B------:R-:W-:Y:S05]  /*05e0*/  @!P5 BRA `(.L_x_50) ;  /* 0x000000300000d947 */ /* 0x000fea0003800000 */
[----:B------:R1:W2:Y:S04]  /*05f0*/  LDG.E R6, [R4.64] ;  /* 0x0000000a04067981 */ /* 0x0002a8000c1e1900 */
[----:B-1----:R-:W2:Y:S02]  /*0600*/  LDG.E R4, [R4.64+0x4] ;  /* 0x0000040a04047981 */ /* 0x002ea4000c1e1900 */
[----:B--2---:R-:W-:Y:S02]  /*0610*/  IADD3 R13, -R6, R4, RZ ;  /* 0x00000004060d7210 */ /* 0x004fe40007ffe1ff */
.L_x_50:
[----:B------:R2:W3:Y:S04]  /*0620*/  @P3 LDG.E R6, [R2.64] ;  /* 0x0000000a02063981 */ /* 0x0004e8000c1e1900 */
[----:B-1----:R2:W3:Y:S01]  /*0630*/  @P3 LDG.E R5, [R2.64+0x4] ;  /* 0x0000040a02053981 */ /* 0x0024e2000c1e1900 */
[----:B------:R-:W-:Y:S01]  /*0640*/  ISETP.NE.U32.AND P0, PT, RZ, c[0x0][0x378], PT ;  /* 0x0000de00ff007a0c */ /* 0x000fe20003f05070 */
[----:B-----5:R-:W-:-:S03]  /*0650*/  IMAD.MOV.U32 R167, RZ, RZ, R13 ;  /* 0x000000ffffa77224 */ /* 0x020fc600078e000d */
[----:B------:R-:W-:Y:S01]  /*0660*/  ISETP.NE.AND.EX P0, PT, RZ, c[0x0][0x37c], PT, P0 ;  /* 0x0000df00ff007a0c */ /* 0x000fe20003f05300 */
[----:B------:R-:W-:-:S12]  /*0670*/  IMAD.IADD R4, R13, 0x1, -R187 ;  /* 0x000000010d047824 */ /* 0x000fd800078e0abb */
[----:B--2---:R-:W-:-:S05]  /*0680*/  @P0 IMAD.WIDE R2, R38, R14, c[0x0][0x378] ;  /* 0x0000de0026020625 */ /* 0x004fca00078e020e */
[----:B------:R1:W5:Y:S02]  /*0690*/  @P0 LDG.E R167, [R2.64] ;  /* 0x0000000a02a70981 */ /* 0x000364000c1e1900 */
[----:B-1----:R-:W-:Y:S01]  /*06a0*/  MOV R2, RZ ;  /* 0x000000ff00027202 */ /* 0x002fe20000000f00 */
[----:B---3--:R-:W-:-:S04]  /*06b0*/  @P3 IMAD.IADD R0, R5, 0x1, -R6 ;  /* 0x0000000105003824 */ /* 0x008fc800078e0a06 */
[----:B------:R-:W-:-:S05]  /*06c0*/  IMAD.IADD R208, R4, 0x1, R0 ;  /* 0x0000000104d07824 */ /* 0x000fca00078e0200 */
[----:B------:R-:W-:-:S05]  /*06d0*/  IADD3 R3, R208, 0x6f, RZ ;  /* 0x0000006fd0037810 */ /* 0x000fca0007ffe0ff */
[----:B------:R-:W-:-:S05]  /*06e0*/  IMAD.HI R2, R3, -0x6db6db6d, R2 ;  /* 0x9249249303027827 */ /* 0x000fca00078e0202 */
[----:B------:R-:W-:-:S04]  /*06f0*/  SHF.R.U32.HI R3, RZ, 0x1f, R2 ;  /* 0x0000001fff037819 */ /* 0x000fc80000011602 */
[----:B------:R-:W-:Y:S01]  /*0700*/  LEA.HI.SX32 R7, R2, R3, 0x1a ;  /* 0x0000000302077211 */ /* 0x000fe200078fd2ff */
[----:B------:R-:W-:-:S04]  /*0710*/  IMAD.MOV R2, RZ, RZ, -R4 ;  /* 0x000000ffff027224 */ /* 0x000fc800078e0a04 */
[----:B------:R-:W-:Y:S01]  /*0720*/  IMAD R3, R7, 0x70, -R4 ;  /* 0x0000007007037824 */ /* 0x000fe200078e0a04 */
[----:B------:R-:W-:Y:S01]  /*0730*/  IMNMX R2, RZ, R2, !PT ;  /* 0x00000002ff027217 */ /* 0x000fe20007800200 */
[----:B------:R1:W-:Y:S03]  /*0740*/  STL [R1], R7 ;  /* 0x0000000701007387 */ /* 0x0003e60000100800 */
[----:B------:R-:W-:-:S04]  /*0750*/  IMNMX R3, R3, R0, PT ;  /* 0x0000000003037217 */ /* 0x000fc80003800200 */
[----:B------:R-:W-:Y:S02]  /*0760*/  ISETP.GT.AND P0, PT, R3, R2, PT ;  /* 0x000000020300720c */ /* 0x000fe40003f04270 */
[----:B------:R-:W-:-:S05]  /*0770*/  SHF.R.U32.HI R2, RZ, 0x4, R2 ;  /* 0x00000004ff027819 */ /* 0x000fca0000011602 */
[----:B------:R-:W-:-:S04]  /*0780*/  IMAD.WIDE.U32 R4, R2, 0x24924925, RZ ;  /* 0x2492492502047825 */ /* 0x000fc800078e00ff */
[----:B------:R-:W-:Y:S02]  /*0790*/  IMAD.MOV.U32 R164, RZ, RZ, R5 ;  /* 0x000000ffffa47224 */ /* 0x000fe400078e0005 */
[----:B------:R-:W-:Y:S02]  /*07a0*/  @P0 IADD3 R3, R3, 0x6f, RZ ;  /* 0x0000006f03030810 */ /* 0x000fe40007ffe0ff */
[----:B------:R-:W-:Y:S01]  /*07b0*/  @P0 MOV R2, RZ ;  /* 0x000000ff00020202 */ /* 0x000fe20000000f00 */
[----:B------:R-:W-:-:S04]  /*07c0*/  IMAD.MOV.U32 R6, RZ, RZ, R164 ;  /* 0x000000ffff067224 */ /* 0x000fc800078e00a4 */
[----:B------:R-:W-:-:S05]  /*07d0*/  @P0 IMAD.HI R2, R3, -0x6db6db6d, R2 ;  /* 0x9249249303020827 */ /* 0x000fca00078e0202 */
[----:B------:R-:W-:-:S04]  /*07e0*/  @P0 SHF.R.U32.HI R3, RZ, 0x1f, R2 ;  /* 0x0000001fff030819 */ /* 0x000fc80000011602 */
[----:B------:R-:W-:-:S04]  /*07f0*/  @P0 LEA.HI.SX32 R6, R2, R3, 0x1a ;  /* 0x0000000302060211 */ /* 0x000fc800078fd2ff */
[----:B------:R-:W-:-:S13]  /*0800*/  ISETP.GT.AND P0, PT, R6, R164, PT ;  /* 0x000000a40600720c */ /* 0x000fda0003f04270 */
[----:B------:R-:W-:Y:S05]  /*0810*/  @!P0 BRA `(.L_x_51) ;  /* 0x000077c000008947 */ /* 0x000fea0003800000 */
[----:B-1----:R-:W-:-:S04]  /*0820*/  ISETP.NE.U32.AND P0, PT, RZ, c[0x0][0x340], PT ;  /* 0x0000d000ff007a0c */ /* 0x002fc80003f05070 */
[----:B------:R-:W-:-:S13]  /*0830*/  ISETP.NE.AND.EX P4, PT, RZ, c[0x0][0x344], PT, P0 ;  /* 0x0000d100ff007a0c */ /* 0x000fda0003f85300 */
[----:B------:R-:W-:-:S05]  /*0840*/  @P4 IMAD.WIDE R2, R38, R14, c[0x0][0x340] ;  /* 0x0000d00026024625 */ /* 0x000fca00078e020e */
[----:B------:R1:W2:Y:S01]  /*0850*/  @P4 LDG.E R34, [R2.64] ;  /* 0x0000000a02224981 */ /* 0x0002a2000c1e1900 */
[----:B------:R-:W-:Y:S01]  /*0860*/  SHF.R.S32.HI R36, RZ, 0x1f, R216 ;  /* 0x0000001fff247819 */ /* 0x000fe200000114d8 */
[C---:B------:R-:W-:Y:S01]  /*0870*/  IMAD R7, R219.reuse, c[0x0][0x240], RZ ;  /* 0x00009000db077a24 */ /* 0x040fe200078e02ff */
[----:B------:R-:W-:Y:S01]  /*0880*/  SHF.R.S32.HI R30, RZ, 0x1f, R38 ;  /* 0x0000001fff1e7819 */ /* 0x000fe20000011426 */
[----:B------:R-:W-:Y:S01]  /*0890*/  IMAD.MOV.U32 R172, RZ, RZ, 0x70 ;  /* 0x00000070ffac7424 */ /* 0x000fe200078e00ff */
[----:B------:R-:W-:Y:S01]  /*08a0*/  IADD3 R39, R6, -0x1, RZ ;  /* 0xffffffff06277810 */ /* 0x000fe20007ffe0ff */
[----:B------:R-:W-:Y:S01]  /*08b0*/  IMAD.MOV.U32 R166, RZ, RZ, c[0x0][0x238] ;  /* 0x00008e00ffa67624 */ /* 0x000fe200078e00ff */
[----:B------:R-:W-:Y:S01]  /*08c0*/  SEL R25, R30, RZ, !P3 ;  /* 0x000000ff1e197207 */ /* 0x000fe20005800000 */
[----:B------:R-:W-:Y:S01]  /*08d0*/  IMAD.WIDE.U32 R178, R172, c[0x0][0x238], RZ ;  /* 0x00008e00acb27a25 */ /* 0x000fe200078e00ff */
[----:B------:R-:W-:Y:S01]  /*08e0*/  SEL R102, R38, RZ, !P3 ;  /* 0x000000ff26667207 */ /* 0x000fe20005800000 */
[----:B------:R-:W-:Y:S01]  /*08f0*/  ULDC.U8 UR6, c[0x0][0x298] ;  /* 0x0000a60000067ab9 */ /* 0x000fe20000000000 */
[----:B------:R-:W-:Y:S01]  /*0900*/  SHF.R.S32.HI R6, RZ, 0x1f, R39 ;  /* 0x0000001fff067819 */ /* 0x000fe20000011427 */
[----:B------:R-:W-:Y:S01]  /*0910*/  IMAD.MOV.U32 R37, RZ, RZ, c[0x0][0x23c] ;  /* 0x00008f00ff257624 */ /* 0x000fe200078e00ff */
[-C--:B------:R-:W-:Y:S01]  /*0920*/  LEA.HI R21, R36, R216.reuse, RZ, 0x2 ;  /* 0x000000d824157211 */ /* 0x080fe200078f10ff */
[----:B------:R-:W-:Y:S01]  /*0930*/  IMAD.IADD R28, R190, 0x1, R13 ;  /* 0x00000001be1c7824 */ /* 0x000fe200078e020d */
[----:B------:R-:W-:Y:S01]  /*0940*/  MOV R218, c[0x0][0x27c] ;  /* 0x00009f0000da7a02 */ /* 0x000fe20000000f00 */
[----:B------:R-:W-:Y:S01]  /*0950*/  IMAD R17, R219, c[0x0][0x210], RZ ;  /* 0x00008400db117a24 */ /* 0x000fe200078e02ff */
[----:B------:R-:W-:Y:S01]  /*0960*/  LOP3.LUT R32, R21, 0xfffffffc, RZ, 0xc0, !PT ;  /* 0xfffffffc15207812 */ /* 0x000fe200078ec0ff */
[----:B------:R-:W-:Y:S01]  /*0970*/  IMAD.MOV.U32 R186, RZ, RZ, 0x5 ;  /* 0x00000005ffba7424 */ /* 0x000fe200078e00ff */
[----:B------:R-:W-:Y:S01]  /*0980*/  SHF.R.S32.HI R31, RZ, 0x1f, R28 ;  /* 0x0000001fff1f7819 */ /* 0x000fe2000001141c */
[----:B------:R-:W-:Y:S01]  /*0990*/  IMAD R17, R40, c[0x0][0x214], R17 ;  /* 0x0000850028117a24 */ /* 0x000fe200078e0211 */
[----:B------:R-:W-:Y:S01]  /*09a0*/  SHF.R.S32.HI R101, RZ, 0x2, R21 ;  /* 0x00000002ff657819 */ /* 0x000fe20000011415 */
[----:B------:R-:W-:Y:S01]  /*09b0*/  IMAD.IADD R32, R216, 0x1, -R32 ;  /* 0x00000001d8207824 */ /* 0x000fe200078e0a20 */
[----:B------:R-:W-:Y:S01]  /*09c0*/  MOV R183, 0x6 ;  /* 0x0000000600b77802 */ /* 0x000fe20000000f00 */
[----:B------:R-:W-:Y:S01]  /*09d0*/  IMAD.MOV.U32 R180, RZ, RZ, c[0x0][0x1e0] ;  /* 0x00007800ffb47624 */ /* 0x000fe200078e00ff */
[----:B-1----:R-:W-:Y:S01]  /*09e0*/  LEA.HI R3, R36, R216, RZ, 0x3 ;  /* 0x000000d824037211 */ /* 0x002fe200078f18ff */
[C---:B------:R-:W-:Y:S01]  /*09f0*/  IMAD.SHL.U32 R26, R32.reuse, 0x8, RZ ;  /* 0x00000008201a7824 */ /* 0x040fe200078e00ff */
[----:B------:R-:W-:Y:S01]  /*0a00*/  SHF.R.S32.HI R35, RZ, 0x1f, R101 ;  /* 0x0000001fff237819 */ /* 0x000fe20000011465 */
[----:B------:R-:W-:Y:S01]  /*0a10*/  IMAD.SHL.U32 R32, R32, 0x4, RZ ;  /* 0x0000000420207824 */ /* 0x000fe200078e00ff */
[----:B------:R-:W-:Y:S01]  /*0a20*/  LOP3.LUT R2, R3, 0x1ffffff8, RZ, 0xc0, !PT ;  /* 0x1ffffff803027812 */ /* 0x000fe200078ec0ff */
[----:B------:R-:W-:Y:S01]  /*0a30*/  IMAD.SHL.U32 R171, R166, 0x20, RZ ;  /* 0x00000020a6ab7824 */ /* 0x000fe200078e00ff */
[----:B------:R-:W-:Y:S01]  /*0a40*/  SHF.R.S32.HI R5, RZ, 0x3, R3 ;  /* 0x00000003ff057819 */ /* 0x000fe20000011403 */
[----:B------:R-:W-:Y:S01]  /*0a50*/  IMAD R16, R35, c[0x0][0x280], RZ ;  /* 0x0000a00023107a24 */ /* 0x000fe200078e02ff */
[----:B------:R-:W-:Y:S01]  /*0a60*/  SHF.R.S32.HI R3, RZ, 0x1f, R12 ;  /* 0x0000001fff037819 */ /* 0x000fe2000001140c */
[----:B------:R-:W-:Y:S01]  /*0a70*/  IMAD.IADD R2, R216, 0x1, -R2 ;  /* 0x00000001d8027824 */ /* 0x000fe200078e0a02 */
[C---:B------:R-:W-:Y:S01]  /*0a80*/  IADD3 R160, P0, R5.reuse, R12, RZ ;  /* 0x0000000c05a07210 */ /* 0x040fe20007f1e0ff */
[----:B------:R-:W-:Y:S01]  /*0a90*/  IMAD.IADD R140, R0, 0x1, -R5 ;  /* 0x00000001008c7824 */ /* 0x000fe200078e0a05 */
[----:B------:R-:W-:Y:S01]  /*0aa0*/  SHF.R.S32.HI R27, RZ, 0x1f, R26 ;  /* 0x0000001fff1b7819 */ /* 0x000fe2000001141a */
[----:B------:R-:W-:Y:S01]  /*0ab0*/  IMAD.SHL.U32 R10, R2, 0x8, RZ ;  /* 0x00000008020a7824 */ /* 0x000fe200078e00ff */
[C---:B------:R-:W-:Y:S01]  /*0ac0*/  LEA.HI.X.SX32 R165, R5.reuse, R3, 0x1, P0 ;  /* 0x0000000305a57211 */ /* 0x040fe200000f0eff */
[----:B------:R-:W-:Y:S01]  /*0ad0*/  IMAD.SHL.U32 R5, R5, 0x40, RZ ;  /* 0x0000004005057824 */ /* 0x000fe200078e00ff */
[----:B------:R-:W-:Y:S01]  /*0ae0*/  IADD3 R117, R26, 0x20, RZ ;  /* 0x000000201a757810 */ /* 0x000fe20007ffe0ff */
[----:B------:R-:W-:Y:S01]  /*0af0*/  IMAD R14, R39, -0x70, R140 ;  /* 0xffffff90270e7824 */ /* 0x000fe200078e028c */
[----:B------:R-:W-:Y:S01]  /*0b00*/  SHF.R.S32.HI R11, RZ, 0x1f, R10 ;  /* 0x0000001fff0b7819 */ /* 0x000fe2000001140a */
[----:B------:R-:W-:Y:S01]  /*0b10*/  IMAD R2, R165, c[0x0][0x238], RZ ;  /* 0x00008e00a5027a24 */ /* 0x000fe200078e02ff */
[----:B------:R-:W-:Y:S01]  /*0b20*/  ISETP.GE.AND P6, PT, R10, c[0x0][0x1d4], PT ;  /* 0x000075000a007a0c */ /* 0x000fe20003fc6270 */
[----:B------:R-:W-:Y:S01]  /*0b30*/  IMAD R16, R101, c[0x0][0x284], R16 ;  /* 0x0000a10065107a24 */ /* 0x000fe200078e0210 */
[----:B------:R-:W-:Y:S01]  /*0b40*/  ISETP.GE.AND P1, PT, R14, 0x1, PT ;  /* 0x000000010e00780c */ /* 0x000fe20003f26270 */
[----:B------:R-:W-:Y:S01]  /*0b50*/  IMAD R4, R160, c[0x0][0x23c], R2 ;  /* 0x00008f00a0047a24 */ /* 0x000fe200078e0202 */
[----:B------:R-:W-:Y:S01]  /*0b60*/  ISETP.GE.AND P0, PT, R14, 0x11, PT ;  /* 0x000000110e00780c */ /* 0x000fe20003f06270 */
[----:B------:R-:W-:Y:S01]  /*0b70*/  IMAD.WIDE.U32 R2, R160, c[0x0][0x238], R10 ;  /* 0x00008e00a0027a25 */ /* 0x000fe200078e000a */
[----:B------:R-:W-:Y:S01]  /*0b80*/  ISETP.GE.AND P3, PT, R14, 0x21, PT ;  /* 0x000000210e00780c */ /* 0x000fe20003f66270 */
[----:B------:R-:W-:Y:S01]  /*0b90*/  ULDC UR8, c[0x0][0x1e4] ;  /* 0x0000790000087ab9 */ /* 0x000fe20000000800 */
[----:B------:R-:W-:Y:S01]  /*0ba0*/  SHF.R.S32.HI R33, RZ, 0x1f, R32 ;  /* 0x0000001fff217819 */ /* 0x000fe20000011420 */
[----:B------:R-:W-:Y:S01]  /*0bb0*/  IMAD.IADD R3, R3, 0x1, R4 ;  /* 0x0000000103037824 */ /* 0x000fe200078e0204 */
[C---:B------:R-:W-:Y:S01]  /*0bc0*/  IADD3 R170, R101.reuse, 0x20, RZ ;  /* 0x0000002065aa7810 */ /* 0x040fe20007ffe0ff */
[C---:B------:R-:W-:Y:S01]  /*0bd0*/  IMAD R4, R40.reuse, c[0x0][0x244], R7 ;  /* 0x0000910028047a24 */ /* 0x040fe200078e0207 */
[C---:B------:R-:W-:Y:S01]  /*0be0*/  IADD3 R169, R101.reuse, 0x40, RZ ;  /* 0x0000004065a97810 */ /* 0x040fe20007ffe0ff */
[----:B------:R-:W-:Y:S01]  /*0bf0*/  IMAD.WIDE.U32 R2, R40, c[0x0][0x240], R2 ;  /* 0x0000900028027a25 */ /* 0x000fe200078e0002 */
[----:B------:R-:W-:Y:S01]  /*0c00*/  IADD3 R168, R101, 0x60, RZ ;  /* 0x0000006065a87810 */ /* 0x000fe20007ffe0ff */
[----:B------:R-:W-:Y:S01]  /*0c10*/  UMOV UR7, 0x60 ;  /* 0x0000006000077882 */ /* 0x000fe20000000000 */
[----:B------:R-:W-:Y:S01]  /*0c20*/  SHF.L.U32 R215, R180, 0x5, RZ ;  /* 0x00000005b4d77819 */ /* 0x000fe200000006ff */
[----:B------:R-:W-:Y:S01]  /*0c30*/  IMAD R7, R172, c[0x0][0x23c], RZ ;  /* 0x00008f00ac077a24 */ /* 0x000fe200078e02ff */
[C---:B------:R-:W-:Y:S01]  /*0c40*/  SHF.L.U64.HI R203, R180.reuse, R183, c[0x0][0x1e4] ;  /* 0x00007900b4cb7619 */ /* 0x040fe200000102b7 */
[----:B------:R-:W-:Y:S01]  /*0c50*/  IMAD.IADD R3, R3, 0x1, R4 ;  /* 0x0000000103037824 */ /* 0x000fe200078e0204 */
[----:B------:R-:W-:Y:S01]  /*0c60*/  SHF.L.U64.HI R198, R180, R186, c[0x0][0x1e4] ;  /* 0x00007900b4c67619 */ /* 0x000fe200000102ba */
[----:B------:R-:W-:Y:S01]  /*0c70*/  IMAD R4, R25, c[0x0][0x248], RZ ;  /* 0x0000920019047a24 */ /* 0x000fe200078e02ff */
[----:B------:R-:W-:Y:S01]  /*0c80*/  IADD3 R209, R179, R7, RZ ;  /* 0x00000007b3d17210 */ /* 0x000fe20007ffe0ff */
[----:B------:R-:W-:Y:S01]  /*0c90*/  IMAD.WIDE.U32 R138, R102, c[0x0][0x248], R2 ;  /* 0x00009200668a7a25 */ /* 0x000fe200078e0002 */
[----:B------:R-:W-:Y:S01]  /*0ca0*/  LOP3.LUT R2, R5, 0x1c0, RZ, 0xc0, !PT ;  /* 0x000001c005027812 */ /* 0x000fe200078ec0ff */
[----:B------:R-:W-:Y:S01]  /*0cb0*/  ULDC UR5, c[0x0][0x284] ;  /* 0x0000a10000057ab9 */ /* 0x000fe20000000800 */
[----:B------:R-:W-:Y:S01]  /*0cc0*/  LEA.HI R5, R36, R216, RZ, 0x6 ;  /* 0x000000d824057211 */ /* 0x000fe200078f30ff */
[----:B------:R-:W-:Y:S01]  /*0cd0*/  IMAD R7, R102, c[0x0][0x24c], R4 ;  /* 0x0000930066077a24 */ /* 0x000fe200078e0204 */
[----:B------:R-:W-:Y:S01]  /*0ce0*/  ULDC UR4, c[0x0][0x294] ;  /* 0x0000a50000047ab9 */ /* 0x000fe20000000800 */
[----:B------:R-:W-:Y:S01]  /*0cf0*/  IMAD R4, R209, R39, RZ ;  /* 0x00000027d1047224 */ /* 0x000fe200078e02ff */
[----:B------:R-:W-:Y:S01]  /*0d00*/  UIMAD UR8, UR8, 0x60, URZ ;  /* 0x00000060080878a4 */ /* 0x000fe2000f8e023f */
[----:B------:R-:W-:Y:S01]  /*0d10*/  IMAD.IADD R135, R139, 0x1, R7 ;  /* 0x000000018b877824 */ /* 0x000fe200078e0207 */
[----:B------:R-:W-:Y:S01]  /*0d20*/  UIMAD UR5, UR7, UR5, URZ ;  /* 0x00000005070572a4 */ /* 0x000fe2000f8e023f */
[-C--:B------:R-:W-:Y:S01]  /*0d30*/  IMAD R3, R6, R178.reuse, R4 ;  /* 0x000000b206037224 */ /* 0x080fe200078e0204 */
[----:B------:R-:W-:Y:S01]  /*0d40*/  LOP3.LUT R4, R2, 0x38, R10, 0xf8, !PT ;  /* 0x0000003802047812 */ /* 0x000fe200078ef80a */
[----:B------:R-:W-:Y:S01]  /*0d50*/  IMAD.MOV.U32 R134, RZ, RZ, R138 ;  /* 0x000000ffff867224 */ /* 0x000fe200078e008a */
[----:B------:R-:W-:Y:S01]  /*0d60*/  SHF.R.U32.HI R2, RZ, 0x3, R2 ;  /* 0x00000003ff027819 */ /* 0x000fe20000011602 */
[----:B------:R-:W-:Y:S01]  /*0d70*/  IMAD.SHL.U32 R5, R5, 0x8, RZ ;  /* 0x0000000805057824 */ /* 0x000fe200078e00ff */
[----:B------:R-:W-:Y:S01]  /*0d80*/  UIMAD UR4, UR7, UR4, URZ ;  /* 0x00000004070472a4 */ /* 0x000fe2000f8e023f */
[----:B------:R-:W-:Y:S01]  /*0d90*/  IMAD.WIDE.U32 R22, R39, R178, R134 ;  /* 0x000000b227167225 */ /* 0x000fe200078e0086 */
[----:B------:R-:W-:-:S02]  /*0da0*/  LOP3.LUT R2, R4, R2, RZ, 0x3c, !PT ;  /* 0x0000000204027212 */ /* 0x000fc400078e3cff */
[----:B------:R-:W-:Y:S01]  /*0db0*/  P2R R133, PR, RZ, 0x40 ;  /* 0x00000040ff857803 */ /* 0x000fe20000000000 */
[----:B------:R-:W-:Y:S01]  /*0dc0*/  IMAD.WIDE.U32 R6, R166, 0x20, RZ ;  /* 0x00000020a6067825 */ /* 0x000fe200078e00ff */
[----:B------:R-:W-:Y:S02]  /*0dd0*/  LOP3.LUT R2, R2, 0xfffffe00, R5, 0xf8, !PT ;  /* 0xfffffe0002027812 */ /* 0x000fe400078ef805 */
[----:B------:R-:W-:Y:S01]  /*0de0*/  IADD3 R3, R23, R3, RZ ;  /* 0x0000000317037210 */ /* 0x000fe20007ffe0ff */
[----:B------:R-:W-:Y:S01]  /*0df0*/  IMAD.WIDE.U32 R188, R101, c[0x0][0x1e0], RZ ;  /* 0x0000780065bc7a25 */ /* 0x000fe200078e00ff */
[----:B------:R-:W-:-:S03]  /*0e00*/  @P1 LEA R4, P2, R22, c[0x0][0x220], 0x1 ;  /* 0x0000880016041a11 */ /* 0x000fc600078408ff */
[----:B------:R-:W-:Y:S01]  /*0e10*/  IMAD.SHL.U32 R94, R2, 0x2, RZ ;  /* 0x00000002025e7824 */ /* 0x000fe200078e00ff */
[----:B------:R-:W-:Y:S01]  /*0e20*/  @P1 LEA.HI.X R5, R22, c[0x0][0x224], R3, 0x1, P2 ;  /* 0x0000890016051a11 */ /* 0x000fe200010f0c03 */
[----:B------:R-:W-:Y:S01]  /*0e30*/  IMAD.SHL.U32 R217, R180, 0x40, RZ ;  /* 0x00000040b4d97824 */ /* 0x000fe200078e00ff */
[----:B------:R-:W-:Y:S01]  /*0e40*/  @P0 LEA R2, P2, R166, R22, 0x4 ;  /* 0x00000016a6020211 */ /* 0x000fe200078420ff */
[----:B------:R-:W-:Y:S02]  /*0e50*/  IMAD R200, R172, c[0x0][0x294], RZ ;  /* 0x0000a500acc87a24 */ /* 0x000fe400078e02ff */
[----:B------:R-:W-:Y:S01]  /*0e60*/  @!PT LDS RZ, [RZ] ;  /* 0x00000000fffff984 */ /* 0x000fe20000000800 */
[----:B------:R-:W-:Y:S01]  /*0e70*/  @!PT LDS RZ, [RZ] ;  /* 0x00000000fffff984 */ /* 0x000fe20000000800 */
[----:B------:R-:W-:Y:S01]  /*0e80*/  @!PT LDS RZ, [RZ] ;  /* 0x00000000fffff984 */ /* 0x000fe20000000800 */
[----:B------:R1:W-:Y:S01]  /*0e90*/  @P1 LDGSTS.E.BYPASS.LTC128B.128 [R94+0x3900], [R4.64], !P6 ;  /* 0x03900000045e1fae */ /* 0x0003e2000f101d4a */
[----:B------:R-:W-:Y:S01]  /*0ea0*/  ISETP.GE.AND P1, PT, R14, 0x31, PT ;  /* 0x000000310e00780c */ /* 0x000fe20003f26270 */
[C---:B------:R-:W-:Y:S02]  /*0eb0*/  IMAD R201, R172.reuse, c[0x0][0x284], RZ ;  /* 0x0000a100acc97a24 */ /* 0x040fe400078e02ff */
[----:B------:R-:W-:-:S02]  /*0ec0*/  IMAD R202, R172, c[0x0][0x1e4], RZ ;  /* 0x00007900acca7a24 */ /* 0x000fc400078e02ff */
[----:B------:R-:W-:-:S04]  /*0ed0*/  IMAD.WIDE.U32 R176, R172, c[0x0][0x290], RZ ;  /* 0x0000a400acb07a25 */ /* 0x000fc800078e00ff */
[----:B------:R-:W-:-:S04]  /*0ee0*/  IMAD.WIDE.U32 R174, R172, c[0x0][0x280], RZ ;  /* 0x0000a000acae7a25 */ /* 0x000fc800078e00ff */
[----:B------:R-:W-:Y:S02]  /*0ef0*/  @P1 IMAD R12, R37, 0x30, RZ ;  /* 0x00000030250c1824 */ /* 0x000fe400078e02ff */
[----:B------:R-:W-:-:S04]  /*0f00*/  IMAD.WIDE.U32 R180, R180, 0x60, RZ ;  /* 0x00000060b4b47825 */ /* 0x000fc800078e00ff */
[----:B------:R-:W-:Y:S01]  /*0f10*/  IMAD.WIDE.U32 R194, R169, c[0x0][0x1e0], RZ ;  /* 0x00007800a9c27a25 */ /* 0x000fe200078e00ff */
[----:B------:R-:W-:-:S03]  /*0f20*/  IADD3 R199, R181, UR8, RZ ;  /* 0x00000008b5c77c10 */ /* 0x000fc6000fffe0ff */
[----:B------:R-:W-:Y:S01]  /*0f30*/  IMAD.WIDE.U32 R172, R172, c[0x0][0x1e0], RZ ;  /* 0x00007800acac7a25 */ /* 0x000fe200078e00ff */
[----:B-1----:R-:W-:-:S03]  /*0f40*/  @P0 LEA.HI.X R5, R166, R3, R37, 0x4, P2 ;  /* 0x00000003a6050211 */ /* 0x002fc600010f2425 */
[----:B------:R-:W-:Y:S01]  /*0f50*/  IMAD.WIDE.U32 R196, R170, c[0x0][0x1e0], RZ ;  /* 0x00007800aac47a25 */ /* 0x000fe200078e00ff */
[----:B------:R-:W-:-:S03]  /*0f60*/  @P0 LEA R4, P2, R2, c[0x0][0x220], 0x1 ;  /* 0x0000880002040a11 */ /* 0x000fc600078408ff */
[----:B------:R-:W-:Y:S01]  /*0f70*/  IMAD.WIDE.U32 R192, R168, c[0x0][0x1e0], RZ ;  /* 0x00007800a8c07a25 */ /* 0x000fe200078e00ff */
[----:B------:R-:W-:Y:S02]  /*0f80*/  @P0 LEA.HI.X R5, R2, c[0x0][0x224], R5, 0x1, P2 ;  /* 0x0000890002050a11 */ /* 0x000fe400010f0c05 */
[----:B------:R-:W-:Y:S01]  /*0f90*/  @P3 IADD3 R6, P2, R22, R6, RZ ;  /* 0x0000000616063210 */ /* 0x000fe20007f5e0ff */
[----:B------:R-:W-:Y:S02]  /*0fa0*/  IMAD.SHL.U32 R2, R37, 0x20, RZ ;  /* 0x0000002025027824 */ /* 0x000fe400078e00ff */
[----:B------:R1:W-:Y:S01]  /*0fb0*/  @P0 LDGSTS.E.BYPASS.LTC128B.128 [R94+0x4100], [R4.64], !P6 ;  /* 0x04100000045e0fae */ /* 0x0003e2000f101d4a */
[----:B------:R-:W-:Y:S01]  /*0fc0*/  @P3 LEA R8, P0, R6, c[0x0][0x220], 0x1 ;  /* 0x0000880006083a11 */ /* 0x000fe200078008ff */
[----:B------:R-:W-:Y:S01]  /*0fd0*/  IMAD.IADD R200, R177, 0x1, R200 ;  /* 0x00000001b1c87824 */ /* 0x000fe200078e02c8 */
[----:B------:R-:W-:Y:S01]  /*0fe0*/  @P3 IADD3.X R7, R3, R7, R2, P2, !PT ;  /* 0x0000000703073210 */ /* 0x000fe200017fe402 */
[----:B------:R-:W-:Y:S01]  /*0ff0*/  IMAD.IADD R201, R175, 0x1, R201 ;  /* 0x00000001afc97824 */ /* 0x000fe200078e02c9 */
[----:B------:R-:W-:Y:S01]  /*1000*/  @P1 MOV R2, R22 ;  /* 0x0000001600021202 */ /* 0x000fe20000000f00 */
[----:B------:R-:W-:Y:S01]  /*1010*/  IMAD.IADD R202, R173, 0x1, R202 ;  /* 0x00000001adca7824 */ /* 0x000fe200078e02ca */
[----:B------:R-:W-:-:S02]  /*1020*/  ISETP.GE.AND P2, PT, R14, 0x41, PT ;  /* 0x000000410e00780c */ /* 0x000fc40003f46270 */
[----:B------:R-:W-:-:S05]  /*1030*/  @P3 LEA.HI.X R9, R6, c[0x0][0x224], R7, 0x1, P0 ;  /* 0x0000890006093a11 */ /* 0x000fca00000f0c07 */
[----:B------:R3:W-:Y:S01]  /*1040*/  @P3 LDGSTS.E.BYPASS.LTC128B.128 [R94+0x4900], [R8.64], !P6 ;  /* 0x04900000085e3fae */ /* 0x0007e2000f101d4a */
[----:B-1----:R-:W-:-:S04]  /*1050*/  @P1 IMAD.WIDE.U32 R4, R166, 0x30, R2 ;  /* 0x00000030a6041825 */ /* 0x002fc800078e0002 */
[----:B------:R-:W-:Y:S01]  /*1060*/  @P1 IMAD.IADD R2, R5, 0x1, R12 ;  /* 0x0000000105021824 */ /* 0x000fe200078e020c */
[----:B------:R-:W-:Y:S01]  /*1070*/  @P1 LEA R6, P0, R4, c[0x0][0x220], 0x1 ;  /* 0x0000880004061a11 */ /* 0x000fe200078008ff */
[----:B------:R-:W-:-:S03]  /*1080*/  IMAD R12, R219, c[0x0][0x1e8], RZ ;  /* 0x00007a00db0c7a24 */ /* 0x000fc600078e02ff */
[----:B------:R-:W-:Y:S01]  /*1090*/  @P1 LEA.HI.X R7, R4, c[0x0][0x224], R2, 0x1, P0 ;  /* 0x0000890004071a11 */ /* 0x000fe200000f0c02 */
[----:B------:R-:W-:Y:S01]  /*10a0*/  IMAD R12, R40, c[0x0][0x1ec], R12 ;  /* 0x00007b00280c7a24 */ /* 0x000fe200078e020c */
[----:B------:R-:W-:-:S03]  /*10b0*/  @P2 LEA R2, P0, R166, R22, 0x6 ;  /* 0x00000016a6022211 */ /* 0x000fc600078030ff */
[----:B------:R1:W-:Y:S01]  /*10c0*/  @P1 LDGSTS.E.BYPASS.LTC128B.128 [R94+0x5100], [R6.64], !P6 ;  /* 0x05100000065e1fae */ /* 0x0003e2000f101d4a */
[----:B------:R-:W-:Y:S01]  /*10d0*/  @P2 LEA.HI.X R4, R166, R3, R37, 0x6, P0 ;  /* 0x00000003a6042211 */ /* 0x000fe200000f3425 */
[----:B---3--:R-:W-:Y:S01]  /*10e0*/  IMAD R9, R219, c[0x0][0x260], RZ ;  /* 0x00009800db097a24 */ /* 0x008fe200078e02ff */
[----:B------:R-:W-:Y:S02]  /*10f0*/  @P2 LEA R18, P0, R2, c[0x0][0x220], 0x1 ;  /* 0x0000880002122a11 */ /* 0x000fe400078008ff */
[----:B------:R-:W-:Y:S01]  /*1100*/  ISETP.GE.AND P1, PT, R218, 0x1, PT ;  /* 0x00000001da00780c */ /* 0x000fe20003f26270 */
[----:B------:R-:W-:Y:S01]  /*1110*/  IMAD R9, R40, c[0x0][0x264], R9 ;  /* 0x0000990028097a24 */ /* 0x000fe200078e0209 */
[----:B------:R-:W-:Y:S01]  /*1120*/  @P2 LEA.HI.X R19, R2, c[0x0][0x224], R4, 0x1, P0 ;  /* 0x0000890002132a11 */ /* 0x000fe200000f0c04 */
[----:B------:R-:W-:Y:S01]  /*1130*/  IMAD.WIDE.U32 R4, R28, c[0x0][0x1e0], RZ ;  /* 0x000078001c047a25 */ /* 0x000fe200078e00ff */
[C---:B------:R-:W-:Y:S02]  /*1140*/  ISETP.GE.AND P0, PT, R26.reuse, c[0x0][0x27c], PT ;  /* 0x00009f001a007a0c */ /* 0x040fe40003f06270 */
[----:B------:R-:W-:Y:S01]  /*1150*/  ISETP.GE.AND P1, PT, R26, c[0x0][0x1d4], PT ;  /* 0x000075001a007a0c */ /* 0x000fe20003f26270 */
[----:B------:R-:W-:Y:S01]  /*1160*/  IMAD.SHL.U32 R2, R218, 0x2, RZ ;  /* 0x00000002da027824 */ /* 0x000fe200078e00ff */
[----:B------:R-:W-:Y:S01]  /*1170*/  SEL R8, RZ, c[0x0][0x27c], !P0 ;  /* 0x00009f00ff087a07 */ /* 0x000fe20004000000 */
[----:B------:R3:W-:Y:S01]  /*1180*/  @P2 LDGSTS.E.BYPASS.LTC128B.128 [R94+0x5900], [R18.64], !P6 ;  /* 0x05900000125e2fae */ /* 0x0007e2000f101d4a */
[----:B------:R-:W-:-:S02]  /*1190*/  SEL R24, RZ, 0x1, P1 ;  /* 0x00000001ff187807 */ /* 0x000fc40000800000 */
[----:B------:R-:W-:Y:S01]  /*11a0*/  ISETP.GE.AND P1, PT, R14, 0x51, PT ;  /* 0x000000510e00780c */ /* 0x000fe20003f26270 */
[----:B------:R-:W-:-:S04]  /*11b0*/  IMAD.IADD R8, R26, 0x1, R8 ;  /* 0x000000011a087824 */ /* 0x000fc800078e0208 */
[----:B------:R-:W-:Y:S02]  /*11c0*/  @P0 IADD3 R2, -R2, c[0x0][0x1d4], RZ ;  /* 0x0000750002020a10 */ /* 0x000fe40007ffe1ff */
[----:B------:R-:W-:Y:S01]  /*11d0*/  ISETP.GE.AND P0, PT, R117, c[0x0][0x1d4], PT ;  /* 0x0000750075007a0c */ /* 0x000fe20003f06270 */
[----:B-1----:R-:W-:-:S03]  /*11e0*/  IMAD R6, R31, c[0x0][0x1e0], RZ ;  /* 0x000078001f067a24 */ /* 0x002fc600078e02ff */
[----:B------:R-:W-:Y:S02]  /*11f0*/  SEL R23, RZ, 0xffffffff, P0 ;  /* 0xffffffffff177807 */ /* 0x000fe40000000000 */
[----:B------:R-:W-:Y:S01]  /*1200*/  ISETP.GT.AND P0, PT, R14, 0x60, PT ;  /* 0x000000600e00780c */ /* 0x000fe20003f04270 */
[----:B------:R-:W-:Y:S02]  /*1210*/  IMAD R6, R28, c[0x0][0x1e4], R6 ;  /* 0x000079001c067a24 */ /* 0x000fe400078e0206 */
[----:B------:R-:W-:-:S04]  /*1220*/  IMAD.WIDE.U32 R14, R101, c[0x0][0x280], R32 ;  /* 0x0000a000650e7a25 */ /* 0x000fc800078e0020 */
[----:B------:R-:W-:Y:S02]  /*1230*/  IMAD.IADD R5, R5, 0x1, R6 ;  /* 0x0000000105057824 */ /* 0x000fe400078e0206 */
[----:B------:R-:W-:Y:S02]  /*1240*/  IMAD.IADD R115, R15, 0x1, R16 ;  /* 0x000000010f737824 */ /* 0x000fe400078e0210 */
[----:B------:R-:W-:-:S04]  /*1250*/  IMAD.WIDE.U32 R6, R40, c[0x0][0x1e8], R4 ;  /* 0x00007a0028067a25 */ /* 0x000fc800078e0004 */
[----:B------:R-:W-:Y:S01]  /*1260*/  IMAD.WIDE.U32 R4, R40, c[0x0][0x260], R10 ;  /* 0x0000980028047a25 */ /* 0x000fe200078e000a */
[----:B------:R-:W-:-:S03]  /*1270*/  SHF.R.S32.HI R10, RZ, 0x1f, R2 ;  /* 0x0000001fff0a7819 */ /* 0x000fc60000011402 */
[----:B------:R-:W-:Y:S01]  /*1280*/  IMAD.IADD R93, R7, 0x1, R12 ;  /* 0x00000001075d7824 */ /* 0x000fe200078e020c */
[----:B------:R-:W-:Y:S01]  /*1290*/  LEA.HI R29, R10, R2, RZ, 0x4 ;  /* 0x000000020a1d7211 */ /* 0x000fe200078f20ff */
[----:B------:R-:W-:Y:S01]  /*12a0*/  IMAD.WIDE.U32 R12, R101, c[0x0][0x290], R32 ;  /* 0x0000a400650c7a25 */ /* 0x000fe200078e0020 */
[----:B------:R-:W-:Y:S02]  /*12b0*/  SHF.R.S32.HI R2, RZ, 0x1f, R8 ;  /* 0x0000001fff027819 */ /* 0x000fe40000011408 */
[----:B------:R-:W-:Y:S01]  /*12c0*/  IADD3 R5, R5, R9, RZ ;  /* 0x0000000905057210 */ /* 0x000fe20007ffe0ff */
[----:B------:R-:W-:Y:S01]  /*12d0*/  IMAD.MOV.U32 R92, RZ, RZ, R6 ;  /* 0x000000ffff5c7224 */ /* 0x000fe200078e0006 */
[----:B------:R-:W-:Y:S01]  /*12e0*/  LEA.HI R20, R2, R8, RZ, 0x3 ;  /* 0x0000000802147211 */ /* 0x000fe200078f18ff */
[----:B------:R-:W-:Y:S02]  /*12f0*/  IMAD R2, R35, c[0x0][0x290], RZ ;  /* 0x0000a40023027a24 */ /* 0x000fe400078e02ff */
[----:B------:R-:W-:Y:S01]  /*1300*/  IMAD.WIDE.U32 R8, R101, c[0x0][0x290], R26 ;  /* 0x0000a40065087a25 */ /* 0x000fe200078e001a */
[----:B------:R-:W-:-:S03]  /*1310*/  LOP3.LUT R120, R20, 0xfffffff8, RZ, 0xc0, !PT ;  /* 0xfffffff814787812 */ /* 0x000fc600078ec0ff */
[----:B------:R-:W-:Y:S01]  /*1320*/  IMAD R2, R101, c[0x0][0x294], R2 ;  /* 0x0000a50065027a24 */ /* 0x000fe200078e0202 */
[----:B------:R-:W-:Y:S01]  /*1330*/  SHF.R.S32.HI R126, RZ, 0x1f, R120 ;  /* 0x0000001fff7e7819 */ /* 0x000fe20000011478 */
[----:B------:R-:W-:Y:S02]  /*1340*/  IMAD.MOV.U32 R108, RZ, RZ, R8 ;  /* 0x000000ffff6c7224 */ /* 0x000fe400078e0008 */
[----:B------:R-:W-:Y:S01]  /*1350*/  IMAD R8, R25, c[0x0][0x268], RZ ;  /* 0x00009a0019087a24 */ /* 0x000fe200078e02ff */
[----:B------:R-:W-:Y:S01]  /*1360*/  IADD3 R25, R32, 0x10, RZ ;  /* 0x0000001020197810 */ /* 0x000fe20007ffe0ff */
[----:B------:R-:W-:Y:S02]  /*1370*/  IMAD.IADD R113, R13, 0x1, R2 ;  /* 0x000000010d717824 */ /* 0x000fe400078e0202 */
[----:B------:R-:W-:-:S04]  /*1380*/  IMAD.WIDE.U32 R6, R40, c[0x0][0x210], R26 ;  /* 0x0000840028067a25 */ /* 0x000fc800078e001a */
[----:B------:R-:W-:Y:S01]  /*1390*/  IMAD.IADD R109, R2, 0x1, R9 ;  /* 0x00000001026d7824 */ /* 0x000fe200078e0209 */
[----:B------:R-:W-:Y:S01]  /*13a0*/  SHF.R.S32.HI R2, RZ, 0x1f, R21 ;  /* 0x0000001fff027819 */ /* 0x000fe20000011415 */
[C---:B------:R-:W-:Y:S02]  /*13b0*/  IMAD R104, R102.reuse, c[0x0][0x26c], R8 ;  /* 0x00009b0066687a24 */ /* 0x040fe400078e0208 */
[----:B------:R-:W-:Y:S01]  /*13c0*/  IMAD.WIDE.U32 R102, R102, c[0x0][0x268], R4 ;  /* 0x00009a0066667a25 */ /* 0x000fe200078e0004 */
[----:B------:R-:W-:Y:S02]  /*13d0*/  @P1 MOV R5, R3 ;  /* 0x0000000300051202 */ /* 0x000fe40000000f00 */
[----:B------:R-:W-:Y:S01]  /*13e0*/  LEA.HI R2, R2, R101, RZ, 0x3 ;  /* 0x0000006502027211 */ /* 0x000fe200078f18ff */
[----:B------:R-:W-:Y:S02]  /*13f0*/  IMAD.IADD R15, R7, 0x1, R17 ;  /* 0x00000001070f7824 */ /* 0x000fe400078e0211 */
[----:B------:R-:W-:Y:S01]  /*1400*/  IMAD.SHL.U32 R7, R23, 0x2, RZ ;  /* 0x0000000217077824 */ /* 0x000fe200078e00ff */
[----:B------:R-:W-:Y:S01]  /*1410*/  LOP3.LUT R2, R2, 0xfffffff8, RZ, 0xc0, !PT ;  /* 0xfffffff802027812 */ /* 0x000fe200078ec0ff */
[----:B------:R-:W-:-:S02]  /*1420*/  @P1 IMAD.MOV.U32 R4, RZ, RZ, R22 ;  /* 0x000000ffff041224 */ /* 0x000fc400078e0016 */
[----:B------:R-:W-:Y:S01]  /*1430*/  IMAD.MOV.U32 R114, RZ, RZ, R14 ;  /* 0x000000ffff727224 */ /* 0x000fe200078e000e */
[----:B------:R-:W-:Y:S01]  /*1440*/  LOP3.LUT R24, R7, 0x2, R24, 0xe2, !PT ;  /* 0x0000000207187812 */ /* 0x000fe200078ee218 */
[----:B------:R-:W-:Y:S01]  /*1450*/  IMAD.MOV.U32 R14, RZ, RZ, R6 ;  /* 0x000000ffff0e7224 */ /* 0x000fe200078e0006 */
[----:B------:R-:W-:Y:S01]  /*1460*/  LEA.HI R7, R36, R216, RZ, 0x5 ;  /* 0x000000d824077211 */ /* 0x000fe200078f28ff */
[----:B------:R-:W-:Y:S01]  /*1470*/  @P1 IMAD R6, R37, 0x50, RZ ;  /* 0x0000005025061824 */ /* 0x000fe200078e02ff */
[----:B------:R-:W-:Y:S01]  /*1480*/  LOP3.LUT R98, R24, 0x1, RZ, 0xc0, !PT ;  /* 0x0000000118627812 */ /* 0x000fe200078ec0ff */
[----:B------:R-:W-:Y:S01]  /*1490*/  @P1 IMAD.WIDE.U32 R4, R166, 0x50, R4 ;  /* 0x00000050a6041825 */ /* 0x000fe200078e0004 */
[----:B------:R-:W-:-:S03]  /*14a0*/  LOP3.LUT R99, R24, 0x2, RZ, 0xc0, !PT ;  /* 0x0000000218637812 */ /* 0x000fc600078ec0ff */
[----:B------:R-:W-:Y:S01]  /*14b0*/  @P1 IMAD.IADD R5, R5, 0x1, R6 ;  /* 0x0000000105051824 */ /* 0x000fe200078e0206 */
[C---:B------:R-:W-:Y:S01]  /*14c0*/  @P1 LEA R8, P2, R4.reuse, c[0x0][0x220], 0x1 ;  /* 0x0000880004081a11 */ /* 0x040fe200078408ff */
[----:B------:R-:W-:Y:S02]  /*14d0*/  IMAD.IADD R2, R101, 0x1, -R2 ;  /* 0x0000000165027824 */ /* 0x000fe400078e0a02 */
[----:B------:R-:W-:Y:S01]  /*14e0*/  IMAD.SHL.U32 R6, R7, 0x10, RZ ;  /* 0x0000001007067824 */ /* 0x000fe200078e00ff */
[----:B------:R-:W-:Y:S01]  /*14f0*/  SHF.R.S32.HI R7, RZ, 0x1f, R170 ;  /* 0x0000001fff077819 */ /* 0x000fe200000114aa */
[----:B------:R-:W-:Y:S01]  /*1500*/  IMAD.WIDE.U32 R10, R101, c[0x0][0x280], R26 ;  /* 0x0000a000650a7a25 */ /* 0x000fe200078e001a */
[----:B------:R-:W-:Y:S02]  /*1510*/  @P1 LEA.HI.X R9, R4, c[0x0][0x224], R5, 0x1, P2 ;  /* 0x0000890004091a11 */ /* 0x000fe400010f0c05 */
[C---:B------:R-:W-:Y:S01]  /*1520*/  LOP3.LUT P3, RZ, R2.reuse, 0x4, RZ, 0xc0, !PT ;  /* 0x0000000402ff7812 */ /* 0x040fe2000786c0ff */
[----:B------:R-:W-:Y:S01]  /*1530*/  IMAD.SHL.U32 R2, R2, 0x40, RZ ;  /* 0x0000004002027824 */ /* 0x000fe200078e00ff */
[----:B------:R-:W-:Y:S01]  /*1540*/  SHF.R.S32.HI R5, RZ, 0x4, R29 ;  /* 0x00000004ff057819 */ /* 0x000fe2000001141d */
[----:B------:R-:W-:Y:S01]  /*1550*/  IMAD.MOV.U32 R112, RZ, RZ, R12 ;  /* 0x000000ffff707224 */ /* 0x000fe200078e000c */
[----:B------:R-:W-:Y:S01]  /*1560*/  LEA.HI R7, R7, R170, RZ, 0x3 ;  /* 0x000000aa07077211 */ /* 0x000fe200078f18ff */
[----:B------:R1:W-:Y:S01]  /*1570*/  @P1 LDGSTS.E.BYPASS.LTC128B.128 [R94+0x6100], [R8.64], !P6 ;  /* 0x06100000085e1fae */ /* 0x0003e2000f101d4a */
[----:B------:R-:W-:Y:S01]  /*1580*/  MOV R110, R10 ;  /* 0x0000000a006e7202 */ /* 0x000fe20000000f00 */
[----:B-----5:R-:W-:Y:S01]  /*1590*/  IMAD.WIDE.U32 R112, R167, c[0x0][0x290], R112 ;  /* 0x0000a400a7707a25 */ /* 0x020fe200078e0070 */
[----:B------:R-:W-:-:S02]  /*15a0*/  LEA.HI.SX32 R10, R20, R5, 0x1d ;  /* 0x00000005140a7211 */ /* 0x000fc400078feaff */
[----:B------:R-:W-:Y:S01]  /*15b0*/  SHF.L.U32 R4, R170, 0x6, RZ ;  /* 0x00000006aa047819 */ /* 0x000fe200000006ff */
[----:B------:R-:W-:Y:S01]  /*15c0*/  IMAD.WIDE.U32 R114, R167, c[0x0][0x280], R114 ;  /* 0x0000a000a7727a25 */ /* 0x000fe200078e0072 */
[----:B------:R-:W-:Y:S02]  /*15d0*/  IADD3 R111, R16, R11, RZ ;  /* 0x0000000b106f7210 */ /* 0x000fe40007ffe0ff */
[----:B------:R-:W-:Y:S01]  /*15e0*/  LOP3.LUT R2, R2, 0x1c0, RZ, 0xc0, !PT ;  /* 0x000001c002027812 */ /* 0x000fe200078ec0ff */
[----:B------:R-:W-:Y:S01]  /*15f0*/  IMAD.SHL.U32 R11, R7, 0x40, RZ ;  /* 0x00000040070b7824 */ /* 0x000fe200078e00ff */
[----:B------:R-:W-:Y:S01]  /*1600*/  LOP3.LUT R4, R4, 0x1c0, RZ, 0xc0, !PT ;  /* 0x000001c004047812 */ /* 0x000fe200078ec0ff */
[----:B------:R-:W-:Y:S01]  /*1610*/  IMAD.SHL.U32 R100, R10, 0x8, RZ ;  /* 0x000000080a647824 */ /* 0x000fe200078e00ff */
[----:B------:R-:W-:Y:S01]  /*1620*/  LOP3.LUT R6, R6, 0xfffffe00, RZ, 0xc0, !PT ;  /* 0xfffffe0006067812 */ /* 0x000fe200078ec0ff */
[----:B------:R-:W-:Y:S01]  /*1630*/  @P0 IMAD R16, R37, 0x60, RZ ;  /* 0x0000006025100824 */ /* 0x000fe200078e02ff */
[----:B------:R-:W-:Y:S01]  /*1640*/  SHF.R.U32.HI R5, RZ, 0x3, R2 ;  /* 0x00000003ff057819 */ /* 0x000fe20000011602 */
[----:B------:R-:W-:Y:S01]  /*1650*/  IMAD.WIDE.U32 R110, R167, c[0x0][0x280], R110 ;  /* 0x0000a000a76e7a25 */ /* 0x000fe200078e006e */
[----:B------:R-:W-:-:S02]  /*1660*/  LOP3.LUT R12, R2, 0x18, R26, 0xf8, !PT ;  /* 0x00000018020c7812 */ /* 0x000fc400078ef81a */
[----:B------:R-:W-:Y:S01]  /*1670*/  LOP3.LUT R10, R11, 0xfffffe00, RZ, 0xc0, !PT ;  /* 0xfffffe000b0a7812 */ /* 0x000fe200078ec0ff */
[----:B------:R-:W-:Y:S01]  /*1680*/  IMAD.WIDE.U32 R108, R167, c[0x0][0x290], R108 ;  /* 0x0000a400a76c7a25 */ /* 0x000fe200078e006c */
[----:B------:R-:W-:Y:S02]  /*1690*/  SHF.R.U32.HI R7, RZ, 0x3, R4 ;  /* 0x00000003ff077819 */ /* 0x000fe40000011604 */
[----:B------:R-:W-:Y:S01]  /*16a0*/  LOP3.LUT R11, R4, 0x38, R20, 0xf8, !PT ;  /* 0x00000038040b7812 */ /* 0x000fe200078ef814 */
[----:B------:R-:W-:Y:S01]  /*16b0*/  IMAD.IADD R104, R103, 0x1, R104 ;  /* 0x0000000167687824 */ /* 0x000fe200078e0268 */
[----:B------:R-:W-:Y:S02]  /*16c0*/  LOP3.LUT R97, R6, R12, R5, 0xf6, !PT ;  /* 0x0000000c06617212 */ /* 0x000fe400078ef605 */
[----:B------:R-:W-:Y:S02]  /*16d0*/  LOP3.LUT R4, R4, 0x38, R100, 0xf8, !PT ;  /* 0x0000003804047812 */ /* 0x000fe400078ef864 */
[----:B------:R-:W-:-:S02]  /*16e0*/  LOP3.LUT R12, R2, 0x38, R20, 0xf8, !PT ;  /* 0x00000038020c7812 */ /* 0x000fc400078ef814 */
[----:B-1----:R-:W-:Y:S02]  /*16f0*/  SHF.R.S32.HI R8, RZ, 0x1f, R169 ;  /* 0x0000001fff087819 */ /* 0x002fe400000114a9 */
[----:B------:R-:W-:Y:S02]  /*1700*/  LOP3.LUT R2, R2, 0x38, R100, 0xf8, !PT ;  /* 0x0000003802027812 */ /* 0x000fe400078ef864 */
[C-C-:B---3--:R-:W-:Y:S02]  /*1710*/  LOP3.LUT R19, R10.reuse, R11, R7.reuse, 0xf6, !PT ;  /* 0x0000000b0a137212 */ /* 0x148fe400078ef607 */
[----:B------:R-:W-:Y:S01]  /*1720*/  LOP3.LUT R18, R10, R4, R7, 0xf6, !PT ;  /* 0x000000040a127212 */ /* 0x000fe200078ef607 */
[----:B------:R-:W-:Y:S01]  /*1730*/  @P0 IMAD.MOV.U32 R4, RZ, RZ, R22 ;  /* 0x000000ffff040224 */ /* 0x000fe200078e0016 */
[----:B------:R-:W-:Y:S01]  /*1740*/  SHF.R.S32.HI R7, RZ, 0x1f, R168 ;  /* 0x0000001fff077819 */ /* 0x000fe200000114a8 */
[----:B------:R-:W-:Y:S01]  /*1750*/  IMAD.SHL.U32 R153, R19, 0x2, RZ ;  /* 0x0000000213997824 */ /* 0x000fe200078e00ff */
[----:B------:R-:W-:Y:S01]  /*1760*/  LEA.HI R8, R8, R169, RZ, 0x3 ;  /* 0x000000a908087211 */ /* 0x000fe200078f18ff */
[----:B------:R-:W-:Y:S01]  /*1770*/  IMAD.SHL.U32 R149, R18, 0x2, RZ ;  /* 0x0000000212957824 */ /* 0x000fe200078e00ff */
[----:B------:R-:W-:-:S02]  /*1780*/  LOP3.LUT R21, R6, R2, R5, 0xf6, !PT ;  /* 0x0000000206157212 */ /* 0x000fc400078ef605 */
[----:B------:R-:W-:Y:S01]  /*1790*/  SHF.L.U32 R2, R169, 0x6, RZ ;  /* 0x00000006a9027819 */ /* 0x000fe200000006ff */
[----:B------:R-:W-:Y:S01]  /*17a0*/  IMAD.SHL.U32 R9, R8, 0x40, RZ ;  /* 0x0000004008097824 */ /* 0x000fe200078e00ff */
[----:B------:R-:W-:Y:S01]  /*17b0*/  LOP3.LUT R23, R6, R12, R5, 0xf6, !PT ;  /* 0x0000000c06177212 */ /* 0x000fe200078ef605 */
[----:B------:R-:W-:Y:S01]  /*17c0*/  IMAD.SHL.U32 R6, R168, 0x40, RZ ;  /* 0x00000040a8067824 */ /* 0x000fe200078e00ff */
[----:B------:R-:W-:Y:S01]  /*17d0*/  LEA.HI R7, R7, R168, RZ, 0x3 ;  /* 0x000000a807077211 */ /* 0x000fe200078f18ff */
[----:B------:R-:W-:Y:S01]  /*17e0*/  @P0 IMAD.MOV.U32 R5, RZ, RZ, R3 ;  /* 0x000000ffff050224 */ /* 0x000fe200078e0003 */
[----:B------:R-:W-:Y:S02]  /*17f0*/  LOP3.LUT R2, R2, 0x1c0, RZ, 0xc0, !PT ;  /* 0x000001c002027812 */ /* 0x000fe400078ec0ff */
[----:B------:R-:W-:Y:S01]  /*1800*/  LOP3.LUT R6, R6, 0x1c0, RZ, 0xc0, !PT ;  /* 0x000001c006067812 */ /* 0x000fe200078ec0ff */
[----:B------:R-:W-:Y:S01]  /*1810*/  IMAD.SHL.U32 R8, R7, 0x40, RZ ;  /* 0x0000004007087824 */ /* 0x000fe200078e00ff */
[----:B------:R-:W-:Y:S01]  /*1820*/  SHF.R.U32.HI R13, RZ, 0x3, R2 ;  /* 0x00000003ff0d7819 */ /* 0x000fe20000011602 */
[----:B------:R-:W-:Y:S01]  /*1830*/  @P0 IMAD.WIDE.U32 R4, R166, 0x60, R4 ;  /* 0x00000060a6040825 */ /* 0x000fe200078e0004 */
[----:B------:R-:W-:-:S02]  /*1840*/  LOP3.LUT R9, R9, 0xfffffe00, RZ, 0xc0, !PT ;  /* 0xfffffe0009097812 */ /* 0x000fc400078ec0ff */
[C---:B------:R-:W-:Y:S02]  /*1850*/  LOP3.LUT R10, R2.reuse, 0x38, R20, 0xf8, !PT ;  /* 0x00000038020a7812 */ /* 0x040fe400078ef814 */
[----:B------:R-:W-:Y:S01]  /*1860*/  LOP3.LUT R11, R2, 0x38, R100, 0xf8, !PT ;  /* 0x00000038020b7812 */ /* 0x000fe200078ef864 */
[----:B------:R-:W-:Y:S01]  /*1870*/  @P0 IMAD.IADD R2, R5, 0x1, R16 ;  /* 0x0000000105020824 */ /* 0x000fe200078e0210 */
[----:B------:R-:W-:Y:S01]  /*1880*/  SHF.R.U32.HI R7, RZ, 0x3, R6 ;  /* 0x00000003ff077819 */ /* 0x000fe20000011606 */
[----:B------:R-:W-:Y:S01]  /*1890*/  IMAD.MOV.U32 R5, RZ, RZ, c[0x0][0x280] ;  /* 0x0000a000ff057624 */ /* 0x000fe200078e00ff */
[----:B------:R-:W-:Y:S02]  /*18a0*/  LOP3.LUT R8, R8, 0xfffffe00, RZ, 0xc0, !PT ;  /* 0xfffffe0008087812 */ /* 0x000fe400078ec0ff */
[C---:B------:R-:W-:Y:S01]  /*18b0*/  LOP3.LUT R12, R6.reuse, 0x38, R20, 0xf8, !PT ;  /* 0x00000038060c7812 */ /* 0x040fe200078ef814 */
[----:B------:R-:W-:Y:S01]  /*18c0*/  IMAD.SHL.U32 R211, R5, 0x40, RZ ;  /* 0x0000004005d37824 */ /* 0x000fe200078e00ff */
[----:B------:R-:W-:Y:S01]  /*18d0*/  LOP3.LUT R17, R9, R10, R13, 0xf6, !PT ;  /* 0x0000000a09117212 */ /* 0x000fe200078ef60d */
[C---:B------:R-:W-:Y:S01]  /*18e0*/  IMAD.SHL.U32 R213, R5.reuse, 0x20, RZ ;  /* 0x0000002005d57824 */ /* 0x040fe200078e00ff */
[----:B------:R-:W-:Y:S01]  /*18f0*/  LOP3.LUT R10, R6, 0x38, R100, 0xf8, !PT ;  /* 0x00000038060a7812 */ /* 0x000fe200078ef864 */
[----:B------:R-:W-:Y:S01]  /*1900*/  IMAD.WIDE.U32 R206, R5, 0x60, RZ ;  /* 0x0000006005ce7825 */ /* 0x000fe200078e00ff */
[----:B--2---:R-:W-:-:S02]  /*1910*/  @P4 SHF.R.S32.HI R3, RZ, 0x1f, R34 ;  /* 0x0000001fff034819 */ /* 0x004fc40000011422 */
[----:B------:R-:W-:Y:S01]  /*1920*/  @P0 LEA R6, P1, R4, c[0x0][0x220], 0x1 ;  /* 0x0000880004060a11 */ /* 0x000fe200078208ff */
[----:B------:R-:W-:Y:S01]  /*1930*/  @!P4 IMAD.MOV.U32 R3, RZ, RZ, R30 ;  /* 0x000000ffff03c224 */ /* 0x000fe200078e001e */
[----:B------:R-:W-:Y:S01]  /*1940*/  LOP3.LUT R16, R9, R11, R13, 0xf6, !PT ;  /* 0x0000000b09107212 */ /* 0x000fe200078ef60d */
[----:B------:R-:W-:Y:S01]  /*1950*/  IMAD.SHL.U32 R152, R17, 0x2, RZ ;  /* 0x0000000211987824 */ /* 0x000fe200078e00ff */
[C-C-:B------:R-:W-:Y:S02]  /*1960*/  LOP3.LUT R13, R8.reuse, R12, R7.reuse, 0xf6, !PT ;  /* 0x0000000c080d7212 */ /* 0x140fe400078ef607 */
[----:B------:R-:W-:Y:S01]  /*1970*/  LOP3.LUT R12, R8, R10, R7, 0xf6, !PT ;  /* 0x0000000a080c7212 */ /* 0x000fe200078ef607 */
[----:B------:R-:W-:Y:S01]  /*1980*/  IMAD.SHL.U32 R148, R16, 0x2, RZ ;  /* 0x0000000210947824 */ /* 0x000fe200078e00ff */
[----:B------:R-:W-:Y:S01]  /*1990*/  @P0 LEA.HI.X R7, R4, c[0x0][0x224], R2, 0x1, P1 ;  /* 0x0000890004070a11 */ /* 0x000fe200008f0c02 */
[----:B------:R-:W-:Y:S01]  /*19a0*/  IMAD.SHL.U32 R151, R13, 0x2, RZ ;  /* 0x000000020d977824 */ /* 0x000fe200078e00ff */
[----:B------:R-:W-:Y:S01]  /*19b0*/  @P4 MOV R2, R34 ;  /* 0x0000002200024202 */ /* 0x000fe20000000f00 */
[----:B------:R-:W-:Y:S01]  /*19c0*/  @!P4 IMAD.MOV.U32 R2, RZ, RZ, R38 ;  /* 0x000000ffff02c224 */ /* 0x000fe200078e0026 */
[----:B------:R-:W-:Y:S01]  /*19d0*/  SEL R3, R3, RZ, !P5 ;  /* 0x000000ff03037207 */ /* 0x000fe20006800000 */
[----:B------:R1:W-:Y:S01]  /*19e0*/  @P0 LDGSTS.E.BYPASS.LTC128B.128 [R94+0x6900], [R6.64], !P6 ;  /* 0x06900000065e0fae */ /* 0x0003e2000f101d4a */
[----:B------:R-:W-:Y:S01]  /*19f0*/  ISETP.NE.AND P0, PT, RZ, UR6, PT ;  /* 0x00000006ff007c0c */ /* 0x000fe2000bf05270 */
[----:B------:R-:W-:Y:S01]  /*1a00*/  IMAD.SHL.U32 R147, R12, 0x2, RZ ;  /* 0x000000020c937824 */ /* 0x000fe200078e00ff */
[----:B------:R-:W-:Y:S01]  /*1a10*/  SEL R2, R2, RZ, !P5 ;  /* 0x000000ff02027207 */ /* 0x000fe20006800000 */
[----:B------:R-:W-:Y:S01]  /*1a20*/  IMAD R4, R3, c[0x0][0x1f0], RZ ;  /* 0x00007c0003047a24 */ /* 0x000fe200078e02ff */
[----:B------:R-:W-:Y:S01]  /*1a30*/  SHF.L.U64.HI R182, R5, R183, c[0x0][0x284] ;  /* 0x0000a10005b67619 */ /* 0x000fe200000102b7 */
[----:B------:R-:W-:Y:S01]  /*1a40*/  IMAD R3, R3, c[0x0][0x218], RZ ;  /* 0x0000860003037a24 */ /* 0x000fe200078e02ff */
[-C--:B------:R-:W-:Y:S01]  /*1a50*/  SHF.L.U64.HI R185, R5, R186.reuse, c[0x0][0x284] ;  /* 0x0000a10005b97619 */ /* 0x080fe200000102ba */
[----:B------:R-:W-:Y:S01]  /*1a60*/  IMAD.WIDE.U32 R92, R2, c[0x0][0x1f0], R92 ;  /* 0x00007c00025c7a25 */ /* 0x000fe200078e005c */
[----:B------:R-:W-:Y:S01]  /*1a70*/  P2R R163, PR, RZ, 0x1 ;  /* 0x00000001ffa37803 */ /* 0x000fe20000000000 */
[----:B------:R-:W0:Y:S01]  /*1a80*/  LDGDEPBAR ;  /* 0x00000000000079af */ /* 0x000e220000000000 */
[----:B------:R-:W-:Y:S01]  /*1a90*/  IADD3 R162, P1, R28, R101, RZ ;  /* 0x000000651ca27210 */ /* 0x000fe20007f3e0ff */
[----:B------:R-:W-:Y:S01]  /*1aa0*/  IMAD R95, R2, c[0x0][0x1f4], R4 ;  /* 0x00007d00025f7a24 */ /* 0x000fe200078e0204 */
[----:B------:R-:W-:Y:S01]  /*1ab0*/  SHF.L.U64.HI R166, R166, R186, c[0x0][0x23c] ;  /* 0x00008f00a6a67619 */ /* 0x000fe200000102ba */
[C---:B------:R-:W-:Y:S01]  /*1ac0*/  IMAD R116, R2.reuse, c[0x0][0x21c], R3 ;  /* 0x0000870002747a24 */ /* 0x040fe200078e0203 */
[----:B------:R-:W-:Y:S01]  /*1ad0*/  IADD3.X R161, R31, R35, RZ, P1, !PT ;  /* 0x000000231fa17210 */ /* 0x000fe20000ffe4ff */
[----:B------:R-:W-:Y:S01]  /*1ae0*/  IMAD.WIDE.U32 R106, R2, c[0x0][0x218], R14 ;  /* 0x00008600026a7a25 */ /* 0x000fe200078e000e */
[----:B------:R-:W-:-:S02]  /*1af0*/  SHF.R.S32.HI R2, RZ, 0x1f, R167 ;  /* 0x0000001fff027819 */ /* 0x000fc400000114a7 */
[----:B------:R-:W-:Y:S01]  /*1b00*/  SHF.R.S32.HI R10, RZ, 0x1f, R169 ;  /* 0x0000001fff0a7819 */ /* 0x000fe200000114a9 */
[----:B------:R-:W-:Y:S01]  /*1b10*/  IMAD.MOV.U32 R4, RZ, RZ, c[0x0][0x290] ;  /* 0x0000a400ff047624 */ /* 0x000fe200078e00ff */
[----:B------:R-:W-:Y:S01]  /*1b20*/  IADD3 R145, P2, R26, R188, RZ ;  /* 0x000000bc1a917210 */ /* 0x000fe20007f5e0ff */
[C---:B------:R-:W-:Y:S01]  /*1b30*/  IMAD R3, R2.reuse, c[0x0][0x280], RZ ;  /* 0x0000a00002037a24 */ /* 0x040fe200078e02ff */
[----:B------:R-:W-:Y:S01]  /*1b40*/  SHF.R.S32.HI R11, RZ, 0x1f, R168 ;  /* 0x0000001fff0b7819 */ /* 0x000fe200000114a8 */
[----:B------:R-:W-:Y:S01]  /*1b50*/  IMAD R2, R2, c[0x0][0x290], RZ ;  /* 0x0000a40002027a24 */ /* 0x000fe200078e02ff */
[C---:B------:R-:W-:Y:S01]  /*1b60*/  SHF.L.U64.HI R183, R4.reuse, R183, c[0x0][0x294] ;  /* 0x0000a50004b77619 */ /* 0x040fe200000102b7 */
[C---:B------:R-:W-:Y:S01]  /*1b70*/  IMAD R8, R167.reuse, c[0x0][0x284], R3 ;  /* 0x0000a100a7087a24 */ /* 0x040fe200078e0203 */
[C---:B------:R-:W-:Y:S01]  /*1b80*/  SHF.L.U64.HI R186, R4.reuse, R186, c[0x0][0x294] ;  /* 0x0000a50004ba7619 */ /* 0x040fe200000102ba */
[----:B------:R-:W-:Y:S01]  /*1b90*/  IMAD R5, R167, c[0x0][0x294], R2 ;  /* 0x0000a500a7057a24 */ /* 0x000fe200078e0202 */
[----:B------:R-:W-:Y:S01]  /*1ba0*/  IADD3 R2, P0, R101, 0x20, RZ ;  /* 0x0000002065027810 */ /* 0x000fe20007f1e0ff */
[C---:B------:R-:W-:Y:S01]  /*1bb0*/  IMAD.SHL.U32 R212, R4.reuse, 0x40, RZ ;  /* 0x0000004004d47824 */ /* 0x040fe200078e00ff */
[C---:B------:R-:W-:Y:S01]  /*1bc0*/  SHF.L.U32 R210, R4.reuse, 0x5, RZ ;  /* 0x0000000504d27819 */ /* 0x040fe200000006ff */
[----:B------:R-:W-:Y:S01]  /*1bd0*/  IMAD.WIDE.U32 R204, R4, 0x60, RZ ;  /* 0x0000006004cc7825 */ /* 0x000fe200078e00ff */
[----:B-1----:R-:W-:-:S02]  /*1be0*/  SHF.R.S32.HI R6, RZ, 0x1f, R170 ;  /* 0x0000001fff067819 */ /* 0x002fc400000114aa */
[----:B------:R-:W-:Y:S01]  /*1bf0*/  IADD3 R132, R207, UR5, RZ ;  /* 0x00000005cf847c10 */ /* 0x000fe2000fffe0ff */
[----:B------:R-:W-:Y:S01]  /*1c00*/  IMAD.X R3, RZ, RZ, R35, P0 ;  /* 0x000000ffff037224 */ /* 0x000fe200000e0623 */
[----:B------:R-:W-:Y:S01]  /*1c10*/  IADD3 R131, R205, UR4, RZ ;  /* 0x00000004cd837c10 */ /* 0x000fe2000fffe0ff */
[C---:B------:R-:W-:Y:S01]  /*1c20*/  IMAD.WIDE.U32 R136, R2.reuse, c[0x0][0x1e0], RZ ;  /* 0x0000780002887a25 */ /* 0x040fe200078e00ff */
[----:B------:R-:W-:Y:S02]  /*1c30*/  IADD3 R128, R113, R5, RZ ;  /* 0x0000000571807210 */ /* 0x000fe40007ffe0ff */
[----:B------:R-:W-:Y:S01]  /*1c40*/  SHF.L.U32 R154, R23, 0x1, RZ ;  /* 0x00000001179a7819 */ /* 0x000fe200000006ff */
[----:B------:R-:W-:Y:S01]  /*1c50*/  IMAD R3, R3, c[0x0][0x1e0], RZ ;  /* 0x0000780003037a24 */ /* 0x000fe200078e02ff */
[----:B------:R-:W-:Y:S01]  /*1c60*/  IADD3 R146, P1, R215, R136, RZ ;  /* 0x00000088d7927210 */ /* 0x000fe20007f3e0ff */
[----:B------:R-:W-:Y:S01]  /*1c70*/  IMAD R4, R35, c[0x0][0x1e0], RZ ;  /* 0x0000780023047a24 */ /* 0x000fe200078e02ff */
[----:B------:R-:W-:Y:S01]  /*1c80*/  SHF.R.S32.HI R125, RZ, 0x1f, R100 ;  /* 0x0000001fff7d7819 */ /* 0x000fe20000011464 */
[----:B------:R-:W-:Y:S01]  /*1c90*/  IMAD R9, R2, c[0x0][0x1e4], R3 ;  /* 0x0000790002097a24 */ /* 0x000fe200078e0203 */
[----:B------:R-:W-:Y:S01]  /*1ca0*/  IADD3 R159, P0, R215, R146, RZ ;  /* 0x00000092d79f7210 */ /* 0x000fe20007f1e0ff */
[----:B------:R-:W-:Y:S01]  /*1cb0*/  IMAD R7, R101, c[0x0][0x1e4], R4 ;  /* 0x0000790065077a24 */ /* 0x000fe200078e0204 */
[----:B------:R-:W-:Y:S01]  /*1cc0*/  SHF.L.U32 R150, R21, 0x1, RZ ;  /* 0x0000000115967819 */ /* 0x000fe200000006ff */
[----:B------:R-:W-:-:S02]  /*1cd0*/  IMAD.IADD R143, R137, 0x1, R9 ;  /* 0x00000001898f7824 */ /* 0x000fc400078e0209 */
[----:B------:R-:W-:Y:S02]  /*1ce0*/  IMAD.IADD R144, R189, 0x1, R7 ;  /* 0x00000001bd907824 */ /* 0x000fe400078e0207 */
[----:B------:R-:W-:Y:S01]  /*1cf0*/  IMAD.X R142, R198, 0x1, R143, P1 ;  /* 0x00000001c68e7824 */ /* 0x000fe200008e068f */
[----:B------:R-:W-:Y:S01]  /*1d00*/  IADD3 R129, P1, R92, 0x20, RZ ;  /* 0x000000205c817810 */ /* 0x000fe20007f3e0ff */
[----:B------:R-:W-:Y:S02]  /*1d10*/  IMAD R4, R6, c[0x0][0x1e0], RZ ;  /* 0x0000780006047a24 */ /* 0x000fe400078e02ff */
[----:B------:R-:W-:Y:S01]  /*1d20*/  IMAD.X R156, R198, 0x1, R142, P0 ;  /* 0x00000001c69c7824 */ /* 0x000fe200000e068e */
[----:B------:R-:W-:Y:S01]  /*1d30*/  IADD3 R119, P0, R145, R92, RZ ;  /* 0x0000005c91777210 */ /* 0x000fe20007f1e0ff */
[----:B------:R-:W-:Y:S02]  /*1d40*/  IMAD.MOV.U32 R14, RZ, RZ, 0x40 ;  /* 0x00000040ff0e7424 */ /* 0x000fe400078e00ff */
[----:B------:R-:W-:-:S02]  /*1d50*/  IMAD R3, R10, c[0x0][0x1e0], RZ ;  /* 0x000078000a037a24 */ /* 0x000fc400078e02ff */
[----:B------:R-:W-:Y:S02]  /*1d60*/  IMAD.X R141, R27, 0x1, R144, P2 ;  /* 0x000000011b8d7824 */ /* 0x000fe400010e0690 */
[----:B------:R-:W-:Y:S02]  /*1d70*/  IMAD.IADD R95, R93, 0x1, R95 ;  /* 0x000000015d5f7824 */ /* 0x000fe400078e025f */
[----:B------:R-:W-:Y:S02]  /*1d80*/  IMAD R2, R11, c[0x0][0x1e0], RZ ;  /* 0x000078000b027a24 */ /* 0x000fe400078e02ff */
[----:B------:R-:W-:Y:S02]  /*1d90*/  IMAD R6, R170, c[0x0][0x1e4], R4 ;  /* 0x00007900aa067a24 */ /* 0x000fe400078e0204 */
[----:B------:R-:W-:Y:S01]  /*1da0*/  IMAD R4, R169, c[0x0][0x1e4], R3 ;  /* 0x00007900a9047a24 */ /* 0x000fe200078e0203 */
[----:B------:R-:W-:Y:S01]  /*1db0*/  SEL R3, R14, 0xffffffc0, !P3 ;  /* 0xffffffc00e037807 */ /* 0x000fe20005800000 */
[----:B------:R-:W-:Y:S01]  /*1dc0*/  IMAD.X R118, R141, 0x1, R95, P0 ;  /* 0x000000018d767824 */ /* 0x000fe200000e065f */
[----:B------:R-:W-:Y:S01]  /*1dd0*/  IADD3 R123, P0, R119, 0x20, RZ ;  /* 0x00000020777b7810 */ /* 0x000fe20007f1e0ff */
[----:B------:R-:W-:Y:S01]  /*1de0*/  IMAD R2, R168, c[0x0][0x1e4], R2 ;  /* 0x00007900a8027a24 */ /* 0x000fe200078e0202 */
[----:B------:R-:W-:Y:S01]  /*1df0*/  IADD3 R157, R195, R4, RZ ;  /* 0x00000004c39d7210 */ /* 0x000fe20007ffe0ff */
[C---:B------:R-:W-:Y:S01]  /*1e00*/  IMAD R96, R97.reuse, 0x2, R3 ;  /* 0x0000000261607824 */ /* 0x040fe200078e0203 */
[----:B------:R-:W-:Y:S01]  /*1e10*/  SHF.L.U32 R97, R97, 0x1, RZ ;  /* 0x0000000161617819 */ /* 0x000fe200000006ff */
[----:B------:R-:W-:-:S02]  /*1e20*/  IMAD.IADD R158, R197, 0x1, R6 ;  /* 0x00000001c59e7824 */ /* 0x000fc400078e0206 */
[----:B------:R-:W-:Y:S02]  /*1e30*/  IMAD.IADD R155, R193, 0x1, R2 ;  /* 0x00000001c19b7824 */ /* 0x000fe400078e0202 */
[----:B------:R-:W-:Y:S02]  /*1e40*/  IMAD.IADD R130, R115, 0x1, R8 ;  /* 0x0000000173827824 */ /* 0x000fe400078e0208 */
[----:B------:R-:W-:Y:S02]  /*1e50*/  IMAD.IADD R127, R8, 0x1, R111 ;  /* 0x00000001087f7824 */ /* 0x000fe400078e026f */
[----:B------:R-:W-:Y:S02]  /*1e60*/  IMAD.IADD R124, R5, 0x1, R109 ;  /* 0x00000001057c7824 */ /* 0x000fe400078e026d */
[----:B------:R-:W-:Y:S02]  /*1e70*/  IMAD.IADD R116, R107, 0x1, R116 ;  /* 0x000000016b747824 */ /* 0x000fe400078e0274 */
[----:B------:R-:W-:-:S02]  /*1e80*/  IMAD.X R121, RZ, RZ, R95, P1 ;  /* 0x000000ffff797224 */ /* 0x000fc400008e065f */
[----:B------:R-:W-:Y:S01]  /*1e90*/  IMAD.X R122, RZ, RZ, R118, P0 ;  /* 0x000000ffff7a7224 */ /* 0x000fe200000e0676 */
[----:B------:R-:W-:Y:S06]  /*1ea0*/  BAR.SYNC.DEFER_BLOCKING 0x0 ;  /* 0x0000000000007b1d */ /* 0x000fec0000010000 */
.L_x_98:
[-C--:B--2---:R-:W-:Y:S01]  /*1eb0*/  IMAD R2, R202, R39.reuse, RZ ;  /* 0x00000027ca027224 */ /* 0x084fe200078e02ff */
[----:B------:R-:W-:Y:S04]  /*1ec0*/  DEPBAR.LE SB0, 0x0 ;  /* 0x000080000000791a */ /* 0x000fe80000000000 */
[----:B------:R-:W-:Y:S01]  /*1ed0*/  BAR.SYNC.DEFER_BLOCKING 0x0 ;  /* 0x0000000000007b1d */ /* 0x000fe20000010000 */
[----:B------:R-:W-:Y:S01]  /*1ee0*/  ISETP.GE.AND P0, PT, R218, 0x1, PT ;  /* 0x00000001da00780c */ /* 0x000fe20003f06270 */
[----:B------:R-:W-:Y:S01]  /*1ef0*/  IMAD.WIDE.U32 R86, R172, R39, RZ ;  /* 0x00000027ac567225 */ /* 0x000fe200078e00ff */
[----:B------:R-:W-:Y:S05]  /*1f00*/  SHF.R.S32.HI R105, RZ, 0x1f, R39 ;  /* 0x0000001fff697819 */ /* 0x000fea0000011427 */
[----:B------:R-:W-:Y:S05]  /*1f10*/  IMAD R2, R105, R172, R2 ;  /* 0x000000ac69027224 */ /* 0x000fea00078e0202 */
[----:B------:R-:W-:Y:S01]  /*1f20*/  IADD3 R91, R87, R2, RZ ;  /* 0x00000002575b7210 */ /* 0x000fe20007ffe0ff */
[----:B------:R-:W-:Y:S01]  /*1f30*/  BSSY B2, `(.L_x_52) ;  /* 0x0000529000027945 */ /* 0x000fe20003800000 */
[----:B------:R-:W-:-:S05]  /*1f40*/  @!P0 BRA `(.L_x_53) ;  /* 0x00004d5000008947 */ /* 0x000fca0003800000 */
[-C--:B------:R-:W-:Y:S01]  /*1f50*/  IMAD R4, R201, R39.reuse, RZ ;  /* 0x00000027c9047224 */ /* 0x080fe200078e02ff */
[----:B------:R-:W-:Y:S01]  /*1f60*/  ISETP.NE.AND P0, PT, R163, RZ, PT ;  /* 0x000000ffa300720c */ /* 0x000fe20003f05270 */
[-C--:B------:R-:W-:Y:S02]  /*1f70*/  IMAD R3, R200, R39.reuse, RZ ;  /* 0x00000027c8037224 */ /* 0x080fe400078e02ff */
[----:B------:R-:W-:Y:S02]  /*1f80*/  IMAD R2, R39, -0x70, R0 ;  /* 0xffffff9027027824 */ /* 0x000fe400078e0200 */
[-C--:B------:R-:W-:Y:S03]  /*1f90*/  IMAD.WIDE.U32 R10, R174, R39.reuse, RZ ;  /* 0x00000027ae0a7225 */ /* 0x080fe600078e00ff */
[----:B------:R-:W-:Y:S01]  /*1fa0*/  IMNMX R76, R2, 0x70, PT ;  /* 0x00000070024c7817 */ /* 0x000fe20003800200 */
[----:B------:R-:W-:Y:S04]  /*1fb0*/  IMAD.WIDE.U32 R8, R176, R39, RZ ;  /* 0x00000027b0087225 */ /* 0x000fe800078e00ff */
[C---:B------:R-:W-:Y:S02]  /*1fc0*/  IMAD R4, R105.reuse, R174, R4 ;  /* 0x000000ae69047224 */ /* 0x040fe400078e0204 */
[----:B------:R-:W-:Y:S03]  /*1fd0*/  IMAD R3, R105, R176, R3 ;  /* 0x000000b069037224 */ /* 0x000fe600078e0203 */
[----:B------:R-:W-:Y:S02]  /*1fe0*/  IADD3 R38, R11, R4, RZ ;  /* 0x000000040b267210 */ /* 0x000fe40007ffe0ff */
[----:B------:R-:W-:Y:S01]  /*1ff0*/  IADD3 R37, R9, R3, RZ ;  /* 0x0000000309257210 */ /* 0x000fe20007ffe0ff */
[----:B------:R-:W-:-:S05]  /*2000*/  @!P0 BRA `(.L_x_54) ;  /* 0x000028e000008947 */ /* 0x000fca0003800000 */
[----:B------:R-:W-:Y:S01]  /*2010*/  ISETP.GE.AND P3, PT, R101, R76, PT ;  /* 0x0000004c6500720c */ /* 0x000fe20003f66270 */
[----:B------:R-:W-:Y:S01]  /*2020*/  BSSY B0, `(.L_x_55) ;  /* 0x0000019000007945 */ /* 0x000fe20003800000 */
[----:B------:R-:W-:Y:S01]  /*2030*/  CS2R R16, SRZ ;  /* 0x0000000000107805 */ /* 0x000fe2000001ff00 */
[----:B------:R-:W-:Y:S01]  /*2040*/  CS2R R12, SRZ ;  /* 0x00000000000c7805 */ /* 0x000fe2000001ff00 */
[----:B------:R-:W-:Y:S01]  /*2050*/  CS2R R2, SRZ ;  /* 0x0000000000027805 */ /* 0x000fe2000001ff00 */
[----:B------:R-:W-:Y:S01]  /*2060*/  CS2R R46, SRZ ;  /* 0x00000000002e7805 */ /* 0x000fe2000001ff00 */
[----:B------:R-:W-:Y:S07]  /*2070*/  CS2R R40, SRZ ;  /* 0x0000000000287805 */ /* 0x000fee000001ff00 */
[----:B------:R-:W-:-:S05]  /*2080*/  @P3 BRA `(.L_x_56) ;  /* 0x0000012000003947 */ /* 0x000fca0003800000 */
[----:B------:R-:W-:Y:S01]  /*2090*/  IADD3 R2, P0, R114, R10, RZ ;  /* 0x0000000a72027210 */ /* 0x000fe20007f1e0ff */
[----:B------:R-:W-:Y:S01]  /*20a0*/  CS2R R12, SRZ ;  /* 0x00000000000c7805 */ /* 0x000fe2000001ff00 */
[----:B------:R-:W-:Y:S01]  /*20b0*/  IADD3 R3, P1, R112, R8, RZ ;  /* 0x0000000870037210 */ /* 0x000fe20007f3e0ff */
[----:B------:R-:W-:Y:S01]  /*20c0*/  CS2R R40, SRZ ;  /* 0x0000000000287805 */ /* 0x000fe2000001ff00 */
[----:B------:R-:W-:Y:S01]  /*20d0*/  ISETP.GE.AND P2, PT, R32, c[0x0][0x27c], PT ;  /* 0x00009f0020007a0c */ /* 0x000fe20003f46270 */
[----:B------:R-:W-:Y:S01]  /*20e0*/  IMAD.X R4, R38, 0x1, R130, P0 ;  /* 0x0000000126047824 */ /* 0x000fe200000e0682 */
[C---:B------:R-:W-:Y:S01]  /*20f0*/  LEA R6, P0, R2.reuse, c[0x0][0x270], 0x1 ;  /* 0x00009c0002067a11 */ /* 0x040fe200078008ff */
[----:B------:R-:W-:Y:S03]  /*2100*/  CS2R R46, SRZ ;  /* 0x00000000002e7805 */ /* 0x000fe6000001ff00 */
[----:B------:R-:W-:Y:S01]  /*2110*/  LEA.HI.X R7, R2, c[0x0][0x274], R4, 0x1, P0 ;  /* 0x00009d0002077a11 */ /* 0x000fe200000f0c04 */
[----:B------:R-:W-:Y:S01]  /*2120*/  IMAD.X R2, R37, 0x1, R128, P1 ;  /* 0x0000000125027824 */ /* 0x000fe200008e0680 */
[----:B------:R-:W-:Y:S02]  /*2130*/  ISETP.GE.AND P0, PT, R25, c[0x0][0x27c], PT ;  /* 0x00009f0019007a0c */ /* 0x000fe40003f06270 */
[C---:B------:R-:W-:Y:S04]  /*2140*/  LEA R4, P1, R3.reuse, c[0x0][0x288], 0x1 ;  /* 0x0000a20003047a11 */ /* 0x040fe800078208ff */
[----:B------:R-:W-:Y:S02]  /*2150*/  LEA.HI.X R5, R3, c[0x0][0x28c], R2, 0x1, P1 ;  /* 0x0000a30003057a11 */ /* 0x000fe400008f0c02 */
[----:B------:R-:W-:Y:S03]  /*2160*/  CS2R R2, SRZ ;  /* 0x0000000000027805 */ /* 0x000fe6000001ff00 */
[----:B------:R1:W5:Y:S04]  /*2170*/  @!P2 LDG.E.64 R40, [R4.64] ;  /* 0x0000000a0428a981 */ /* 0x000368000c1e1b00 */
[----:B------:R1:W5:Y:S04]  /*2180*/  @!P2 LDG.E.64 R2, [R6.64] ;  /* 0x0000000a0602a981 */ /* 0x000368000c1e1b00 */
[----:B------:R1:W5:Y:S04]  /*2190*/  @!P0 LDG.E.64 R12, [R6.64+0x20] ;  /* 0x0000200a060c8981 */ /* 0x000368000c1e1b00 */
[----:B------:R1:W5:Y:S02]  /*21a0*/  @!P0 LDG.E.64 R46, [R4.64+0x20] ;  /* 0x0000200a042e8981 */ /* 0x000364000c1e1b00 */
.L_x_56:
[----:B------:R-:W-:Y:S05]  /*21b0*/  BSYNC B0 ;  /* 0x0000000000007941 */ /* 0x000fea0003800000 */
.L_x_55:
[----:B------:R-:W-:Y:S01]  /*21c0*/  ISETP.GE.AND P4, PT, R170, R76, PT ;  /* 0x0000004caa00720c */ /* 0x000fe20003f86270 */
[----:B-1---5:R-:W-:Y:S01]  /*21d0*/  IMAD.MOV.U32 R4, RZ, RZ, R12 ;  /* 0x000000ffff047224 */ /* 0x022fe200078e000c */
[----:B------:R-:W-:Y:S01]  /*21e0*/  MOV R7, R46 ;  /* 0x0000002e00077202 */ /* 0x000fe20000000f00 */
[----:B------:R-:W-:Y:S01]  /*21f0*/  IMAD.MOV.U32 R6, RZ, RZ, R13 ;  /* 0x000000ffff067224 */ /* 0x000fe200078e000d */
[----:B------:R-:W-:Y:S01]  /*2200*/  BSSY B0, `(.L_x_57) ;  /* 0x0000021000007945 */ /* 0x000fe20003800000 */
[----:B------:R-:W-:Y:S01]  /*2210*/  IMAD.MOV.U32 R5, RZ, RZ, R2 ;  /* 0x000000ffff057224 */ /* 0x000fe200078e0002 */
[----:B------:R-:W-:Y:S01]  /*2220*/  PRMT R45, R7, 0x7610, R45 ;  /* 0x00007610072d7816 */ /* 0x000fe2000000002d */
[----:B------:R-:W-:Y:S01]  /*2230*/  CS2R R14, SRZ ;  /* 0x00000000000e7805 */ /* 0x000fe2000001ff00 */
[----:B------:R-:W-:Y:S01]  /*2240*/  PRMT R30, R6, 0x5410, R4 ;  /* 0x00005410061e7816 */ /* 0x000fe20000000004 */
[----:B------:R-:W-:Y:S01]  /*2250*/  IMAD.MOV.U32 R4, RZ, RZ, R3 ;  /* 0x000000ffff047224 */ /* 0x000fe200078e0003 */
[----:B------:R-:W-:Y:S01]  /*2260*/  CS2R R50, SRZ ;  /* 0x0000000000327805 */ /* 0x000fe2000001ff00 */
[----:B------:R-:W-:Y:S01]  /*2270*/  IMAD.MOV.U32 R6, RZ, RZ, R47 ;  /* 0x000000ffff067224 */ /* 0x000fe200078e002f */
[----:B------:R-:W-:Y:S02]  /*2280*/  CS2R R48, SRZ ;  /* 0x0000000000307805 */ /* 0x000fe4000001ff00 */
[----:B------:R-:W-:Y:S01]  /*2290*/  PRMT R24, R4, 0x5410, R5 ;  /* 0x0000541004187816 */ /* 0x000fe20000000005 */
[----:B------:R-:W-:Y:S01]  /*22a0*/  IMAD.MOV.U32 R5, RZ, RZ, R40 ;  /* 0x000000ffff057224 */ /* 0x000fe200078e0028 */
[----:B------:R-:W-:Y:S02]  /*22b0*/  MOV R4, R41 ;  /* 0x0000002900047202 */ /* 0x000fe40000000f00 */
[----:B------:R-:W-:Y:S02]  /*22c0*/  PRMT R45, R45, 0x5410, R6 ;  /* 0x000054102d2d7816 */ /* 0x000fe40000000006 */
[----:B------:R-:W-:Y:S01]  /*22d0*/  PRMT R42, R5, 0x5410, R4 ;  /* 0x00005410052a7816 */ /* 0x000fe20000000004 */
[----:B------:R-:W-:-:S05]  /*22e0*/  @P4 BRA `(.L_x_58) ;  /* 0x0000012000004947 */ /* 0x000fca0003800000 */
[----:B------:R-:W-:Y:S01]  /*22f0*/  IADD3 R5, P1, P0, R114, R10, R213 ;  /* 0x0000000a72057210 */ /* 0x000fe2000783e0d5 */
[----:B------:R-:W-:Y:S01]  /*2300*/  CS2R R16, SRZ ;  /* 0x0000000000107805 */ /* 0x000fe2000001ff00 */
[----:B------:R-:W-:Y:S01]  /*2310*/  CS2R R48, SRZ ;  /* 0x0000000000307805 */ /* 0x000fe2000001ff00 */
[----:B------:R-:W-:Y:S01]  /*2320*/  CS2R R50, SRZ ;  /* 0x0000000000327805 */ /* 0x000fe2000001ff00 */
[----:B------:R-:W-:Y:S02]  /*2330*/  IADD3.X R7, R130, R38, R185, P1, P0 ;  /* 0x0000002682077210 */ /* 0x000fe40000fe04b9 */
[----:B------:R-:W-:Y:S04]  /*2340*/  IADD3 R14, P1, P0, R112, R8, R210 ;  /* 0x00000008700e7210 */ /* 0x000fe8000783e0d2 */
[----:B------:R-:W-:Y:S02]  /*2350*/  IADD3.X R15, R128, R37, R186, P1, P0 ;  /* 0x00000025800f7210 */ /* 0x000fe40000fe04ba */
[C---:B------:R-:W-:Y:S02]  /*2360*/  LEA R6, P0, R5.reuse, c[0x0][0x270], 0x1 ;  /* 0x00009c0005067a11 */ /* 0x040fe400078008ff */
[----:B------:R-:W-:Y:S02]  /*2370*/  ISETP.GE.AND P1, PT, R32, c[0x0][0x27c], PT ;  /* 0x00009f0020007a0c */ /* 0x000fe40003f26270 */
[----:B------:R-:W-:Y:S02]  /*2380*/  LEA.HI.X R7, R5, c[0x0][0x274], R7, 0x1, P0 ;  /* 0x00009d0005077a11 */ /* 0x000fe400000f0c07 */
        /* <DEDUP_REMOVED lines=8> */
.L_x_58:
[----:B------:R-:W-:Y:S05]  /*2410*/  BSYNC B0 ;  /* 0x0000000000007941 */ /* 0x000fea0003800000 */
.L_x_57:
[----:B------:R-:W-:Y:S01]  /*2420*/  ISETP.GE.AND P2, PT, R169, R76, PT ;  /* 0x0000004ca900720c */ /* 0x000fe20003f46270 */
[----:B-1---5:R-:W-:Y:S01]  /*2430*/  IMAD.MOV.U32 R4, RZ, RZ, R16 ;  /* 0x000000ffff047224 */ /* 0x022fe200078e0010 */
[----:B------:R-:W-:Y:S01]  /*2440*/  MOV R5, R14 ;  /* 0x0000000e00057202 */ /* 0x000fe20000000f00 */
[----:B------:R-:W-:Y:S01]  /*2450*/  IMAD.MOV.U32 R6, RZ, RZ, R17 ;  /* 0x000000ffff067224 */ /* 0x000fe200078e0011 */
[----:B------:R-:W-:Y:S01]  /*2460*/  BSSY B0, `(.L_x_59) ;  /* 0x0000024000007945 */ /* 0x000fe20003800000 */
[----:B------:R-:W-:Y:S01]  /*2470*/  IMAD.MOV.U32 R7, RZ, RZ, R50 ;  /* 0x000000ffff077224 */ /* 0x000fe200078e0032 */
[----:B------:R-:W-:Y:S01]  /*2480*/  CS2R R28, SRZ ;  /* 0x00000000001c7805 */ /* 0x000fe2000001ff00 */
[----:B------:R-:W-:Y:S01]  /*2490*/  CS2R R20, SRZ ;  /* 0x0000000000147805 */ /* 0x000fe2000001ff00 */
[----:B------:R-:W-:Y:S01]  /*24a0*/  PRMT R34, R6, 0x5410, R4 ;  /* 0x0000541006227816 */ /* 0x000fe20000000004 */
[----:B------:R-:W-:Y:S01]  /*24b0*/  IMAD.MOV.U32 R4, RZ, RZ, R15 ;  /* 0x000000ffff047224 */ /* 0x000fe200078e000f */
[----:B------:R-:W-:Y:S01]  /*24c0*/  MOV R6, R51 ;  /* 0x0000003300067202 */ /* 0x000fe20000000f00 */
[----:B------:R-:W-:Y:S01]  /*24d0*/  CS2R R18, SRZ ;  /* 0x0000000000127805 */ /* 0x000fe2000001ff00 */
[----:B------:R-:W-:Y:S01]  /*24e0*/  CS2R R54, SRZ ;  /* 0x0000000000367805 */ /* 0x000fe2000001ff00 */
[----:B------:R-:W-:Y:S01]  /*24f0*/  CS2R R52, SRZ ;  /* 0x0000000000347805 */ /* 0x000fe2000001ff00 */
        /* <DEDUP_REMOVED lines=13> */
[C---:B------:R-:W-:Y:S04]  /*25d0*/  LEA R6, P0, R4.reuse, c[0x0][0x270], 0x1 ;  /* 0x00009c0004067a11 */ /* 0x040fe800078008ff */
[----:B------:R-:W-:Y:S02]  /*25e0*/  LEA.HI.X R7, R4, c[0x0][0x274], R7, 0x1, P0 ;  /* 0x00009d0004077a11 */ /* 0x000fe400000f0c07 */
[C---:B------:R-:W-:Y:S04]  /*25f0*/  LEA R4, P0, R5.reuse, c[0x0][0x288], 0x1 ;  /* 0x0000a20005047a11 */ /* 0x040fe800078008ff */
[----:B------:R-:W-:Y:S02]  /*2600*/  LEA.HI.X R5, R5, c[0x0][0x28c], R18, 0x1, P0 ;  /* 0x0000a30005057a11 */ /* 0x000fe400000f0c12 */
[----:B------:R-:W-:Y:S01]  /*2610*/  ISETP.GE.AND P0, PT, R32, c[0x0][0x27c], PT ;  /* 0x00009f0020007a0c */ /* 0x000fe20003f06270 */
[----:B------:R-:W-:Y:S11]  /*2620*/  CS2R R18, SRZ ;  /* 0x0000000000127805 */ /* 0x000ff6000001ff00 */
[----:B------:R-:W-:Y:S01]  /*2630*/  @!UPT UIADD3 URZ, URZ, URZ, URZ ;  /* 0x0000003f3f3ff290 */ /* 0x000fe2000fffe03f */
[----:B------:R1:W5:Y:S04]  /*2640*/  @!P0 LDG.E.64 R18, [R6.64] ;  /* 0x0000000a06128981 */ /* 0x000368000c1e1b00 */
[----:B------:R1:W5:Y:S01]  /*2650*/  @!P0 LDG.E.64 R52, [R4.64] ;  /* 0x0000000a04348981 */ /* 0x000362000c1e1b00 */
[----:B------:R-:W-:Y:S11]  /*2660*/  ISETP.GE.AND P0, PT, R25, c[0x0][0x27c], PT ;  /* 0x00009f0019007a0c */ /* 0x000ff60003f06270 */
[----:B------:R-:W-:Y:S02]  /*2670*/  @!UPT UIADD3 URZ, URZ, URZ, URZ ;  /* 0x0000003f3f3ff290 */ /* 0x000fe4000fffe03f */
[----:B------:R1:W5:Y:S04]  /*2680*/  @!P0 LDG.E.64 R20, [R6.64+0x20] ;  /* 0x0000200a06148981 */ /* 0x000368000c1e1b00 */
[----:B------:R1:W5:Y:S02]  /*2690*/  @!P0 LDG.E.64 R54, [R4.64+0x20] ;  /* 0x0000200a04368981 */ /* 0x000364000c1e1b00 */
.L_x_60:
[----:B------:R-:W-:Y:S05]  /*26a0*/  BSYNC B0 ;  /* 0x0000000000007941 */ /* 0x000fea0003800000 */
.L_x_59:
        /* <DEDUP_REMOVED lines=10> */
[----:B------:R-:W-:Y:S01]  /*2750*/  PRMT R35, R4, 0x5410, R5 ;  /* 0x0000541004237816 */ /* 0x000fe20000000005 */
[----:B------:R-:W-:Y:S01]  /*2760*/  IMAD.MOV.U32 R5, RZ, RZ, R52 ;  /* 0x000000ffff057224 */ /* 0x000fe200078e0034 */
[----:B------:R-:W-:Y:S01]  /*2770*/  MOV R6, R55 ;  /* 0x0000003700067202 */ /* 0x000fe20000000f00 */
[----:B------:R-:W-:Y:S01]  /*2780*/  CS2R R56, SRZ ;  /* 0x0000000000387805 */ /* 0x000fe2000001ff00 */
        /* <DEDUP_REMOVED lines=8> */
[----:B------:R-:W-:Y:S01]  /*2810*/  IADD3.X R38, R130, R132, R38, P1, P0 ;  /* 0x0000008482267210 */ /* 0x000fe20000fe0426 */
[----:B------:R-:W-:Y:S01]  /*2820*/  CS2R R58, SRZ ;  /* 0x00000000003a7805 */ /* 0x000fe2000001ff00 */
[----:B------:R-:W-:Y:S04]  /*2830*/  IADD3 R8, P1, P0, R112, R204, R8 ;  /* 0x000000cc70087210 */ /* 0x000fe8000783e008 */
[----:B------:R-:W-:Y:S02]  /*2840*/  IADD3.X R37, R128, R131, R37, P1, P0 ;  /* 0x0000008380257210 */ /* 0x000fe40000fe0425 */
[C---:B------:R-:W-:Y:S04]  /*2850*/  LEA R6, P0, R10.reuse, c[0x0][0x270], 0x1 ;  /* 0x00009c000a067a11 */ /* 0x040fe800078008ff */
[----:B------:R-:W-:Y:S02]  /*2860*/  LEA.HI.X R7, R10, c[0x0][0x274], R38, 0x1, P0 ;  /* 0x00009d000a077a11 */ /* 0x000fe400000f0c26 */
[C---:B------:R-:W-:Y:S04]  /*2870*/  LEA R4, P0, R8.reuse, c[0x0][0x288], 0x1 ;  /* 0x0000a20008047a11 */ /* 0x040fe800078008ff */
[----:B------:R-:W-:Y:S02]  /*2880*/  LEA.HI.X R5, R8, c[0x0][0x28c], R37, 0x1, P0 ;  /* 0x0000a30008057a11 */ /* 0x000fe400000f0c25 */
[----:B------:R-:W-:Y:S11]  /*2890*/  ISETP.GE.AND P0, PT, R32, c[0x0][0x27c], PT ;  /* 0x00009f0020007a0c */ /* 0x000ff60003f06270 */
[----:B------:R-:W-:Y:S02]  /*28a0*/  @!UPT UIADD3 URZ, URZ, URZ, URZ ;  /* 0x0000003f3f3ff290 */ /* 0x000fe4000fffe03f */
[----:B------:R1:W5:Y:S04]  /*28b0*/  @!P0 LDG.E.64 R22, [R6.64] ;  /* 0x0000000a06168981 */ /* 0x000368000c1e1b00 */
[----:B------:R1:W5:Y:S01]  /*28c0*/  @!P0 LDG.E.64 R56, [R4.64] ;  /* 0x0000000a04388981 */ /* 0x000362000c1e1b00 */
[----:B------:R-:W-:Y:S11]  /*28d0*/  ISETP.GE.AND P0, PT, R25, c[0x0][0x27c], PT ;  /* 0x00009f0019007a0c */ /* 0x000ff60003f06270 */
[----:B------:R-:W-:Y:S02]  /*28e0*/  @!UPT UIADD3 URZ, URZ, URZ, URZ ;  /* 0x0000003f3f3ff290 */ /* 0x000fe4000fffe03f */
[----:B------:R1:W5:Y:S04]  /*28f0*/  @!P0 LDG.E.64 R28, [R6.64+0x20] ;  /* 0x0000200a061c8981 */ /* 0x000368000c1e1b00 */
[----:B------:R1:W5:Y:S02]  /*2900*/  @!P0 LDG.E.64 R58, [R4.64+0x20] ;  /* 0x0000200a043a8981 */ /* 0x000364000c1e1b00 */
.L_x_62:
[----:B------:R-:W-:Y:S05]  /*2910*/  BSYNC B0 ;  /* 0x0000000000007941 */ /* 0x000fea0003800000 */
.L_x_61:
[----:B-1---5:R-:W-:Y:S01]  /*2920*/  MOV R5, R22 ;  /* 0x0000001600057202 */ /* 0x022fe20000000f00 */
[----:B------:R-:W-:Y:S01]  /*2930*/  IMAD.MOV.U32 R7, RZ, RZ, R28 ;  /* 0x000000ffff077224 */ /* 0x000fe200078e001c */
[----:B------:R-:W-:Y:S01]  /*2940*/  BSSY B1, `(.L_x_63) ;  /* 0x0000086000017945 */ /* 0x000fe20003800000 */
[----:B------:R-:W-:Y:S02]  /*2950*/  IMAD.MOV.U32 R6, RZ, RZ, R29 ;  /* 0x000000ffff067224 */ /* 0x000fe400078e001d */
[----:B------:R-:W-:Y:S03]  /*2960*/  IMAD.MOV.U32 R4, RZ, RZ, R23 ;  /* 0x000000ffff047224 */ /* 0x000fe600078e0017 */
[----:B------:R-:W-:Y:S01]  /*2970*/  PRMT R38, R6, 0x5410, R7 ;  /* 0x0000541006267816 */ /* 0x000fe20000000007 */
[----:B------:R-:W-:Y:S01]  /*2980*/  IMAD.MOV.U32 R7, RZ, RZ, R58 ;  /* 0x000000ffff077224 */ /* 0x000fe200078e003a */
[----:B------:R-:W-:Y:S01]  /*2990*/  PRMT R37, R4, 0x5410, R5 ;  /* 0x0000541004257816 */ /* 0x000fe20000000005 */
[----:B------:R-:W-:Y:S01]  /*29a0*/  IMAD.MOV.U32 R5, RZ, RZ, R56 ;  /* 0x000000ffff057224 */ /* 0x000fe200078e0038 */
[----:B------:R-:W-:Y:S02]  /*29b0*/  MOV R6, R59 ;  /* 0x0000003b00067202 */ /* 0x000fe40000000f00 */
[----:B------:R-:W-:Y:S02]  /*29c0*/  MOV R4, R57 ;  /* 0x0000003900047202 */ /* 0x000fe40000000f00 */
[----:B------:R-:W-:Y:S02]  /*29d0*/  PRMT R65, R7, 0x5410, R6 ;  /* 0x0000541007417816 */ /* 0x000fe40000000006 */
[----:B------:R-:W-:Y:S01]  /*29e0*/  PRMT R64, R5, 0x5410, R4 ;  /* 0x0000541005407816 */ /* 0x000fe20000000004 */
[----:B------:R-:W-:-:S05]  /*29f0*/  @P3 BRA `(.L_x_64) ;  /* 0x000007a000003947 */ /* 0x000fca0003800000 */
[----:B------:R-:W-:Y:S01]  /*2a00*/  IADD3 R68, P0, R145, R86, RZ ;  /* 0x0000005691447210 */ /* 0x000fe20007f1e0ff */
[----:B------:R-:W-:Y:S04]  /*2a10*/  BSSY B0, `(.L_x_65) ;  /* 0x000003d000007945 */ /* 0x000fe80003800000 */
[----:B------:R-:W-:Y:S01]  /*2a20*/  IMAD.X R69, R91, 0x1, R141, P0 ;  /* 0x000000015b457824 */ /* 0x000fe200000e068d */
[----:B------:R-:W-:Y:S11]  /*2a30*/  ISETP.NE.AND P0, PT, R98, RZ, PT ;  /* 0x000000ff6200720c */ /* 0x000ff60003f05270 */
[----:B------:R-:W-:Y:S02]  /*2a40*/  @!UPT UIADD3 URZ, URZ, URZ, URZ ;  /* 0x0000003f3f3ff290 */ /* 0x000fe4000fffe03f */
[----:B------:R-:W-:-:S05]  /*2a50*/  @!P0 BRA `(.L_x_66) ;  /* 0x0000038000008947 */ /* 0x000fca0003800000 */
[----:B------:R-:W-:Y:S01]  /*2a60*/  IADD3 R4, P0, R68, R92, RZ ;  /* 0x0000005c44047210 */ /* 0x000fe20007f1e0ff */
[----:B------:R-:W1:Y:S04]  /*2a70*/  LDS.128 R8, [R97+0x3900] ;  /* 0x0039000061087984 */ /* 0x000e680000000c00 */
[----:B------:R-:W-:Y:S01]  /*2a80*/  IMAD.X R5, R69, 0x1, R95, P0 ;  /* 0x0000000145057824 */ /* 0x000fe200000e065f */
[C---:B------:R-:W-:Y:S04]  /*2a90*/  LEA R66, P0, R4.reuse, c[0x0][0x1c8], 0x1 ;  /* 0x0000720004427a11 */ /* 0x040fe800078008ff */
[----:B------:R-:W-:Y:S02]  /*2aa0*/  LEA.HI.X R67, R4, c[0x0][0x1cc], R5, 0x1, P0 ;  /* 0x0000730004437a11 */ /* 0x000fe400000f0c05 */
[----:B------:R-:W-:Y:S11]  /*2ab0*/  ISETP.GE.AND P0, PT, R32, c[0x0][0x27c], PT ;  /* 0x00009f0020007a0c */ /* 0x000ff60003f06270 */
[----:B------:R-:W-:Y:S02]  /*2ac0*/  @!UPT UIADD3 URZ, URZ, URZ, URZ ;  /* 0x0000003f3f3ff290 */ /* 0x000fe4000fffe03f */
[----:B------:R-:W-:Y:S02]  /*2ad0*/  @!P0 SHF.R.U64 R4, R40, 0x10, R41 ;  /* 0x0000001028048819 */ /* 0x000fe40000001229 */
[--C-:B------:R-:W-:Y:S02]  /*2ae0*/  @!P0 SHF.R.U64 R2, R2, 0x10, R3.reuse ;  /* 0x0000001002028819 */ /* 0x100fe40000001203 */
[----:B------:R-:W-:Y:S02]  /*2af0*/  @!P0 SHF.R.U32.HI R3, RZ, 0x10, R3 ;  /* 0x00000010ff038819 */ /* 0x000fe40000011603 */
[----:B------:R-:W-:Y:S02]  /*2b00*/  @!P0 SHF.R.U32.HI R43, RZ, 0x10, R41 ;  /* 0x00000010ff2b8819 */ /* 0x000fe40000011629 */
[----:B------:R-:W-:Y:S02]  /*2b10*/  @!P0 PRMT R41, R42, 0x5410, R4 ;  /* 0x000054102a298816 */ /* 0x000fe40000000004 */
[C---:B------:R-:W-:Y:S02]  /*2b20*/  @!P0 PRMT R2, R24.reuse, 0x5432, R2 ;  /* 0x0000543218028816 */ /* 0x040fe40000000002 */
[----:B------:R-:W-:Y:S01]  /*2b30*/  @!P0 PRMT R6, R24, 0x5410, R3 ;  /* 0x0000541018068816 */ /* 0x000fe20000000003 */
[----:B------:R-:W-:Y:S01]  /*2b40*/  @!P0 IMAD.U32 R24, R41, 0x10000, RZ ;  /* 0x0001000029188824 */ /* 0x000fe200078e00ff */
[C---:B------:R-:W-:Y:S01]  /*2b50*/  @!P0 LOP3.LUT R5, R2.reuse, 0xffff0000, RZ, 0xc0, !PT ;  /* 0xffff000002058812 */ /* 0x040fe200078ec0ff */
[----:B------:R-:W-:Y:S01]  /*2b60*/  @!P0 IMAD.U32 R7, R2, 0x10000, RZ ;  /* 0x0001000002078824 */ /* 0x000fe200078e00ff */
[C---:B-1----:R-:W-:Y:S02]  /*2b70*/  @!P0 LOP3.LUT R3, R8.reuse, 0xffff0000, RZ, 0xc0, !PT ;  /* 0xffff000008038812 */ /* 0x042fe400078ec0ff */
[----:B------:R-:W-:Y:S02]  /*2b80*/  @!P0 LOP3.LUT R4, R9, 0xffff0000, RZ, 0xc0, !PT ;  /* 0xffff000009048812 */ /* 0x000fe400078ec0ff */
[----:B------:R-:W-:Y:S01]  /*2b90*/  @!P0 LOP3.LUT R41, R41, 0xffff0000, RZ, 0xc0, !PT ;  /* 0xffff000029298812 */ /* 0x000fe200078ec0ff */
[C---:B------:R-:W-:Y:S01]  /*2ba0*/  @!P0 FMUL.FTZ R44, R3.reuse, R24 ;  /* 0x00000018032c8220 */ /* 0x040fe20000410000 */
[----:B------:R-:W-:Y:S01]  /*2bb0*/  @!P0 SHF.L.U32 R40, R8, 0x10, RZ ;  /* 0x0000001008288819 */ /* 0x000fe200000006ff */
[----:B------:R-:W-:Y:S01]  /*2bc0*/  @!P0 FMUL.FTZ R2, R3, R7 ;  /* 0x0000000703028220 */ /* 0x000fe20000410000 */
[----:B------:R-:W-:Y:S01]  /*2bd0*/  @!P0 PRMT R43, R42, 0x5432, R43 ;  /* 0x000054322a2b8816 */ /* 0x000fe2000000002b */
[----:B------:R-:W-:Y:S02]  /*2be0*/  @!P0 IMAD.U32 R42, R9, 0x10000, RZ ;  /* 0x00010000092a8824 */ /* 0x000fe400078e00ff */
[C---:B------:R-:W-:Y:S02]  /*2bf0*/  @!P0 FMUL.FTZ R70, R4.reuse, R41 ;  /* 0x0000002904468220 */ /* 0x040fe40000410000 */
[----:B------:R-:W-:Y:S01]  /*2c00*/  @!P0 FMUL.FTZ R3, R4, R5 ;  /* 0x0000000504038220 */ /* 0x000fe20000410000 */
[----:B------:R-:W-:Y:S01]  /*2c10*/  @!P0 LOP3.LUT R4, R10, 0xffff0000, RZ, 0xc0, !PT ;  /* 0xffff00000a048812 */ /* 0x000fe200078ec0ff */
[----:B------:R-:W-:Y:S02]  /*2c20*/  @!P0 FFMA.FTZ R73, R40, R7, -R44 ;  /* 0x0000000728498223 */ /* 0x000fe4000001082c */
[----:B------:R-:W-:Y:S01]  /*2c30*/  @!P0 FFMA.FTZ R2, R24, R40, R2 ;  /* 0x0000002818028223 */ /* 0x000fe20000010002 */
[----:B------:R-:W-:Y:S01]  /*2c40*/  @!P0 SHF.L.U32 R40, R10, 0x10, RZ ;  /* 0x000000100a288819 */ /* 0x000fe200000006ff */
[C---:B------:R-:W-:Y:S01]  /*2c50*/  @!P0 IMAD.U32 R24, R43.reuse, 0x10000, RZ ;  /* 0x000100002b188824 */ /* 0x040fe200078e00ff */
[----:B------:R-:W-:Y:S01]  /*2c60*/  @!P0 LOP3.LUT R43, R43, 0xffff0000, RZ, 0xc0, !PT ;  /* 0xffff00002b2b8812 */ /* 0x000fe200078ec0ff */
[----:B------:R-:W-:Y:S01]  /*2c70*/  @!P0 IMAD.U32 R7, R6, 0x10000, RZ ;  /* 0x0001000006078824 */ /* 0x000fe200078e00ff */
[----:B------:R-:W-:Y:S01]  /*2c80*/  @!P0 F2FP.BF16.PACK_AB R2, R2, R73 ;  /* 0x000000490202823e */ /* 0x000fe200000010ff */
[----:B------:R-:W-:Y:S01]  /*2c90*/  @!P0 FFMA.FTZ R72, R42, R5, -R70 ;  /* 0x000000052a488223 */ /* 0x000fe20000010846 */
[C---:B------:R-:W-:Y:S01]  /*2ca0*/  @!P0 LOP3.LUT R5, R11.reuse, 0xffff0000, RZ, 0xc0, !PT ;  /* 0xffff00000b058812 */ /* 0x040fe200078ec0ff */
[----:B------:R-:W-:Y:S01]  /*2cb0*/  @!P0 FMUL.FTZ R70, R4, R24 ;  /* 0x0000001804468220 */ /* 0x000fe20000410000 */
[----:B------:R-:W-:Y:S01]  /*2cc0*/  @!P0 LOP3.LUT R6, R6, 0xffff0000, RZ, 0xc0, !PT ;  /* 0xffff000006068812 */ /* 0x000fe200078ec0ff */
[----:B------:R-:W-:Y:S01]  /*2cd0*/  @!P0 FMUL.FTZ R4, R4, R7 ;  /* 0x0000000704048220 */ /* 0x000fe20000410000 */
[----:B------:R-:W-:Y:S01]  /*2ce0*/  @!P0 MOV R8, R2 ;  /* 0x0000000200088202 */ /* 0x000fe20000000f00 */
[----:B------:R-:W-:Y:S02]  /*2cf0*/  @!P0 IMAD.U32 R44, R11, 0x10000, RZ ;  /* 0x000100000b2c8824 */ /* 0x000fe400078e00ff */
[C---:B------:R-:W-:Y:S02]  /*2d00*/  @!P0 FMUL.FTZ R71, R5.reuse, R43 ;  /* 0x0000002b05478220 */ /* 0x040fe40000410000 */
[----:B------:R-:W-:Y:S02]  /*2d10*/  @!P0 FMUL.FTZ R5, R5, R6 ;  /* 0x0000000605058220 */ /* 0x000fe40000410000 */
[----:B------:R-:W-:Y:S02]  /*2d20*/  @!P0 FFMA.FTZ R3, R41, R42, R3 ;  /* 0x0000002a29038223 */ /* 0x000fe40000010003 */
[----:B------:R-:W-:Y:S02]  /*2d30*/  @!P0 FFMA.FTZ R4, R24, R40, R4 ;  /* 0x0000002818048223 */ /* 0x000fe40000010004 */
[----:B------:R-:W-:Y:S01]  /*2d40*/  @!P0 FFMA.FTZ R70, R40, R7, -R70 ;  /* 0x0000000728468223 */ /* 0x000fe20000010846 */
[----:B------:R-:W-:Y:S01]  /*2d50*/  @!P0 F2FP.BF16.PACK_AB R3, R3, R72 ;  /* 0x000000480303823e */ /* 0x000fe200000010ff */
[----:B------:R-:W-:Y:S02]  /*2d60*/  @!P0 FFMA.FTZ R71, R44, R6, -R71 ;  /* 0x000000062c478223 */ /* 0x000fe40000010847 */
[----:B------:R-:W-:Y:S01]  /*2d70*/  @!P0 FFMA.FTZ R5, R43, R44, R5 ;  /* 0x0000002c2b058223 */ /* 0x000fe20000010005 */
[----:B------:R-:W-:Y:S01]  /*2d80*/  @!P0 F2FP.BF16.PACK_AB R4, R4, R70 ;  /* 0x000000460404823e */ /* 0x000fe200000010ff */
[----:B------:R-:W-:Y:S03]  /*2d90*/  @!P0 IMAD.MOV.U32 R9, RZ, RZ, R3 ;  /* 0x000000ffff098224 */ /* 0x000fe600078e0003 */
[----:B------:R-:W-:Y:S01]  /*2da0*/  @!P0 F2FP.BF16.PACK_AB R5, R5, R71 ;  /* 0x000000470505823e */ /* 0x000fe200000010ff */
[----:B------:R-:W-:Y:S03]  /*2db0*/  @!P0 IMAD.MOV.U32 R10, RZ, RZ, R4 ;  /* 0x000000ffff0a8224 */ /* 0x000fe600078e0004 */
[----:B------:R-:W-:Y:S05]  /*2dc0*/  @!P0 MOV R11, R5 ;  /* 0x00000005000b8202 */ /* 0x000fea0000000f00 */
[----:B------:R1:W-:Y:S02]  /*2dd0*/  STG.E.128 [R66.64], R8 ;  /* 0x0000000842007986 */ /* 0x0003e4000c101d0a */
.L_x_66:
[----:B------:R-:W-:Y:S05]  /*2de0*/  BSYNC B0 ;  /* 0x0000000000007941 */ /* 0x000fea0003800000 */
.L_x_65:
[----:B------:R-:W-:Y:S11]  /*2df0*/  ISETP.NE.AND P0, PT, R99, RZ, PT ;  /* 0x000000ff6300720c */ /* 0x000ff60003f05270 */
[----:B------:R-:W-:Y:S02]  /*2e00*/  @!UPT UIADD3 URZ, URZ, URZ, URZ ;  /* 0x0000003f3f3ff290 */ /* 0x000fe4000fffe03f */
[----:B------:R-:W-:-:S05]  /*2e10*/  @!P0 BRA `(.L_x_64) ;  /* 0x0000038000008947 */ /* 0x000fca0003800000 */
[----:B------:R-:W-:Y:S01]  /*2e20*/  IADD3 R2, P0, R68, R129, RZ ;  /* 0x0000008144027210 */ /* 0x000fe20007f1e0ff */
[----:B-1----:R-:W1:Y:S04]  /*2e30*/  LDS.128 R8, [R96+0x3900] ;  /* 0x0039000060087984 */ /* 0x002e680000000c00 */
        /* <DEDUP_REMOVED lines=8> */
[C---:B------:R-:W-:Y:S02]  /*2ec0*/  @!P0 PRMT R2, R30.reuse, 0x5432, R2 ;  /* 0x000054321e028816 */ /* 0x040fe40000000002 */
[----:B------:R-:W-:Y:S02]  /*2ed0*/  @!P0 PRMT R24, R45, 0x5410, R24 ;  /* 0x000054102d188816 */ /* 0x000fe40000000018 */
[----:B------:R-:W-:Y:S01]  /*2ee0*/  @!P0 PRMT R6, R30, 0x5410, R3 ;  /* 0x000054101e068816 */ /* 0x000fe20000000003 */
[----:B------:R-:W-:Y:S01]  /*2ef0*/  @!P0 IMAD.U32 R7, R2, 0x10000, RZ ;  /* 0x0001000002078824 */ /* 0x000fe200078e00ff */
[----:B------:R-:W-:Y:S01]  /*2f00*/  @!P0 SHF.R.U32.HI R40, RZ, 0x10, R47 ;  /* 0x00000010ff288819 */ /* 0x000fe2000001162f */
[C---:B------:R-:W-:Y:S01]  /*2f10*/  @!P0 IMAD.U32 R12, R24.reuse, 0x10000, RZ ;  /* 0x00010000180c8824 */ /* 0x040fe200078e00ff */
[----:B------:R-:W-:Y:S01]  /*2f20*/  @!P0 LOP3.LUT R24, R24, 0xffff0000, RZ, 0xc0, !PT ;  /* 0xffff000018188812 */ /* 0x000fe200078ec0ff */
[C---:B-1----:R-:W-:Y:S01]  /*2f30*/  @!P0 IMAD.U32 R30, R9.reuse, 0x10000, RZ ;  /* 0x00010000091e8824 */ /* 0x042fe200078e00ff */
[----:B------:R-:W-:Y:S02]  /*2f40*/  @!P0 LOP3.LUT R3, R8, 0xffff0000, RZ, 0xc0, !PT ;  /* 0xffff000008038812 */ /* 0x000fe400078ec0ff */
[----:B------:R-:W-:Y:S02]  /*2f50*/  @!P0 LOP3.LUT R4, R9, 0xffff0000, RZ, 0xc0, !PT ;  /* 0xffff000009048812 */ /* 0x000fe400078ec0ff */
[----:B------:R-:W-:Y:S01]  /*2f60*/  @!P0 LOP3.LUT R5, R2, 0xffff0000, RZ, 0xc0, !PT ;  /* 0xffff000002058812 */ /* 0x000fe200078ec0ff */
[C---:B------:R-:W-:Y:S01]  /*2f70*/  @!P0 FMUL.FTZ R41, R3.reuse, R12 ;  /* 0x0000000c03298220 */ /* 0x040fe20000410000 */
[----:B------:R-:W-:Y:S01]  /*2f80*/  @!P0 SHF.L.U32 R13, R8, 0x10, RZ ;  /* 0x00000010080d8819 */ /* 0x000fe200000006ff */
[----:B------:R-:W-:Y:S01]  /*2f90*/  @!P0 FMUL.FTZ R2, R3, R7 ;  /* 0x0000000703028220 */ /* 0x000fe20000410000 */
[----:B------:R-:W-:Y:S01]  /*2fa0*/  @!P0 PRMT R40, R45, 0x5432, R40 ;  /* 0x000054322d288816 */ /* 0x000fe20000000028 */
        /* <DEDUP_REMOVED lines=31> */
.L_x_64:
[----:B------:R-:W-:Y:S05]  /*31a0*/  BSYNC B1 ;  /* 0x0000000000017941 */ /* 0x000fea0003800000 */
.L_x_63:
[----:B------:R-:W-:Y:S01]  /*31b0*/  BSSY B1, `(.L_x_67) ;  /* 0x000007c000017945 */ /* 0x000fe20003800000 */
[----:B------:R-:W-:-:S05]  /*31c0*/  @P4 BRA `(.L_x_68) ;  /* 0x000007a000004947 */ /* 0x000fca0003800000 */
[----:B------:R-:W-:Y:S01]  /*31d0*/  IADD3 R44, P1, P0, R136, R86, R26 ;  /* 0x00000056882c7210 */ /* 0x000fe2000783e01a */
[----:B------:R-:W-:Y:S03]  /*31e0*/  BSSY B0, `(.L_x_69) ;  /* 0x000003d000007945 */ /* 0x000fe60003800000 */
[----:B------:R-:W-:Y:S02]  /*31f0*/  IADD3.X R45, R143, R91, R27, P1, P0 ;  /* 0x0000005b8f2d7210 */ /* 0x000fe40000fe041b */
[----:B------:R-:W-:Y:S11]  /*3200*/  ISETP.NE.AND P0, PT, R98, RZ, PT ;  /* 0x000000ff6200720c */ /* 0x000ff60003f05270 */
[----:B------:R-:W-:Y:S02]  /*3210*/  @!UPT UIADD3 URZ, URZ, URZ, URZ ;  /* 0x0000003f3f3ff290 */ /* 0x000fe4000fffe03f */
[----:B------:R-:W-:-:S05]  /*3220*/  @!P0 BRA `(.L_x_70) ;  /* 0x0000038000008947 */ /* 0x000fca0003800000 */
[----:B------:R-:W-:Y:S01]  /*3230*/  ISETP.GE.AND P0, PT, R32, c[0x0][0x27c], PT ;  /* 0x00009f0020007a0c */ /* 0x000fe20003f06270 */
[----:B-1----:R-:W1:Y:S11]  /*3240*/  LDS.128 R8, [R97+0x4900] ;  /* 0x0049000061087984 */ /* 0x002e760000000c00 */
[----:B------:R-:W-:Y:S01]  /*3250*/  @!UPT UIADD3 URZ, URZ, URZ, URZ ;  /* 0x0000003f3f3ff290 */ /* 0x000fe2000fffe03f */
[----:B------:R-:W-:Y:S02]  /*3260*/  @!P0 SHF.R.U64 R4, R48, 0x10, R49 ;  /* 0x0000001030048819 */ /* 0x000fe40000001231 */
[--C-:B------:R-:W-:Y:S02]  /*3270*/  @!P0 SHF.R.U64 R2, R14, 0x10, R15.reuse ;  /* 0x000000100e028819 */ /* 0x100fe4000000120f */
[----:B------:R-:W-:Y:S02]  /*3280*/  @!P0 SHF.R.U32.HI R3, RZ, 0x10, R15 ;  /* 0x00000010ff038819 */ /* 0x000fe4000001160f */
[----:B------:R-:W-:Y:S02]  /*3290*/  @!P0 PRMT R14, R60, 0x5410, R4 ;  /* 0x000054103c0e8816 */ /* 0x000fe40000000004 */
[C---:B------:R-:W-:Y:S02]  /*32a0*/  @!P0 PRMT R2, R31.reuse, 0x5432, R2 ;  /* 0x000054321f028816 */ /* 0x040fe40000000002 */
[----:B------:R-:W-:Y:S01]  /*32b0*/  @!P0 PRMT R6, R31, 0x5410, R3 ;  /* 0x000054101f068816 */ /* 0x000fe20000000003 */
[----:B------:R-:W-:Y:S01]  /*32c0*/  @!P0 IMAD.U32 R12, R14, 0x10000, RZ ;  /* 0x000100000e0c8824 */ /* 0x000fe200078e00ff */
[----:B------:R-:W-:Y:S01]  /*32d0*/  @!P0 SHF.R.U32.HI R24, RZ, 0x10, R49 ;  /* 0x00000010ff188819 */ /* 0x000fe20000011631 */
[----:B------:R-:W-:Y:S01]  /*32e0*/  @!P0 IMAD.U32 R7, R2, 0x10000, RZ ;  /* 0x0001000002078824 */ /* 0x000fe200078e00ff */
[----:B------:R-:W-:Y:S02]  /*32f0*/  @!P0 LOP3.LUT R14, R14, 0xffff0000, RZ, 0xc0, !PT ;  /* 0xffff00000e0e8812 */ /* 0x000fe400078ec0ff */
[----:B------:R-:W-:Y:S02]  /*3300*/  @!P0 LOP3.LUT R5, R2, 0xffff0000, RZ, 0xc0, !PT ;  /* 0xffff000002058812 */ /* 0x000fe400078ec0ff */
[----:B------:R-:W-:Y:S01]  /*3310*/  @!P0 PRMT R24, R60, 0x5432, R24 ;  /* 0x000054323c188816 */ /* 0x000fe20000000018 */
[C---:B-1----:R-:W-:Y:S01]  /*3320*/  @!P0 IMAD.U32 R13, R8.reuse, 0x10000, RZ ;  /* 0x00010000080d8824 */ /* 0x042fe200078e00ff */
[----:B------:R-:W-:Y:S02]  /*3330*/  @!P0 LOP3.LUT R3, R8, 0xffff0000, RZ, 0xc0, !PT ;  /* 0xffff000008038812 */ /* 0x000fe400078ec0ff */
[C---:B------:R-:W-:Y:S02]  /*3340*/  @!P0 LOP3.LUT R4, R9.reuse, 0xffff0000, RZ, 0xc0, !PT ;  /* 0xffff000009048812 */ /* 0x040fe400078ec0ff */
[----:B------:R-:W-:Y:S01]  /*3350*/  @!P0 SHF.L.U32 R15, R9, 0x10, RZ ;  /* 0x00000010090f8819 */ /* 0x000fe200000006ff */
[C---:B------:R-:W-:Y:S02]  /*3360*/  @!P0 FMUL.FTZ R30, R3.reuse, R12 ;  /* 0x0000000c031e8220 */ /* 0x040fe40000410000 */
[-C--:B------:R-:W-:Y:S02]  /*3370*/  @!P0 FMUL.FTZ R2, R3, R7.reuse ;  /* 0x0000000703028220 */ /* 0x080fe40000410000 */
[----:B------:R-:W-:Y:S02]  /*3380*/  @!P0 FMUL.FTZ R31, R4, R14 ;  /* 0x0000000e041f8220 */ /* 0x000fe40000410000 */
[----:B------:R-:W-:Y:S01]  /*3390*/  @!P0 FFMA.FTZ R43, R13, R7, -R30 ;  /* 0x000000070d2b8223 */ /* 0x000fe2000001081e */
[----:B------:R-:W-:Y:S01]  /*33a0*/  @!P0 SHF.L.U32 R7, R6, 0x10, RZ ;  /* 0x0000001006078819 */ /* 0x000fe200000006ff */
[----:B------:R-:W-:Y:S01]  /*33b0*/  @!P0 FMUL.FTZ R3, R4, R5 ;  /* 0x0000000504038220 */ /* 0x000fe20000410000 */
[----:B------:R-:W-:Y:S01]  /*33c0*/  @!P0 LOP3.LUT R4, R10, 0xffff0000, RZ, 0xc0, !PT ;  /* 0xffff00000a048812 */ /* 0x000fe200078ec0ff */
[----:B------:R-:W-:Y:S01]  /*33d0*/  @!P0 FFMA.FTZ R2, R12, R13, R2 ;  /* 0x0000000d0c028223 */ /* 0x000fe20000010002 */
[----:B------:R-:W-:Y:S01]  /*33e0*/  @!P0 LOP3.LUT R6, R6, 0xffff0000, RZ, 0xc0, !PT ;  /* 0xffff000006068812 */ /* 0x000fe200078ec0ff */
[C---:B------:R-:W-:Y:S01]  /*33f0*/  @!P0 IMAD.U32 R12, R24.reuse, 0x10000, RZ ;  /* 0x00010000180c8824 */ /* 0x040fe200078e00ff */
[----:B------:R-:W-:Y:S01]  /*3400*/  @!P0 LOP3.LUT R24, R24, 0xffff0000, RZ, 0xc0, !PT ;  /* 0xffff000018188812 */ /* 0x000fe200078ec0ff */
[----:B------:R-:W-:Y:S01]  /*3410*/  @!P0 FFMA.FTZ R42, R15, R5, -R31 ;  /* 0x000000050f2a8223 */ /* 0x000fe2000001081f */
[C---:B------:R-:W-:Y:S01]  /*3420*/  @!P0 LOP3.LUT R5, R11.reuse, 0xffff0000, RZ, 0xc0, !PT ;  /* 0xffff00000b058812 */ /* 0x040fe200078ec0ff */
[----:B------:R-:W-:Y:S01]  /*3430*/  @!P0 IMAD.U32 R13, R10, 0x10000, RZ ;  /* 0x000100000a0d8824 */ /* 0x000fe200078e00ff */
[----:B------:R-:W-:Y:S01]  /*3440*/  IADD3 R31, P1, R44, R92, RZ ;  /* 0x0000005c2c1f7210 */ /* 0x000fe20007f3e0ff */
[----:B------:R-:W-:Y:S01]  /*3450*/  @!P0 FMUL.FTZ R40, R4, R12 ;  /* 0x0000000c04288220 */ /* 0x000fe20000410000 */
[----:B------:R-:W-:Y:S01]  /*3460*/  @!P0 F2FP.BF16.PACK_AB R2, R2, R43 ;  /* 0x0000002b0202823e */ /* 0x000fe200000010ff */
[----:B------:R-:W-:Y:S02]  /*3470*/  @!P0 FMUL.FTZ R4, R4, R7 ;  /* 0x0000000704048220 */ /* 0x000fe40000410000 */
[----:B------:R-:W-:Y:S01]  /*3480*/  @!P0 IMAD.U32 R30, R11, 0x10000, RZ ;  /* 0x000100000b1e8824 */ /* 0x000fe200078e00ff */
[----:B------:R-:W-:Y:S01]  /*3490*/  @!P0 MOV R8, R2 ;  /* 0x0000000200088202 */ /* 0x000fe20000000f00 */
        /* <DEDUP_REMOVED lines=9> */
[----:B------:R-:W-:Y:S01]  /*3530*/  IMAD.X R7, R45, 0x1, R95, P1 ;  /* 0x000000012d077824 */ /* 0x000fe200008e065f */
[----:B------:R-:W-:Y:S01]  /*3540*/  LEA R6, P1, R31, c[0x0][0x1c8], 0x1 ;  /* 0x000072001f067a11 */ /* 0x000fe200078208ff */
[----:B------:R-:W-:Y:S01]  /*3550*/  @!P0 IMAD.MOV.U32 R9, RZ, RZ, R3 ;  /* 0x000000ffff098224 */ /* 0x000fe200078e0003 */
[----:B------:R-:W-:Y:S01]  /*3560*/  @!P0 F2FP.BF16.PACK_AB R5, R5, R41 ;  /* 0x000000290505823e */ /* 0x000fe200000010ff */
[----:B------:R-:W-:Y:S01]  /*3570*/  @!P0 IMAD.MOV.U32 R10, RZ, RZ, R4 ;  /* 0x000000ffff0a8224 */ /* 0x000fe200078e0004 */
[----:B------:R-:W-:Y:S02]  /*3580*/  LEA.HI.X R7, R31, c[0x0][0x1cc], R7, 0x1, P1 ;  /* 0x000073001f077a11 */ /* 0x000fe400008f0c07 */
[----:B------:R-:W-:Y:S05]  /*3590*/  @!P0 MOV R11, R5 ;  /* 0x00000005000b8202 */ /* 0x000fea0000000f00 */
[----:B------:R1:W-:Y:S02]  /*35a0*/  STG.E.128 [R6.64], R8 ;  /* 0x0000000806007986 */ /* 0x0003e4000c101d0a */
.L_x_70:
[----:B------:R-:W-:Y:S05]  /*35b0*/  BSYNC B0 ;  /* 0x0000000000007941 */ /* 0x000fea0003800000 */
.L_x_69:
        /* <DEDUP_REMOVED lines=9> */
[C---:B------:R-:W-:Y:S02]  /*3650*/  @!P0 PRMT R14, R61.reuse, 0x5410, R14 ;  /* 0x000054103d0e8816 */ /* 0x040fe4000000000e */
        /* <DEDUP_REMOVED lines=42> */
[C---:B------:R-:W-:Y:S01]  /*3900*/  LEA R6, P1, R24.reuse, c[0x0][0x1c8], 0x1 ;  /* 0x0000720018067a11 */ /* 0x040fe200078208ff */
[----:B------:R-:W-:Y:S01]  /*3910*/  @!P0 IMAD.MOV.U32 R9, RZ, RZ, R3 ;  /* 0x000000ffff098224 */ /* 0x000fe200078e0003 */
[----:B------:R-:W-:Y:S01]  /*3920*/  @!P0 F2FP.BF16.PACK_AB R5, R5, R31 ;  /* 0x0000001f0505823e */ /* 0x000fe200000010ff */
[----:B------:R-:W-:Y:S01]  /*3930*/  @!P0 IMAD.MOV.U32 R10, RZ, RZ, R4 ;  /* 0x000000ffff0a8224 */ /* 0x000fe200078e0004 */
[----:B------:R-:W-:Y:S02]  /*3940*/  LEA.HI.X R7, R24, c[0x0][0x1cc], R7, 0x1, P1 ;  /* 0x0000730018077a11 */ /* 0x000fe400008f0c07 */
[----:B------:R-:W-:Y:S05]  /*3950*/  @!P0 MOV R11, R5 ;  /* 0x00000005000b8202 */ /* 0x000fea0000000f00 */
[----:B------:R1:W-:Y:S02]  /*3960*/  STG.E.128 [R6.64], R8 ;  /* 0x0000000806007986 */ /* 0x0003e4000c101d0a */
.L_x_68:
[----:B------:R-:W-:Y:S05]  /*3970*/  BSYNC B1 ;  /* 0x0000000000017941 */ /* 0x000fea0003800000 */
.L_x_67:
[----:B------:R-:W-:Y:S01]  /*3980*/  BSSY B1, `(.L_x_71) ;  /* 0x000007b000017945 */ /* 0x000fe20003800000 */
[----:B------:R-:W-:-:S05]  /*3990*/  @P2 BRA `(.L_x_72) ;  /* 0x0000079000002947 */ /* 0x000fca0003800000 */
[----:B------:R-:W-:Y:S01]  /*39a0*/  ISETP.NE.AND P0, PT, R98, RZ, PT ;  /* 0x000000ff6200720c */ /* 0x000fe20003f05270 */
[----:B------:R-:W-:Y:S01]  /*39b0*/  BSSY B0, `(.L_x_73) ;  /* 0x000003c000007945 */ /* 0x000fe20003800000 */
[----:B------:R-:W-:Y:S04]  /*39c0*/  IADD3 R34, P2, P1, R146, R86, R26 ;  /* 0x0000005692227210 */ /* 0x000fe8000795e01a */
[----:B------:R-:W-:Y:S07]  /*39d0*/  IADD3.X R40, R142, R91, R27, P2, P1 ;  /* 0x0000005b8e287210 */ /* 0x000fee00017e241b */
        /* <DEDUP_REMOVED lines=57> */
.L_x_74:
[----:B------:R-:W-:Y:S05]  /*3d70*/  BSYNC B0 ;  /* 0x0000000000007941 */ /* 0x000fea0003800000 */
.L_x_73:
        /* <DEDUP_REMOVED lines=43> */
[-C--:B------:R-:W-:Y:S02]  /*4030*/  @!P0 FMUL.FTZ R5, R5, R6.reuse ;  /* 0x0000000605058220 */ /* 0x080fe40000410000 */
        /* <DEDUP_REMOVED lines=15> */
.L_x_72:
[----:B------:R-:W-:Y:S05]  /*4130*/  BSYNC B1 ;  /* 0x0000000000017941 */ /* 0x000fea0003800000 */
.L_x_71:
        /* <DEDUP_REMOVED lines=62> */
.L_x_77:
[----:B------:R-:W-:Y:S05]  /*4520*/  BSYNC B0 ;  /* 0x0000000000007941 */ /* 0x000fea0003800000 */
.L_x_76:
        /* <DEDUP_REMOVED lines=10> */
[----:B------:R-:W-:Y:S02]  /*45d0*/  @!P0 PRMT R2, R38, 0x5432, R2 ;  /* 0x0000543226028816 */ /* 0x000fe40000000002 */
[----:B------:R-:W-:Y:S01]  /*45e0*/  @!P0 SHF.R.U32.HI R4, RZ, 0x10, R59 ;  /* 0x00000010ff048819 */ /* 0x000fe2000001163b */
[----:B------:R-:W-:Y:S01]  /*45f0*/  @!P0 IMAD.U32 R12, R14, 0x10000, RZ ;  /* 0x000100000e0c8824 */ /* 0x000fe200078e00ff */
[----:B------:R-:W-:Y:S01]  /*4600*/  @!P0 PRMT R6, R38, 0x5410, R3 ;  /* 0x0000541026068816 */ /* 0x000fe20000000003 */
[----:B------:R-:W-:Y:S01]  /*4610*/  @!P0 IMAD.U32 R7, R2, 0x10000, RZ ;  /* 0x0001000002078824 */ /* 0x000fe200078e00ff */
[----:B------:R-:W-:Y:S02]  /*4620*/  @!P0 PRMT R16, R65, 0x5432, R4 ;  /* 0x0000543241108816 */ /* 0x000fe40000000004 */
[----:B------:R-:W-:Y:S02]  /*4630*/  @!P0 LOP3.LUT R14, R14, 0xffff0000, RZ, 0xc0, !PT ;  /* 0xffff00000e0e8812 */ /* 0x000fe400078ec0ff */
[----:B------:R-:W-:Y:S01]  /*4640*/  @!P0 LOP3.LUT R5, R2, 0xffff0000, RZ, 0xc0, !PT ;  /* 0xffff000002058812 */ /* 0x000fe200078ec0ff */
        /* <DEDUP_REMOVED lines=40> */
[----:B------:R1:W-:Y:S01]  /*48d0*/  STG.E.128 [R6.64], R8 ;  /* 0x0000000806007986 */ /* 0x0003e2000c101d0a */
[----:B------:R-:W-:-:S05]  /*48e0*/  BRA `(.L_x_75) ;  /* 0x000028d000007947 */ /* 0x000fca0003800000 */
.L_x_54:
[-C--:B------:R-:W-:Y:S01]  /*48f0*/  ISETP.GE.AND P0, PT, R170, R76.reuse, PT ;  /* 0x0000004caa00720c */ /* 0x080fe20003f06270 */
[----:B------:R-:W-:Y:S01]  /*4900*/  CS2R R18, SRZ ;  /* 0x0000000000127805 */ /* 0x000fe2000001ff00 */
[----:B------:R-:W-:Y:S01]  /*4910*/  ISETP.NE.AND P4, PT, R98, RZ, PT ;  /* 0x000000ff6200720c */ /* 0x000fe20003f85270 */
[----:B------:R-:W-:Y:S01]  /*4920*/  CS2R R16, SRZ ;  /* 0x0000000000107805 */ /* 0x000fe2000001ff00 */
[C---:B------:R-:W-:Y:S01]  /*4930*/  ISETP.GE.OR P2, PT, R26.reuse, c[0x0][0x27c], P0 ;  /* 0x00009f001a007a0c */ /* 0x040fe20000746670 */
[----:B------:R-:W-:Y:S01]  /*4940*/  CS2R R62, SRZ ;  /* 0x00000000003e7805 */ /* 0x000fe2000001ff00 */
[----:B------:R-:W-:Y:S01]  /*4950*/  ISETP.GE.AND P0, PT, R169, R76, PT ;  /* 0x0000004ca900720c */ /* 0x000fe20003f06270 */
[----:B------:R-:W-:Y:S01]  /*4960*/  CS2R R60, SRZ ;  /* 0x00000000003c7805 */ /* 0x000fe2000001ff00 */
[----:B------:R-:W-:Y:S01]  /*4970*/  CS2R R22, SRZ ;  /* 0x0000000000167805 */ /* 0x000fe2000001ff00 */
[----:B------:R-:W-:Y:S01]  /*4980*/  CS2R R20, SRZ ;  /* 0x0000000000147805 */ /* 0x000fe2000001ff00 */
[----:B------:R-:W-:Y:S01]  /*4990*/  ISETP.GE.OR P3, PT, R26, c[0x0][0x27c], P0 ;  /* 0x00009f001a007a0c */ /* 0x000fe20000766670 */
[----:B------:R-:W-:Y:S01]  /*49a0*/  CS2R R66, SRZ ;  /* 0x0000000000427805 */ /* 0x000fe2000001ff00 */
[----:B------:R-:W-:Y:S01]  /*49b0*/  CS2R R64, SRZ ;  /* 0x0000000000407805 */ /* 0x000fe2000001ff00 */
[----:B------:R-:W-:Y:S01]  /*49c0*/  CS2R R30, SRZ ;  /* 0x00000000001e7805 */ /* 0x000fe2000001ff00 */
[----:B------:R-:W-:Y:S01]  /*49d0*/  CS2R R28, SRZ ;  /* 0x00000000001c7805 */ /* 0x000fe2000001ff00 */
[----:B------:R-:W-:Y:S01]  /*49e0*/  CS2R R70, SRZ ;  /* 0x0000000000467805 */ /* 0x000fe2000001ff00 */
[----:B------:R-:W-:Y:S01]  /*49f0*/  CS2R R68, SRZ ;  /* 0x0000000000447805 */ /* 0x000fe2000001ff00 */
[----:B------:R-:W-:Y:S01]  /*4a00*/  @!P2 IADD3 R3, P1, P0, R110, R10, R213 ;  /* 0x0000000a6e03a210 */ /* 0x000fe2000783e0d5 */
[----:B------:R-:W-:Y:S01]  /*4a10*/  CS2R R42, SRZ ;  /* 0x00000000002a7805 */ /* 0x000fe2000001ff00 */
[----:B------:R-:W-:Y:S01]  /*4a20*/  CS2R R40, SRZ ;  /* 0x0000000000287805 */ /* 0x000fe2000001ff00 */
[----:B------:R-:W-:Y:S01]  /*4a30*/  BSSY B0, `(.L_x_78) ;  /* 0x00000cb000007945 */ /* 0x000fe20003800000 */
[C---:B------:R-:W-:Y:S02]  /*4a40*/  @!P2 IADD3.X R4, R127.reuse, R38, R185, P1, P0 ;  /* 0x000000267f04a210 */ /* 0x040fe40000fe04b9 */
[----:B------:R-:W-:Y:S04]  /*4a50*/  @!P2 IADD3 R5, P1, P0, R108, R8, R210 ;  /* 0x000000086c05a210 */ /* 0x000fe8000783e0d2 */
[----:B------:R-:W-:Y:S02]  /*4a60*/  @!P2 IADD3.X R9, R124, R37, R186, P1, P0 ;  /* 0x000000257c09a210 */ /* 0x000fe40000fe04ba */
[----:B------:R-:W-:Y:S04]  /*4a70*/  @!P3 IADD3 R6, P1, P0, R110, R211, R10 ;  /* 0x000000d36e06b210 */ /* 0x000fe8000783e00a */
[----:B------:R-:W-:Y:S02]  /*4a80*/  @!P3 IADD3.X R11, R127, R182, R38, P1, P0 ;  /* 0x000000b67f0bb210 */ /* 0x000fe40000fe0426 */
[C---:B------:R-:W-:Y:S04]  /*4a90*/  @!P2 LEA R2, P0, R3.reuse, c[0x0][0x270], 0x1 ;  /* 0x00009c000302aa11 */ /* 0x040fe800078008ff */
[----:B------:R-:W-:Y:S02]  /*4aa0*/  @!P2 LEA.HI.X R3, R3, c[0x0][0x274], R4, 0x1, P0 ;  /* 0x00009d000303aa11 */ /* 0x000fe400000f0c04 */
[----:B------:R-:W-:Y:S03]  /*4ab0*/  @!P3 IADD3 R7, P1, P0, R108, R212, R8 ;  /* 0x000000d46c07b210 */ /* 0x000fe6000783e008 */
[----:B------:R1:W2:Y:S01]  /*4ac0*/  @!P2 LDG.E.128 R16, [R2.64] ;  /* 0x0000000a0210a981 */ /* 0x0002a2000c1e1d00 */
[----:B------:R-:W-:Y:S02]  /*4ad0*/  @!P3 IADD3.X R12, R124, R183, R37, P1, P0 ;  /* 0x000000b77c0cb210 */ /* 0x000fe40000fe0425 */
[----:B------:R-:W-:Y:S02]  /*4ae0*/  ISETP.GE.AND P0, PT, R168, R76, PT ;  /* 0x0000004ca800720c */ /* 0x000fe40003f06270 */
[C---:B------:R-:W-:Y:S04]  /*4af0*/  @!P2 LEA R4, P1, R5.reuse, c[0x0][0x288], 0x1 ;  /* 0x0000a2000504aa11 */ /* 0x040fe800078208ff */
[----:B------:R-:W-:Y:S02]  /*4b00*/  @!P2 LEA.HI.X R5, R5, c[0x0][0x28c], R9, 0x1, P1 ;  /* 0x0000a3000505aa11 */ /* 0x000fe400008f0c09 */
[----:B------:R-:W-:Y:S03]  /*4b10*/  ISETP.GE.OR P1, PT, R26, c[0x0][0x27c], P0 ;  /* 0x00009f001a007a0c */ /* 0x000fe60000726670 */
[----:B------:R3:W4:Y:S01]  /*4b20*/  @!P2 LDG.E.128 R60, [R4.64] ;  /* 0x0000000a043ca981 */ /* 0x000722000c1e1d00 */
[C---:B-1----:R-:W-:Y:S04]  /*4b30*/  @!P3 LEA R2, P0, R6.reuse, c[0x0][0x270], 0x1 ;  /* 0x00009c000602ba11 */ /* 0x042fe800078008ff */
[----:B------:R-:W-:Y:S02]  /*4b40*/  @!P3 LEA.HI.X R3, R6, c[0x0][0x274], R11, 0x1, P0 ;  /* 0x00009d000603ba11 */ /* 0x000fe400000f0c0b */
[C---:B------:R-:W-:Y:S03]  /*4b50*/  @!P3 LEA R6, P0, R7.reuse, c[0x0][0x288], 0x1 ;  /* 0x0000a2000706ba11 */ /* 0x040fe600078008ff */
[----:B------:R1:W4:Y:S01]  /*4b60*/  @!P3 LDG.E.128 R20, [R2.64] ;  /* 0x0000000a0214b981 */ /* 0x000322000c1e1d00 */
[----:B------:R-:W-:Y:S02]  /*4b70*/  @!P3 LEA.HI.X R7, R7, c[0x0][0x28c], R12, 0x1, P0 ;  /* 0x0000a3000707ba11 */ /* 0x000fe400000f0c0c */
[----:B---3--:R-:W-:Y:S05]  /*4b80*/  @!P1 IADD3 R4, P2, P0, R110, R206, R10 ;  /* 0x000000ce6e049210 */ /* 0x008fea000785e00a */
[----:B------:R3:W4:Y:S01]  /*4b90*/  @!P3 LDG.E.128 R64, [R6.64] ;  /* 0x0000000a0640b981 */ /* 0x000722000c1e1d00 */
[----:B-1----:R-:W-:Y:S02]  /*4ba0*/  @!P1 IADD3.X R3, R127, R132, R38, P2, P0 ;  /* 0x000000847f039210 */ /* 0x002fe400017e0426 */
[----:B------:R-:W-:Y:S02]  /*4bb0*/  @!P1 LEA R2, P0, R4, c[0x0][0x270], 0x1 ;  /* 0x00009c0004029a11 */ /* 0x000fe400078008ff */
[----:B------:R-:W-:Y:S02]  /*4bc0*/  @!P1 IADD3 R5, P3, P2, R108, R204, R8 ;  /* 0x000000cc6c059210 */ /* 0x000fe40007a7e008 */
[----:B------:R-:W-:Y:S02]  /*4bd0*/  @!P1 LEA.HI.X R3, R4, c[0x0][0x274], R3, 0x1, P0 ;  /* 0x00009d0004039a11 */ /* 0x000fe400000f0c03 */
[----:B---3--:R-:W-:Y:S02]  /*4be0*/  @!P1 IADD3.X R6, R124, R131, R37, P3, P2 ;  /* 0x000000837c069210 */ /* 0x008fe40001fe4425 */
[----:B------:R-:W-:Y:S01]  /*4bf0*/  @!P1 LEA R4, P2, R5, c[0x0][0x288], 0x1 ;  /* 0x0000a20005049a11 */ /* 0x000fe200078408ff */
[----:B------:R1:W3:Y:S01]  /*4c00*/  @!P1 LDG.E.128 R28, [R2.64] ;  /* 0x0000000a021c9981 */ /* 0x0002e2000c1e1d00 */
[----:B------:R-:W-:Y:S02]  /*4c10*/  ISETP.GE.AND P0, PT, R101, R76, PT ;  /* 0x0000004c6500720c */ /* 0x000fe40003f06270 */
[----:B------:R-:W-:Y:S02]  /*4c20*/  @!P1 LEA.HI.X R5, R5, c[0x0][0x28c], R6, 0x1, P2 ;  /* 0x0000a30005059a11 */ /* 0x000fe400010f0c06 */
[----:B------:R-:W-:Y:S01]  /*4c30*/  ISETP.GE.OR P0, PT, R26, c[0x0][0x27c], P0 ;  /* 0x00009f001a007a0c */ /* 0x000fe20000706670 */
[----:B------:R-:W-:Y:S02]  /*4c40*/  CS2R R6, SRZ ;  /* 0x0000000000067805 */ /* 0x000fe4000001ff00 */
[----:B------:R1:W3:Y:S10]  /*4c50*/  @!P1 LDG.E.128 R68, [R4.64] ;  /* 0x0000000a04449981 */ /* 0x0002f4000c1e1d00 */
[----:B------:R-:W-:Y:S05]  /*4c60*/  @!P0 IADD3 R10, P3, R110, R10, RZ ;  /* 0x0000000a6e0a8210 */ /* 0x000fea0007f7e0ff */
[----:B------:R-:W-:Y:S01]  /*4c70*/  @!P0 IMAD.X R38, R38, 0x1, R127, P3 ;  /* 0x0000000126268824 */ /* 0x000fe200018e067f */
[----:B-1----:R-:W-:Y:S04]  /*4c80*/  @!P0 IADD3 R3, P2, R108, R8, RZ ;  /* 0x000000086c038210 */ /* 0x002fe80007f5e0ff */
[----:B------:R-:W-:Y:S01]  /*4c90*/  @!P0 LEA R2, P1, R3, c[0x0][0x288], 0x1 ;  /* 0x0000a20003028a11 */ /* 0x000fe200078208ff */
[----:B------:R-:W-:Y:S01]  /*4ca0*/  @!P0 IMAD.X R37, R37, 0x1, R124, P2 ;  /* 0x0000000125258824 */ /* 0x000fe200010e067c */
[C---:B------:R-:W-:Y:S01]  /*4cb0*/  @!P0 LEA R8, P2, R10.reuse, c[0x0][0x270], 0x1 ;  /* 0x00009c000a088a11 */ /* 0x040fe200078408ff */
[----:B------:R-:W-:Y:S03]  /*4cc0*/  CS2R R4, SRZ ;  /* 0x0000000000047805 */ /* 0x000fe6000001ff00 */
[----:B------:R-:W-:Y:S02]  /*4cd0*/  @!P0 LEA.HI.X R9, R10, c[0x0][0x274], R38, 0x1, P2 ;  /* 0x00009d000a098a11 */ /* 0x000fe400010f0c26 */
[----:B------:R-:W-:Y:S02]  /*4ce0*/  @!P0 LEA.HI.X R3, R3, c[0x0][0x28c], R37, 0x1, P1 ;  /* 0x0000a30003038a11 */ /* 0x000fe400008f0c25 */
[----:B------:R-:W-:Y:S01]  /*4cf0*/  ISETP.GE.OR P1, PT, R101, R76, !P4 ;  /* 0x0000004c6500720c */ /* 0x000fe20006726670 */
[----:B------:R1:W5:Y:S08]  /*4d00*/  @!P0 LDG.E.128 R4, [R8.64] ;  /* 0x0000000a08048981 */ /* 0x000370000c1e1d00 */
[----:B------:R2:W5:Y:S01]  /*4d10*/  @!P0 LDG.E.128 R40, [R2.64] ;  /* 0x0000000a02288981 */ /* 0x000562000c1e1d00 */
[----:B------:R-:W-:Y:S01]  /*4d20*/  ISETP.GE.AND P0, PT, R26, c[0x0][0x27c], PT ;  /* 0x00009f001a007a0c */ /* 0x000fe20003f06270 */
[----:B--2---:R-:W-:Y:S02]  /*4d30*/  IMAD.MOV.U32 R2, RZ, RZ, R18 ;  /* 0x000000ffff027224 */ /* 0x004fe400078e0012 */
[----:B-1----:R-:W-:Y:S02]  /*4d40*/  IMAD.MOV.U32 R8, RZ, RZ, R19 ;  /* 0x000000ffff087224 */ /* 0x002fe400078e0013 */
[----:B------:R-:W-:Y:S03]  /*4d50*/  IMAD.MOV.U32 R3, RZ, RZ, R16 ;  /* 0x000000ffff037224 */ /* 0x000fe600078e0010 */
[----:B------:R-:W-:Y:S01]  /*4d60*/  PRMT R34, R8, 0x5410, R2 ;  /* 0x0000541008227816 */ /* 0x000fe20000000002 */
[----:B------:R-:W-:Y:S05]  /*4d70*/  IMAD.MOV.U32 R2, RZ, RZ, R17 ;  /* 0x000000ffff027224 */ /* 0x000fea00078e0011 */
[----:B------:R-:W-:Y:S01]  /*4d80*/  PRMT R24, R2, 0x5410, R3 ;  /* 0x0000541002187816 */ /* 0x000fe20000000003 */
[----:B----4-:R-:W-:Y:S02]  /*4d90*/  IMAD.MOV.U32 R8, RZ, RZ, R62 ;  /* 0x000000ffff087224 */ /* 0x010fe400078e003e */
[----:B------:R-:W-:Y:S02]  /*4da0*/  IMAD.MOV.U32 R2, RZ, RZ, R63 ;  /* 0x000000ffff027224 */ /* 0x000fe400078e003f */
[----:B------:R-:W-:Y:S03]  /*4db0*/  IMAD.MOV.U32 R3, RZ, RZ, R61 ;  /* 0x000000ffff037224 */ /* 0x000fe600078e003d */
[----:B------:R-:W-:Y:S01]  /*4dc0*/  PRMT R55, R2, 0x5410, R8 ;  /* 0x0000541002377816 */ /* 0x000fe20000000008 */
[----:B------:R-:W-:Y:S05]  /*4dd0*/  IMAD.MOV.U32 R8, RZ, RZ, R60 ;  /* 0x000000ffff087224 */ /* 0x000fea00078e003c */
[----:B------:R-:W-:Y:S01]  /*4de0*/  PRMT R54, R8, 0x5410, R3 ;  /* 0x0000541008367816 */ /* 0x000fe20000000003 */
[----:B------:R-:W-:Y:S02]  /*4df0*/  IMAD.MOV.U32 R2, RZ, RZ, R22 ;  /* 0x000000ffff027224 */ /* 0x000fe400078e0016 */
[----:B------:R-:W-:Y:S02]  /*4e00*/  IMAD.MOV.U32 R8, RZ, RZ, R23 ;  /* 0x000000ffff087224 */ /* 0x000fe400078e0017 */
[----:B------:R-:W-:Y:S03]  /*4e10*/  IMAD.MOV.U32 R3, RZ, RZ, R20 ;  /* 0x000000ffff037224 */ /* 0x000fe600078e0014 */
[----:B------:R-:W-:Y:S01]  /*4e20*/  PRMT R36, R8, 0x5410, R2 ;  /* 0x0000541008247816 */ /* 0x000fe20000000002 */
[----:B------:R-:W-:Y:S02]  /*4e30*/  IMAD.MOV.U32 R2, RZ, RZ, R21 ;  /* 0x000000ffff027224 */ /* 0x000fe400078e0015 */
[----:B------:R-:W-:Y:S03]  /*4e40*/  IMAD.MOV.U32 R8, RZ, RZ, R66 ;  /* 0x000000ffff087224 */ /* 0x000fe600078e0042 */
[----:B------:R-:W-:Y:S01]  /*4e50*/  PRMT R35, R2, 0x5410, R3 ;  /* 0x0000541002237816 */ /* 0x000fe20000000003 */
[----:B------:R-:W-:Y:S02]  /*4e60*/  IMAD.MOV.U32 R2, RZ, RZ, R67 ;  /* 0x000000ffff027224 */ /* 0x000fe400078e0043 */
[----:B------:R-:W-:Y:S03]  /*4e70*/  IMAD.MOV.U32 R3, RZ, RZ, R65 ;  /* 0x000000ffff037224 */ /* 0x000fe600078e0041 */
[----:B------:R-:W-:Y:S01]  /*4e80*/  PRMT R73, R2, 0x5410, R8 ;  /* 0x0000541002497816 */ /* 0x000fe20000000008 */
[----:B------:R-:W-:Y:S05]  /*4e90*/  IMAD.MOV.U32 R8, RZ, RZ, R64 ;  /* 0x000000ffff087224 */ /* 0x000fea00078e0040 */
[----:B------:R-:W-:Y:S01]  /*4ea0*/  PRMT R72, R8, 0x5410, R3 ;  /* 0x0000541008487816 */ /* 0x000fe20000000003 */
[----:B---3--:R-:W-:Y:S02]  /*4eb0*/  IMAD.MOV.U32 R2, RZ, RZ, R30 ;  /* 0x000000ffff027224 */ /* 0x008fe400078e001e */
[----:B------:R-:W-:Y:S02]  /*4ec0*/  IMAD.MOV.U32 R8, RZ, RZ, R31 ;  /* 0x000000ffff087224 */ /* 0x000fe400078e001f */
[----:B------:R-:W-:Y:S03]  /*4ed0*/  IMAD.MOV.U32 R3, RZ, RZ, R28 ;  /* 0x000000ffff037224 */ /* 0x000fe600078e001c */
[----:B------:R-:W-:Y:S01]  /*4ee0*/  PRMT R38, R8, 0x5410, R2 ;  /* 0x0000541008267816 */ /* 0x000fe20000000002 */
[----:B------:R-:W-:Y:S02]  /*4ef0*/  IMAD.MOV.U32 R2, RZ, RZ, R29 ;  /* 0x000000ffff027224 */ /* 0x000fe400078e001d */
[----:B------:R-:W-:Y:S02]  /*4f00*/  IMAD.MOV.U32 R9, RZ, RZ, R70 ;  /* 0x000000ffff097224 */ /* 0x000fe400078e0046 */
[----:B------:R-:W-:Y:S01]  /*4f10*/  IMAD.MOV.U32 R8, RZ, RZ, R71 ;  /* 0x000000ffff087224 */ /* 0x000fe200078e0047 */
[----:B------:R-:W-:Y:S01]  /*4f20*/  PRMT R37, R2, 0x5410, R3 ;  /* 0x0000541002257816 */ /* 0x000fe20000000003 */
[----:B------:R-:W-:Y:S02]  /*4f30*/  IMAD.MOV.U32 R3, RZ, RZ, R68 ;  /* 0x000000ffff037224 */ /* 0x000fe400078e0044 */
[----:B------:R-:W-:Y:S01]  /*4f40*/  IMAD.MOV.U32 R2, RZ, RZ, R69 ;  /* 0x000000ffff027224 */ /* 0x000fe200078e0045 */
[----:B------:R-:W-:Y:S04]  /*4f50*/  PRMT R75, R8, 0x5410, R9 ;  /* 0x00005410084b7816 */ /* 0x000fe80000000009 */
[----:B------:R-:W-:Y:S01]  /*4f60*/  PRMT R74, R2, 0x5410, R3 ;  /* 0x00005410024a7816 */ /* 0x000fe20000000003 */
[----:B------:R-:W-:-:S05]  /*4f70*/  @P1 BRA `(.L_x_79) ;  /* 0x0000076000001947 */ /* 0x000fca0003800000 */
[----:B------:R-:W-:Y:S01]  /*4f80*/  IADD3 R3, P1, R188, R86, RZ ;  /* 0x00000056bc037210 */ /* 0x000fe20007f3e0ff */
[----:B------:R-:W1:Y:S01]  /*4f90*/  LDS.128 R12, [R150+0x3900] ;  /* 0x00390000960c7984 */ /* 0x000e620000000c00 */
[----:B-----5:R-:W-:Y:S01]  /*4fa0*/  @!P0 SHF.R.U32.HI R45, RZ, 0x10, R41 ;  /* 0x00000010ff2d8819 */ /* 0x020fe20000011629 */
[----:B------:R-:W-:Y:S01]  /*4fb0*/  IMAD.MOV.U32 R11, RZ, RZ, R7 ;  /* 0x000000ffff0b7224 */ /* 0x000fe200078e0007 */
[----:B------:R-:W-:Y:S01]  /*4fc0*/  MOV R10, R5 ;  /* 0x00000005000a7202 */ /* 0x000fe20000000f00 */
[----:B------:R-:W-:Y:S01]  /*4fd0*/  IMAD.X R2, R91, 0x1, R144, P1 ;  /* 0x000000015b027824 */ /* 0x000fe200008e0690 */
[-C--:B------:R-:W-:Y:S01]  /*4fe0*/  IADD3 R49, P2, P1, R92, R3.reuse, R120 ;  /* 0x000000035c317210 */ /* 0x080fe2000795e078 */
[----:B------:R-:W-:Y:S02]  /*4ff0*/  IMAD.MOV.U32 R47, RZ, RZ, R43 ;  /* 0x000000ffff2f7224 */ /* 0x000fe400078e002b */
[----:B------:R-:W2:Y:S01]  /*5000*/  LDS.128 R56, [R154+0x3900] ;  /* 0x003900009a387984 */ /* 0x000ea20000000c00 */
[-C--:B------:R-:W-:Y:S01]  /*5010*/  IADD3.X R51, R95, R2.reuse, R126, P2, P1 ;  /* 0x000000025f337210 */ /* 0x080fe200017e247e */
[----:B------:R-:W-:Y:S01]  /*5020*/  IMAD.MOV.U32 R9, RZ, RZ, R40 ;  /* 0x000000ffff097224 */ /* 0x000fe200078e0028 */
[----:B------:R-:W-:Y:S01]  /*5030*/  ISETP.GE.AND P1, PT, R100, c[0x0][0x1d4], PT ;  /* 0x0000750064007a0c */ /* 0x000fe20003f26270 */
[----:B------:R-:W-:Y:S01]  /*5040*/  IMAD.MOV.U32 R8, RZ, RZ, R4 ;  /* 0x000000ffff087224 */ /* 0x000fe200078e0004 */
[--C-:B------:R-:W-:Y:S01]  /*5050*/  @!P0 SHF.R.U64 R40, R40, 0x10, R41.reuse ;  /* 0x0000001028288819 */ /* 0x100fe20000001229 */
[----:B------:R-:W-:Y:S01]  /*5060*/  IMAD.MOV.U32 R46, RZ, RZ, R41 ;  /* 0x000000ffff2e7224 */ /* 0x000fe200078e0029 */
[----:B------:R-:W-:Y:S01]  /*5070*/  @!P0 SHF.R.U64 R4, R4, 0x10, R5 ;  /* 0x0000001004048819 */ /* 0x000fe20000001205 */
[----:B------:R-:W-:Y:S01]  /*5080*/  IMAD.MOV.U32 R44, RZ, RZ, R42 ;  /* 0x000000ffff2c7224 */ /* 0x000fe200078e002a */
[----:B------:R-:W-:Y:S02]  /*5090*/  @!P0 PRMT R41, R9, 0x5410, R40 ;  /* 0x0000541009298816 */ /* 0x000fe40000000028 */
[----:B------:R-:W-:Y:S02]  /*50a0*/  @!P0 PRMT R9, R8, 0x5410, R4 ;  /* 0x0000541008098816 */ /* 0x000fe40000000004 */
[--C-:B------:R-:W-:Y:S02]  /*50b0*/  @!P0 SHF.R.U64 R42, R42, 0x10, R43.reuse ;  /* 0x000000102a2a8819 */ /* 0x100fe4000000122b */
[----:B------:R-:W-:Y:S02]  /*50c0*/  @!P0 SHF.R.U32.HI R43, RZ, 0x10, R43 ;  /* 0x00000010ff2b8819 */ /* 0x000fe4000001162b */
[----:B------:R-:W-:Y:S02]  /*50d0*/  @!P1 IADD3 R50, P3, P2, R92, R3, R100 ;  /* 0x000000035c329210 */ /* 0x000fe40007a7e064 */
[----:B------:R-:W-:Y:S02]  /*50e0*/  @!P0 PRMT R52, R47, 0x5410, R43 ;  /* 0x000054102f348816 */ /* 0x000fe4000000002b */
[----:B------:R-:W-:Y:S02]  /*50f0*/  @!P1 IADD3.X R53, R95, R2, R125, P3, P2 ;  /* 0x000000025f359210 */ /* 0x000fe40001fe447d */
[C---:B------:R-:W-:Y:S02]  /*5100*/  LEA R80, P2, R49.reuse, c[0x0][0x1c8], 0x1 ;  /* 0x0000720031507a11 */ /* 0x040fe400078408ff */
[----:B------:R-:W-:Y:S02]  /*5110*/  @!P0 SHF.R.U32.HI R2, RZ, 0x10, R7 ;  /* 0x00000010ff028819 */ /* 0x000fe40000011607 */
[----:B------:R-:W-:Y:S02]  /*5120*/  LEA.HI.X R81, R49, c[0x0][0x1cc], R51, 0x1, P2 ;  /* 0x0000730031517a11 */ /* 0x000fe400010f0c33 */
[----:B------:R-:W-:Y:S02]  /*5130*/  @!P1 LEA R78, P2, R50, c[0x0][0x1c8], 0x1 ;  /* 0x00007200324e9a11 */ /* 0x000fe400078408ff */
[----:B------:R-:W-:Y:S01]  /*5140*/  @!P0 PRMT R11, R11, 0x5410, R2 ;  /* 0x000054100b0b8816 */ /* 0x000fe20000000002 */
[----:B-1----:R-:W-:Y:S01]  /*5150*/  @!P0 IMAD.U32 R2, R12, 0x10000, RZ ;  /* 0x000100000c028824 */ /* 0x002fe200078e00ff */
[----:B------:R-:W-:Y:S02]  /*5160*/  @!P1 LEA.HI.X R79, R50, c[0x0][0x1cc], R53, 0x1, P2 ;  /* 0x00007300324f9a11 */ /* 0x000fe400010f0c35 */
[----:B------:R-:W-:Y:S02]  /*5170*/  @!P0 SHF.L.U32 R4, R13, 0x10, RZ ;  /* 0x000000100d048819 */ /* 0x000fe400000006ff */
[----:B------:R-:W-:Y:S02]  /*5180*/  @!P0 SHF.R.U32.HI R3, RZ, 0x10, R5 ;  /* 0x00000010ff038819 */ /* 0x000fe40000011605 */
[----:B------:R-:W-:Y:S01]  /*5190*/  @!P0 SHF.R.U64 R5, R6, 0x10, R7 ;  /* 0x0000001006058819 */ /* 0x000fe20000001207 */
[----:B--2---:R-:W-:Y:S01]  /*51a0*/  @!P0 IMAD.U32 R43, R57, 0x10000, RZ ;  /* 0x00010000392b8824 */ /* 0x004fe200078e00ff */
[----:B------:R-:W-:Y:S02]  /*51b0*/  @!P0 SHF.L.U32 R7, R56, 0x10, RZ ;  /* 0x0000001038078819 */ /* 0x000fe400000006ff */
[C---:B------:R-:W-:Y:S02]  /*51c0*/  @!P0 SHF.L.U32 R47, R58.reuse, 0x10, RZ ;  /* 0x000000103a2f8819 */ /* 0x040fe400000006ff */
[----:B------:R-:W-:Y:S02]  /*51d0*/  @!P0 LOP3.LUT R49, R58, 0xffff0000, RZ, 0xc0, !PT ;  /* 0xffff00003a318812 */ /* 0x000fe400078ec0ff */
[C---:B------:R-:W-:Y:S02]  /*51e0*/  @!P0 SHF.L.U32 R51, R59.reuse, 0x10, RZ ;  /* 0x000000103b338819 */ /* 0x040fe400000006ff */
[----:B------:R-:W-:Y:S02]  /*51f0*/  @!P0 LOP3.LUT R53, R59, 0xffff0000, RZ, 0xc0, !PT ;  /* 0xffff00003b358812 */ /* 0x000fe400078ec0ff */
[----:B------:R-:W-:Y:S02]  /*5200*/  @!P0 PRMT R40, R46, 0x5410, R45 ;  /* 0x000054102e288816 */ /* 0x000fe4000000002d */
[----:B------:R-:W-:Y:S01]  /*5210*/  @!P0 PRMT R8, R10, 0x5410, R3 ;  /* 0x000054100a088816 */ /* 0x000fe20000000003 */
[----:B------:R-:W-:Y:S01]  /*5220*/  @!P0 IMAD.U32 R3, R9, 0x10000, RZ ;  /* 0x0001000009038824 */ /* 0x000fe200078e00ff */
[----:B------:R-:W-:Y:S01]  /*5230*/  @!P0 PRMT R10, R6, 0x5410, R5 ;  /* 0x00005410060a8816 */ /* 0x000fe20000000005 */
[----:B------:R-:W-:Y:S01]  /*5240*/  @!P0 IMAD.U32 R6, R41, 0x10000, RZ ;  /* 0x0001000029068824 */ /* 0x000fe200078e00ff */
[----:B------:R-:W-:Y:S01]  /*5250*/  @!P0 PRMT R48, R44, 0x5410, R42 ;  /* 0x000054102c308816 */ /* 0x000fe2000000002a */
[----:B------:R-:W-:Y:S02]  /*5260*/  @!P0 IMAD.U32 R42, R40, 0x10000, RZ ;  /* 0x00010000282a8824 */ /* 0x000fe400078e00ff */
[C---:B------:R-:W-:Y:S02]  /*5270*/  @!P0 FMUL.FTZ R44, R2.reuse, R6 ;  /* 0x00000006022c8220 */ /* 0x040fe40000410000 */
[-C--:B------:R-:W-:Y:S02]  /*5280*/  @!P0 FMUL.FTZ R2, R2, R3.reuse ;  /* 0x0000000302028220 */ /* 0x080fe40000410000 */
[----:B------:R-:W-:Y:S01]  /*5290*/  @!P0 FFMA.FTZ R90, R7, R3, -R44 ;  /* 0x00000003075a8223 */ /* 0x000fe2000001082c */
[----:B------:R-:W-:Y:S01]  /*52a0*/  @!P0 LOP3.LUT R3, R13, 0xffff0000, RZ, 0xc0, !PT ;  /* 0xffff00000d038812 */ /* 0x000fe200078ec0ff */
[----:B------:R-:W-:Y:S01]  /*52b0*/  @!P0 FFMA.FTZ R2, R6, R7, R2 ;  /* 0x0000000706028223 */ /* 0x000fe20000010002 */
[----:B------:R-:W-:Y:S01]  /*52c0*/  @!P0 LOP3.LUT R7, R12, 0xffff0000, RZ, 0xc0, !PT ;  /* 0xffff00000c078812 */ /* 0x000fe200078ec0ff */
[C---:B------:R-:W-:Y:S01]  /*52d0*/  @!P0 IMAD.U32 R5, R8.reuse, 0x10000, RZ ;  /* 0x0001000008058824 */ /* 0x040fe200078e00ff */
[----:B------:R-:W-:Y:S01]  /*52e0*/  @!P0 LOP3.LUT R6, R8, 0xffff0000, RZ, 0xc0, !PT ;  /* 0xffff000008068812 */ /* 0x000fe200078ec0ff */
[C---:B------:R-:W-:Y:S01]  /*52f0*/  @!P0 FMUL.FTZ R45, R4.reuse, R42 ;  /* 0x0000002a042d8220 */ /* 0x040fe20000410000 */
[----:B------:R-:W-:Y:S01]  /*5300*/  @!P0 LOP3.LUT R8, R9, 0xffff0000, RZ, 0xc0, !PT ;  /* 0xffff000009088812 */ /* 0x000fe200078ec0ff */
[-C--:B------:R-:W-:Y:S01]  /*5310*/  @!P0 FMUL.FTZ R4, R4, R5.reuse ;  /* 0x0000000504048220 */ /* 0x080fe20000410000 */
[----:B------:R-:W-:Y:S01]  /*5320*/  @!P0 LOP3.LUT R44, R40, 0xffff0000, RZ, 0xc0, !PT ;  /* 0xffff0000282c8812 */ /* 0x000fe200078ec0ff */
[----:B------:R-:W-:Y:S01]  /*5330*/  @!P0 FFMA.FTZ R89, R43, R5, -R45 ;  /* 0x000000052b598223 */ /* 0x000fe2000001082d */
[----:B------:R-:W-:Y:S01]  /*5340*/  @!P0 LOP3.LUT R40, R41, 0xffff0000, RZ, 0xc0, !PT ;  /* 0xffff000029288812 */ /* 0x000fe200078ec0ff */
[C---:B------:R-:W-:Y:S01]  /*5350*/  @!P0 FMUL.FTZ R5, R3.reuse, R6 ;  /* 0x0000000603058220 */ /* 0x040fe20000410000 */
[----:B------:R-:W-:Y:S01]  /*5360*/  @!P0 LOP3.LUT R41, R56, 0xffff0000, RZ, 0xc0, !PT ;  /* 0xffff000038298812 */ /* 0x000fe200078ec0ff */
[----:B------:R-:W-:Y:S01]  /*5370*/  @!P0 FMUL.FTZ R9, R3, R44 ;  /* 0x0000002c03098220 */ /* 0x000fe20000410000 */
[----:B------:R-:W-:Y:S01]  /*5380*/  @!P0 LOP3.LUT R45, R57, 0xffff0000, RZ, 0xc0, !PT ;  /* 0xffff0000392d8812 */ /* 0x000fe200078ec0ff */
[C---:B------:R-:W-:Y:S02]  /*5390*/  @!P0 FMUL.FTZ R46, R7.reuse, R40 ;  /* 0x00000028072e8220 */ /* 0x040fe40000410000 */
[-C--:B------:R-:W-:Y:S02]  /*53a0*/  @!P0 FMUL.FTZ R3, R7, R8.reuse ;  /* 0x0000000807038220 */ /* 0x080fe40000410000 */
[----:B------:R-:W-:Y:S01]  /*53b0*/  @!P0 FFMA.FTZ R85, R41, R8, -R46 ;  /* 0x0000000829558223 */ /* 0x000fe2000001082e */
[----:B------:R-:W-:Y:S01]  /*53c0*/  @!P0 LOP3.LUT R8, R14, 0xffff0000, RZ, 0xc0, !PT ;  /* 0xffff00000e088812 */ /* 0x000fe200078ec0ff */
[C---:B------:R-:W-:Y:S01]  /*53d0*/  @!P0 IMAD.U32 R46, R48.reuse, 0x10000, RZ ;  /* 0x00010000302e8824 */ /* 0x040fe200078e00ff */
[----:B------:R-:W-:Y:S01]  /*53e0*/  @!P0 LOP3.LUT R48, R48, 0xffff0000, RZ, 0xc0, !PT ;  /* 0xffff000030308812 */ /* 0x000fe200078ec0ff */
[----:B------:R-:W-:Y:S01]  /*53f0*/  @!P0 FFMA.FTZ R88, R45, R6, -R9 ;  /* 0x000000062d588223 */ /* 0x000fe20000010809 */
[----:B------:R-:W-:Y:S01]  /*5400*/  @!P0 LOP3.LUT R9, R10, 0xffff0000, RZ, 0xc0, !PT ;  /* 0xffff00000a098812 */ /* 0x000fe200078ec0ff */
[----:B------:R-:W-:Y:S02]  /*5410*/  @!P0 IMAD.U32 R6, R14, 0x10000, RZ ;  /* 0x000100000e068824 */ /* 0x000fe400078e00ff */
[----:B------:R-:W-:Y:S02]  /*5420*/  @!P0 IMAD.U32 R7, R10, 0x10000, RZ ;  /* 0x000100000a078824 */ /* 0x000fe400078e00ff */
[----:B------:R-:W-:Y:S02]  /*5430*/  @!P0 FMUL.FTZ R10, R6, R46 ;  /* 0x0000002e060a8220 */ /* 0x000fe40000410000 */
[----:B------:R-:W-:Y:S02]  /*5440*/  @!P0 FMUL.FTZ R50, R8, R48 ;  /* 0x0000003008328220 */ /* 0x000fe40000410000 */
[----:B------:R-:W-:Y:S01]  /*5450*/  @!P0 FFMA.FTZ R84, R47, R7, -R10 ;  /* 0x000000072f548223 */ /* 0x000fe2000001080a */
[----:B------:R-:W-:Y:S01]  /*5460*/  @!P0 LOP3.LUT R10, R15, 0xffff0000, RZ, 0xc0, !PT ;  /* 0xffff00000f0a8812 */ /* 0x000fe200078ec0ff */
[----:B------:R-:W-:Y:S02]  /*5470*/  @!P0 FFMA.FTZ R83, R49, R9, -R50 ;  /* 0x0000000931538223 */ /* 0x000fe40000010832 */
[C---:B------:R-:W-:Y:S01]  /*5480*/  @!P0 IMAD.U32 R50, R52.reuse, 0x10000, RZ ;  /* 0x0001000034328824 */ /* 0x040fe200078e00ff */
[----:B------:R-:W-:Y:S01]  /*5490*/  @!P0 LOP3.LUT R52, R52, 0xffff0000, RZ, 0xc0, !PT ;  /* 0xffff000034348812 */ /* 0x000fe200078ec0ff */
[----:B------:R-:W-:Y:S02]  /*54a0*/  @!P0 FMUL.FTZ R6, R6, R7 ;  /* 0x0000000706068220 */ /* 0x000fe40000410000 */
[----:B------:R-:W-:Y:S02]  /*54b0*/  @!P0 FMUL.FTZ R7, R8, R9 ;  /* 0x0000000908078220 */ /* 0x000fe40000410000 */
[----:B------:R-:W-:Y:S02]  /*54c0*/  @!P0 IMAD.U32 R8, R15, 0x10000, RZ ;  /* 0x000100000f088824 */ /* 0x000fe400078e00ff */
[C---:B------:R-:W-:Y:S01]  /*54d0*/  @!P0 IMAD.U32 R9, R11.reuse, 0x10000, RZ ;  /* 0x000100000b098824 */ /* 0x040fe200078e00ff */
[----:B------:R-:W-:Y:S01]  /*54e0*/  @!P0 LOP3.LUT R11, R11, 0xffff0000, RZ, 0xc0, !PT ;  /* 0xffff00000b0b8812 */ /* 0x000fe200078ec0ff */
[----:B------:R-:W-:Y:S01]  /*54f0*/  @!P0 FFMA.FTZ R3, R40, R41, R3 ;  /* 0x0000002928038223 */ /* 0x000fe20000010003 */
[----:B------:R-:W-:Y:S01]  /*5500*/  @!P0 F2FP.BF16.PACK_AB R40, R83, R84 ;  /* 0x000000545328823e */ /* 0x000fe200000010ff */
[----:B------:R-:W-:Y:S02]  /*5510*/  @!P0 FMUL.FTZ R77, R8, R50 ;  /* 0x00000032084d8220 */ /* 0x000fe40000410000 */
[----:B------:R-:W-:Y:S01]  /*5520*/  @!P0 FMUL.FTZ R82, R10, R52 ;  /* 0x000000340a528220 */ /* 0x000fe20000410000 */
[----:B------:R-:W-:Y:S01]  /*5530*/  @!P0 F2FP.BF16.PACK_AB R2, R3, R2 ;  /* 0x000000020302823e */ /* 0x000fe200000010ff */
[----:B------:R-:W-:Y:S02]  /*5540*/  @!P0 FFMA.FTZ R4, R42, R43, R4 ;  /* 0x0000002b2a048223 */ /* 0x000fe40000010004 */
[----:B------:R-:W-:Y:S02]  /*5550*/  @!P0 FFMA.FTZ R5, R44, R45, R5 ;  /* 0x0000002d2c058223 */ /* 0x000fe40000010005 */
[----:B------:R-:W-:Y:S02]  /*5560*/  @!P0 FFMA.FTZ R77, R51, R9, -R77 ;  /* 0x00000009334d8223 */ /* 0x000fe4000001084d */
[----:B------:R-:W-:Y:S01]  /*5570*/  @!P0 FFMA.FTZ R82, R53, R11, -R82 ;  /* 0x0000000b35528223 */ /* 0x000fe20000010852 */
[----:B------:R-:W-:Y:S01]  /*5580*/  @!P0 F2FP.BF16.PACK_AB R4, R5, R4 ;  /* 0x000000040504823e */ /* 0x000fe200000010ff */
[----:B------:R-:W-:Y:S02]  /*5590*/  @!P0 FMUL.FTZ R8, R8, R9 ;  /* 0x0000000908088220 */ /* 0x000fe40000410000 */
[----:B------:R-:W-:Y:S01]  /*55a0*/  @!P0 FFMA.FTZ R6, R46, R47, R6 ;  /* 0x0000002f2e068223 */ /* 0x000fe20000010006 */
[----:B------:R-:W-:Y:S01]  /*55b0*/  @!P0 F2FP.BF16.PACK_AB R41, R82, R77 ;  /* 0x0000004d5229823e */ /* 0x000fe200000010ff */
[----:B------:R-:W-:Y:S01]  /*55c0*/  @!P0 FMUL.FTZ R9, R10, R11 ;  /* 0x0000000b0a098220 */ /* 0x000fe20000410000 */
[----:B------:R-:W-:Y:S01]  /*55d0*/  @!P0 F2FP.BF16.PACK_AB R11, R88, R89 ;  /* 0x00000059580b823e */ /* 0x000fe200000010ff */
[----:B------:R-:W-:Y:S01]  /*55e0*/  @!P0 FFMA.FTZ R7, R48, R49, R7 ;  /* 0x0000003130078223 */ /* 0x000fe20000010007 */
[----:B------:R-:W-:Y:S01]  /*55f0*/  @!P0 F2FP.BF16.PACK_AB R10, R85, R90 ;  /* 0x0000005a550a823e */ /* 0x000fe200000010ff */
[----:B------:R-:W-:Y:S01]  /*5600*/  @!P0 FFMA.FTZ R8, R50, R51, R8 ;  /* 0x0000003332088223 */ /* 0x000fe20000010008 */
[----:B------:R-:W-:Y:S01]  /*5610*/  @!P0 MOV R59, R41 ;  /* 0x00000029003b8202 */ /* 0x000fe20000000f00 */
[----:B------:R-:W-:Y:S01]  /*5620*/  @!P0 FFMA.FTZ R9, R52, R53, R9 ;  /* 0x0000003534098223 */ /* 0x000fe20000010009 */
[----:B------:R-:W-:Y:S01]  /*5630*/  @!P0 MOV R56, R10 ;  /* 0x0000000a00388202 */ /* 0x000fe20000000f00 */
[----:B------:R-:W-:Y:S01]  /*5640*/  @!P0 IMAD.MOV.U32 R57, RZ, RZ, R11 ;  /* 0x000000ffff398224 */ /* 0x000fe200078e000b */
[----:B------:R-:W-:Y:S01]  /*5650*/  @!P0 F2FP.BF16.PACK_AB R6, R7, R6 ;  /* 0x000000060706823e */ /* 0x000fe200000010ff */
[----:B------:R-:W-:Y:S01]  /*5660*/  @!P0 IMAD.MOV.U32 R58, RZ, RZ, R40 ;  /* 0x000000ffff3a8224 */ /* 0x000fe200078e0028 */
[----:B------:R-:W-:Y:S01]  /*5670*/  @!P0 F2FP.BF16.PACK_AB R8, R9, R8 ;  /* 0x000000080908823e */ /* 0x000fe200000010ff */
[----:B------:R-:W-:Y:S01]  /*5680*/  @!P0 IMAD.MOV.U32 R12, RZ, RZ, R2 ;  /* 0x000000ffff0c8224 */ /* 0x000fe200078e0002 */
[----:B------:R-:W-:Y:S01]  /*5690*/  @!P0 MOV R14, R6 ;  /* 0x00000006000e8202 */ /* 0x000fe20000000f00 */
[----:B------:R-:W-:Y:S01]  /*56a0*/  @!P0 IMAD.MOV.U32 R13, RZ, RZ, R4 ;  /* 0x000000ffff0d8224 */ /* 0x000fe200078e0004 */
[----:B------:R1:W-:Y:S01]  /*56b0*/  STG.E.128 [R80.64], R56 ;  /* 0x0000003850007986 */ /* 0x0003e2000c101d0a */
[----:B------:R-:W-:Y:S07]  /*56c0*/  @!P0 IMAD.MOV.U32 R15, RZ, RZ, R8 ;  /* 0x000000ffff0f8224 */ /* 0x000fee00078e0008 */
[----:B------:R1:W-:Y:S02]  /*56d0*/  @!P1 STG.E.128 [R78.64], R12 ;  /* 0x0000000c4e009986 */ /* 0x0003e4000c101d0a */
.L_x_79:
[----:B------:R-:W-:Y:S05]  /*56e0*/  BSYNC B0 ;  /* 0x0000000000007941 */ /* 0x000fea0003800000 */
.L_x_78:
[----:B------:R-:W-:Y:S01]  /*56f0*/  ISETP.GE.OR P1, PT, R170, R76, !P4 ;  /* 0x0000004caa00720c */ /* 0x000fe20006726670 */
[----:B------:R-:W-:Y:S01]  /*5700*/  @!UPT UIADD3 URZ, URZ, URZ, URZ ;  /* 0x0000003f3f3ff290 */ /* 0x000fe2000fffe03f */
[----:B------:R-:W-:Y:S11]  /*5710*/  BSSY B0, `(.L_x_80) ;  /* 0x0000071000007945 */ /* 0x000ff60003800000 */
[----:B------:R-:W-:-:S05]  /*5720*/  @P1 BRA `(.L_x_81) ;  /* 0x000006f000001947 */ /* 0x000fca0003800000 */
[----:B------:R-:W-:Y:S01]  /*5730*/  IADD3 R3, P1, R196, R86, RZ ;  /* 0x00000056c4037210 */ /* 0x000fe20007f3e0ff */
[----:B-1----:R-:W1:Y:S01]  /*5740*/  LDS.128 R12, [R149+0x3900] ;  /* 0x00390000950c7984 */ /* 0x002e620000000c00 */
[--C-:B-----5:R-:W-:Y:S02]  /*5750*/  @!P0 SHF.R.U64 R6, R60, 0x10, R61.reuse ;  /* 0x000000103c068819 */ /* 0x120fe4000000123d */
[----:B------:R-:W-:Y:S01]  /*5760*/  @!P0 SHF.R.U32.HI R7, RZ, 0x10, R61 ;  /* 0x00000010ff078819 */ /* 0x000fe2000001163d */
[----:B------:R-:W-:Y:S01]  /*5770*/  IMAD.X R2, R91, 0x1, R158, P1 ;  /* 0x000000015b027824 */ /* 0x000fe200008e069e */
[-C--:B------:R-:W-:Y:S02]  /*5780*/  IADD3 R11, P2, P1, R92, R3.reuse, R120 ;  /* 0x000000035c0b7210 */ /* 0x080fe4000795e078 */
[----:B------:R-:W-:Y:S01]  /*5790*/  @!P0 SHF.R.U64 R4, R18, 0x10, R19 ;  /* 0x0000001012048819 */ /* 0x000fe20000001213 */
[----:B------:R-:W2:Y:S01]  /*57a0*/  LDS.128 R48, [R153+0x3900] ;  /* 0x0039000099307984 */ /* 0x000ea20000000c00 */
[-C--:B------:R-:W-:Y:S02]  /*57b0*/  IADD3.X R42, R95, R2.reuse, R126, P2, P1 ;  /* 0x000000025f2a7210 */ /* 0x080fe400017e247e */
[----:B------:R-:W-:Y:S02]  /*57c0*/  ISETP.GE.AND P1, PT, R100, c[0x0][0x1d4], PT ;  /* 0x0000750064007a0c */ /* 0x000fe40003f26270 */
[----:B------:R-:W-:Y:S02]  /*57d0*/  @!P0 SHF.R.U64 R9, R62, 0x10, R63 ;  /* 0x000000103e098819 */ /* 0x000fe4000000123f */
[----:B------:R-:W-:Y:S02]  /*57e0*/  @!P0 SHF.R.U32.HI R5, RZ, 0x10, R19 ;  /* 0x00000010ff058819 */ /* 0x000fe40000011613 */
[----:B------:R-:W-:Y:S04]  /*57f0*/  @!P0 SHF.R.U32.HI R10, RZ, 0x10, R63 ;  /* 0x00000010ff0a8819 */ /* 0x000fe8000001163f */
[----:B------:R-:W-:Y:S02]  /*5800*/  @!P0 PRMT R40, R55, 0x5410, R10 ;  /* 0x0000541037288816 */ /* 0x000fe4000000000a */
[----:B------:R-:W-:Y:S02]  /*5810*/  @!P0 PRMT R10, R34, 0x5410, R5 ;  /* 0x00005410220a8816 */ /* 0x000fe40000000005 */
[----:B------:R-:W-:Y:S01]  /*5820*/  @!P1 IADD3 R41, P3, P2, R92, R3, R100 ;  /* 0x000000035c299210 */ /* 0x000fe20007a7e064 */
[----:B------:R-:W-:Y:S01]  /*5830*/  @!P0 IMAD.U32 R44, R40, 0x10000, RZ ;  /* 0x00010000282c8824 */ /* 0x000fe200078e00ff */
[----:B------:R-:W-:Y:S02]  /*5840*/  @!P0 SHF.R.U32.HI R3, RZ, 0x10, R17 ;  /* 0x00000010ff038819 */ /* 0x000fe40000011611 */
[----:B------:R-:W-:Y:S02]  /*5850*/  @!P1 IADD3.X R43, R95, R2, R125, P3, P2 ;  /* 0x000000025f2b9210 */ /* 0x000fe40001fe447d */
[C---:B------:R-:W-:Y:S02]  /*5860*/  LEA R56, P2, R11.reuse, c[0x0][0x1c8], 0x1 ;  /* 0x000072000b387a11 */ /* 0x040fe400078408ff */
[----:B------:R-:W-:Y:S02]  /*5870*/  @!P0 SHF.R.U64 R2, R16, 0x10, R17 ;  /* 0x0000001010028819 */ /* 0x000fe40000001211 */
[----:B------:R-:W-:Y:S02]  /*5880*/  LEA.HI.X R57, R11, c[0x0][0x1cc], R42, 0x1, P2 ;  /* 0x000073000b397a11 */ /* 0x000fe400010f0c2a */
[C---:B------:R-:W-:Y:S02]  /*5890*/  @!P1 LEA R52, P2, R41.reuse, c[0x0][0x1c8], 0x1 ;  /* 0x0000720029349a11 */ /* 0x040fe400078408ff */
[----:B------:R-:W-:Y:S02]  /*58a0*/  @!P0 PRMT R17, R54, 0x5410, R6 ;  /* 0x0000541036118816 */ /* 0x000fe40000000006 */
[----:B------:R-:W-:Y:S02]  /*58b0*/  @!P1 LEA.HI.X R53, R41, c[0x0][0x1cc], R43, 0x1, P2 ;  /* 0x0000730029359a11 */ /* 0x000fe400010f0c2b */
[----:B------:R-:W-:Y:S01]  /*58c0*/  @!P0 PRMT R8, R24, 0x5432, R2 ;  /* 0x0000543218088816 */ /* 0x000fe20000000002 */
[----:B-1----:R-:W-:Y:S01]  /*58d0*/  @!P0 IMAD.U32 R2, R12, 0x10000, RZ ;  /* 0x000100000c028824 */ /* 0x002fe200078e00ff */
[----:B------:R-:W-:Y:S02]  /*58e0*/  @!P0 PRMT R11, R34, 0x5432, R4 ;  /* 0x00005432220b8816 */ /* 0x000fe40000000004 */
[----:B------:R-:W-:Y:S01]  /*58f0*/  @!P0 SHF.L.U32 R4, R13, 0x10, RZ ;  /* 0x000000100d048819 */ /* 0x000fe200000006ff */
[----:B--2---:R-:W-:Y:S01]  /*5900*/  @!P0 IMAD.U32 R19, R49, 0x10000, RZ ;  /* 0x0001000031138824 */ /* 0x004fe200078e00ff */
[C---:B------:R-:W-:Y:S01]  /*5910*/  @!P0 LOP3.LUT R47, R51.reuse, 0xffff0000, RZ, 0xc0, !PT ;  /* 0xffff0000332f8812 */ /* 0x040fe200078ec0ff */
[----:B------:R-:W-:Y:S01]  /*5920*/  @!P0 IMAD.U32 R45, R51, 0x10000, RZ ;  /* 0x00010000332d8824 */ /* 0x000fe200078e00ff */
[----:B------:R-:W-:Y:S02]  /*5930*/  @!P0 LOP3.LUT R43, R50, 0xffff0000, RZ, 0xc0, !PT ;  /* 0xffff0000322b8812 */ /* 0x000fe400078ec0ff */
[----:B------:R-:W-:Y:S01]  /*5940*/  @!P0 PRMT R42, R55, 0x5432, R9 ;  /* 0x00005432372a8816 */ /* 0x000fe20000000009 */
[----:B------:R-:W-:Y:S01]  /*5950*/  @!P0 IMAD.U32 R9, R48, 0x10000, RZ ;  /* 0x0001000030098824 */ /* 0x000fe200078e00ff */
[----:B------:R-:W-:Y:S01]  /*5960*/  @!P0 PRMT R16, R54, 0x5432, R7 ;  /* 0x0000543236108816 */ /* 0x000fe20000000007 */
[----:B------:R-:W-:Y:S01]  /*5970*/  @!P0 IMAD.U32 R7, R17, 0x10000, RZ ;  /* 0x0001000011078824 */ /* 0x000fe200078e00ff */
[----:B------:R-:W-:Y:S01]  /*5980*/  @!P0 PRMT R6, R24, 0x5410, R3 ;  /* 0x0000541018068816 */ /* 0x000fe20000000003 */
[C---:B------:R-:W-:Y:S01]  /*5990*/  @!P0 IMAD.U32 R3, R8.reuse, 0x10000, RZ ;  /* 0x0001000008038824 */ /* 0x040fe200078e00ff */
[----:B------:R-:W-:Y:S01]  /*59a0*/  @!P0 LOP3.LUT R8, R8, 0xffff0000, RZ, 0xc0, !PT ;  /* 0xffff000008088812 */ /* 0x000fe200078ec0ff */
[----:B------:R-:W-:Y:S01]  /*59b0*/  @!P0 IMAD.U32 R18, R16, 0x10000, RZ ;  /* 0x0001000010128824 */ /* 0x000fe200078e00ff */
[----:B------:R-:W-:Y:S01]  /*59c0*/  @!P0 LOP3.LUT R46, R40, 0xffff0000, RZ, 0xc0, !PT ;  /* 0xffff0000282e8812 */ /* 0x000fe200078ec0ff */
[----:B------:R-:W-:Y:S02]  /*59d0*/  @!P0 FMUL.FTZ R24, R2, R7 ;  /* 0x0000000702188220 */ /* 0x000fe40000410000 */
[C---:B------:R-:W-:Y:S01]  /*59e0*/  @!P0 IMAD.U32 R5, R6.reuse, 0x10000, RZ ;  /* 0x0001000006058824 */ /* 0x040fe200078e00ff */
[----:B------:R-:W-:Y:S01]  /*59f0*/  @!P0 LOP3.LUT R6, R6, 0xffff0000, RZ, 0xc0, !PT ;  /* 0xffff000006068812 */ /* 0x000fe200078ec0ff */
[-C--:B------:R-:W-:Y:S02]  /*5a00*/  @!P0 FMUL.FTZ R2, R2, R3.reuse ;  /* 0x0000000302028220 */ /* 0x080fe40000410000 */
[----:B------:R-:W-:Y:S02]  /*5a10*/  @!P0 FMUL.FTZ R34, R4, R18 ;  /* 0x0000001204228220 */ /* 0x000fe40000410000 */
[----:B------:R-:W-:Y:S01]  /*5a20*/  @!P0 FFMA.FTZ R63, R9, R3, -R24 ;  /* 0x00000003093f8223 */ /* 0x000fe20000010818 */
[----:B------:R-:W-:Y:S01]  /*5a30*/  @!P0 LOP3.LUT R3, R13, 0xffff0000, RZ, 0xc0, !PT ;  /* 0xffff00000d038812 */ /* 0x000fe200078ec0ff */
[----:B------:R-:W-:Y:S01]  /*5a40*/  @!P0 FFMA.FTZ R62, R19, R5, -R34 ;  /* 0x00000005133e8223 */ /* 0x000fe20000010822 */
[----:B------:R-:W-:Y:S01]  /*5a50*/  @!P0 LOP3.LUT R34, R49, 0xffff0000, RZ, 0xc0, !PT ;  /* 0xffff000031228812 */ /* 0x000fe200078ec0ff */
[----:B------:R-:W-:Y:S01]  /*5a60*/  @!P0 FFMA.FTZ R2, R7, R9, R2 ;  /* 0x0000000907028223 */ /* 0x000fe20000010002 */
[----:B------:R-:W-:Y:S01]  /*5a70*/  @!P0 LOP3.LUT R24, R16, 0xffff0000, RZ, 0xc0, !PT ;  /* 0xffff000010188812 */ /* 0x000fe200078ec0ff */
[----:B------:R-:W-:Y:S01]  /*5a80*/  @!P0 FMUL.FTZ R4, R4, R5 ;  /* 0x0000000504048220 */ /* 0x000fe20000410000 */
[----:B------:R-:W-:Y:S01]  /*5a90*/  @!P0 LOP3.LUT R7, R12, 0xffff0000, RZ, 0xc0, !PT ;  /* 0xffff00000c078812 */ /* 0x000fe200078ec0ff */
[----:B------:R-:W-:Y:S01]  /*5aa0*/  @!P0 FMUL.FTZ R5, R3, R6 ;  /* 0x0000000603058220 */ /* 0x000fe20000410000 */
[----:B------:R-:W-:Y:S01]  /*5ab0*/  @!P0 LOP3.LUT R16, R17, 0xffff0000, RZ, 0xc0, !PT ;  /* 0xffff000011108812 */ /* 0x000fe200078ec0ff */
[----:B------:R-:W-:Y:S01]  /*5ac0*/  @!P0 FMUL.FTZ R9, R3, R24 ;  /* 0x0000001803098220 */ /* 0x000fe20000410000 */
[----:B------:R-:W-:Y:S01]  /*5ad0*/  @!P0 LOP3.LUT R17, R48, 0xffff0000, RZ, 0xc0, !PT ;  /* 0xffff000030118812 */ /* 0x000fe200078ec0ff */
[----:B------:R-:W-:Y:S02]  /*5ae0*/  @!P0 FMUL.FTZ R3, R7, R8 ;  /* 0x0000000807038220 */ /* 0x000fe40000410000 */
[----:B------:R-:W-:Y:S01]  /*5af0*/  @!P0 FFMA.FTZ R61, R34, R6, -R9 ;  /* 0x00000006223d8223 */ /* 0x000fe20000010809 */
[----:B------:R-:W-:Y:S01]  /*5b00*/  @!P0 SHF.L.U32 R6, R15, 0x10, RZ ;  /* 0x000000100f068819 */ /* 0x000fe200000006ff */
[----:B------:R-:W-:Y:S01]  /*5b10*/  @!P0 FMUL.FTZ R41, R7, R16 ;  /* 0x0000001007298220 */ /* 0x000fe20000410000 */
[----:B------:R-:W-:Y:S01]  /*5b20*/  @!P0 LOP3.LUT R9, R15, 0xffff0000, RZ, 0xc0, !PT ;  /* 0xffff00000f098812 */ /* 0x000fe200078ec0ff */
[C---:B------:R-:W-:Y:S01]  /*5b30*/  @!P0 IMAD.U32 R7, R10.reuse, 0x10000, RZ ;  /* 0x000100000a078824 */ /* 0x040fe200078e00ff */
[----:B------:R-:W-:Y:S01]  /*5b40*/  @!P0 LOP3.LUT R10, R10, 0xffff0000, RZ, 0xc0, !PT ;  /* 0xffff00000a0a8812 */ /* 0x000fe200078ec0ff */
[----:B------:R-:W-:Y:S02]  /*5b50*/  @!P0 FFMA.FTZ R60, R17, R8, -R41 ;  /* 0x00000008113c8223 */ /* 0x000fe40000010829 */
[C---:B------:R-:W-:Y:S02]  /*5b60*/  @!P0 FMUL.FTZ R40, R6.reuse, R44 ;  /* 0x0000002c06288220 */ /* 0x040fe40000410000 */
[----:B------:R-:W-:Y:S02]  /*5b70*/  @!P0 FMUL.FTZ R41, R9, R46 ;  /* 0x0000002e09298220 */ /* 0x000fe40000410000 */
[-C--:B------:R-:W-:Y:S01]  /*5b80*/  @!P0 FMUL.FTZ R8, R6, R7.reuse ;  /* 0x0000000706088220 */ /* 0x080fe20000410000 */
[C---:B------:R-:W-:Y:S01]  /*5b90*/  @!P0 SHF.L.U32 R6, R14.reuse, 0x10, RZ ;  /* 0x000000100e068819 */ /* 0x040fe200000006ff */
[----:B------:R-:W-:Y:S02]  /*5ba0*/  @!P0 FFMA.FTZ R59, R45, R7, -R40 ;  /* 0x000000072d3b8223 */ /* 0x000fe40000010828 */
[-C--:B------:R-:W-:Y:S02]  /*5bb0*/  @!P0 FMUL.FTZ R9, R9, R10.reuse ;  /* 0x0000000a09098220 */ /* 0x080fe40000410000 */
[----:B------:R-:W-:Y:S01]  /*5bc0*/  @!P0 FFMA.FTZ R58, R47, R10, -R41 ;  /* 0x0000000a2f3a8223 */ /* 0x000fe20000010829 */
[----:B------:R-:W-:Y:S01]  /*5bd0*/  @!P0 LOP3.LUT R10, R14, 0xffff0000, RZ, 0xc0, !PT ;  /* 0xffff00000e0a8812 */ /* 0x000fe200078ec0ff */
[C---:B------:R-:W-:Y:S01]  /*5be0*/  @!P0 IMAD.U32 R40, R42.reuse, 0x10000, RZ ;  /* 0x000100002a288824 */ /* 0x040fe200078e00ff */
[----:B------:R-:W-:Y:S01]  /*5bf0*/  @!P0 LOP3.LUT R42, R42, 0xffff0000, RZ, 0xc0, !PT ;  /* 0xffff00002a2a8812 */ /* 0x000fe200078ec0ff */
[C---:B------:R-:W-:Y:S01]  /*5c00*/  @!P0 IMAD.U32 R7, R11.reuse, 0x10000, RZ ;  /* 0x000100000b078824 */ /* 0x040fe200078e00ff */
[----:B------:R-:W-:Y:S01]  /*5c10*/  @!P0 LOP3.LUT R11, R11, 0xffff0000, RZ, 0xc0, !PT ;  /* 0xffff00000b0b8812 */ /* 0x000fe200078ec0ff */
[----:B------:R-:W-:Y:S02]  /*5c20*/  @!P0 IMAD.U32 R41, R50, 0x10000, RZ ;  /* 0x0001000032298824 */ /* 0x000fe400078e00ff */
[----:B------:R-:W-:Y:S02]  /*5c30*/  @!P0 FMUL.FTZ R54, R6, R40 ;  /* 0x0000002806368220 */ /* 0x000fe40000410000 */
[----:B------:R-:W-:Y:S02]  /*5c40*/  @!P0 FMUL.FTZ R55, R10, R42 ;  /* 0x0000002a0a378220 */ /* 0x000fe40000410000 */
[----:B------:R-:W-:Y:S01]  /*5c50*/  @!P0 FFMA.FTZ R3, R16, R17, R3 ;  /* 0x0000001110038223 */ /* 0x000fe20000010003 */
[----:B------:R-:W-:Y:S01]  /*5c60*/  @!P0 F2FP.BF16.PACK_AB R17, R58, R59 ;  /* 0x0000003b3a11823e */ /* 0x000fe200000010ff */
[----:B------:R-:W-:Y:S02]  /*5c70*/  @!P0 FMUL.FTZ R6, R6, R7 ;  /* 0x0000000706068220 */ /* 0x000fe40000410000 */
[----:B------:R-:W-:Y:S01]  /*5c80*/  @!P0 FFMA.FTZ R4, R18, R19, R4 ;  /* 0x0000001312048223 */ /* 0x000fe20000010004 */
[----:B------:R-:W-:Y:S01]  /*5c90*/  @!P0 F2FP.BF16.PACK_AB R2, R3, R2 ;  /* 0x000000020302823e */ /* 0x000fe200000010ff */
[----:B------:R-:W-:Y:S02]  /*5ca0*/  @!P0 FFMA.FTZ R54, R41, R7, -R54 ;  /* 0x0000000729368223 */ /* 0x000fe40000010836 */
[----:B------:R-:W-:Y:S01]  /*5cb0*/  @!P0 FMUL.FTZ R7, R10, R11 ;  /* 0x0000000b0a078220 */ /* 0x000fe20000410000 */
[----:B------:R-:W-:Y:S01]  /*5cc0*/  @!P0 F2FP.BF16.PACK_AB R10, R60, R63 ;  /* 0x0000003f3c0a823e */ /* 0x000fe200000010ff */
[----:B------:R-:W-:Y:S01]  /*5cd0*/  @!P0 FFMA.FTZ R55, R43, R11, -R55 ;  /* 0x0000000b2b378223 */ /* 0x000fe20000010837 */
[----:B------:R-:W-:Y:S01]  /*5ce0*/  @!P0 F2FP.BF16.PACK_AB R11, R61, R62 ;  /* 0x0000003e3d0b823e */ /* 0x000fe200000010ff */
[----:B------:R-:W-:Y:S02]  /*5cf0*/  @!P0 FFMA.FTZ R5, R24, R34, R5 ;  /* 0x0000002218058223 */ /* 0x000fe40000010005 */
[----:B------:R-:W-:Y:S01]  /*5d00*/  @!P0 FFMA.FTZ R6, R40, R41, R6 ;  /* 0x0000002928068223 */ /* 0x000fe20000010006 */
[----:B------:R-:W-:Y:S01]  /*5d10*/  @!P0 MOV R49, R11 ;  /* 0x0000000b00318202 */ /* 0x000fe20000000f00 */
[----:B------:R-:W-:Y:S01]  /*5d20*/  @!P0 FFMA.FTZ R7, R42, R43, R7 ;  /* 0x0000002b2a078223 */ /* 0x000fe20000010007 */
[----:B------:R-:W-:Y:S01]  /*5d30*/  @!P0 F2FP.BF16.PACK_AB R16, R55, R54 ;  /* 0x000000363710823e */ /* 0x000fe200000010ff */
[----:B------:R-:W-:Y:S01]  /*5d40*/  @!P0 FFMA.FTZ R8, R44, R45, R8 ;  /* 0x0000002d2c088223 */ /* 0x000fe20000010008 */
[----:B------:R-:W-:Y:S01]  /*5d50*/  @!P0 F2FP.BF16.PACK_AB R4, R5, R4 ;  /* 0x000000040504823e */ /* 0x000fe200000010ff */
[----:B------:R-:W-:Y:S01]  /*5d60*/  @!P0 FFMA.FTZ R9, R46, R47, R9 ;  /* 0x0000002f2e098223 */ /* 0x000fe20000010009 */
[----:B------:R-:W-:Y:S01]  /*5d70*/  @!P0 F2FP.BF16.PACK_AB R6, R7, R6 ;  /* 0x000000060706823e */ /* 0x000fe200000010ff */
[----:B------:R-:W-:Y:S01]  /*5d80*/  @!P0 IMAD.MOV.U32 R48, RZ, RZ, R10 ;  /* 0x000000ffff308224 */ /* 0x000fe200078e000a */
[----:B------:R-:W-:Y:S01]  /*5d90*/  @!P0 MOV R13, R4 ;  /* 0x00000004000d8202 */ /* 0x000fe20000000f00 */
[----:B------:R-:W-:Y:S01]  /*5da0*/  @!P0 IMAD.MOV.U32 R50, RZ, RZ, R16 ;  /* 0x000000ffff328224 */ /* 0x000fe200078e0010 */
[----:B------:R-:W-:Y:S01]  /*5db0*/  @!P0 F2FP.BF16.PACK_AB R8, R9, R8 ;  /* 0x000000080908823e */ /* 0x000fe200000010ff */
[----:B------:R-:W-:Y:S02]  /*5dc0*/  @!P0 IMAD.MOV.U32 R51, RZ, RZ, R17 ;  /* 0x000000ffff338224 */ /* 0x000fe400078e0011 */
[----:B------:R-:W-:Y:S02]  /*5dd0*/  @!P0 IMAD.MOV.U32 R12, RZ, RZ, R2 ;  /* 0x000000ffff0c8224 */ /* 0x000fe400078e0002 */
[----:B------:R-:W-:Y:S01]  /*5de0*/  @!P0 IMAD.MOV.U32 R14, RZ, RZ, R6 ;  /* 0x000000ffff0e8224 */ /* 0x000fe200078e0006 */
[----:B------:R1:W-:Y:S01]  /*5df0*/  STG.E.128 [R56.64], R48 ;  /* 0x0000003038007986 */ /* 0x0003e2000c101d0a */
[----:B------:R-:W-:Y:S07]  /*5e00*/  @!P0 IMAD.MOV.U32 R15, RZ, RZ, R8 ;  /* 0x000000ffff0f8224 */ /* 0x000fee00078e0008 */
[----:B------:R1:W-:Y:S02]  /*5e10*/  @!P1 STG.E.128 [R52.64], R12 ;  /* 0x0000000c34009986 */ /* 0x0003e4000c101d0a */
.L_x_81:
[----:B------:R-:W-:Y:S05]  /*5e20*/  BSYNC B0 ;  /* 0x0000000000007941 */ /* 0x000fea0003800000 */
.L_x_80:
        /* <DEDUP_REMOVED lines=10> */
[----:B------:R-:W-:Y:S01]  /*5ed0*/  @!P0 PRMT R17, R72, 0x5410, R6 ;  /* 0x0000541048118816 */ /* 0x000fe20000000006 */
[----:B------:R-:W2:Y:S01]  /*5ee0*/  LDS.128 R44, [R152+0x3900] ;  /* 0x00390000982c7984 */ /* 0x000ea20000000c00 */
[-C--:B------:R-:W-:Y:S02]  /*5ef0*/  IADD3.X R19, R95, R2.reuse, R126, P2, P1 ;  /* 0x000000025f137210 */ /* 0x080fe400017e247e */
[----:B------:R-:W-:Y:S02]  /*5f00*/  ISETP.GE.AND P1, PT, R100, c[0x0][0x1d4], PT ;  /* 0x0000750064007a0c */ /* 0x000fe40003f26270 */
[----:B------:R-:W-:Y:S02]  /*5f10*/  @!P0 SHF.R.U64 R4, R22, 0x10, R23 ;  /* 0x0000001016048819 */ /* 0x000fe40000001217 */
[--C-:B------:R-:W-:Y:S02]  /*5f20*/  @!P0 SHF.R.U32.HI R9, RZ, 0x10, R67.reuse ;  /* 0x00000010ff098819 */ /* 0x100fe40000011643 */
[----:B------:R-:W-:Y:S02]  /*5f30*/  @!P0 SHF.R.U64 R11, R66, 0x10, R67 ;  /* 0x00000010420b8819 */ /* 0x000fe40000001243 */
[----:B------:R-:W-:Y:S02]  /*5f40*/  @!P0 PRMT R22, R73, 0x5410, R9 ;  /* 0x0000541049168816 */ /* 0x000fe40000000009 */
[----:B------:R-:W-:Y:S01]  /*5f50*/  @!P0 PRMT R16, R72, 0x5432, R7 ;  /* 0x0000543248108816 */ /* 0x000fe20000000007 */
[----:B------:R-:W-:Y:S01]  /*5f60*/  @!P0 IMAD.U32 R7, R17, 0x10000, RZ ;  /* 0x0001000011078824 */ /* 0x000fe200078e00ff */
[----:B------:R-:W-:Y:S02]  /*5f70*/  @!P0 PRMT R24, R73, 0x5432, R11 ;  /* 0x0000543249188816 */ /* 0x000fe4000000000b */
[----:B------:R-:W-:Y:S02]  /*5f80*/  @!P1 IADD3 R18, P3, P2, R92, R3, R100 ;  /* 0x000000035c129210 */ /* 0x000fe40007a7e064 */
[----:B------:R-:W-:Y:S02]  /*5f90*/  @!P0 PRMT R11, R36, 0x5432, R4 ;  /* 0x00005432240b8816 */ /* 0x000fe40000000004 */
[----:B------:R-:W-:Y:S02]  /*5fa0*/  @!P1 IADD3.X R34, R95, R2, R125, P3, P2 ;  /* 0x000000025f229210 */ /* 0x000fe40001fe447d */
[----:B------:R-:W-:Y:S02]  /*5fb0*/  LEA R52, P2, R10, c[0x0][0x1c8], 0x1 ;  /* 0x000072000a347a11 */ /* 0x000fe400078408ff */
[----:B------:R-:W-:Y:S02]  /*5fc0*/  @!P0 SHF.R.U64 R2, R20, 0x10, R21 ;  /* 0x0000001014028819 */ /* 0x000fe40000001215 */
[----:B------:R-:W-:Y:S02]  /*5fd0*/  LEA.HI.X R53, R10, c[0x0][0x1cc], R19, 0x1, P2 ;  /* 0x000073000a357a11 */ /* 0x000fe400010f0c13 */
[----:B------:R-:W-:Y:S02]  /*5fe0*/  @!P1 LEA R50, P2, R18, c[0x0][0x1c8], 0x1 ;  /* 0x0000720012329a11 */ /* 0x000fe400078408ff */
[----:B------:R-:W-:Y:S01]  /*5ff0*/  @!P0 PRMT R8, R35, 0x5432, R2 ;  /* 0x0000543223088816 */ /* 0x000fe20000000002 */
[----:B-1----:R-:W-:Y:S01]  /*6000*/  @!P0 IMAD.U32 R2, R12, 0x10000, RZ ;  /* 0x000100000c028824 */ /* 0x002fe200078e00ff */
[----:B------:R-:W-:Y:S01]  /*6010*/  @!P1 LEA.HI.X R51, R18, c[0x0][0x1cc], R34, 0x1, P2 ;  /* 0x0000730012339a11 */ /* 0x000fe200010f0c22 */
[----:B------:R-:W-:Y:S01]  /*6020*/  @!P0 IMAD.U32 R18, R16, 0x10000, RZ ;  /* 0x0001000010128824 */ /* 0x000fe200078e00ff */
[----:B------:R-:W-:Y:S01]  /*6030*/  @!P0 SHF.L.U32 R4, R13, 0x10, RZ ;  /* 0x000000100d048819 */ /* 0x000fe200000006ff */
[----:B------:R-:W-:Y:S01]  /*6040*/  @!P0 FMUL.FTZ R20, R2, R7 ;  /* 0x0000000702148220 */ /* 0x000fe20000410000 */
[----:B------:R-:W-:Y:S02]  /*6050*/  @!P0 SHF.R.U32.HI R3, RZ, 0x10, R21 ;  /* 0x00000010ff038819 */ /* 0x000fe40000011615 */
[----:B------:R-:W-:Y:S01]  /*6060*/  @!P0 SHF.R.U32.HI R5, RZ, 0x10, R23 ;  /* 0x00000010ff058819 */ /* 0x000fe20000011617 */
[----:B--2---:R-:W-:Y:S01]  /*6070*/  @!P0 IMAD.U32 R9, R44, 0x10000, RZ ;  /* 0x000100002c098824 */ /* 0x004fe200078e00ff */
[----:B------:R-:W-:Y:S01]  /*6080*/  @!P0 LOP3.LUT R41, R47, 0xffff0000, RZ, 0xc0, !PT ;  /* 0xffff00002f298812 */ /* 0x000fe200078ec0ff */
[----:B------:R-:W-:Y:S01]  /*6090*/  @!P0 IMAD.U32 R19, R45, 0x10000, RZ ;  /* 0x000100002d138824 */ /* 0x000fe200078e00ff */
[----:B------:R-:W-:Y:S01]  /*60a0*/  @!P0 LOP3.LUT R34, R46, 0xffff0000, RZ, 0xc0, !PT ;  /* 0xffff00002e228812 */ /* 0x000fe200078ec0ff */
[----:B------:R-:W-:Y:S01]  /*60b0*/  @!P0 FMUL.FTZ R21, R4, R18 ;  /* 0x0000001204158220 */ /* 0x000fe20000410000 */
[----:B------:R-:W-:Y:S01]  /*60c0*/  @!P0 PRMT R10, R36, 0x5410, R5 ;  /* 0x00005410240a8816 */ /* 0x000fe20000000005 */
[----:B------:R-:W-:Y:S01]  /*60d0*/  @!P0 IMAD.U32 R36, R47, 0x10000, RZ ;  /* 0x000100002f248824 */ /* 0x000fe200078e00ff */
[----:B------:R-:W-:Y:S01]  /*60e0*/  @!P0 PRMT R6, R35, 0x5410, R3 ;  /* 0x0000541023068816 */ /* 0x000fe20000000003 */
[C---:B------:R-:W-:Y:S01]  /*60f0*/  @!P0 IMAD.U32 R3, R8.reuse, 0x10000, RZ ;  /* 0x0001000008038824 */ /* 0x040fe200078e00ff */
[----:B------:R-:W-:Y:S01]  /*6100*/  @!P0 LOP3.LUT R8, R8, 0xffff0000, RZ, 0xc0, !PT ;  /* 0xffff000008088812 */ /* 0x000fe200078ec0ff */
[C---:B------:R-:W-:Y:S01]  /*6110*/  @!P0 IMAD.U32 R35, R22.reuse, 0x10000, RZ ;  /* 0x0001000016238824 */ /* 0x040fe200078e00ff */
[----:B------:R-:W-:Y:S01]  /*6120*/  @!P0 LOP3.LUT R40, R22, 0xffff0000, RZ, 0xc0, !PT ;  /* 0xffff000016288812 */ /* 0x000fe200078ec0ff */
[C---:B------:R-:W-:Y:S01]  /*6130*/  @!P0 IMAD.U32 R5, R6.reuse, 0x10000, RZ ;  /* 0x0001000006058824 */ /* 0x040fe200078e00ff */
[----:B------:R-:W-:Y:S01]  /*6140*/  @!P0 LOP3.LUT R6, R6, 0xffff0000, RZ, 0xc0, !PT ;  /* 0xffff000006068812 */ /* 0x000fe200078ec0ff */
[-C--:B------:R-:W-:Y:S02]  /*6150*/  @!P0 FMUL.FTZ R2, R2, R3.reuse ;  /* 0x0000000302028220 */ /* 0x080fe40000410000 */
        /* <DEDUP_REMOVED lines=21> */
[C---:B------:R-:W-:Y:S02]  /*62b0*/  @!P0 FMUL.FTZ R23, R9.reuse, R40 ;  /* 0x0000002809178220 */ /* 0x040fe40000410000 */
[-C--:B------:R-:W-:Y:S01]  /*62c0*/  @!P0 FMUL.FTZ R8, R6, R7.reuse ;  /* 0x0000000706088220 */ /* 0x080fe20000410000 */
[----:B------:R-:W-:Y:S01]  /*62d0*/  @!P0 SHF.L.U32 R6, R14, 0x10, RZ ;  /* 0x000000100e068819 */ /* 0x000fe200000006ff */
        /* <DEDUP_REMOVED lines=40> */
.L_x_83:
[----:B------:R-:W-:Y:S05]  /*6560*/  BSYNC B0 ;  /* 0x0000000000007941 */ /* 0x000fea0003800000 */
.L_x_82:
[----:B------:R-:W-:Y:S02]  /*6570*/  ISETP.GE.OR P2, PT, R168, R76, !P4 ;  /* 0x0000004ca800720c */ /* 0x000fe40006746670 */
[----:B-1----:R-:W-:Y:S05]  /*6580*/  IADD3 R58, P1, R192, R86, RZ ;  /* 0x00000056c03a7210 */ /* 0x002fea0007f3e0ff */
[----:B------:R-:W-:Y:S06]  /*6590*/  IMAD.X R57, R91, 0x1, R155, P1 ;  /* 0x000000015b397824 */ /* 0x000fec00008e069b */
[----:B------:R-:W-:-:S05]  /*65a0*/  @P2 BRA `(.L_x_75) ;  /* 0x00000c1000002947 */ /* 0x000fca0003800000 */
[----:B-----5:R-:W-:Y:S01]  /*65b0*/  @!P0 SHF.R.U32.HI R5, RZ, 0x10, R69 ;  /* 0x00000010ff058819 */ /* 0x020fe20000011645 */
[----:B------:R-:W1:Y:S01]  /*65c0*/  LDS.128 R12, [R147+0x3900] ;  /* 0x00390000930c7984 */ /* 0x000e620000000c00 */
[----:B------:R-:W-:Y:S02]  /*65d0*/  @!P0 SHF.R.U32.HI R3, RZ, 0x10, R29 ;  /* 0x00000010ff038819 */ /* 0x000fe4000001161d */
[----:B------:R-:W-:Y:S02]  /*65e0*/  @!P0 SHF.R.U64 R8, R70, 0x10, R71 ;  /* 0x0000001046088819 */ /* 0x000fe40000001247 */
[----:B------:R-:W-:Y:S02]  /*65f0*/  @!P0 SHF.R.U64 R22, R68, 0x10, R69 ;  /* 0x0000001044168819 */ /* 0x000fe40000001245 */
[----:B------:R-:W-:Y:S01]  /*6600*/  @!P0 SHF.R.U64 R2, R28, 0x10, R29 ;  /* 0x000000101c028819 */ /* 0x000fe2000000121d */
[----:B------:R-:W2:Y:S01]  /*6610*/  LDS.128 R44, [R151+0x3900] ;  /* 0x00390000972c7984 */ /* 0x000ea20000000c00 */
[--C-:B------:R-:W-:Y:S02]  /*6620*/  @!P0 SHF.R.U32.HI R4, RZ, 0x10, R31.reuse ;  /* 0x00000010ff048819 */ /* 0x100fe4000001161f */
[C---:B------:R-:W-:Y:S02]  /*6630*/  @!P0 PRMT R35, R75.reuse, 0x5432, R8 ;  /* 0x000054324b238816 */ /* 0x040fe40000000008 */
[----:B------:R-:W-:Y:S02]  /*6640*/  IADD3 R8, P2, P1, R92, R58, R120 ;  /* 0x0000003a5c087210 */ /* 0x000fe4000795e078 */
[----:B------:R-:W-:Y:S02]  /*6650*/  @!P0 SHF.R.U64 R6, R30, 0x10, R31 ;  /* 0x000000101e068819 */ /* 0x000fe4000000121f */
[----:B------:R-:W-:Y:S02]  /*6660*/  @!P0 SHF.R.U32.HI R9, RZ, 0x10, R71 ;  /* 0x00000010ff098819 */ /* 0x000fe40000011647 */
[C---:B------:R-:W-:Y:S02]  /*6670*/  @!P0 PRMT R19, R38.reuse, 0x5432, R6 ;  /* 0x0000543226138816 */ /* 0x040fe40000000006 */
[----:B------:R-:W-:Y:S02]  /*6680*/  @!P0 PRMT R40, R75, 0x5410, R9 ;  /* 0x000054104b288816 */ /* 0x000fe40000000009 */
[----:B------:R-:W-:Y:S02]  /*6690*/  @!P0 PRMT R9, R38, 0x5410, R4 ;  /* 0x0000541026098816 */ /* 0x000fe40000000004 */
[----:B------:R-:W-:Y:S02]  /*66a0*/  IADD3.X R4, R95, R57, R126, P2, P1 ;  /* 0x000000395f047210 */ /* 0x000fe400017e247e */
[C---:B------:R-:W-:Y:S01]  /*66b0*/  LEA R50, P1, R8.reuse, c[0x0][0x1c8], 0x1 ;  /* 0x0000720008327a11 */ /* 0x040fe200078208ff */
[----:B------:R-:W-:Y:S01]  /*66c0*/  @!P0 IMAD.U32 R11, R9, 0x10000, RZ ;  /* 0x00010000090b8824 */ /* 0x000fe200078e00ff */
[C---:B------:R-:W-:Y:S02]  /*66d0*/  @!P0 SHF.L.U32 R31, R35.reuse, 0x10, RZ ;  /* 0x00000010231f8819 */ /* 0x040fe400000006ff */
[----:B------:R-:W-:Y:S02]  /*66e0*/  LEA.HI.X R51, R8, c[0x0][0x1cc], R4, 0x1, P1 ;  /* 0x0000730008337a11 */ /* 0x000fe400008f0c04 */
[----:B------:R-:W-:Y:S02]  /*66f0*/  @!P0 LOP3.LUT R35, R35, 0xffff0000, RZ, 0xc0, !PT ;  /* 0xffff000023238812 */ /* 0x000fe400078ec0ff */
[----:B------:R-:W-:Y:S02]  /*6700*/  @!P0 LOP3.LUT R17, R9, 0xffff0000, RZ, 0xc0, !PT ;  /* 0xffff000009118812 */ /* 0x000fe400078ec0ff */
[----:B------:R-:W-:Y:S02]  /*6710*/  @!P0 LOP3.LUT R9, R19, 0xffff0000, RZ, 0xc0, !PT ;  /* 0xffff000013098812 */ /* 0x000fe400078ec0ff */
[C---:B------:R-:W-:Y:S02]  /*6720*/  @!P0 PRMT R7, R37.reuse, 0x5410, R3 ;  /* 0x0000541025078816 */ /* 0x040fe40000000003 */
[----:B------:R-:W-:Y:S02]  /*6730*/  @!P0 PRMT R29, R74, 0x5410, R5 ;  /* 0x000054104a1d8816 */ /* 0x000fe40000000005 */
[----:B------:R-:W-:Y:S01]  /*6740*/  @!P0 PRMT R5, R37, 0x5432, R2 ;  /* 0x0000543225058816 */ /* 0x000fe20000000002 */
[----:B-1----:R-:W-:Y:S01]  /*6750*/  @!P0 IMAD.U32 R2, R13, 0x10000, RZ ;  /* 0x000100000d028824 */ /* 0x002fe200078e00ff */
[----:B------:R-:W-:Y:S01]  /*6760*/  @!P0 LOP3.LUT R6, R12, 0xffff0000, RZ, 0xc0, !PT ;  /* 0xffff00000c068812 */ /* 0x000fe200078ec0ff */
[----:B------:R-:W-:Y:S01]  /*6770*/  @!P0 IMAD.U32 R24, R29, 0x10000, RZ ;  /* 0x000100001d188824 */ /* 0x000fe200078e00ff */
[----:B------:R-:W-:Y:S01]  /*6780*/  @!P0 SHF.L.U32 R16, R15, 0x10, RZ ;  /* 0x000000100f108819 */ /* 0x000fe200000006ff */
[----:B------:R-:W-:Y:S01]  /*6790*/  @!P0 IMAD.U32 R3, R7, 0x10000, RZ ;  /* 0x0001000007038824 */ /* 0x000fe200078e00ff */
[C---:B--2---:R-:W-:Y:S01]  /*67a0*/  @!P0 SHF.L.U32 R28, R45.reuse, 0x10, RZ ;  /* 0x000000102d1c8819 */ /* 0x044fe200000006ff */
[----:B------:R-:W-:Y:S01]  /*67b0*/  @!P0 FMUL.FTZ R10, R2, R24 ;  /* 0x00000018020a8220 */ /* 0x000fe20000410000 */
[----:B------:R-:W-:Y:S01]  /*67c0*/  @!P0 LOP3.LUT R23, R44, 0xffff0000, RZ, 0xc0, !PT ;  /* 0xffff00002c178812 */ /* 0x000fe200078ec0ff */
[-C--:B------:R-:W-:Y:S01]  /*67d0*/  @!P0 FMUL.FTZ R4, R2, R3.reuse ;  /* 0x0000000302048220 */ /* 0x080fe20000410000 */
[----:B------:R-:W-:Y:S01]  /*67e0*/  @!P0 LOP3.LUT R30, R45, 0xffff0000, RZ, 0xc0, !PT ;  /* 0xffff00002d1e8812 */ /* 0x000fe200078ec0ff */
[----:B------:R-:W-:Y:S01]  /*67f0*/  @!P0 IMAD.U32 R2, R12, 0x10000, RZ ;  /* 0x000100000c028824 */ /* 0x000fe200078e00ff */
[----:B------:R-:W-:Y:S01]  /*6800*/  @!P0 LOP3.LUT R41, R47, 0xffff0000, RZ, 0xc0, !PT ;  /* 0xffff00002f298812 */ /* 0x000fe200078ec0ff */
[----:B------:R-:W-:Y:S01]  /*6810*/  @!P0 FFMA.FTZ R56, R28, R3, -R10 ;  /* 0x000000031c388223 */ /* 0x000fe2000001080a */
[----:B------:R-:W-:Y:S01]  /*6820*/  @!P0 LOP3.LUT R36, R46, 0xffff0000, RZ, 0xc0, !PT ;  /* 0xffff00002e248812 */ /* 0x000fe200078ec0ff */
[----:B------:R-:W-:Y:S01]  /*6830*/  @!P0 IMAD.U32 R21, R44, 0x10000, RZ ;  /* 0x000100002c158824 */ /* 0x000fe200078e00ff */
[C---:B------:R-:W-:Y:S01]  /*6840*/  @!P0 SHF.L.U32 R3, R5.reuse, 0x10, RZ ;  /* 0x0000001005038819 */ /* 0x040fe200000006ff */
[----:B------:R-:W-:Y:S01]  /*6850*/  @!P0 IMAD.U32 R37, R40, 0x10000, RZ ;  /* 0x0001000028258824 */ /* 0x000fe200078e00ff */
[----:B------:R-:W-:Y:S01]  /*6860*/  @!P0 LOP3.LUT R5, R5, 0xffff0000, RZ, 0xc0, !PT ;  /* 0xffff000005058812 */ /* 0x000fe200078ec0ff */
[----:B------:R-:W-:Y:S01]  /*6870*/  @!P0 IMAD.U32 R38, R47, 0x10000, RZ ;  /* 0x000100002f268824 */ /* 0x000fe200078e00ff */
[----:B------:R-:W-:Y:S01]  /*6880*/  @!P0 LOP3.LUT R18, R15, 0xffff0000, RZ, 0xc0, !PT ;  /* 0xffff00000f128812 */ /* 0x000fe200078ec0ff */
[----:B------:R-:W-:Y:S01]  /*6890*/  @!P0 IMAD.U32 R34, R46, 0x10000, RZ ;  /* 0x000100002e228824 */ /* 0x000fe200078e00ff */
[----:B------:R-:W-:Y:S01]  /*68a0*/  @!P0 LOP3.LUT R29, R29, 0xffff0000, RZ, 0xc0, !PT ;  /* 0xffff00001d1d8812 */ /* 0x000fe200078ec0ff */
[----:B------:R-:W-:Y:S01]  /*68b0*/  @!P0 FMUL.FTZ R42, R16, R37 ;  /* 0x00000025102a8220 */ /* 0x000fe20000410000 */
[----:B------:R-:W-:Y:S02]  /*68c0*/  @!P0 LOP3.LUT R40, R40, 0xffff0000, RZ, 0xc0, !PT ;  /* 0xffff000028288812 */ /* 0x000fe400078ec0ff */
[----:B------:R-:W-:Y:S01]  /*68d0*/  @!P0 PRMT R22, R74, 0x5432, R22 ;  /* 0x000054324a168816 */ /* 0x000fe20000000016 */
[----:B------:R-:W-:Y:S01]  /*68e0*/  @!P0 FFMA.FTZ R42, R38, R11, -R42 ;  /* 0x0000000b262a8223 */ /* 0x000fe2000001082a */
[----:B------:R-:W-:Y:S03]  /*68f0*/  ISETP.GE.AND P1, PT, R100, c[0x0][0x1d4], PT ;  /* 0x0000750064007a0c */ /* 0x000fe60003f26270 */
[C---:B------:R-:W-:Y:S01]  /*6900*/  @!P0 IMAD.U32 R20, R22.reuse, 0x10000, RZ ;  /* 0x0001000016148824 */ /* 0x040fe200078e00ff */
[----:B------:R-:W-:Y:S03]  /*6910*/  @!P0 LOP3.LUT R22, R22, 0xffff0000, RZ, 0xc0, !PT ;  /* 0xffff000016168812 */ /* 0x000fe600078ec0ff */
[----:B------:R-:W-:Y:S02]  /*6920*/  @!P0 FMUL.FTZ R8, R2, R20 ;  /* 0x0000001402088220 */ /* 0x000fe40000410000 */
[----:B------:R-:W-:Y:S02]  /*6930*/  @!P0 FMUL.FTZ R10, R6, R22 ;  /* 0x00000016060a8220 */ /* 0x000fe40000410000 */
[-C--:B------:R-:W-:Y:S02]  /*6940*/  @!P0 FMUL.FTZ R2, R2, R3.reuse ;  /* 0x0000000302028220 */ /* 0x080fe40000410000 */
[----:B------:R-:W-:Y:S02]  /*6950*/  @!P0 FFMA.FTZ R55, R21, R3, -R8 ;  /* 0x0000000315378223 */ /* 0x000fe40000010808 */
[-C--:B------:R-:W-:Y:S01]  /*6960*/  @!P0 FMUL.FTZ R3, R6, R5.reuse ;  /* 0x0000000506038220 */ /* 0x080fe20000410000 */
[----:B------:R-:W-:Y:S01]  /*6970*/  @!P0 LOP3.LUT R6, R13, 0xffff0000, RZ, 0xc0, !PT ;  /* 0xffff00000d068812 */ /* 0x000fe200078ec0ff */
[----:B------:R-:W-:Y:S01]  /*6980*/  @!P0 FFMA.FTZ R54, R23, R5, -R10 ;  /* 0x0000000517368223 */ /* 0x000fe2000001080a */
[C---:B------:R-:W-:Y:S01]  /*6990*/  @!P0 LOP3.LUT R10, R14.reuse, 0xffff0000, RZ, 0xc0, !PT ;  /* 0xffff00000e0a8812 */ /* 0x040fe200078ec0ff */
[----:B------:R-:W-:Y:S01]  /*69a0*/  @!P0 IMAD.U32 R8, R14, 0x10000, RZ ;  /* 0x000100000e088824 */ /* 0x000fe200078e00ff */
[----:B------:R-:W-:Y:S01]  /*69b0*/  @!P0 LOP3.LUT R5, R7, 0xffff0000, RZ, 0xc0, !PT ;  /* 0xffff000007058812 */ /* 0x000fe200078ec0ff */
[----:B------:R-:W-:Y:S02]  /*69c0*/  @!P0 IMAD.U32 R7, R19, 0x10000, RZ ;  /* 0x0001000013078824 */ /* 0x000fe400078e00ff */
[----:B------:R-:W-:Y:S02]  /*69d0*/  @!P0 FMUL.FTZ R49, R6, R29 ;  /* 0x0000001d06318220 */ /* 0x000fe40000410000 */
[----:B------:R-:W-:Y:S02]  /*69e0*/  @!P0 FMUL.FTZ R19, R18, R40 ;  /* 0x0000002812138220 */ /* 0x000fe40000410000 */
[----:B------:R-:W-:Y:S02]  /*69f0*/  @!P0 FMUL.FTZ R48, R8, R31 ;  /* 0x0000001f08308220 */ /* 0x000fe40000410000 */
[----:B------:R-:W-:Y:S02]  /*6a00*/  @!P0 FMUL.FTZ R43, R10, R35 ;  /* 0x000000230a2b8220 */ /* 0x000fe40000410000 */
[----:B------:R-:W-:Y:S02]  /*6a10*/  @!P0 FFMA.FTZ R53, R30, R5, -R49 ;  /* 0x000000051e358223 */ /* 0x000fe40000010831 */
[----:B------:R-:W-:Y:S02]  /*6a20*/  @!P0 FFMA.FTZ R19, R41, R17, -R19 ;  /* 0x0000001129138223 */ /* 0x000fe40000010813 */
[----:B------:R-:W-:Y:S01]  /*6a30*/  @!P0 FFMA.FTZ R52, R34, R7, -R48 ;  /* 0x0000000722348223 */ /* 0x000fe20000010830 */
[----:B------:R-:W-:Y:S01]  /*6a40*/  @!P0 F2FP.BF16.PACK_AB R48, R53, R56 ;  /* 0x000000383530823e */ /* 0x000fe200000010ff */
[----:B------:R-:W-:Y:S01]  /*6a50*/  @!P0 FFMA.FTZ R49, R36, R9, -R43 ;  /* 0x0000000924318223 */ /* 0x000fe2000001082b */
[----:B------:R-:W-:Y:S01]  /*6a60*/  @!P0 F2FP.BF16.PACK_AB R42, R19, R42 ;  /* 0x0000002a132a823e */ /* 0x000fe200000010ff */
[----:B------:R-:W-:Y:S01]  /*6a70*/  @!P0 FFMA.FTZ R2, R20, R21, R2 ;  /* 0x0000001514028223 */ /* 0x000fe20000010002 */
[----:B------:R-:W-:Y:S01]  /*6a80*/  @!P0 F2FP.BF16.PACK_AB R43, R54, R55 ;  /* 0x00000037362b823e */ /* 0x000fe200000010ff */
[----:B------:R-:W-:Y:S01]  /*6a90*/  @!P0 IMAD.MOV.U32 R45, RZ, RZ, R48 ;  /* 0x000000ffff2d8224 */ /* 0x000fe200078e0030 */
[----:B------:R-:W-:Y:S01]  /*6aa0*/  @!P0 F2FP.BF16.PACK_AB R19, R49, R52 ;  /* 0x000000343113823e */ /* 0x000fe200000010ff */
[----:B------:R-:W-:Y:S01]  /*6ab0*/  @!P0 FMUL.FTZ R5, R6, R5 ;  /* 0x0000000506058220 */ /* 0x000fe20000410000 */
[----:B------:R-:W-:Y:S01]  /*6ac0*/  @!P0 MOV R44, R43 ;  /* 0x0000002b002c8202 */ /* 0x000fe20000000f00 */
[----:B------:R-:W-:Y:S01]  /*6ad0*/  @!P0 FFMA.FTZ R3, R22, R23, R3 ;  /* 0x0000001716038223 */ /* 0x000fe20000010003 */
[----:B------:R-:W-:Y:S01]  /*6ae0*/  @!P0 MOV R47, R42 ;  /* 0x0000002a002f8202 */ /* 0x000fe20000000f00 */
[----:B------:R-:W-:Y:S02]  /*6af0*/  @!P0 IMAD.MOV.U32 R46, RZ, RZ, R19 ;  /* 0x000000ffff2e8224 */ /* 0x000fe400078e0013 */
[----:B------:R-:W-:Y:S01]  /*6b00*/  @!P0 FMUL.FTZ R6, R8, R7 ;  /* 0x0000000708068220 */ /* 0x000fe20000410000 */
[----:B------:R-:W-:Y:S01]  /*6b10*/  @!P0 F2FP.BF16.PACK_AB R2, R3, R2 ;  /* 0x000000020302823e */ /* 0x000fe200000010ff */
[----:B------:R-:W-:Y:S01]  /*6b20*/  @!P0 FFMA.FTZ R4, R24, R28, R4 ;  /* 0x0000001c18048223 */ /* 0x000fe20000010004 */
[----:B------:R1:W-:Y:S01]  /*6b30*/  STG.E.128 [R50.64], R44 ;  /* 0x0000002c32007986 */ /* 0x0003e2000c101d0a */
[----:B------:R-:W-:Y:S02]  /*6b40*/  @!P0 FMUL.FTZ R7, R10, R9 ;  /* 0x000000090a078220 */ /* 0x000fe40000410000 */
[----:B------:R-:W-:Y:S02]  /*6b50*/  @!P0 FFMA.FTZ R5, R29, R30, R5 ;  /* 0x0000001e1d058223 */ /* 0x000fe40000010005 */
[----:B------:R-:W-:Y:S02]  /*6b60*/  @!P0 FMUL.FTZ R8, R16, R11 ;  /* 0x0000000b10088220 */ /* 0x000fe40000410000 */
[----:B------:R-:W-:Y:S01]  /*6b70*/  @!P0 FFMA.FTZ R6, R31, R34, R6 ;  /* 0x000000221f068223 */ /* 0x000fe20000010006 */
[----:B------:R-:W-:Y:S01]  /*6b80*/  @!P0 F2FP.BF16.PACK_AB R4, R5, R4 ;  /* 0x000000040504823e */ /* 0x000fe200000010ff */
[----:B------:R-:W-:Y:S02]  /*6b90*/  @!P0 FMUL.FTZ R9, R18, R17 ;  /* 0x0000001112098220 */ /* 0x000fe40000410000 */
[----:B------:R-:W-:Y:S02]  /*6ba0*/  @!P0 FFMA.FTZ R7, R35, R36, R7 ;  /* 0x0000002423078223 */ /* 0x000fe40000010007 */
[----:B------:R-:W-:Y:S02]  /*6bb0*/  @!P0 FFMA.FTZ R8, R37, R38, R8 ;  /* 0x0000002625088223 */ /* 0x000fe40000010008 */
[----:B------:R-:W-:Y:S01]  /*6bc0*/  @!P0 FFMA.FTZ R9, R40, R41, R9 ;  /* 0x0000002928098223 */ /* 0x000fe20000010009 */
[----:B------:R-:W-:Y:S01]  /*6bd0*/  @!P0 F2FP.BF16.PACK_AB R6, R7, R6 ;  /* 0x000000060706823e */ /* 0x000fe200000010ff */
[----:B------:R-:W-:Y:S02]  /*6be0*/  @!P0 IMAD.MOV.U32 R12, RZ, RZ, R2 ;  /* 0x000000ffff0c8224 */ /* 0x000fe400078e0002 */
[----:B------:R-:W-:Y:S01]  /*6bf0*/  @!P0 IMAD.MOV.U32 R13, RZ, RZ, R4 ;  /* 0x000000ffff0d8224 */ /* 0x000fe200078e0004 */
[----:B------:R-:W-:Y:S02]  /*6c00*/  @!P0 F2FP.BF16.PACK_AB R8, R9, R8 ;  /* 0x000000080908823e */ /* 0x000fe400000010ff */
[----:B------:R-:W-:Y:S03]  /*6c10*/  @!P0 MOV R14, R6 ;  /* 0x00000006000e8202 */ /* 0x000fe60000000f00 */
[----:B------:R-:W-:Y:S01]  /*6c20*/  @!P0 IMAD.MOV.U32 R15, RZ, RZ, R8 ;  /* 0x000000ffff0f8224 */ /* 0x000fe200078e0008 */
[----:B------:R-:W-:-:S05]  /*6c30*/  @P1 BRA `(.L_x_75) ;  /* 0x0000058000001947 */ /* 0x000fca0003800000 */
[----:B------:R-:W-:Y:S04]  /*6c40*/  IADD3 R3, P1, P0, R92, R58, R100 ;  /* 0x0000003a5c037210 */ /* 0x000fe8000783e064 */
[----:B------:R-:W-:Y:S02]  /*6c50*/  IADD3.X R4, R95, R57, R125, P1, P0 ;  /* 0x000000395f047210 */ /* 0x000fe40000fe047d */
[C---:B------:R-:W-:Y:S04]  /*6c60*/  LEA R2, P0, R3.reuse, c[0x0][0x1c8], 0x1 ;  /* 0x0000720003027a11 */ /* 0x040fe800078008ff */
[----:B------:R-:W-:Y:S05]  /*6c70*/  LEA.HI.X R3, R3, c[0x0][0x1cc], R4, 0x1, P0 ;  /* 0x0000730003037a11 */ /* 0x000fea00000f0c04 */
[----:B------:R2:W-:Y:S01]  /*6c80*/  STG.E.128 [R2.64], R12 ;  /* 0x0000000c02007986 */ /* 0x0005e2000c101d0a */
[----:B------:R-:W-:-:S05]  /*6c90*/  BRA `(.L_x_75) ;  /* 0x0000052000007947 */ /* 0x000fca0003800000 */
.L_x_53:
[----:B------:R-:W-:Y:S01]  /*6ca0*/  IMAD R2, R39, -0x70, R0 ;  /* 0xffffff9027027824 */ /* 0x000fe200078e0200 */
[----:B------:R-:W-:Y:S04]  /*6cb0*/  BSSY B0, `(.L_x_84) ;  /* 0x0000013000007945 */ /* 0x000fe80003800000 */
[----:B------:R-:W-:Y:S04]  /*6cc0*/  IMNMX R7, R2, 0x70, PT ;  /* 0x0000007002077817 */ /* 0x000fe80003800200 */
[----:B------:R-:W-:Y:S11]  /*6cd0*/  ISETP.GE.AND P0, PT, R101, R7, PT ;  /* 0x000000076500720c */ /* 0x000ff60003f06270 */
[----:B------:R-:W-:Y:S02]  /*6ce0*/  @!UPT UIADD3 URZ, URZ, URZ, URZ ;  /* 0x0000003f3f3ff290 */ /* 0x000fe4000fffe03f */
[----:B------:R-:W-:-:S05]  /*6cf0*/  @P0 BRA `(.L_x_85) ;  /* 0x000000e000000947 */ /* 0x000fca0003800000 */
[----:B------:R-:W-:Y:S02]  /*6d00*/  ISETP.NE.AND P1, PT, R98, RZ, PT ;  /* 0x000000ff6200720c */ /* 0x000fe40003f25270 */
[----:B------:R-:W-:Y:S11]  /*6d10*/  ISETP.NE.AND P0, PT, R99, RZ, PT ;  /* 0x000000ff6300720c */ /* 0x000ff60003f05270 */
[----:B------:R-:W1:Y:S01]  /*6d20*/  @P1 LDS.128 R12, [R97+0x3900] ;  /* 0x00390000610c1984 */ /* 0x000e620000000c00 */
[-C--:B------:R-:W-:Y:S02]  /*6d30*/  @P1 IADD3 R3, P3, R119, R86.reuse, RZ ;  /* 0x0000005677031210 */ /* 0x080fe40007f7e0ff */
[----:B------:R-:W-:Y:S01]  /*6d40*/  @P0 IADD3 R6, P2, R123, R86, RZ ;  /* 0x000000567b060210 */ /* 0x000fe20007f5e0ff */
[----:B------:R-:W2:Y:S02]  /*6d50*/  @P0 LDS.128 R8, [R96+0x3900] ;  /* 0x0039000060080984 */ /* 0x000ea40000000c00 */
[----:B------:R-:W-:Y:S01]  /*6d60*/  @P1 IMAD.X R5, R118, 0x1, R91, P3 ;  /* 0x0000000176051824 */ /* 0x000fe200018e065b */
[----:B------:R-:W-:Y:S01]  /*6d70*/  @P1 LEA R4, P3, R3, c[0x0][0x1c8], 0x1 ;  /* 0x0000720003041a11 */ /* 0x000fe200078608ff */
[----:B------:R-:W-:Y:S01]  /*6d80*/  @P0 IMAD.X R16, R91, 0x1, R122, P2 ;  /* 0x000000015b100824 */ /* 0x000fe200010e067a */
[C---:B------:R-:W-:Y:S02]  /*6d90*/  @P0 LEA R2, P2, R6.reuse, c[0x0][0x1c8], 0x1 ;  /* 0x0000720006020a11 */ /* 0x040fe400078408ff */
[----:B------:R-:W-:Y:S02]  /*6da0*/  @P1 LEA.HI.X R5, R3, c[0x0][0x1cc], R5, 0x1, P3 ;  /* 0x0000730003051a11 */ /* 0x000fe400018f0c05 */
[----:B------:R-:W-:Y:S03]  /*6db0*/  @P0 LEA.HI.X R3, R6, c[0x0][0x1cc], R16, 0x1, P2 ;  /* 0x0000730006030a11 */ /* 0x000fe600010f0c10 */
[----:B-1----:R1:W-:Y:S04]  /*6dc0*/  @P1 STG.E.128 [R4.64], R12 ;  /* 0x0000000c04001986 */ /* 0x0023e8000c101d0a */
[----:B--2---:R1:W-:Y:S02]  /*6dd0*/  @P0 STG.E.128 [R2.64], R8 ;  /* 0x0000000802000986 */ /* 0x0043e4000c101d0a */
.L_x_85:
[----:B------:R-:W-:Y:S05]  /*6de0*/  BSYNC B0 ;  /* 0x0000000000007941 */ /* 0x000fea0003800000 */
.L_x_84:
[----:B------:R-:W-:Y:S01]  /*6df0*/  ISETP.GE.AND P0, PT, R170, R7, PT ;  /* 0x00000007aa00720c */ /* 0x000fe20003f06270 */
[----:B------:R-:W-:Y:S01]  /*6e00*/  @!UPT UIADD3 URZ, URZ, URZ, URZ ;  /* 0x0000003f3f3ff290 */ /* 0x000fe2000fffe03f */
[----:B------:R-:W-:Y:S11]  /*6e10*/  BSSY B0, `(.L_x_86) ;  /* 0x0000012000007945 */ /* 0x000ff60003800000 */
[----:B------:R-:W-:-:S05]  /*6e20*/  @P0 BRA `(.L_x_87) ;  /* 0x0000010000000947 */ /* 0x000fca0003800000 */
[----:B------:R-:W-:Y:S02]  /*6e30*/  ISETP.NE.AND P1, PT, R98, RZ, PT ;  /* 0x000000ff6200720c */ /* 0x000fe40003f25270 */
[----:B------:R-:W-:Y:S02]  /*6e40*/  ISETP.NE.AND P0, PT, R99, RZ, PT ;  /* 0x000000ff6300720c */ /* 0x000fe40003f05270 */
[----:B-1----:R-:W-:Y:S05]  /*6e50*/  IADD3 R3, P2, R215, R86, RZ ;  /* 0x00000056d7037210 */ /* 0x002fea0007f5e0ff */
[----:B------:R-:W-:Y:S04]  /*6e60*/  IMAD.X R2, R198, 0x1, R91, P2 ;  /* 0x00000001c6027824 */ /* 0x000fe800010e065b */
[----:B------:R-:W1:Y:S01]  /*6e70*/  @P1 LDS.128 R12, [R97+0x4900] ;  /* 0x00490000610c1984 */ /* 0x000e620000000c00 */
[----:B------:R-:W-:Y:S02]  /*6e80*/  @P1 IADD3 R5, P3, R119, R3, RZ ;  /* 0x0000000377051210 */ /* 0x000fe40007f7e0ff */
[----:B------:R-:W-:Y:S01]  /*6e90*/  @P0 IADD3 R3, P2, R3, R123, RZ ;  /* 0x0000007b03030210 */ /* 0x000fe20007f5e0ff */
[----:B------:R-:W2:Y:S02]  /*6ea0*/  @P0 LDS.128 R8, [R96+0x4900] ;  /* 0x0049000060080984 */ /* 0x000ea40000000c00 */
[----:B------:R-:W-:Y:S01]  /*6eb0*/  @P1 IMAD.X R16, R118, 0x1, R2, P3 ;  /* 0x0000000176101824 */ /* 0x000fe200018e0602 */
[----:B------:R-:W-:Y:S01]  /*6ec0*/  @P1 LEA R4, P3, R5, c[0x0][0x1c8], 0x1 ;  /* 0x0000720005041a11 */ /* 0x000fe200078608ff */
[----:B------:R-:W-:Y:S01]  /*6ed0*/  @P0 IMAD.X R6, R2, 0x1, R122, P2 ;  /* 0x0000000102060824 */ /* 0x000fe200010e067a */
[----:B------:R-:W-:Y:S02]  /*6ee0*/  @P0 LEA R2, P2, R3, c[0x0][0x1c8], 0x1 ;  /* 0x0000720003020a11 */ /* 0x000fe400078408ff */
[----:B------:R-:W-:Y:S02]  /*6ef0*/  @P1 LEA.HI.X R5, R5, c[0x0][0x1cc], R16, 0x1, P3 ;  /* 0x0000730005051a11 */ /* 0x000fe400018f0c10 */
[----:B------:R-:W-:Y:S03]  /*6f00*/  @P0 LEA.HI.X R3, R3, c[0x0][0x1cc], R6, 0x1, P2 ;  /* 0x0000730003030a11 */ /* 0x000fe600010f0c06 */
[----:B-1----:R1:W-:Y:S04]  /*6f10*/  @P1 STG.E.128 [R4.64], R12 ;  /* 0x0000000c04001986 */ /* 0x0023e8000c101d0a */
[----:B--2---:R1:W-:Y:S02]  /*6f20*/  @P0 STG.E.128 [R2.64], R8 ;  /* 0x0000000802000986 */ /* 0x0043e4000c101d0a */
.L_x_87:
[----:B------:R-:W-:Y:S05]  /*6f30*/  BSYNC B0 ;  /* 0x0000000000007941 */ /* 0x000fea0003800000 */
.L_x_86:
        /* <DEDUP_REMOVED lines=20> */
.L_x_89:
[----:B------:R-:W-:Y:S05]  /*7080*/  BSYNC B0 ;  /* 0x0000000000007941 */ /* 0x000fea0003800000 */
.L_x_88:
[----:B------:R-:W-:Y:S11]  /*7090*/  ISETP.GE.AND P0, PT, R168, R7, PT ;  /* 0x00000007a800720c */ /* 0x000ff60003f06270 */
[----:B------:R-:W-:Y:S02]  /*70a0*/  @!UPT UIADD3 URZ, URZ, URZ, URZ ;  /* 0x0000003f3f3ff290 */ /* 0x000fe4000fffe03f */
        /* <DEDUP_REMOVED lines=17> */
.L_x_75:
[----:B------:R-:W-:Y:S05]  /*71c0*/  BSYNC B2 ;  /* 0x0000000000027941 */ /* 0x000fea0003800000 */
.L_x_52:
[----:B------:R-:W-:Y:S01]  /*71d0*/  IMAD R22, R39, -0x70, RZ ;  /* 0xffffff9027167824 */ /* 0x000fe200078e02ff */
[----:B------:R-:W-:Y:S01]  /*71e0*/  BSSY B0, `(.L_x_90) ;  /* 0x000007c000007945 */ /* 0x000fe20003800000 */
[----:B-12---:R-:W-:Y:S02]  /*71f0*/  IMAD R2, R105, 0x70, RZ ;  /* 0x0000007069027824 */ /* 0x006fe400078e02ff */
[----:B-----5:R-:W-:Y:S02]  /*7200*/  IMAD.IADD R5, R140, 0x1, R22 ;  /* 0x000000018c057824 */ /* 0x020fe400078e0216 */
[----:B------:R-:W-:Y:S03]  /*7210*/  IMAD.WIDE.U32 R20, R39, 0x70, RZ ;  /* 0x0000007027147825 */ /* 0x000fe600078e00ff */
[----:B------:R-:W-:Y:S01]  /*7220*/  ISETP.GE.AND P5, PT, R5, 0x11, PT ;  /* 0x000000110500780c */ /* 0x000fe20003fa6270 */
[----:B------:R-:W-:Y:S01]  /*7230*/  IMAD.IADD R23, R21, 0x1, R2 ;  /* 0x0000000115177824 */ /* 0x000fe200078e0202 */
[C---:B------:R-:W-:Y:S02]  /*7240*/  ISETP.GE.AND P6, PT, R5.reuse, 0x1, PT ;  /* 0x000000010500780c */ /* 0x040fe40003fc6270 */
[C---:B------:R-:W-:Y:S02]  /*7250*/  ISETP.GE.AND P4, PT, R5.reuse, 0x21, PT ;  /* 0x000000210500780c */ /* 0x040fe40003f86270 */
[----:B------:R-:W-:Y:S02]  /*7260*/  IADD3 R4, P0, R160, R20, RZ ;  /* 0x00000014a0047210 */ /* 0x000fe40007f1e0ff */
[----:B------:R-:W-:Y:S02]  /*7270*/  ISETP.GE.AND P3, PT, R5, 0x31, PT ;  /* 0x000000310500780c */ /* 0x000fe40003f66270 */
[----:B------:R-:W-:Y:S02]  /*7280*/  IADD3.X R8, R23, R165, RZ, P0, !PT ;  /* 0x000000a517087210 */ /* 0x000fe400007fe4ff */
[C---:B------:R-:W-:Y:S02]  /*7290*/  ISETP.GE.AND P2, PT, R5.reuse, 0x41, PT ;  /* 0x000000410500780c */ /* 0x040fe40003f46270 */
[----:B------:R-:W-:Y:S01]  /*72a0*/  @P5 IADD3 R9, P0, R4, 0x10, RZ ;  /* 0x0000001004095810 */ /* 0x000fe20007f1e0ff */
[----:B------:R-:W-:Y:S01]  /*72b0*/  @P6 IMAD R6, R8, c[0x0][0x258], RZ ;  /* 0x0000960008066a24 */ /* 0x000fe200078e02ff */
[----:B------:R-:W-:Y:S01]  /*72c0*/  @P6 MOV R3, R104 ;  /* 0x0000006800036202 */ /* 0x000fe20000000f00 */
[----:B------:R-:W-:Y:S01]  /*72d0*/  @P6 IMAD.MOV.U32 R2, RZ, RZ, R102 ;  /* 0x000000ffff026224 */ /* 0x000fe200078e0066 */
[----:B------:R-:W-:Y:S01]  /*72e0*/  ISETP.GE.AND P1, PT, R5, 0x51, PT ;  /* 0x000000510500780c */ /* 0x000fe20003f26270 */
[----:B------:R-:W-:Y:S01]  /*72f0*/  @P5 IMAD.X R7, RZ, RZ, R8, P0 ;  /* 0x000000ffff075224 */ /* 0x000fe200000e0608 */
[C---:B------:R-:W-:Y:S01]  /*7300*/  @P4 IADD3 R11, P0, R4.reuse, 0x20, RZ ;  /* 0x00000020040b4810 */ /* 0x040fe20007f1e0ff */
[C---:B------:R-:W-:Y:S01]  /*7310*/  @P6 IMAD.WIDE.U32 R2, R4.reuse, c[0x0][0x258], R2 ;  /* 0x0000960004026a25 */ /* 0x040fe200078e0002 */
[----:B------:R-:W-:Y:S02]  /*7320*/  P2R R24, PR, RZ, 0x40 ;  /* 0x00000040ff187803 */ /* 0x000fe40000000000 */
[----:B------:R-:W-:Y:S01]  /*7330*/  P2R R21, PR, RZ, 0x20 ;  /* 0x00000020ff157803 */ /* 0x000fe20000000000 */
[----:B------:R-:W-:Y:S02]  /*7340*/  @P6 IMAD R6, R4, c[0x0][0x25c], R6 ;  /* 0x0000970004066a24 */ /* 0x000fe400078e0206 */
[----:B------:R-:W-:Y:S01]  /*7350*/  @P4 IMAD.X R10, RZ, RZ, R8, P0 ;  /* 0x000000ffff0a4224 */ /* 0x000fe200000e0608 */
[C---:B------:R-:W-:Y:S01]  /*7360*/  @P6 LEA R18, P0, R2.reuse, c[0x0][0x250], 0x1 ;  /* 0x0000940002126a11 */ /* 0x040fe200078008ff */
[----:B------:R-:W-:Y:S02]  /*7370*/  @P6 IMAD.IADD R6, R3, 0x1, R6 ;  /* 0x0000000103066824 */ /* 0x000fe400078e0206 */
[----:B------:R-:W-:Y:S02]  /*7380*/  @P5 IMAD R3, R7, c[0x0][0x258], RZ ;  /* 0x0000960007035a24 */ /* 0x000fe400078e02ff */
[----:B------:R-:W-:Y:S01]  /*7390*/  @P5 IMAD.MOV.U32 R7, RZ, RZ, R104 ;  /* 0x000000ffff075224 */ /* 0x000fe200078e0068 */
[----:B------:R-:W-:Y:S01]  /*73a0*/  @P6 LEA.HI.X R19, R2, c[0x0][0x254], R6, 0x1, P0 ;  /* 0x0000950002136a11 */ /* 0x000fe200000f0c06 */
[----:B------:R-:W-:Y:S01]  /*73b0*/  @P4 IMAD.MOV.U32 R2, RZ, RZ, R102 ;  /* 0x000000ffff024224 */ /* 0x000fe200078e0066 */
[----:B------:R-:W-:Y:S01]  /*73c0*/  @P5 MOV R6, R102 ;  /* 0x0000006600065202 */ /* 0x000fe20000000f00 */
[----:B------:R-:W-:Y:S04]  /*73d0*/  @P4 IMAD R10, R10, c[0x0][0x258], RZ ;  /* 0x000096000a0a4a24 */ /* 0x000fe800078e02ff */
[C---:B------:R-:W-:Y:S04]  /*73e0*/  @P5 IMAD.WIDE.U32 R6, R9.reuse, c[0x0][0x258], R6 ;  /* 0x0000960009065a25 */ /* 0x040fe800078e0006 */
[----:B------:R-:W-:Y:S01]  /*73f0*/  @P5 IMAD R9, R9, c[0x0][0x25c], R3 ;  /* 0x0000970009095a24 */ /* 0x000fe200078e0203 */
[-C--:B------:R-:W-:Y:S02]  /*7400*/  @P4 MOV R3, R104.reuse ;  /* 0x0000006800034202 */ /* 0x080fe40000000f00 */
[C---:B------:R-:W-:Y:S01]  /*7410*/  @P5 LEA R16, P0, R6.reuse, c[0x0][0x250], 0x1 ;  /* 0x0000940006105a11 */ /* 0x040fe200078008ff */
[----:B------:R-:W-:Y:S02]  /*7420*/  @P5 IMAD.IADD R9, R7, 0x1, R9 ;  /* 0x0000000107095824 */ /* 0x000fe400078e0209 */
[C---:B------:R-:W-:Y:S03]  /*7430*/  @P4 IMAD.WIDE.U32 R2, R11.reuse, c[0x0][0x258], R2 ;  /* 0x000096000b024a25 */ /* 0x040fe600078e0002 */
[----:B------:R-:W-:Y:S01]  /*7440*/  @P5 LEA.HI.X R17, R6, c[0x0][0x254], R9, 0x1, P0 ;  /* 0x0000950006115a11 */ /* 0x000fe200000f0c09 */
[----:B------:R-:W-:Y:S01]  /*7450*/  @P4 IMAD R7, R11, c[0x0][0x25c], R10 ;  /* 0x000097000b074a24 */ /* 0x000fe200078e020a */
[C---:B------:R-:W-:Y:S02]  /*7460*/  @P4 LEA R14, P0, R2.reuse, c[0x0][0x250], 0x1 ;  /* 0x00009400020e4a11 */ /* 0x040fe400078008ff */
[----:B------:R-:W-:Y:S01]  /*7470*/  ISETP.NE.AND P5, PT, R133, RZ, PT ;  /* 0x000000ff8500720c */ /* 0x000fe20003fa5270 */
[----:B------:R-:W-:Y:S05]  /*7480*/  @P4 IMAD.IADD R3, R3, 0x1, R7 ;  /* 0x0000000103034824 */ /* 0x000fea00078e0207 */
[----:B------:R-:W-:Y:S02]  /*7490*/  @P4 LEA.HI.X R15, R2, c[0x0][0x254], R3, 0x1, P0 ;  /* 0x00009500020f4a11 */ /* 0x000fe400000f0c03 */
[C---:B------:R-:W-:Y:S02]  /*74a0*/  @P3 IADD3 R6, P0, R4.reuse, 0x30, RZ ;  /* 0x0000003004063810 */ /* 0x040fe40007f1e0ff */
[----:B------:R-:W-:Y:S02]  /*74b0*/  @P3 MOV R3, R104 ;  /* 0x0000006800033202 */ /* 0x000fe40000000f00 */
[----:B------:R-:W-:Y:S02]  /*74c0*/  @P3 IADD3.X R2, RZ, R8, RZ, P0, !PT ;  /* 0x00000008ff023210 */ /* 0x000fe400007fe4ff */
[----:B------:R-:W-:Y:S03]  /*74d0*/  @P2 IADD3 R7, P0, R4, 0x40, RZ ;  /* 0x0000004004072810 */ /* 0x000fe60007f1e0ff */
[----:B------:R-:W-:Y:S02]  /*74e0*/  @P3 IMAD R9, R2, c[0x0][0x258], RZ ;  /* 0x0000960002093a24 */ /* 0x000fe400078e02ff */
[----:B------:R-:W-:Y:S02]  /*74f0*/  @P3 IMAD.MOV.U32 R2, RZ, RZ, R102 ;  /* 0x000000ffff023224 */ /* 0x000fe400078e0066 */
[----:B------:R-:W-:Y:S02]  /*7500*/  @P2 IMAD.X R10, RZ, RZ, R8, P0 ;  /* 0x000000ffff0a2224 */ /* 0x000fe400000e0608 */
[C---:B------:R-:W-:Y:S04]  /*7510*/  @P3 IMAD.WIDE.U32 R2, R6.reuse, c[0x0][0x258], R2 ;  /* 0x0000960006023a25 */ /* 0x040fe800078e0002 */
[----:B------:R-:W-:Y:S01]  /*7520*/  @P3 IMAD R6, R6, c[0x0][0x25c], R9 ;  /* 0x0000970006063a24 */ /* 0x000fe200078e0209 */
[C---:B------:R-:W-:Y:S03]  /*7530*/  @P3 LEA R12, P0, R2.reuse, c[0x0][0x250], 0x1 ;  /* 0x00009400020c3a11 */ /* 0x040fe600078008ff */
[----:B------:R-:W-:Y:S01]  /*7540*/  @P3 IMAD.IADD R6, R3, 0x1, R6 ;  /* 0x0000000103063824 */ /* 0x000fe200078e0206 */
[----:B------:R-:W-:Y:S04]  /*7550*/  @P2 MOV R3, R104 ;  /* 0x0000006800032202 */ /* 0x000fe80000000f00 */
[----:B------:R-:W-:Y:S01]  /*7560*/  @P3 LEA.HI.X R13, R2, c[0x0][0x254], R6, 0x1, P0 ;  /* 0x00009500020d3a11 */ /* 0x000fe200000f0c06 */
[----:B------:R-:W-:Y:S02]  /*7570*/  @P2 IMAD R6, R10, c[0x0][0x258], RZ ;  /* 0x000096000a062a24 */ /* 0x000fe400078e02ff */
[----:B------:R-:W-:Y:S02]  /*7580*/  @P2 IMAD.MOV.U32 R2, RZ, RZ, R102 ;  /* 0x000000ffff022224 */ /* 0x000fe400078e0066 */
[C---:B------:R-:W-:Y:S02]  /*7590*/  @P2 IMAD R6, R7.reuse, c[0x0][0x25c], R6 ;  /* 0x0000970007062a24 */ /* 0x040fe400078e0206 */
[----:B------:R-:W-:Y:S04]  /*75a0*/  @P2 IMAD.WIDE.U32 R2, R7, c[0x0][0x258], R2 ;  /* 0x0000960007022a25 */ /* 0x000fe800078e0002 */
[----:B------:R-:W-:Y:S01]  /*75b0*/  @P2 IMAD.IADD R6, R3, 0x1, R6 ;  /* 0x0000000103062824 */ /* 0x000fe200078e0206 */
[C---:B------:R-:W-:Y:S01]  /*75c0*/  @P2 LEA R10, P0, R2.reuse, c[0x0][0x250], 0x1 ;  /* 0x00009400020a2a11 */ /* 0x040fe200078008ff */
[----:B------:R-:W-:Y:S03]  /*75d0*/  @P1 IMAD.MOV.U32 R3, RZ, RZ, R104 ;  /* 0x000000ffff031224 */ /* 0x000fe600078e0068 */
[----:B------:R-:W-:Y:S02]  /*75e0*/  @P2 LEA.HI.X R11, R2, c[0x0][0x254], R6, 0x1, P0 ;  /* 0x00009500020b2a11 */ /* 0x000fe400000f0c06 */
[C---:B------:R-:W-:Y:S05]  /*75f0*/  @P1 IADD3 R6, P0, R4.reuse, 0x50, RZ ;  /* 0x0000005004061810 */ /* 0x040fea0007f1e0ff */
[----:B------:R-:W-:Y:S01]  /*7600*/  @P1 IMAD.X R2, RZ, RZ, R8, P0 ;  /* 0x000000ffff021224 */ /* 0x000fe200000e0608 */
[----:B------:R-:W-:Y:S11]  /*7610*/  ISETP.GE.AND P0, PT, R5, 0x61, PT ;  /* 0x000000610500780c */ /* 0x000ff60003f06270 */
[----:B------:R-:W-:Y:S02]  /*7620*/  @!UPT UIADD3 URZ, URZ, URZ, URZ ;  /* 0x0000003f3f3ff290 */ /* 0x000fe4000fffe03f */
[----:B------:R-:W-:Y:S01]  /*7630*/  @P0 IADD3 R5, P6, R4, 0x60, RZ ;  /* 0x0000006004050810 */ /* 0x000fe20007fde0ff */
[----:B------:R-:W-:Y:S02]  /*7640*/  @P1 IMAD R4, R2, c[0x0][0x258], RZ ;  /* 0x0000960002041a24 */ /* 0x000fe400078e02ff */
[----:B------:R-:W-:Y:S01]  /*7650*/  @P1 IMAD.MOV.U32 R2, RZ, RZ, R102 ;  /* 0x000000ffff021224 */ /* 0x000fe200078e0066 */
[----:B------:R-:W-:Y:S01]  /*7660*/  @P0 IADD3.X R8, RZ, R8, RZ, P6, !PT ;  /* 0x00000008ff080210 */ /* 0x000fe200037fe4ff */
[C---:B------:R-:W-:Y:S02]  /*7670*/  @P1 IMAD R4, R6.reuse, c[0x0][0x25c], R4 ;  /* 0x0000970006041a24 */ /* 0x040fe400078e0204 */
[----:B------:R-:W-:Y:S05]  /*7680*/  @P1 IMAD.WIDE.U32 R2, R6, c[0x0][0x258], R2 ;  /* 0x0000960006021a25 */ /* 0x000fea00078e0002 */
[C---:B------:R-:W-:Y:S02]  /*7690*/  @P1 LEA R6, P6, R2.reuse, c[0x0][0x250], 0x1 ;  /* 0x0000940002061a11 */ /* 0x040fe400078c08ff */
[----:B------:R-:W-:Y:S01]  /*76a0*/  @P1 IADD3 R4, R3, R4, RZ ;  /* 0x0000000403041210 */ /* 0x000fe20007ffe0ff */
[----:B------:R-:W-:Y:S03]  /*76b0*/  @P0 IMAD.MOV.U32 R3, RZ, RZ, R104 ;  /* 0x000000ffff030224 */ /* 0x000fe600078e0068 */
[----:B------:R-:W-:Y:S01]  /*76c0*/  @P1 LEA.HI.X R7, R2, c[0x0][0x254], R4, 0x1, P6 ;  /* 0x0000950002071a11 */ /* 0x000fe200030f0c04 */
[----:B------:R-:W-:Y:S02]  /*76d0*/  @P0 IMAD R4, R8, c[0x0][0x258], RZ ;  /* 0x0000960008040a24 */ /* 0x000fe400078e02ff */
[----:B------:R-:W-:Y:S02]  /*76e0*/  @P0 IMAD.MOV.U32 R2, RZ, RZ, R102 ;  /* 0x000000ffff020224 */ /* 0x000fe400078e0066 */
[C---:B------:R-:W-:Y:S02]  /*76f0*/  @P0 IMAD R4, R5.reuse, c[0x0][0x25c], R4 ;  /* 0x0000970005040a24 */ /* 0x040fe400078e0204 */
[----:B------:R-:W-:Y:S05]  /*7700*/  @P0 IMAD.WIDE.U32 R2, R5, c[0x0][0x258], R2 ;  /* 0x0000960005020a25 */ /* 0x000fea00078e0002 */
[----:B------:R-:W-:Y:S02]  /*7710*/  @P0 IADD3 R3, R3, R4, RZ ;  /* 0x0000000403030210 */ /* 0x000fe40007ffe0ff */
[C---:B------:R-:W-:Y:S04]  /*7720*/  @P0 LEA R4, P6, R2.reuse, c[0x0][0x250], 0x1 ;  /* 0x0000940002040a11 */ /* 0x040fe800078c08ff */
[----:B------:R-:W-:Y:S01]  /*7730*/  @P0 LEA.HI.X R5, R2, c[0x0][0x254], R3, 0x1, P6 ;  /* 0x0000950002050a11 */ /* 0x000fe200030f0c03 */
[----:B------:R-:W-:Y:S01]  /*7740*/  IMAD.IADD R2, R22, 0x1, R0 ;  /* 0x0000000116027824 */ /* 0x000fe200078e0200 */
[----:B------:R-:W-:Y:S11]  /*7750*/  ISETP.NE.AND P6, PT, R24, RZ, PT ;  /* 0x000000ff1800720c */ /* 0x000ff60003fc5270 */
[----:B------:R-:W-:Y:S02]  /*7760*/  @!UPT UIADD3 URZ, URZ, URZ, URZ ;  /* 0x0000003f3f3ff290 */ /* 0x000fe4000fffe03f */
[----:B------:R-:W-:Y:S01]  /*7770*/  @!PT LDS RZ, [RZ] ;  /* 0x00000000fffff984 */ /* 0x000fe20000000800 */
[----:B------:R-:W-:Y:S01]  /*7780*/  @!PT LDS RZ, [RZ] ;  /* 0x00000000fffff984 */ /* 0x000fe20000000800 */
[----:B------:R-:W-:Y:S01]  /*7790*/  @!PT LDS RZ, [RZ] ;  /* 0x00000000fffff984 */ /* 0x000fe20000000800 */
[----:B------:R1:W-:Y:S01]  /*77a0*/  @P6 LDGSTS.E.BYPASS.LTC128B.128 [R94+0x100], [R18.64], !P5 ;  /* 0x00100000125e6fae */ /* 0x0003e2000e901d4a */
[----:B------:R-:W-:Y:S02]  /*77b0*/  ISETP.NE.AND P5, PT, R21, RZ, PT ;  /* 0x000000ff1500720c */ /* 0x000fe40003fa5270 */
[----:B------:R-:W-:Y:S11]  /*77c0*/  ISETP.NE.AND P6, PT, R133, RZ, PT ;  /* 0x000000ff8500720c */ /* 0x000ff60003fc5270 */
[----:B------:R-:W-:Y:S02]  /*77d0*/  @!UPT UIADD3 URZ, URZ, URZ, URZ ;  /* 0x0000003f3f3ff290 */ /* 0x000fe4000fffe03f */
[----:B------:R2:W-:Y:S08]  /*77e0*/  @P5 LDGSTS.E.BYPASS.LTC128B.128 [R94+0x900], [R16.64], !P6 ;  /* 0x00900000105e5fae */ /* 0x0005f0000f101d4a */
[----:B------:R1:W-:Y:S08]  /*77f0*/  @P4 LDGSTS.E.BYPASS.LTC128B.128 [R94+0x1100], [R14.64], !P6 ;  /* 0x011000000e5e4fae */ /* 0x0003f0000f101d4a */
[----:B------:R1:W-:Y:S08]  /*7800*/  @P3 LDGSTS.E.BYPASS.LTC128B.128 [R94+0x1900], [R12.64], !P6 ;  /* 0x019000000c5e3fae */ /* 0x0003f0000f101d4a */
[----:B------:R1:W-:Y:S08]  /*7810*/  @P2 LDGSTS.E.BYPASS.LTC128B.128 [R94+0x2100], [R10.64], !P6 ;  /* 0x021000000a5e2fae */ /* 0x0003f0000f101d4a */
[----:B------:R3:W-:Y:S08]  /*7820*/  @P1 LDGSTS.E.BYPASS.LTC128B.128 [R94+0x2900], [R6.64], !P6 ;  /* 0x02900000065e1fae */ /* 0x0007f0000f101d4a */
[----:B------:R1:W-:Y:S08]  /*7830*/  @P0 LDGSTS.E.BYPASS.LTC128B.128 [R94+0x3100], [R4.64], !P6 ;  /* 0x03100000045e0fae */ /* 0x0003f0000f101d4a */
[----:B------:R-:W0:Y:S01]  /*7840*/  LDGDEPBAR ;  /* 0x00000000000079af */ /* 0x000e220000000000 */
[----:B---3--:R-:W-:Y:S02]  /*7850*/  IMNMX R7, R2, 0x70, PT ;  /* 0x0000007002077817 */ /* 0x008fe40003800200 */
[----:B------:R-:W-:Y:S02]  /*7860*/  IADD3 R6, P0, R162, R20, RZ ;  /* 0x00000014a2067210 */ /* 0x000fe40007f1e0ff */
[----:B------:R-:W-:Y:S02]  /*7870*/  ISETP.GE.AND P1, PT, R101, R7, PT ;  /* 0x000000076500720c */ /* 0x000fe40003f26270 */
[----:B--2---:R-:W-:Y:S01]  /*7880*/  IADD3.X R16, R23, R161, RZ, P0, !PT ;  /* 0x000000a117107210 */ /* 0x004fe200007fe4ff */
[----:B------:R-:W-:Y:S04]  /*7890*/  DEPBAR.LE SB0, 0x0 ;  /* 0x000080000000791a */ /* 0x000fe80000000000 */
[----:B------:R-:W-:Y:S06]  /*78a0*/  BAR.SYNC.DEFER_BLOCKING 0x0 ;  /* 0x0000000000007b1d */ /* 0x000fec0000010000 */
[----:B------:R-:W-:-:S05]  /*78b0*/  @P1 BRA `(.L_x_91) ;  /* 0x000000e000001947 */ /* 0x000fca0003800000 */
[----:B-1----:R-:W-:Y:S01]  /*78c0*/  ISETP.GE.AND P1, PT, R26, c[0x0][0x1d4], PT ;  /* 0x000075001a007a0c */ /* 0x002fe20003f26270 */
[----:B------:R-:W-:Y:S01]  /*78d0*/  IMAD R2, R16, c[0x0][0x208], RZ ;  /* 0x0000820010027a24 */ /* 0x000fe200078e02ff */
[----:B------:R-:W-:Y:S01]  /*78e0*/  ISETP.GE.AND P0, PT, R117, c[0x0][0x1d4], PT ;  /* 0x0000750075007a0c */ /* 0x000fe20003f06270 */
[----:B------:R-:W-:Y:S01]  /*78f0*/  IMAD.MOV.U32 R4, RZ, RZ, R106 ;  /* 0x000000ffff047224 */ /* 0x000fe200078e006a */
[----:B------:R-:W-:Y:S01]  /*7900*/  MOV R5, R116 ;  /* 0x0000007400057202 */ /* 0x000fe20000000f00 */
[C---:B------:R-:W-:Y:S04]  /*7910*/  IMAD R2, R6.reuse, c[0x0][0x20c], R2 ;  /* 0x0000830006027a24 */ /* 0x040fe800078e0202 */
[----:B------:R-:W-:Y:S04]  /*7920*/  IMAD.WIDE.U32 R4, R6, c[0x0][0x208], R4 ;  /* 0x0000820006047a25 */ /* 0x000fe800078e0004 */
[----:B------:R-:W1:Y:S01]  /*7930*/  @!P1 LDS.128 R12, [R97+0x100] ;  /* 0x00010000610c9984 */ /* 0x000e620000000c00 */
[----:B------:R-:W-:Y:S01]  /*7940*/  IMAD.IADD R3, R5, 0x1, R2 ;  /* 0x0000000105037824 */ /* 0x000fe200078e0202 */
[C---:B------:R-:W-:Y:S02]  /*7950*/  LEA R2, P2, R4.reuse, c[0x0][0x1f8], 0x1 ;  /* 0x00007e0004027a11 */ /* 0x040fe400078408ff */
[----:B------:R-:W2:Y:S02]  /*7960*/  @!P0 LDS.128 R8, [R96+0x100] ;  /* 0x0001000060088984 */ /* 0x000ea40000000c00 */
[----:B------:R-:W-:Y:S05]  /*7970*/  LEA.HI.X R3, R4, c[0x0][0x1fc], R3, 0x1, P2 ;  /* 0x00007f0004037a11 */ /* 0x000fea00010f0c03 */
[----:B-1----:R1:W-:Y:S04]  /*7980*/  @!P1 STG.E.128 [R2.64], R12 ;  /* 0x0000000c02009986 */ /* 0x0023e8000c101d0a */
[----:B--2---:R1:W-:Y:S02]  /*7990*/  @!P0 STG.E.128 [R2.64+0x40], R8 ;  /* 0x0000400802008986 */ /* 0x0043e4000c101d0a */
.L_x_91:
[----:B-1----:R-:W-:Y:S05]  /*79a0*/  BSYNC B0 ;  /* 0x0000000000007941 */ /* 0x002fea0003800000 */
.L_x_90:
[----:B------:R-:W-:Y:S01]  /*79b0*/  ISETP.GE.AND P0, PT, R170, R7, PT ;  /* 0x00000007aa00720c */ /* 0x000fe20003f06270 */
[----:B------:R-:W-:Y:S01]  /*79c0*/  @!UPT UIADD3 URZ, URZ, URZ, URZ ;  /* 0x0000003f3f3ff290 */ /* 0x000fe2000fffe03f */
[----:B------:R-:W-:Y:S11]  /*79d0*/  BSSY B0, `(.L_x_92) ;  /* 0x0000012000007945 */ /* 0x000ff60003800000 */
[----:B------:R-:W-:-:S05]  /*79e0*/  @P0 BRA `(.L_x_93) ;  /* 0x0000010000000947 */ /* 0x000fca0003800000 */
[----:B------:R-:W-:Y:S01]  /*79f0*/  ISETP.GE.AND P1, PT, R26, c[0x0][0x1d4], PT ;  /* 0x000075001a007a0c */ /* 0x000fe20003f26270 */
[----:B------:R-:W-:Y:S01]  /*7a00*/  IMAD.MOV.U32 R4, RZ, RZ, R106 ;  /* 0x000000ffff047224 */ /* 0x000fe200078e006a */
[----:B------:R-:W-:Y:S02]  /*7a10*/  ISETP.GE.AND P0, PT, R117, c[0x0][0x1d4], PT ;  /* 0x0000750075007a0c */ /* 0x000fe40003f06270 */
[----:B------:R-:W-:Y:S02]  /*7a20*/  IADD3 R2, P2, R6, 0x20, RZ ;  /* 0x0000002006027810 */ /* 0x000fe40007f5e0ff */
[----:B------:R-:W-:Y:S03]  /*7a30*/  MOV R5, R116 ;  /* 0x0000007400057202 */ /* 0x000fe60000000f00 */
[----:B------:R-:W-:Y:S02]  /*7a40*/  IMAD.X R3, RZ, RZ, R16, P2 ;  /* 0x000000ffff037224 */ /* 0x000fe400010e0610 */
[C---:B------:R-:W-:Y:S02]  /*7a50*/  IMAD.WIDE.U32 R4, R2.reuse, c[0x0][0x208], R4 ;  /* 0x0000820002047a25 */ /* 0x040fe400078e0004 */
[----:B------:R-:W1:Y:S02]  /*7a60*/  @!P1 LDS.128 R12, [R97+0x1100] ;  /* 0x00110000610c9984 */ /* 0x000e640000000c00 */
[----:B------:R-:W-:Y:S02]  /*7a70*/  IMAD R3, R3, c[0x0][0x208], RZ ;  /* 0x0000820003037a24 */ /* 0x000fe400078e02ff */
[----:B------:R-:W2:Y:S02]  /*7a80*/  @!P0 LDS.128 R8, [R96+0x1100] ;  /* 0x0011000060088984 */ /* 0x000ea40000000c00 */
[----:B------:R-:W-:Y:S01]  /*7a90*/  IMAD R3, R2, c[0x0][0x20c], R3 ;  /* 0x0000830002037a24 */ /* 0x000fe200078e0203 */
[C---:B------:R-:W-:Y:S03]  /*7aa0*/  LEA R2, P2, R4.reuse, c[0x0][0x1f8], 0x1 ;  /* 0x00007e0004027a11 */ /* 0x040fe600078408ff */
[----:B------:R-:W-:Y:S05]  /*7ab0*/  IMAD.IADD R3, R5, 0x1, R3 ;  /* 0x0000000105037824 */ /* 0x000fea00078e0203 */
[----:B------:R-:W-:Y:S05]  /*7ac0*/  LEA.HI.X R3, R4, c[0x0][0x1fc], R3, 0x1, P2 ;  /* 0x00007f0004037a11 */ /* 0x000fea00010f0c03 */
[----:B-1----:R1:W-:Y:S04]  /*7ad0*/  @!P1 STG.E.128 [R2.64], R12 ;  /* 0x0000000c02009986 */ /* 0x0023e8000c101d0a */
[----:B--2---:R1:W-:Y:S02]  /*7ae0*/  @!P0 STG.E.128 [R2.64+0x40], R8 ;  /* 0x0000400802008986 */ /* 0x0043e4000c101d0a */
.L_x_93:
[----:B------:R-:W-:Y:S05]  /*7af0*/  BSYNC B0 ;  /* 0x0000000000007941 */ /* 0x000fea0003800000 */
.L_x_92:
[----:B------:R-:W-:Y:S01]  /*7b00*/  ISETP.GE.AND P0, PT, R169, R7, PT ;  /* 0x00000007a900720c */ /* 0x000fe20003f06270 */
[----:B------:R-:W-:Y:S01]  /*7b10*/  @!UPT UIADD3 URZ, URZ, URZ, URZ ;  /* 0x0000003f3f3ff290 */ /* 0x000fe2000fffe03f */
[----:B------:R-:W-:Y:S11]  /*7b20*/  BSSY B0, `(.L_x_94) ;  /* 0x0000012000007945 */ /* 0x000ff60003800000 */
[----:B------:R-:W-:-:S05]  /*7b30*/  @P0 BRA `(.L_x_95) ;  /* 0x0000010000000947 */ /* 0x000fca0003800000 */
[----:B------:R-:W-:Y:S01]  /*7b40*/  ISETP.GE.AND P1, PT, R26, c[0x0][0x1d4], PT ;  /* 0x000075001a007a0c */ /* 0x000fe20003f26270 */
[----:B------:R-:W-:Y:S01]  /*7b50*/  IMAD.MOV.U32 R4, RZ, RZ, R106 ;  /* 0x000000ffff047224 */ /* 0x000fe200078e006a */
[----:B------:R-:W-:Y:S02]  /*7b60*/  ISETP.GE.AND P0, PT, R117, c[0x0][0x1d4], PT ;  /* 0x0000750075007a0c */ /* 0x000fe40003f06270 */
[----:B-1----:R-:W-:Y:S02]  /*7b70*/  IADD3 R2, P2, R6, 0x40, RZ ;  /* 0x0000004006027810 */ /* 0x002fe40007f5e0ff */
        /* <DEDUP_REMOVED lines=12> */
.L_x_95:
[----:B------:R-:W-:Y:S05]  /*7c40*/  BSYNC B0 ;  /* 0x0000000000007941 */ /* 0x000fea0003800000 */
.L_x_94:
        /* <DEDUP_REMOVED lines=20> */
.L_x_97:
[----:B------:R-:W-:Y:S05]  /*7d90*/  BSYNC B0 ;  /* 0x0000000000007941 */ /* 0x000fea0003800000 */
.L_x_96:
[C---:B------:R-:W-:Y:S02]  /*7da0*/  ISETP.GT.AND P0, PT, R39.reuse, R164, PT ;  /* 0x000000a42700720c */ /* 0x040fe40003f04270 */
[----:B------:R-:W-:Y:S11]  /*7db0*/  IADD3 R39, R39, -0x1, RZ ;  /* 0xffffffff27277810 */ /* 0x000ff60007ffe0ff */
[----:B------:R-:W-:Y:S01]  /*7dc0*/  @P0 SHF.R.S32.HI R5, RZ, 0x1f, R39 ;  /* 0x0000001fff050819 */ /* 0x000fe20000011427 */
[----:B------:R-:W-:Y:S02]  /*7dd0*/  @P0 IMAD R4, R209, R39, RZ ;  /* 0x00000027d1040224 */ /* 0x000fe400078e02ff */
[----:B-1----:R-:W-:Y:S02]  /*7de0*/  @P0 IMAD.MOV.U32 R2, RZ, RZ, R138 ;  /* 0x000000ffff020224 */ /* 0x002fe400078e008a */
[----:B------:R-:W-:Y:S02]  /*7df0*/  @P0 IMAD.MOV.U32 R3, RZ, RZ, R135 ;  /* 0x000000ffff030224 */ /* 0x000fe400078e0087 */
[-C--:B------:R-:W-:Y:S02]  /*7e00*/  @P0 IMAD R4, R5, R178.reuse, R4 ;  /* 0x000000b205040224 */ /* 0x080fe400078e0204 */
[----:B------:R-:W-:Y:S04]  /*7e10*/  @P0 IMAD.WIDE.U32 R2, R39, R178, R2 ;  /* 0x000000b227020225 */ /* 0x000fe800078e0002 */
[----:B------:R-:W-:Y:S01]  /*7e20*/  @P0 IMAD.IADD R4, R3, 0x1, R4 ;  /* 0x0000000103040824 */ /* 0x000fe200078e0204 */
[C---:B------:R-:W-:Y:S04]  /*7e30*/  @P0 LEA R10, P1, R2.reuse, c[0x0][0x220], 0x1 ;  /* 0x00008800020a0a11 */ /* 0x040fe800078208ff */
[----:B------:R-:W-:Y:S02]  /*7e40*/  @P0 LEA.HI.X R11, R2, c[0x0][0x224], R4, 0x1, P1 ;  /* 0x00008900020b0a11 */ /* 0x000fe400008f0c04 */
[-C--:B------:R-:W-:Y:S03]  /*7e50*/  @P0 IADD3 R12, P2, R10, R171.reuse, RZ ;  /* 0x000000ab0a0c0210 */ /* 0x080fe60007f5e0ff */
[----:B------:R-:W-:Y:S01]  /*7e60*/  @!PT LDS RZ, [RZ] ;  /* 0x00000000fffff984 */ /* 0x000fe20000000800 */
[----:B------:R-:W-:Y:S01]  /*7e70*/  @!PT LDS RZ, [RZ] ;  /* 0x00000000fffff984 */ /* 0x000fe20000000800 */
[----:B------:R-:W-:Y:S01]  /*7e80*/  @!PT LDS RZ, [RZ] ;  /* 0x00000000fffff984 */ /* 0x000fe20000000800 */
[----:B------:R1:W-:Y:S01]  /*7e90*/  @P0 LDGSTS.E.BYPASS.LTC128B.128 [R94+0x3900], [R10.64], !P6 ;  /* 0x039000000a5e0fae */ /* 0x0003e2000f101d4a */
[-C--:B------:R-:W-:Y:S01]  /*7ea0*/  @P0 IADD3 R8, P1, R12, R171.reuse, RZ ;  /* 0x000000ab0c080210 */ /* 0x080fe20007f3e0ff */
[--C-:B------:R-:W-:Y:S03]  /*7eb0*/  @P0 IMAD.X R13, R11, 0x1, R166.reuse, P2 ;  /* 0x000000010b0d0824 */ /* 0x100fe600010e06a6 */
[-C--:B------:R-:W-:Y:S02]  /*7ec0*/  @P0 IADD3 R6, P2, R8, R171.reuse, RZ ;  /* 0x000000ab08060210 */ /* 0x080fe40007f5e0ff */
[----:B------:R2:W-:Y:S01]  /*7ed0*/  @P0 LDGSTS.E.BYPASS.LTC128B.128 [R94+0x4100], [R12.64], !P6 ;  /* 0x041000000c5e0fae */ /* 0x0005e2000f101d4a */
[-C--:B------:R-:W-:Y:S02]  /*7ee0*/  @P0 IADD3.X R9, R13, R166.reuse, RZ, P1, !PT ;  /* 0x000000a60d090210 */ /* 0x080fe40000ffe4ff */
[-C--:B------:R-:W-:Y:S03]  /*7ef0*/  @P0 IADD3 R4, P1, R6, R171.reuse, RZ ;  /* 0x000000ab06040210 */ /* 0x080fe60007f3e0ff */
[----:B------:R2:W-:Y:S01]  /*7f00*/  @P0 LDGSTS.E.BYPASS.LTC128B.128 [R94+0x4900], [R8.64], !P6 ;  /* 0x04900000085e0fae */ /* 0x0005e2000f101d4a */
[--C-:B------:R-:W-:Y:S01]  /*7f10*/  @P0 IMAD.X R7, R9, 0x1, R166.reuse, P2 ;  /* 0x0000000109070824 */ /* 0x100fe200010e06a6 */
[-C--:B------:R-:W-:Y:S03]  /*7f20*/  @P0 IADD3 R2, P2, R4, R171.reuse, RZ ;  /* 0x000000ab04020210 */ /* 0x080fe60007f5e0ff */
[--C-:B------:R-:W-:Y:S01]  /*7f30*/  @P0 IMAD.X R5, R7, 0x1, R166.reuse, P1 ;  /* 0x0000000107050824 */ /* 0x100fe200008e06a6 */
[----:B------:R2:W-:Y:S04]  /*7f40*/  @P0 LDGSTS.E.BYPASS.LTC128B.128 [R94+0x5100], [R6.64], !P6 ;  /* 0x05100000065e0fae */ /* 0x0005e8000f101d4a */
[----:B------:R2:W-:Y:S01]  /*7f50*/  @P0 LDGSTS.E.BYPASS.LTC128B.128 [R94+0x5900], [R4.64], !P6 ;  /* 0x05900000045e0fae */ /* 0x0005e2000f101d4a */
[----:B------:R-:W-:Y:S02]  /*7f60*/  @P0 IADD3.X R3, R5, R166, RZ, P2, !PT ;  /* 0x000000a605030210 */ /* 0x000fe400017fe4ff */
[----:B-1----:R-:W-:Y:S03]  /*7f70*/  @P0 IADD3 R10, P1, R2, R171, RZ ;  /* 0x000000ab020a0210 */ /* 0x002fe60007f3e0ff */
[----:B------:R2:W-:Y:S02]  /*7f80*/  @P0 LDGSTS.E.BYPASS.LTC128B.128 [R94+0x6100], [R2.64], !P6 ;  /* 0x06100000025e0fae */ /* 0x0005e4000f101d4a */
[----:B------:R-:W-:Y:S05]  /*7f90*/  @P0 IMAD.X R11, R3, 0x1, R166, P1 ;  /* 0x00000001030b0824 */ /* 0x000fea00008e06a6 */
[----:B------:R2:W-:Y:S04]  /*7fa0*/  @P0 LDGSTS.E.BYPASS.LTC128B.128 [R94+0x6900], [R10.64], !P6 ;  /* 0x069000000a5e0fae */ /* 0x0005e8000f101d4a */
[----:B------:R-:W0:Y:S01]  /*7fb0*/  LDGDEPBAR ;  /* 0x00000000000079af */ /* 0x000e220000000000 */
[----:B------:R-:W-:-:S05]  /*7fc0*/  @P0 BRA `(.L_x_98) ;  /* 0xffff9ee000000947 */ /* 0x000fca000383ffff */
[----:B------:R-:W-:Y:S06]  /*7fd0*/  BAR.SYNC.DEFER_BLOCKING 0x0 ;  /* 0x0000000000007b1d */ /* 0x000fec0000010000 */
.L_x_51:
[----:B-1----:R-:W-:Y:S01]  /*7fe0*/  ISETP.GE.AND P0, PT, R208, 0x1, PT ;  /* 0x00000001d000780c */ /* 0x002fe20003f06270 */
[----:B--2---:R-:W-:Y:S01]  /*7ff0*/  IMAD.IADD R13, R190, 0x1, R187 ;  /* 0x00000001be0d7824 */ /* 0x004fe200078e02bb */
[----:B------:R-:W-:Y:S01]  /*8000*/  PLOP3.LUT P4, PT, PT, PT, PT, 0x80, 0x0 ;  /* 0x000000000000781c */ /* 0x000fe20003f8f070 */
[----:B------:R-:W-:Y:S01]  /*8010*/  CS2R R178, SRZ ;  /* 0x0000000000b27805 */ /* 0x000fe2000001ff00 */
[----:B------:R-:W-:Y:S01]  /*8020*/  CS2R R176, SRZ ;  /* 0x0000000000b07805 */ /* 0x000fe2000001ff00 */
[----:B------:R-:W-:Y:S01]  /*8030*/  CS2R R182, SRZ ;  /* 0x0000000000b67805 */ /* 0x000fe2000001ff00 */
[----:B------:R-:W-:Y:S01]  /*8040*/  MOV R12, RZ ;  /* 0x000000ff000c7202 */ /* 0x000fe20000000f00 */
[----:B------:R-:W-:Y:S01]  /*8050*/  IMAD.MOV.U32 R180, RZ, RZ, RZ ;  /* 0x000000ffffb47224 */ /* 0x000fe200078e00ff */
[----:B------:R-:W-:Y:S01]  /*8060*/  CS2R R14, SRZ ;  /* 0x00000000000e7805 */ /* 0x000fe2000001ff00 */
[----:B------:R-:W-:Y:S01]  /*8070*/  MOV R174, RZ ;  /* 0x000000ff00ae7202 */ /* 0x000fe20000000f00 */
[----:B------:R-:W-:Y:S01]  /*8080*/  CS2R R172, SRZ ;  /* 0x0000000000ac7805 */ /* 0x000fe2000001ff00 */
[----:B------:R-:W-:Y:S01]  /*8090*/  CS2R R16, SRZ ;  /* 0x0000000000107805 */ /* 0x000fe2000001ff00 */
[----:B------:R-:W-:Y:S01]  /*80a0*/  IMAD.MOV.U32 R170, RZ, RZ, RZ ;  /* 0x000000ffffaa7224 */ /* 0x000fe200078e00ff */
[----:B------:R-:W-:Y:S01]  /*80b0*/  MOV R168, RZ ;  /* 0x000000ff00a87202 */ /* 0x000fe20000000f00 */
[----:B------:R-:W-:Y:S01]  /*80c0*/  CS2R R20, SRZ ;  /* 0x0000000000147805 */ /* 0x000fe2000001ff00 */
[----:B------:R-:W-:Y:S01]  /*80d0*/  IMAD.MOV.U32 R162, RZ, RZ, RZ ;  /* 0x000000ffffa27224 */ /* 0x000fe200078e00ff */
[----:B------:R-:W-:Y:S01]  /*80e0*/  CS2R R18, SRZ ;  /* 0x0000000000127805 */ /* 0x000fe2000001ff00 */
[----:B------:R-:W-:Y:S01]  /*80f0*/  MOV R160, RZ ;  /* 0x000000ff00a07202 */ /* 0x000fe20000000f00 */
[----:B------:R-:W-:Y:S01]  /*8100*/  IMAD.MOV.U32 R166, RZ, RZ, RZ ;  /* 0x000000ffffa67224 */ /* 0x000fe200078e00ff */
[----:B------:R-:W-:Y:S01]  /*8110*/  MOV R164, RZ ;  /* 0x000000ff00a47202 */ /* 0x000fe20000000f00 */
[----:B------:R-:W-:Y:S01]  /*8120*/  CS2R R158, SRZ ;  /* 0x00000000009e7805 */ /* 0x000fe2000001ff00 */
[----:B------:R-:W-:Y:S01]  /*8130*/  IMAD.MOV.U32 R156, RZ, RZ, RZ ;  /* 0x000000ffff9c7224 */ /* 0x000fe200078e00ff */
[----:B------:R-:W-:Y:S01]  /*8140*/  CS2R R22, SRZ ;  /* 0x0000000000167805 */ /* 0x000fe2000001ff00 */
[----:B------:R-:W-:Y:S01]  /*8150*/  MOV R154, RZ ;  /* 0x000000ff009a7202 */ /* 0x000fe20000000f00 */
[----:B------:R-:W-:Y:S01]  /*8160*/  IMAD.MOV.U32 R152, RZ, RZ, RZ ;  /* 0x000000ffff987224 */ /* 0x000fe200078e00ff */
[----:B------:R-:W-:Y:S01]  /*8170*/  CS2R R146, SRZ ;  /* 0x0000000000927805 */ /* 0x000fe2000001ff00 */
[----:B------:R-:W-:Y:S01]  /*8180*/  CS2R R30, SRZ ;  /* 0x00000000001e7805 */ /* 0x000fe2000001ff00 */
[----:B------:R-:W-:Y:S01]  /*8190*/  MOV R144, RZ ;  /* 0x000000ff00907202 */ /* 0x000fe20000000f00 */
[----:B------:R-:W-:Y:S01]  /*81a0*/  CS2R R24, SRZ ;  /* 0x0000000000187805 */ /* 0x000fe2000001ff00 */
[----:B------:R-:W-:Y:S01]  /*81b0*/  IMAD.MOV.U32 R150, RZ, RZ, RZ ;  /* 0x000000ffff967224 */ /* 0x000fe200078e00ff */
[----:B------:R-:W-:Y:S01]  /*81c0*/  CS2R R148, SRZ ;  /* 0x0000000000947805 */ /* 0x000fe2000001ff00 */
[----:B------:R-:W-:Y:S01]  /*81d0*/  CS2R R142, SRZ ;  /* 0x00000000008e7805 */ /* 0x000fe2000001ff00 */
[----:B------:R-:W-:Y:S01]  /*81e0*/  MOV R140, RZ ;  /* 0x000000ff008c7202 */ /* 0x000fe20000000f00 */
[----:B------:R-:W-:Y:S01]  /*81f0*/  IMAD.MOV.U32 R27, RZ, RZ, RZ ;  /* 0x000000ffff1b7224 */ /* 0x000fe200078e00ff */
[----:B------:R-:W-:Y:S01]  /*8200*/  MOV R138, RZ ;  /* 0x000000ff008a7202 */ /* 0x000fe20000000f00 */
[----:B------:R-:W-:Y:S01]  /*8210*/  CS2R R28, SRZ ;  /* 0x00000000001c7805 */ /* 0x000fe2000001ff00 */
[----:B------:R-:W-:Y:S01]  /*8220*/  IMAD.MOV.U32 R136, RZ, RZ, RZ ;  /* 0x000000ffff887224 */ /* 0x000fe200078e00ff */
[----:B------:R-:W-:Y:S01]  /*8230*/  CS2R R130, SRZ ;  /* 0x0000000000827805 */ /* 0x000fe2000001ff00 */
[----:B------:R-:W-:Y:S01]  /*8240*/  CS2R R32, SRZ ;  /* 0x0000000000207805 */ /* 0x000fe2000001ff00 */
[----:B------:R-:W-:Y:S01]  /*8250*/  MOV R128, RZ ;  /* 0x000000ff00807202 */ /* 0x000fe20000000f00 */
[----:B------:R-:W-:Y:S01]  /*8260*/  IMAD.MOV.U32 R134, RZ, RZ, RZ ;  /* 0x000000ffff867224 */ /* 0x000fe200078e00ff */
[----:B------:R-:W-:Y:S01]  /*8270*/  CS2R R132, SRZ ;  /* 0x0000000000847805 */ /* 0x000fe2000001ff00 */
[----:B------:R-:W-:Y:S01]  /*8280*/  CS2R R122, SRZ ;  /* 0x00000000007a7805 */ /* 0x000fe2000001ff00 */
[----:B------:R-:W-:Y:S01]  /*8290*/  MOV R120, RZ ;  /* 0x000000ff00787202 */ /* 0x000fe20000000f00 */
[----:B------:R-:W-:Y:S01]  /*82a0*/  IMAD.MOV.U32 R126, RZ, RZ, RZ ;  /* 0x000000ffff7e7224 */ /* 0x000fe200078e00ff */
[----:B------:R-:W-:Y:S01]  /*82b0*/  CS2R R124, SRZ ;  /* 0x00000000007c7805 */ /* 0x000fe2000001ff00 */
[----:B------:R-:W-:Y:S01]  /*82c0*/  CS2R R38, SRZ ;  /* 0x0000000000267805 */ /* 0x000fe2000001ff00 */
[----:B------:R-:W-:Y:S01]  /*82d0*/  CS2R R36, SRZ ;  /* 0x0000000000247805 */ /* 0x000fe2000001ff00 */
[----:B------:R-:W-:Y:S05]  /*82e0*/  @!P0 BRA `(.L_x_99) ;  /* 0x00010ab000008947 */ /* 0x000fea0003800000 */
[----:B------:R-:W2:Y:S01]  /*82f0*/  LDL R34, [R1+0x28] ;  /* 0x0000280001227983 */ /* 0x000ea20000100800 */
[----:B------:R-:W-:-:S03]  /*8300*/  ISETP.NE.U32.AND P0, PT, RZ, c[0x0][0x340], PT ;  /* 0x0000d000ff007a0c */ /* 0x000fc60003f05070 */
[----:B------:R-:W3:Y:S01]  /*8310*/  LDL R198, [R1] ;  /* 0x0000000001c67983 */ /* 0x000ee20000100800 */
[----:B------:R-:W-:Y:S02]  /*8320*/  ISETP.NE.AND.EX P1, PT, RZ, c[0x0][0x344], PT, P0 ;  /* 0x0000d100ff007a0c */ /* 0x000fe40003f25300 */
[----:B------:R-:W-:Y:S01]  /*8330*/  SHF.R.S32.HI R0, RZ, 0x1f, R184 ;  /* 0x0000001fff007819 */ /* 0x000fe200000114b8 */
[----:B------:R-:W1:Y:S01]  /*8340*/  S2R R26, SR_CTAID.Y ;  /* 0x00000000001a7919 */ /* 0x000e620000002600 */
[----:B------:R-:W-:Y:S01]  /*8350*/  SHF.R.S32.HI R25, RZ, 0x1f, R216 ;  /* 0x0000001fff197819 */ /* 0x000fe200000114d8 */
[----:B------:R-:W-:Y:S01]  /*8360*/  IMAD.MOV.U32 R5, RZ, RZ, c[0x0][0x2c4] ;  /* 0x0000b100ff057624 */ /* 0x000fe200078e00ff */
[----:B------:R-:W-:-:S07]  /*8370*/  P2R R24, PR, RZ, 0x2 ;  /* 0x00000002ff187803 */ /* 0x000fce0000000000 */
[----:B------:R-:W-:Y:S02]  /*8380*/  @P1 IMAD.MOV.U32 R2, RZ, RZ, 0x4 ;  /* 0x00000004ff021424 */ /* 0x000fe400078e00ff */
[----:B------:R-:W-:Y:S01]  /*8390*/  IMAD R0, R0, c[0x0][0x178], RZ ;  /* 0x00005e0000007a24 */ /* 0x000fe200078e02ff */
[----:B------:R-:W-:-:S03]  /*83a0*/  LEA.HI R4, R25, R216, RZ, 0x3 ;  /* 0x000000d819047211 */ /* 0x000fc600078f18ff */
[----:B------:R-:W-:Y:S01]  /*83b0*/  IMAD R0, R184, c[0x0][0x17c], R0 ;  /* 0x00005f00b8007a24 */ /* 0x000fe200078e0200 */
[----:B------:R-:W-:Y:S02]  /*83c0*/  SHF.R.S32.HI R49, RZ, 0x3, R4 ;  /* 0x00000003ff317819 */ /* 0x000fe40000011404 */
[----:B------:R-:W-:-:S04]  /*83d0*/  ISETP.NE.U32.AND P0, PT, RZ, c[0x0][0x348], PT ;  /* 0x0000d200ff007a0c */ /* 0x000fc80003f05070 */
[----:B------:R-:W-:Y:S01]  /*83e0*/  ISETP.NE.AND.EX P0, PT, RZ, c[0x0][0x34c], PT, P0 ;  /* 0x0000d300ff007a0c */ /* 0x000fe20003f05300 */
[----:B------:R-:W-:Y:S02]  /*83f0*/  IMAD R19, R214, 0x80, R49 ;  /* 0x00000080d6137824 */ /* 0x000fe400078e0231 */
[----:B------:R-:W-:-:S03]  /*8400*/  IMAD R23, R191, c[0x0][0x2c4], RZ ;  /* 0x0000b100bf177a24 */ /* 0x000fc600078e02ff */
[C---:B------:R-:W-:Y:S02]  /*8410*/  IADD3 R10, R19.reuse, 0x10, RZ ;  /* 0x00000010130a7810 */ /* 0x040fe40007ffe0ff */
[----:B------:R-:W-:Y:S02]  /*8420*/  ISETP.GE.AND P2, PT, R19, R23, PT ;  /* 0x000000171300720c */ /* 0x000fe40003f46270 */
[----:B------:R-:W-:Y:S02]  /*8430*/  LEA.HI R8, R25, R216, RZ, 0x6 ;  /* 0x000000d819087211 */ /* 0x000fe400078f30ff */
[----:B------:R-:W-:Y:S01]  /*8440*/  IADD3 R11, R19, 0x20, RZ ;  /* 0x00000020130b7810 */ /* 0x000fe20007ffe0ff */
[----:B--2---:R-:W-:-:S05]  /*8450*/  @P1 IMAD.WIDE R2, R34, R2, c[0x0][0x340] ;  /* 0x0000d00022021625 */ /* 0x004fca00078e0202 */
[----:B------:R2:W4:Y:S01]  /*8460*/  @P1 LDG.E R22, [R2.64] ;  /* 0x0000000a02161981 */ /* 0x000522000c1e1900 */
[----:B------:R-:W-:Y:S01]  /*8470*/  ISETP.NE.AND P1, PT, R5, 0x1, PT ;  /* 0x000000010500780c */ /* 0x000fe20003f25270 */
[----:B------:R-:W-:Y:S01]  /*8480*/  IMAD.MOV.U32 R193, RZ, RZ, c[0x0][0x1e0] ;  /* 0x00007800ffc17624 */ /* 0x000fe200078e00ff */
[----:B------:R-:W-:Y:S02]  /*8490*/  SHF.R.S32.HI R21, RZ, 0x1f, R34 ;  /* 0x0000001fff157819 */ /* 0x000fe40000011422 */
[----:B------:R-:W-:Y:S02]  /*84a0*/  IADD3 R18, P6, R49, R13, RZ ;  /* 0x0000000d31127210 */ /* 0x000fe40007fde0ff */
[----:B------:R-:W-:Y:S02]  /*84b0*/  SEL R6, R21, RZ, !P0 ;  /* 0x000000ff15067207 */ /* 0x000fe40004000000 */
[----:B---3--:R-:W-:Y:S02]  /*84c0*/  IADD3 R50, R198, -0x1, RZ ;  /* 0xffffffffc6327810 */ /* 0x008fe40007ffe0ff */
[----:B------:R-:W-:Y:S01]  /*84d0*/  LEA.HI R54, R25, R216, RZ, 0x4 ;  /* 0x000000d819367211 */ /* 0x000fe200078f20ff */
[----:B------:R-:W-:Y:S01]  /*84e0*/  IMAD R6, R6, c[0x0][0x1c0], RZ ;  /* 0x0000700006067a24 */ /* 0x000fe200078e02ff */
[----:B------:R-:W-:-:S02]  /*84f0*/  SHF.R.S32.HI R53, RZ, 0x1f, R50 ;  /* 0x0000001fff357819 */ /* 0x000fc40000011432 */
[----:B------:R-:W-:-:S04]  /*8500*/  LEA.HI R190, R25, R216, RZ, 0x5 ;  /* 0x000000d819be7211 */ /* 0x000fc800078f28ff */
[----:B------:R-:W-:Y:S01]  /*8510*/  SHF.R.S32.HI R55, RZ, 0x5, R190 ;  /* 0x00000005ff377819 */ /* 0x000fe200000114be */
[----:B--2---:R-:W-:-:S04]  /*8520*/  IMAD.WIDE.U32 R2, R184, c[0x0][0x178], RZ ;  /* 0x00005e00b8027a25 */ /* 0x004fc800078e00ff */
[----:B------:R-:W-:Y:S01]  /*8530*/  IMAD.IADD R3, R3, 0x1, R0 ;  /* 0x0000000103037824 */ /* 0x000fe200078e0200 */
[----:B------:R-:W-:Y:S02]  /*8540*/  LOP3.LUT R0, R4, 0xfffffff8, RZ, 0xc0, !PT ;  /* 0xfffffff804007812 */ /* 0x000fe400078ec0ff */
[----:B------:R-:W-:Y:S01]  /*8550*/  SEL R4, R34, RZ, !P0 ;  /* 0x000000ff22047207 */ /* 0x000fe20004000000 */
[----:B-1----:R-:W-:-:S04]  /*8560*/  IMAD.WIDE.U32 R2, R26, c[0x0][0x1b8], R2 ;  /* 0x00006e001a027a25 */ /* 0x002fc800078e0002 */
[----:B------:R-:W-:Y:S02]  /*8570*/  IMAD.IADD R56, R216, 0x1, -R0 ;  /* 0x00000001d8387824 */ /* 0x000fe400078e0a00 */
[----:B------:R-:W-:Y:S02]  /*8580*/  IMAD R0, R219, c[0x0][0x1b8], RZ ;  /* 0x00006e00db007a24 */ /* 0x000fe400078e02ff */
[----:B------:R-:W-:Y:S02]  /*8590*/  IMAD R5, R56, 0x10, R49 ;  /* 0x0000001038057824 */ /* 0x000fe400078e0231 */
[----:B------:R-:W-:Y:S02]  /*85a0*/  IMAD R0, R26, c[0x0][0x1bc], R0 ;  /* 0x00006f001a007a24 */ /* 0x000fe400078e0200 */
[----:B------:R-:W-:Y:S02]  /*85b0*/  IMAD R5, R214, 0x80, R5 ;  /* 0x00000080d6057824 */ /* 0x000fe400078e0205 */
[----:B------:R-:W-:-:S02]  /*85c0*/  IMAD.IADD R3, R3, 0x1, R0 ;  /* 0x0000000103037824 */ /* 0x000fc400078e0200 */
[----:B------:R-:W-:-:S04]  /*85d0*/  @P1 IMAD.HI.U32 R7, R5, c[0x0][0x2c8], RZ ;  /* 0x0000b20005071a27 */ /* 0x000fc800078e00ff */
[----:B------:R-:W-:Y:S01]  /*85e0*/  IMAD.MOV.U32 R0, RZ, RZ, R5 ;  /* 0x000000ffff007224 */ /* 0x000fe200078e0005 */
[----:B------:R-:W-:Y:S01]  /*85f0*/  @P1 SHF.R.U32.HI R0, RZ, c[0x0][0x2cc], R7 ;  /* 0x0000b300ff001a19 */ /* 0x000fe20000011607 */
[----:B------:R-:W-:Y:S01]  /*8600*/  IMAD R6, R4, c[0x0][0x1c4], R6 ;  /* 0x0000710004067a24 */ /* 0x000fe200078e0206 */
[----:B------:R-:W-:Y:S01]  /*8610*/  ISETP.GE.AND P1, PT, R10, R23, PT ;  /* 0x000000170a00720c */ /* 0x000fe20003f26270 */
[----:B------:R-:W-:Y:S01]  /*8620*/  IMAD.WIDE.U32 R2, R4, c[0x0][0x1c0], R2 ;  /* 0x0000700004027a25 */ /* 0x000fe200078e0002 */
[----:B------:R-:W-:-:S03]  /*8630*/  SHF.R.S32.HI R7, RZ, 0x1f, R0 ;  /* 0x0000001fff077819 */ /* 0x000fc60000011400 */
[----:B------:R-:W-:Y:S02]  /*8640*/  IMAD.MOV R4, RZ, RZ, -R0 ;  /* 0x000000ffff047224 */ /* 0x000fe400078e0a00 */
[----:B------:R-:W-:Y:S02]  /*8650*/  IMAD.IADD R3, R3, 0x1, R6 ;  /* 0x0000000103037824 */ /* 0x000fe400078e0206 */
[----:B------:R-:W-:Y:S02]  /*8660*/  IMAD R4, R4, c[0x0][0x2c4], R5 ;  /* 0x0000b10004047a24 */ /* 0x000fe400078e0205 */
[----:B------:R-:W-:Y:S02]  /*8670*/  IMAD R5, R7, c[0x0][0x1b0], RZ ;  /* 0x00006c0007057a24 */ /* 0x000fe400078e02ff */
[----:B------:R-:W-:-:S04]  /*8680*/  IMAD.WIDE.U32 R2, R0, c[0x0][0x1b0], R2 ;  /* 0x00006c0000027a25 */ /* 0x000fc800078e0002 */
[----:B------:R-:W-:Y:S01]  /*8690*/  IMAD R6, R0, c[0x0][0x1b4], R5 ;  /* 0x00006d0000067a24 */ /* 0x000fe200078e0205 */
[----:B------:R-:W-:Y:S01]  /*86a0*/  SHF.R.S32.HI R5, RZ, 0x1f, R4 ;  /* 0x0000001fff057819 */ /* 0x000fe20000011404 */
[----:B------:R-:W-:Y:S02]  /*86b0*/  IMAD.SHL.U32 R38, R56, 0x8, RZ ;  /* 0x0000000838267824 */ /* 0x000fe400078e00ff */
[----:B------:R-:W-:Y:S02]  /*86c0*/  IMAD.IADD R3, R3, 0x1, R6 ;  /* 0x0000000103037824 */ /* 0x000fe400078e0206 */
[----:B------:R-:W-:Y:S01]  /*86d0*/  IMAD R0, R5, c[0x0][0x1a8], RZ ;  /* 0x00006a0005007a24 */ /* 0x000fe200078e02ff */
[----:B------:R-:W-:Y:S01]  /*86e0*/  ISETP.GE.AND P4, PT, R38, c[0x0][0x198], PT ;  /* 0x0000660026007a0c */ /* 0x000fe20003f86270 */
[----:B------:R-:W-:Y:S01]  /*86f0*/  IMAD.WIDE.U32 R2, R4, c[0x0][0x1a8], R2 ;  /* 0x00006a0004027a25 */ /* 0x000fe200078e0002 */
[----:B------:R-:W-:-:S03]  /*8700*/  SHF.R.S32.HI R39, RZ, 0x1f, R38 ;  /* 0x0000001fff277819 */ /* 0x000fc60000011426 */
[----:B------:R-:W-:Y:S01]  /*8710*/  IMAD R0, R4, c[0x0][0x1ac], R0 ;  /* 0x00006b0004007a24 */ /* 0x000fe200078e0200 */
[----:B------:R-:W-:-:S03]  /*8720*/  LEA R7, P0, R2, c[0x0][0x160], 0x1 ;  /* 0x0000580002077a11 */ /* 0x000fc600078008ff */
[----:B------:R-:W-:Y:S02]  /*8730*/  IMAD.IADD R6, R3, 0x1, R0 ;  /* 0x0000000103067824 */ /* 0x000fe400078e0200 */
[----:B------:R-:W1:Y:S01]  /*8740*/  SHFL.IDX PT, R4, R7, RZ, 0x181f ;  /* 0x00181fff07047589 */ /* 0x000e6200000e0000 */
[----:B------:R-:W-:Y:S02]  /*8750*/  IMAD.SHL.U32 R0, R49, 0x40, RZ ;  /* 0x0000004031007824 */ /* 0x000fe400078e00ff */
[----:B------:R-:W-:Y:S01]  /*8760*/  LEA.HI.X R6, R2, c[0x0][0x164], R6, 0x1, P0 ;  /* 0x0000590002067a11 */ /* 0x000fe200000f0c06 */
[----:B------:R-:W-:Y:S01]  /*8770*/  SHFL.IDX PT, R3, R7, 0x1, 0x181f ;  /* 0x00381f0007037f89 */ /* 0x000fe200000e0000 */
[----:B------:R-:W-:Y:S02]  /*8780*/  ISETP.GE.AND P0, PT, R11, R23, PT ;  /* 0x000000170b00720c */ /* 0x000fe40003f06270 */
[----:B------:R-:W-:Y:S01]  /*8790*/  LOP3.LUT R0, R0, 0x1c0, RZ, 0xc0, !PT ;  /* 0x000001c000007812 */ /* 0x000fe200078ec0ff */
[----:B------:R-:W2:Y:S01]  /*87a0*/  SHFL.IDX PT, R5, R6, RZ, 0x181f ;  /* 0x00181fff06057589 */ /* 0x000ea200000e0000 */
[----:B------:R-:W-:-:S02]  /*87b0*/  IADD3 R11, R19, 0x40, RZ ;  /* 0x00000040130b7810 */ /* 0x000fc40007ffe0ff */
[----:B------:R-:W-:Y:S01]  /*87c0*/  SHF.R.U32.HI R2, RZ, 0x3, R0 ;  /* 0x00000003ff027819 */ /* 0x000fe20000011600 */
[----:B------:R-:W3:Y:S01]  /*87d0*/  SHFL.IDX PT, R9, R6, 0x1, 0x181f ;  /* 0x00381f0006097f89 */ /* 0x000ee200000e0000 */
[----:B------:R-:W-:-:S03]  /*87e0*/  LOP3.LUT R0, R0, 0x38, R38, 0xf8, !PT ;  /* 0x0000003800007812 */ /* 0x000fc600078ef826 */
[----:B------:R-:W3:Y:S01]  /*87f0*/  SHFL.IDX PT, R10, R7, 0x2, 0x181f ;  /* 0x00581f00070a7f89 */ /* 0x000ee200000e0000 */
[----:B------:R-:W-:Y:S01]  /*8800*/  LOP3.LUT R2, R0, R2, RZ, 0x3c, !PT ;  /* 0x0000000200027212 */ /* 0x000fe200078e3cff */
[----:B------:R-:W-:Y:S01]  /*8810*/  IMAD.SHL.U32 R0, R8, 0x8, RZ ;  /* 0x0000000808007824 */ /* 0x000fe200078e00ff */
[----:B------:R-:W-:Y:S01]  /*8820*/  IADD3 R8, R19, 0x30, RZ ;  /* 0x0000003013087810 */ /* 0x000fe20007ffe0ff */
[----:B------:R-:W3:Y:S03]  /*8830*/  SHFL.IDX PT, R12, R6, 0x2, 0x181f ;  /* 0x00581f00060c7f89 */ /* 0x000ee600000e0000 */
[----:B------:R-:W-:Y:S01]  /*8840*/  LOP3.LUT R241, R2, 0xfffffe00, R0, 0xf8, !PT ;  /* 0xfffffe0002f17812 */ /* 0x000fe200078ef800 */
[----:B------:R-:W-:Y:S01]  /*8850*/  SHFL.IDX PT, R17, R6, 0x5, 0x181f ;  /* 0x00b81f0006117f89 */ /* 0x000fe200000e0000 */
[----:B-1----:R-:W-:Y:S02]  /*8860*/  @!P2 LEA R4, P5, R38, R4, 0x1 ;  /* 0x000000042604a211 */ /* 0x002fe400078a08ff */
[----:B------:R-:W-:Y:S01]  /*8870*/  ISETP.GE.AND P3, PT, R8, R23, PT ;  /* 0x000000170800720c */ /* 0x000fe20003f66270 */
[C---:B------:R-:W-:Y:S01]  /*8880*/  @!P2 IMAD.SHL.U32 R8, R241.reuse, 0x2, RZ ;  /* 0x00000002f108a824 */ /* 0x040fe200078e00ff */
[----:B------:R-:W-:Y:S01]  /*8890*/  SHFL.IDX PT, R16, R7, 0x6, 0x181f ;  /* 0x00d81f0007107f89 */ /* 0x000fe200000e0000 */
[----:B------:R-:W-:Y:S01]  /*88a0*/  @!P1 IMAD.SHL.U32 R0, R241, 0x2, RZ ;  /* 0x00000002f1009824 */ /* 0x000fe200078e00ff */
[----:B--2---:R-:W-:-:S02]  /*88b0*/  @!P2 LEA.HI.X R5, R38, R5, R39, 0x1, P5 ;  /* 0x000000052605a211 */ /* 0x004fc400028f0c27 */
[----:B------:R-:W-:Y:S01]  /*88c0*/  SHFL.IDX PT, R15, R6, 0x6, 0x181f ;  /* 0x00d81f00060f7f89 */ /* 0x000fe200000e0000 */
[----:B------:R-:W-:-:S03]  /*88d0*/  @!P1 LEA R2, P5, R38, R3, 0x1 ;  /* 0x0000000326029211 */ /* 0x000fc600078a08ff */
[----:B------:R1:W-:Y:S01]  /*88e0*/  @!P2 LDGSTS.E.BYPASS.LTC128B.128 [R8+0x7100], [R4.64], !P4 ;  /* 0x071000000408afae */ /* 0x0003e2000e101d4a */
[----:B---3--:R-:W-:Y:S02]  /*88f0*/  @!P1 LEA.HI.X R3, R38, R9, R39, 0x1, P5 ;  /* 0x0000000926039211 */ /* 0x008fe400028f0c27 */
[----:B------:R-:W-:Y:S01]  /*8900*/  ISETP.GE.AND P5, PT, R11, R23, PT ;  /* 0x000000170b00720c */ /* 0x000fe20003fa6270 */
[----:B------:R-:W2:Y:S04]  /*8910*/  SHFL.IDX PT, R9, R7, 0x3, 0x181f ;  /* 0x00781f0007097f89 */ /* 0x000ea800000e0000 */
[----:B------:R3:W-:Y:S04]  /*8920*/  @!P1 LDGSTS.E.BYPASS.LTC128B.128 [R0+0x7900], [R2.64], !P4 ;  /* 0x0790000002009fae */ /* 0x0007e8000e101d4a */
[----:B------:R-:W-:Y:S04]  /*8930*/  SHFL.IDX PT, R11, R7, 0x5, 0x181f ;  /* 0x00b81f00070b7f89 */ /* 0x000fe800000e0000 */
[----:B------:R-:W-:Y:S04]  /*8940*/  SHFL.IDX PT, R14, R6, 0x7, 0x181f ;  /* 0x00f81f00060e7f89 */ /* 0x000fe800000e0000 */
[----:B-1----:R-:W1:Y:S01]  /*8950*/  SHFL.IDX PT, R5, R6, 0x3, 0x181f ;  /* 0x00781f0006057f89 */ /* 0x002e6200000e0000 */
[----:B------:R-:W-:-:S02]  /*8960*/  IADD3 R8, R19, 0x50, RZ ;  /* 0x0000005013087810 */ /* 0x000fc40007ffe0ff */
[----:B------:R-:W-:Y:S02]  /*8970*/  IADD3 R4, R19, 0x60, RZ ;  /* 0x0000006013047810 */ /* 0x000fe40007ffe0ff */
[-C--:B------:R-:W-:Y:S02]  /*8980*/  ISETP.GE.AND P2, PT, R8, R23.reuse, PT ;  /* 0x000000170800720c */ /* 0x080fe40003f46270 */
[C---:B---3--:R-:W-:Y:S02]  /*8990*/  @!P0 LEA R2, P1, R38.reuse, R10, 0x1 ;  /* 0x0000000a26028211 */ /* 0x048fe400078208ff */
[----:B------:R-:W3:Y:S01]  /*89a0*/  SHFL.IDX PT, R10, R7, 0x4, 0x181f ;  /* 0x00981f00070a7f89 */ /* 0x000ee200000e0000 */
[----:B------:R-:W-:Y:S02]  /*89b0*/  SHF.R.S32.HI R0, RZ, 0x1f, R13 ;  /* 0x0000001fff007819 */ /* 0x000fe4000001140d */
[----:B------:R-:W-:Y:S01]  /*89c0*/  @!P0 LEA.HI.X R3, R38, R12, R39, 0x1, P1 ;  /* 0x0000000c26038211 */ /* 0x000fe200008f0c27 */
[----:B------:R1:W-:Y:S01]  /*89d0*/  SHFL.IDX PT, R13, R7, 0x7, 0x181f ;  /* 0x00f81f00070d7f89 */ /* 0x0003e200000e0000 */
[----:B------:R-:W-:Y:S01]  /*89e0*/  LEA.HI.X.SX32 R20, R49, R0, 0x1, P6 ;  /* 0x0000000031147211 */ /* 0x000fe200030f0eff */
[----:B------:R-:W-:Y:S01]  /*89f0*/  @!P0 IMAD.SHL.U32 R0, R241, 0x2, RZ ;  /* 0x00000002f1008824 */ /* 0x000fe200078e00ff */
[----:B------:R-:W-:Y:S01]  /*8a00*/  ISETP.GE.AND P6, PT, R4, R23, PT ;  /* 0x000000170400720c */ /* 0x000fe20003fc6270 */
[----:B------:R3:W2:Y:S02]  /*8a10*/  SHFL.IDX PT, R12, R6, 0x4, 0x181f ;  /* 0x00981f00060c7f89 */ /* 0x0006a400000e0000 */
[----:B------:R-:W-:-:S02]  /*8a20*/  IMAD R4, R20, c[0x0][0x1e0], RZ ;  /* 0x0000780014047a24 */ /* 0x000fc400078e02ff */
[----:B------:R2:W-:Y:S02]  /*8a30*/  @!P0 LDGSTS.E.BYPASS.LTC128B.128 [R0+0x8100], [R2.64], !P4 ;  /* 0x0810000002008fae */ /* 0x0005e4000e101d4a */
[----:B------:R-:W-:Y:S01]  /*8a40*/  IMAD R8, R18, c[0x0][0x1e4], R4 ;  /* 0x0000790012087a24 */ /* 0x000fe200078e0204 */
[----:B-1----:R-:W-:-:S04]  /*8a50*/  IADD3 R7, R19, 0x70, RZ ;  /* 0x0000007013077810 */ /* 0x002fc80007ffe0ff */
[----:B------:R-:W-:Y:S02]  /*8a60*/  ISETP.GE.AND P1, PT, R7, R23, PT ;  /* 0x000000170700720c */ /* 0x000fe40003f26270 */
[----:B--2---:R-:W-:Y:S01]  /*8a70*/  @!P3 LEA R2, P0, R38, R9, 0x1 ;  /* 0x000000092602b211 */ /* 0x004fe200078008ff */
[----:B------:R-:W-:-:S03]  /*8a80*/  @!P3 IMAD.SHL.U32 R0, R241, 0x2, RZ ;  /* 0x00000002f100b824 */ /* 0x000fc600078e00ff */
[--C-:B------:R-:W-:Y:S01]  /*8a90*/  @!P3 LEA.HI.X R3, R38, R5, R39.reuse, 0x1, P0 ;  /* 0x000000052603b211 */ /* 0x100fe200000f0c27 */
[----:B------:R-:W-:Y:S01]  /*8aa0*/  IMAD.WIDE.U32 R4, R18, c[0x0][0x1e0], R38 ;  /* 0x0000780012047a25 */ /* 0x000fe200078e0026 */
[----:B---3--:R-:W-:-:S03]  /*8ab0*/  @!P5 LEA R6, P0, R38, R10, 0x1 ;  /* 0x0000000a2606d211 */ /* 0x008fc600078008ff */
[----:B------:R1:W-:Y:S01]  /*8ac0*/  @!P3 LDGSTS.E.BYPASS.LTC128B.128 [R0+0x8900], [R2.64], !P4 ;  /* 0x089000000200bfae */ /* 0x0003e2000e101d4a */
[--C-:B------:R-:W-:Y:S02]  /*8ad0*/  @!P5 LEA.HI.X R7, R38, R12, R39.reuse, 0x1, P0 ;  /* 0x0000000c2607d211 */ /* 0x100fe400000f0c27 */
[----:B------:R-:W-:Y:S01]  /*8ae0*/  ISETP.NE.AND P3, PT, R24, RZ, PT ;  /* 0x000000ff1800720c */ /* 0x000fe20003f65270 */
[----:B-1----:R-:W-:Y:S01]  /*8af0*/  IMAD.IADD R3, R5, 0x1, R8 ;  /* 0x0000000105037824 */ /* 0x002fe200078e0208 */
[C---:B------:R-:W-:Y:S01]  /*8b00*/  @!P2 LEA R8, P0, R38.reuse, R11, 0x1 ;  /* 0x0000000b2608a211 */ /* 0x040fe200078008ff */
[----:B------:R-:W-:Y:S02]  /*8b10*/  IMAD R0, R219, c[0x0][0x1e8], RZ ;  /* 0x00007a00db007a24 */ /* 0x000fe400078e02ff */
[----:B------:R-:W-:Y:S01]  /*8b20*/  IMAD.MOV.U32 R2, RZ, RZ, R4 ;  /* 0x000000ffff027224 */ /* 0x000fe200078e0004 */
[----:B------:R-:W-:Y:S01]  /*8b30*/  @!P2 LEA.HI.X R9, R38, R17, R39, 0x1, P0 ;  /* 0x000000112609a211 */ /* 0x000fe200000f0c27 */
[----:B------:R-:W-:Y:S01]  /*8b40*/  IMAD R4, R26, c[0x0][0x1ec], R0 ;  /* 0x00007b001a047a24 */ /* 0x000fe200078e0200 */
[----:B------:R-:W-:Y:S01]  /*8b50*/  @!P6 LEA R10, P0, R38, R16, 0x1 ;  /* 0x00000010260ae211 */ /* 0x000fe200078008ff */
[----:B------:R-:W-:-:S03]  /*8b60*/  IMAD.WIDE.U32 R2, R26, c[0x0][0x1e8], R2 ;  /* 0x00007a001a027a25 */ /* 0x000fc600078e0002 */
[C---:B------:R-:W-:Y:S01]  /*8b70*/  @!P6 LEA.HI.X R11, R38.reuse, R15, R39, 0x1, P0 ;  /* 0x0000000f260be211 */ /* 0x040fe200000f0c27 */
[----:B------:R-:W-:Y:S01]  /*8b80*/  @!P5 IMAD.SHL.U32 R0, R241, 0x2, RZ ;  /* 0x00000002f100d824 */ /* 0x000fe200078e00ff */
[----:B------:R-:W-:Y:S01]  /*8b90*/  @!P1 LEA R12, P0, R38, R13, 0x1 ;  /* 0x0000000d260c9211 */ /* 0x000fe200078008ff */
[----:B------:R-:W-:Y:S02]  /*8ba0*/  IMAD.IADD R5, R4, 0x1, R3 ;  /* 0x0000000104057824 */ /* 0x000fe400078e0203 */
[----:B------:R-:W-:Y:S01]  /*8bb0*/  IMAD.MOV.U32 R4, RZ, RZ, R2 ;  /* 0x000000ffff047224 */ /* 0x000fe200078e0002 */
[----:B------:R-:W-:Y:S01]  /*8bc0*/  @!P1 LEA.HI.X R13, R38, R14, R39, 0x1, P0 ;  /* 0x0000000e260d9211 */ /* 0x000fe200000f0c27 */
[----:B------:R1:W-:Y:S01]  /*8bd0*/  @!P5 LDGSTS.E.BYPASS.LTC128B.128 [R0+0x9100], [R6.64], !P4 ;  /* 0x091000000600dfae */ /* 0x0003e2000e101d4a */
[----:B------:R-:W-:-:S04]  /*8be0*/  ISETP.NE.U32.AND P0, PT, RZ, c[0x0][0x350], PT ;  /* 0x0000d400ff007a0c */ /* 0x000fc80003f05070 */
[----:B------:R-:W-:Y:S01]  /*8bf0*/  ISETP.NE.AND.EX P0, PT, RZ, c[0x0][0x354], PT, P0 ;  /* 0x0000d500ff007a0c */ /* 0x000fe20003f05300 */
[----:B-1----:R-:W-:Y:S02]  /*8c00*/  IMAD.MOV.U32 R6, RZ, RZ, 0x70 ;  /* 0x00000070ff067424 */ /* 0x002fe400078e00ff */
[----:B------:R-:W-:Y:S02]  /*8c10*/  @!P2 IMAD.SHL.U32 R0, R241, 0x2, RZ ;  /* 0x00000002f100a824 */ /* 0x000fe400078e00ff */
[----:B------:R-:W-:Y:S02]  /*8c20*/  IMAD R189, R198, -0x70, R6 ;  /* 0xffffff90c6bd7824 */ /* 0x000fe400078e0206 */
[----:B------:R-:W-:Y:S01]  /*8c30*/  IMAD.WIDE.U32 R194, R6, c[0x0][0x1e0], RZ ;  /* 0x0000780006c27a25 */ /* 0x000fe200078e00ff */
[----:B------:R1:W-:Y:S02]  /*8c40*/  @!P2 LDGSTS.E.BYPASS.LTC128B.128 [R0+0x9900], [R8.64], !P4 ;  /* 0x099000000800afae */ /* 0x0003e4000e101d4a */
[----:B------:R-:W-:-:S04]  /*8c50*/  IADD3 R47, R189, R208, -R49 ;  /* 0x000000d0bd2f7210 */ /* 0x000fc80007ffe831 */
[C---:B------:R-:W-:Y:S02]  /*8c60*/  ISETP.GE.AND P5, PT, R47.reuse, 0x11, PT ;  /* 0x000000112f00780c */ /* 0x040fe40003fa6270 */
[--C-:B----4-:R-:W-:Y:S01]  /*8c70*/  @P3 SHF.R.S32.HI R3, RZ, 0x1f, R22.reuse ;  /* 0x0000001fff033819 */ /* 0x110fe20000011416 */
[----:B------:R-:W-:Y:S01]  /*8c80*/  @!P3 IMAD.MOV.U32 R3, RZ, RZ, R21 ;  /* 0x000000ffff03b224 */ /* 0x000fe200078e0015 */
[----:B------:R-:W-:Y:S01]  /*8c90*/  ISETP.GE.AND P2, PT, R47, 0x21, PT ;  /* 0x000000212f00780c */ /* 0x000fe20003f46270 */
[----:B------:R-:W-:Y:S02]  /*8ca0*/  @P3 IMAD.MOV.U32 R2, RZ, RZ, R22 ;  /* 0x000000ffff023224 */ /* 0x000fe400078e0016 */
[----:B------:R-:W-:Y:S01]  /*8cb0*/  @!P3 IMAD.MOV.U32 R2, RZ, RZ, R34 ;  /* 0x000000ffff02b224 */ /* 0x000fe200078e0022 */
[----:B------:R-:W-:Y:S01]  /*8cc0*/  SEL R21, R3, RZ, !P0 ;  /* 0x000000ff03157207 */ /* 0x000fe20004000000 */
[----:B------:R-:W-:Y:S01]  /*8cd0*/  IMAD R3, R6, c[0x0][0x1e4], RZ ;  /* 0x0000790006037a24 */ /* 0x000fe200078e02ff */
[----:B------:R-:W-:Y:S01]  /*8ce0*/  ISETP.GE.AND P3, PT, R38, c[0x0][0x1d4], PT ;  /* 0x0000750026007a0c */ /* 0x000fe20003f66270 */
[----:B------:R-:W-:Y:S01]  /*8cf0*/  IMAD.MOV.U32 R22, RZ, RZ, c[0x0][0x1e4] ;  /* 0x00007900ff167624 */ /* 0x000fe200078e00ff */
[----:B------:R-:W-:Y:S01]  /*8d00*/  SEL R19, R2, RZ, !P0 ;  /* 0x000000ff02137207 */ /* 0x000fe20004000000 */
[----:B------:R-:W-:-:S04]  /*8d10*/  IMAD.IADD R192, R195, 0x1, R3 ;  /* 0x00000001c3c07824 */ /* 0x000fc800078e0203 */
[----:B------:R-:W-:-:S04]  /*8d20*/  IMAD.WIDE.U32 R4, R19, c[0x0][0x1f0], R4 ;  /* 0x00007c0013047a25 */ /* 0x000fc800078e0004 */
[----:B-1----:R-:W-:Y:S01]  /*8d30*/  IMAD R0, R21, c[0x0][0x1f0], RZ ;  /* 0x00007c0015007a24 */ /* 0x002fe200078e02ff */
[----:B------:R1:W-:Y:S01]  /*8d40*/  STL.64 [R1+0x40], R4 ;  /* 0x0000400401007387 */ /* 0x0003e20000100a00 */
[----:B------:R-:W-:Y:S02]  /*8d50*/  IMAD R2, R192, R50, RZ ;  /* 0x00000032c0027224 */ /* 0x000fe400078e02ff */
[----:B------:R-:W-:Y:S02]  /*8d60*/  IMAD R3, R19, c[0x0][0x1f4], R0 ;  /* 0x00007d0013037a24 */ /* 0x000fe400078e0200 */
[----:B------:R-:W-:Y:S02]  /*8d70*/  @!P6 IMAD.SHL.U32 R0, R241, 0x2, RZ ;  /* 0x00000002f100e824 */ /* 0x000fe400078e00ff */
[----:B------:R-:W-:Y:S02]  /*8d80*/  IMAD.IADD R197, R5, 0x1, R3 ;  /* 0x0000000105c57824 */ /* 0x000fe400078e0203 */
[----:B------:R-:W-:Y:S01]  /*8d90*/  IMAD.MOV.U32 R196, RZ, RZ, R4 ;  /* 0x000000ffffc47224 */ /* 0x000fe200078e0004 */
[----:B------:R2:W-:Y:S01]  /*8da0*/  @!P6 LDGSTS.E.BYPASS.LTC128B.128 [R0+0xa100], [R10.64], !P4 ;  /* 0x0a1000000a00efae */ /* 0x0005e2000e101d4a */
[----:B------:R-:W-:Y:S01]  /*8db0*/  IMAD.WIDE.U32 R8, R193, 0x20, RZ ;  /* 0x00000020c1087825 */ /* 0x000fe200078e00ff */
[----:B------:R-:W-:-:S02]  /*8dc0*/  ISETP.GE.AND P6, PT, R47, 0x1, PT ;  /* 0x000000012f00780c */ /* 0x000fc40003fc6270 */
[----:B------:R3:W-:Y:S01]  /*8dd0*/  STL.64 [R1+0x38], R196 ;  /* 0x000038c401007387 */ /* 0x0007e20000100a00 */
[----:B-1----:R-:W-:-:S05]  /*8de0*/  @!P1 IMAD.SHL.U32 R4, R241, 0x2, RZ ;  /* 0x00000002f1049824 */ /* 0x002fca00078e00ff */
[----:B------:R1:W-:Y:S04]  /*8df0*/  @!P1 LDGSTS.E.BYPASS.LTC128B.128 [R4+0xa900], [R12.64], !P4 ;  /* 0x0a9000000c049fae */ /* 0x0003e8000e101d4a */
[----:B------:R-:W0:Y:S01]  /*8e00*/  LDGDEPBAR ;  /* 0x00000000000079af */ /* 0x000e220000000000 */
[-C--:B--2---:R-:W-:Y:S02]  /*8e10*/  IMAD R0, R53, R194.reuse, R2 ;  /* 0x000000c235007224 */ /* 0x084fe400078e0202 */
[----:B------:R-:W-:-:S04]  /*8e20*/  IMAD.WIDE.U32 R2, R50, R194, R196 ;  /* 0x000000c232027225 */ /* 0x000fc800078e00c4 */
[----:B------:R-:W-:Y:S01]  /*8e30*/  IMAD.IADD R3, R3, 0x1, R0 ;  /* 0x0000000103037824 */ /* 0x000fe200078e0200 */
[----:B------:R-:W-:Y:S01]  /*8e40*/  BAR.SYNC.DEFER_BLOCKING 0x0 ;  /* 0x0000000000007b1d */ /* 0x000fe20000010000 */
[----:B------:R-:W-:Y:S01]  /*8e50*/  @P5 LEA R5, P0, R193, R2, 0x4 ;  /* 0x00000002c1055211 */ /* 0x000fe200078020ff */
[----:B------:R-:W-:Y:S01]  /*8e60*/  IMAD.SHL.U32 R10, R22, 0x20, RZ ;  /* 0x00000020160a7824 */ /* 0x000fe200078e00ff */
[----:B------:R-:W-:Y:S01]  /*8e70*/  @P2 IADD3 R0, P1, R2, R8, RZ ;  /* 0x0000000802002210 */ /* 0x000fe20007f3e0ff */
[----:B------:R-:W-:Y:S01]  /*8e80*/  @P6 IMAD.SHL.U32 R8, R241, 0x2, RZ ;  /* 0x00000002f1086824 */ /* 0x000fe200078e00ff */
[----:B------:R-:W-:Y:S02]  /*8e90*/  @P5 LEA.HI.X R7, R193, R3, R22, 0x4, P0 ;  /* 0x00000003c1075211 */ /* 0x000fe400000f2416 */
[----:B------:R-:W-:Y:S02]  /*8ea0*/  @P5 LEA R6, P0, R5, c[0x0][0x1c8], 0x1 ;  /* 0x0000720005065a11 */ /* 0x000fe400078008ff */
[----:B------:R-:W-:-:S02]  /*8eb0*/  ISETP.GE.AND P2, PT, R47, 0x31, PT ;  /* 0x000000312f00780c */ /* 0x000fc40003f46270 */
[----:B------:R-:W-:Y:S02]  /*8ec0*/  @P5 LEA.HI.X R7, R5, c[0x0][0x1cc], R7, 0x1, P0 ;  /* 0x0000730005075a11 */ /* 0x000fe400000f0c07 */
[----:B------:R-:W-:Y:S02]  /*8ed0*/  ISETP.GE.AND P0, PT, R47, 0x21, PT ;  /* 0x000000212f00780c */ /* 0x000fe40003f06270 */
[----:B-1----:R-:W-:-:S04]  /*8ee0*/  @P6 LEA R4, P4, R2, c[0x0][0x1c8], 0x1 ;  /* 0x0000720002046a11 */ /* 0x002fc800078808ff */
[----:B------:R-:W-:Y:S02]  /*8ef0*/  @P6 LEA.HI.X R5, R2, c[0x0][0x1cc], R3, 0x1, P4 ;  /* 0x0000730002056a11 */ /* 0x000fe400020f0c03 */
[----:B------:R-:W-:-:S03]  /*8f00*/  ISETP.GE.AND P4, PT, R47, 0x41, PT ;  /* 0x000000412f00780c */ /* 0x000fc60003f86270 */
[----:B------:R-:W-:Y:S01]  /*8f10*/  @!PT LDS RZ, [RZ] ;  /* 0x00000000fffff984 */ /* 0x000fe20000000800 */
[----:B------:R-:W-:Y:S01]  /*8f20*/  @!PT LDS RZ, [RZ] ;  /* 0x00000000fffff984 */ /* 0x000fe20000000800 */
[----:B------:R-:W-:Y:S01]  /*8f30*/  @!PT LDS RZ, [RZ] ;  /* 0x00000000fffff984 */ /* 0x000fe20000000800 */
[----:B------:R1:W-:Y:S01]  /*8f40*/  @P6 LDGSTS.E.BYPASS.LTC128B.128 [R8+0x3900], [R4.64], !P3 ;  /* 0x0390000004086fae */ /* 0x0003e2000d901d4a */
[----:B------:R-:W-:Y:S02]  /*8f50*/  ISETP.GE.AND P6, PT, R47, 0x21, PT ;  /* 0x000000212f00780c */ /* 0x000fe40003fc6270 */
[----:B------:R-:W-:Y:S01]  /*8f60*/  @P0 IADD3.X R9, R3, R9, R10, P1, !PT ;  /* 0x0000000903090210 */ /* 0x000fe20000ffe40a */
[----:B------:R-:W-:Y:S01]  /*8f70*/  IMAD.WIDE.U32 R10, R18, c[0x0][0x208], R38 ;  /* 0x00008200120a7a25 */ /* 0x000fe200078e0026 */
[----:B------:R-:W-:-:S13]  /*8f80*/  ISETP.GE.AND P1, PT, R47, 0x21, PT ;  /* 0x000000212f00780c */ /* 0x000fda0003f26270 */
[----:B------:R-:W-:-:S04]  /*8f90*/  @P1 LEA R16, P0, R0, c[0x0][0x1c8], 0x1 ;  /* 0x0000720000101a11 */ /* 0x000fc800078008ff */
[----:B------:R-:W-:Y:S01]  /*8fa0*/  @P1 LEA.HI.X R17, R0, c[0x0][0x1cc], R9, 0x1, P0 ;  /* 0x0000730000111a11 */ /* 0x000fe200000f0c09 */
[----:B------:R-:W-:Y:S01]  /*8fb0*/  @P5 IMAD.SHL.U32 R0, R241, 0x2, RZ ;  /* 0x00000002f1005824 */ /* 0x000fe200078e00ff */
[C---:B------:R-:W-:Y:S02]  /*8fc0*/  ISETP.GE.AND P1, PT, R47.reuse, 0x51, PT ;  /* 0x000000512f00780c */ /* 0x040fe40003f26270 */
[----:B------:R-:W-:Y:S01]  /*8fd0*/  ISETP.GE.AND P0, PT, R47, 0x61, PT ;  /* 0x000000612f00780c */ /* 0x000fe20003f06270 */
[----:B-1----:R-:W-:Y:S01]  /*8fe0*/  @P2 IMAD R8, R22, 0x30, RZ ;  /* 0x0000003016082824 */ /* 0x002fe200078e02ff */
[----:B------:R1:W-:Y:S01]  /*8ff0*/  @P5 LDGSTS.E.BYPASS.LTC128B.128 [R0+0x4100], [R6.64], !P3 ;  /* 0x0410000006005fae */ /* 0x0003e2000d901d4a */
[----:B------:R-:W-:-:S04]  /*9000*/  @P2 IMAD.WIDE.U32 R4, R193, 0x30, R2 ;  /* 0x00000030c1042825 */ /* 0x000fc800078e0002 */
[----:B------:R-:W-:Y:S01]  /*9010*/  @P2 IMAD.IADD R5, R5, 0x1, R8 ;  /* 0x0000000105052824 */ /* 0x000fe200078e0208 */
[----:B------:R-:W-:-:S03]  /*9020*/  @P2 LEA R14, P5, R4, c[0x0][0x1c8], 0x1 ;  /* 0x00007200040e2a11 */ /* 0x000fc600078a08ff */
[----:B------:R-:W-:Y:S01]  /*9030*/  @P1 IMAD R8, R22, 0x50, RZ ;  /* 0x0000005016081824 */ /* 0x000fe200078e02ff */
[----:B------:R-:W-:Y:S02]  /*9040*/  @P2 LEA.HI.X R15, R4, c[0x0][0x1cc], R5, 0x1, P5 ;  /* 0x00007300040f2a11 */ /* 0x000fe400028f0c05 */
[C---:B------:R-:W-:Y:S01]  /*9050*/  @P4 LEA R4, P5, R193.reuse, R2, 0x6 ;  /* 0x00000002c1044211 */ /* 0x040fe200078a30ff */
[----:B-1----:R-:W-:Y:S02]  /*9060*/  IMAD R0, R20, c[0x0][0x208], RZ ;  /* 0x0000820014007a24 */ /* 0x002fe400078e02ff */
[----:B------:R-:W-:-:S04]  /*9070*/  @P1 IMAD.WIDE.U32 R6, R193, 0x50, R2 ;  /* 0x00000050c1061825 */ /* 0x000fc800078e0002 */
[----:B------:R-:W-:Y:S01]  /*9080*/  IMAD R9, R18, c[0x0][0x20c], R0 ;  /* 0x0000830012097a24 */ /* 0x000fe200078e0200 */
[----:B------:R-:W-:Y:S01]  /*9090*/  @P4 LEA.HI.X R0, R193, R3, R22, 0x6, P5 ;  /* 0x00000003c1004211 */ /* 0x000fe200028f3416 */
[----:B------:R-:W-:Y:S01]  /*90a0*/  @P0 IMAD R18, R22, 0x60, RZ ;  /* 0x0000006016120824 */ /* 0x000fe200078e02ff */
[----:B------:R-:W-:-:S04]  /*90b0*/  @P4 LEA R12, P5, R4, c[0x0][0x1c8], 0x1 ;  /* 0x00007200040c4a11 */ /* 0x000fc800078a08ff */
[----:B------:R-:W-:Y:S01]  /*90c0*/  @P4 LEA.HI.X R13, R4, c[0x0][0x1cc], R0, 0x1, P5 ;  /* 0x00007300040d4a11 */ /* 0x000fe200028f0c00 */
[----:B------:R-:W-:Y:S01]  /*90d0*/  @P1 IMAD.IADD R0, R7, 0x1, R8 ;  /* 0x0000000107001824 */ /* 0x000fe200078e0208 */
[----:B------:R-:W-:Y:S01]  /*90e0*/  @P1 LEA R8, P5, R6, c[0x0][0x1c8], 0x1 ;  /* 0x0000720006081a11 */ /* 0x000fe200078a08ff */
[----:B------:R-:W-:-:S04]  /*90f0*/  @P0 IMAD.WIDE.U32 R4, R193, 0x60, R2 ;  /* 0x00000060c1040825 */ /* 0x000fc800078e0002 */
[----:B------:R-:W-:Y:S01]  /*9100*/  IMAD.IADD R3, R11, 0x1, R9 ;  /* 0x000000010b037824 */ /* 0x000fe200078e0209 */
[----:B------:R-:W-:Y:S01]  /*9110*/  @P1 LEA.HI.X R9, R6, c[0x0][0x1cc], R0, 0x1, P5 ;  /* 0x0000730006091a11 */ /* 0x000fe200028f0c00 */
[----:B------:R-:W-:Y:S01]  /*9120*/  @P0 IMAD.IADD R0, R18, 0x1, R5 ;  /* 0x0000000112000824 */ /* 0x000fe200078e0205 */
[C---:B------:R-:W-:Y:S01]  /*9130*/  @P0 LEA R6, P5, R4.reuse, c[0x0][0x1c8], 0x1 ;  /* 0x0000720004060a11 */ /* 0x040fe200078a08ff */
[----:B------:R-:W-:Y:S02]  /*9140*/  IMAD.MOV.U32 R2, RZ, RZ, R10 ;  /* 0x000000ffff027224 */ /* 0x000fe400078e000a */
[C---:B------:R-:W-:Y:S01]  /*9150*/  @P6 IMAD.SHL.U32 R10, R241.reuse, 0x2, RZ ;  /* 0x00000002f10a6824 */ /* 0x040fe200078e00ff */
[----:B------:R-:W-:Y:S01]  /*9160*/  @P0 LEA.HI.X R7, R4, c[0x0][0x1cc], R0, 0x1, P5 ;  /* 0x0000730004070a11 */ /* 0x000fe200028f0c00 */
[C---:B------:R-:W-:Y:S01]  /*9170*/  @P2 IMAD.SHL.U32 R5, R241.reuse, 0x2, RZ ;  /* 0x00000002f1052824 */ /* 0x040fe200078e00ff */
[----:B------:R-:W-:Y:S01]  /*9180*/  LOP3.LUT R0, R54, 0xfffffff0, RZ, 0xc0, !PT ;  /* 0xfffffff036007812 */ /* 0x000fe200078ec0ff */
[----:B------:R-:W-:Y:S01]  /*9190*/  @P4 IMAD.SHL.U32 R4, R241, 0x2, RZ ;  /* 0x00000002f1044824 */ /* 0x000fe200078e00ff */
[----:B------:R1:W-:Y:S01]  /*91a0*/  @P6 LDGSTS.E.BYPASS.LTC128B.128 [R10+0x4900], [R16.64], !P3 ;  /* 0x04900000100a6fae */ /* 0x0003e2000d901d4a */
[----:B------:R-:W-:-:S02]  /*91b0*/  IMAD R11, R219, c[0x0][0x210], RZ ;  /* 0x00008400db0b7a24 */ /* 0x000fc400078e02ff */
[----:B------:R-:W-:Y:S01]  /*91c0*/  IMAD.IADD R0, R216, 0x1, -R0 ;  /* 0x00000001d8007824 */ /* 0x000fe200078e0a00 */
[----:B------:R2:W-:Y:S01]  /*91d0*/  @P2 LDGSTS.E.BYPASS.LTC128B.128 [R5+0x5100], [R14.64], !P3 ;  /* 0x051000000e052fae */ /* 0x0005e2000d901d4a */
[C---:B------:R-:W-:Y:S02]  /*91e0*/  IMAD R11, R26.reuse, c[0x0][0x214], R11 ;  /* 0x000085001a0b7a24 */ /* 0x040fe400078e020b */
[----:B------:R-:W-:Y:S01]  /*91f0*/  IMAD.WIDE.U32 R2, R26, c[0x0][0x210], R2 ;  /* 0x000084001a027a25 */ /* 0x000fe200078e0002 */
[----:B------:R4:W-:Y:S03]  /*9200*/  @P4 LDGSTS.E.BYPASS.LTC128B.128 [R4+0x5900], [R12.64], !P3 ;  /* 0x059000000c044fae */ /* 0x0009e6000d901d4a */
[----:B------:R-:W-:-:S04]  /*9210*/  IMAD.IADD R3, R11, 0x1, R3 ;  /* 0x000000010b037824 */ /* 0x000fc800078e0203 */
[----:B------:R-:W-:-:S04]  /*9220*/  IMAD.WIDE.U32 R58, R19, c[0x0][0x218], R2 ;  /* 0x00008600133a7a25 */ /* 0x000fc800078e0002 */
[----:B------:R-:W-:Y:S01]  /*9230*/  IMAD.MOV.U32 R3, RZ, RZ, 0x10 ;  /* 0x00000010ff037424 */ /* 0x000fe200078e00ff */
[----:B------:R3:W-:Y:S01]  /*9240*/  STL.64 [R1+0x10], R58 ;  /* 0x0000103a01007387 */ /* 0x0007e20000100a00 */
[C---:B-1----:R-:W-:Y:S01]  /*9250*/  @P0 IMAD.SHL.U32 R10, R241.reuse, 0x2, RZ ;  /* 0x00000002f10a0824 */ /* 0x042fe200078e00ff */
[----:B--2---:R-:W-:Y:S01]  /*9260*/  SHF.R.S32.HI R5, RZ, 0x1f, R0 ;  /* 0x0000001fff057819 */ /* 0x004fe20000011400 */
[----:B----4-:R-:W-:-:S03]  /*9270*/  @P1 IMAD.SHL.U32 R4, R241, 0x2, RZ ;  /* 0x00000002f1041824 */ /* 0x010fc600078e00ff */
[----:B------:R-:W-:-:S04]  /*9280*/  LEA.HI R52, R5, R0, RZ, 0x3 ;  /* 0x0000000005347211 */ /* 0x000fc800078f18ff */
[----:B------:R-:W-:Y:S01]  /*9290*/  LOP3.LUT R5, R52, 0xfffffff8, RZ, 0xc0, !PT ;  /* 0xfffffff834057812 */ /* 0x000fe200078ec0ff */
[----:B------:R1:W-:Y:S04]  /*92a0*/  @P1 LDGSTS.E.BYPASS.LTC128B.128 [R4+0x6100], [R8.64], !P3 ;  /* 0x0610000008041fae */ /* 0x0003e8000d901d4a */
[----:B------:R-:W-:Y:S01]  /*92b0*/  IMAD.IADD R51, R0, 0x1, -R5 ;  /* 0x0000000100337824 */ /* 0x000fe200078e0a05 */
[----:B------:R3:W-:Y:S01]  /*92c0*/  @P0 LDGSTS.E.BYPASS.LTC128B.128 [R10+0x6900], [R6.64], !P3 ;  /* 0x06900000060a0fae */ /* 0x0007e2000d901d4a */
[----:B------:R-:W-:-:S03]  /*92d0*/  ISETP.LT.AND P0, PT, RZ, c[0x0][0x27c], PT ;  /* 0x00009f00ff007a0c */ /* 0x000fc60003f01270 */
[----:B------:R-:W0:Y:S01]  /*92e0*/  LDGDEPBAR ;  /* 0x00000000000079af */ /* 0x000e220000000000 */
[----:B------:R-:W-:-:S05]  /*92f0*/  R2P PR, R51, 0x6 ;  /* 0x0000000633007804 */ /* 0x000fca0000000000 */
[----:B------:R-:W-:Y:S01]  /*9300*/  SEL R3, R3, 0xfffffff0, !P1 ;  /* 0xfffffff003037807 */ /* 0x000fe20004800000 */
[----:B-1----:R-:W-:-:S04]  /*9310*/  IMAD R4, R21, c[0x0][0x218], RZ ;  /* 0x0000860015047a24 */ /* 0x002fc800078e02ff */
[----:B------:R-:W-:Y:S02]  /*9320*/  IMAD R0, R19, c[0x0][0x21c], R4 ;  /* 0x0000870013007a24 */ /* 0x000fe400078e0204 */
[----:B------:R-:W-:Y:S02]  /*9330*/  IMAD.MOV.U32 R4, RZ, RZ, 0x20 ;  /* 0x00000020ff047424 */ /* 0x000fe400078e00ff */
[----:B------:R-:W-:-:S03]  /*9340*/  IMAD.IADD R61, R59, 0x1, R0 ;  /* 0x000000013b3d7824 */ /* 0x000fc600078e0200 */
[----:B------:R-:W-:Y:S02]  /*9350*/  SEL R4, R4, 0xffffffe0, !P2 ;  /* 0xffffffe004047807 */ /* 0x000fe40005000000 */
[----:B------:R3:W-:Y:S01]  /*9360*/  STL [R1+0xc], R61 ;  /* 0x00000c3d01007387 */ /* 0x0007e20000100800 */
[----:B------:R-:W-:Y:S05]  /*9370*/  @P0 BRA `(.L_x_100) ;  /* 0x0000002000000947 */ /* 0x000fea0003800000 */
[----:B------:R-:W-:-:S04]  /*9380*/  DEPBAR.LE SB0, 0x1 ;  /* 0x000080400000791a */ /* 0x000fc80000000000 */
[----:B------:R-:W-:Y:S05]  /*9390*/  BRA `(.L_x_101) ;  /* 0x000035c000007947 */ /* 0x000fea0003800000 */
.L_x_100:
[----:B-----5:R-:W-:Y:S01]  /*93a0*/  SHF.R.S32.HI R0, RZ, 0x1f, R167 ;  /* 0x0000001fff007819 */ /* 0x020fe200000114a7 */
[----:B------:R-:W-:Y:S01]  /*93b0*/  ULDC.U8 UR4, c[0x0][0x298] ;  /* 0x0000a60000047ab9 */ /* 0x000fe20000000000 */
[----:B---3--:R-:W-:Y:S01]  /*93c0*/  LEA.HI R10, R25, R216, RZ, 0x2 ;  /* 0x000000d8190a7211 */ /* 0x008fe200078f10ff */
[C---:B------:R-:W-:Y:S01]  /*93d0*/  IMAD.WIDE.U32 R6, R167.reuse, c[0x0][0x290], RZ ;  /* 0x0000a400a7067a25 */ /* 0x040fe200078e00ff */
[----:B------:R-:W-:Y:S01]  /*93e0*/  ISETP.NE.AND P2, PT, RZ, UR4, PT ;  /* 0x00000004ff007c0c */ /* 0x000fe2000bf45270 */
[----:B------:R-:W-:Y:S01]  /*93f0*/  BSSY B2, `(.L_x_101) ;  /* 0x0000356000027945 */ /* 0x000fe20003800000 */
[----:B------:R-:W-:Y:S01]  /*9400*/  SHF.R.S32.HI R41, RZ, 0x2, R10 ;  /* 0x00000002ff297819 */ /* 0x000fe2000001140a */
[----:B------:R-:W-:Y:S01]  /*9410*/  IMAD R2, R0, c[0x0][0x280], RZ ;  /* 0x0000a00000027a24 */ /* 0x000fe200078e02ff */
[----:B------:R-:W-:Y:S01]  /*9420*/  LEA R16, P0, R6, c[0x0][0x288], 0x1 ;  /* 0x0000a20006107a11 */ /* 0x000fe200078008ff */
[----:B------:R-:W-:Y:S02]  /*9430*/  IMAD R0, R0, c[0x0][0x290], RZ ;  /* 0x0000a40000007a24 */ /* 0x000fe400078e02ff */
[----:B------:R-:W-:-:S02]  /*9440*/  IMAD R5, R167, c[0x0][0x284], R2 ;  /* 0x0000a100a7057a24 */ /* 0x000fc400078e0202 */
[C---:B------:R-:W-:Y:S01]  /*9450*/  IMAD R2, R167.reuse, c[0x0][0x294], R0 ;  /* 0x0000a500a7027a24 */ /* 0x040fe200078e0200 */
[----:B------:R-:W-:Y:S01]  /*9460*/  LOP3.LUT R0, R10, 0xfffffffc, RZ, 0xc0, !PT ;  /* 0xfffffffc0a007812 */ /* 0x000fe200078ec0ff */
[----:B------:R-:W-:-:S03]  /*9470*/  IMAD.WIDE.U32 R8, R167, c[0x0][0x280], RZ ;  /* 0x0000a000a7087a25 */ /* 0x000fc600078e00ff */
[----:B------:R-:W-:Y:S01]  /*9480*/  IADD3 R0, -R0, R216, RZ ;  /* 0x000000d800007210 */ /* 0x000fe20007ffe1ff */
[----:B------:R-:W-:Y:S01]  /*9490*/  IMAD.IADD R2, R2, 0x1, R7 ;  /* 0x0000000102027824 */ /* 0x000fe200078e0207 */
[----:B------:R-:W-:Y:S01]  /*94a0*/  LEA R18, P1, R8, c[0x0][0x270], 0x1 ;  /* 0x00009c0008127a11 */ /* 0x000fe200078208ff */
[----:B------:R-:W-:Y:S01]  /*94b0*/  IMAD.IADD R5, R5, 0x1, R9 ;  /* 0x0000000105057824 */ /* 0x000fe200078e0209 */
[----:B------:R-:W-:Y:S02]  /*94c0*/  SHF.L.U32 R25, R0, 0x3, RZ ;  /* 0x0000000300197819 */ /* 0x000fe400000006ff */
[----:B------:R-:W-:Y:S01]  /*94d0*/  LEA.HI.X R17, R6, c[0x0][0x28c], R2, 0x1, P0 ;  /* 0x0000a30006117a11 */ /* 0x000fe200000f0c02 */
[----:B------:R-:W-:Y:S01]  /*94e0*/  IMAD R2, R214, 0x80, R41 ;  /* 0x00000080d6027824 */ /* 0x000fe200078e0229 */
[----:B------:R-:W-:Y:S01]  /*94f0*/  LEA.HI.X R19, R8, c[0x0][0x274], R5, 0x1, P1 ;  /* 0x00009d0008137a11 */ /* 0x000fe200008f0c05 */
[----:B------:R-:W-:Y:S05]  /*9500*/  @!P2 BRA `(.L_x_102) ;  /* 0x00001a200000a947 */ /* 0x000fea0003800000 */
[----:B------:R-:W-:Y:S01]  /*9510*/  ISETP.GE.AND P0, PT, R2, R23, PT ;  /* 0x000000170200720c */ /* 0x000fe20003f06270 */
[----:B------:R-:W-:Y:S01]  /*9520*/  BSSY B0, `(.L_x_103) ;  /* 0x0000017000007945 */ /* 0x000fe20003800000 */
[----:B------:R-:W-:Y:S01]  /*9530*/  SHF.L.U32 R24, R0, 0x2, RZ ;  /* 0x0000000200187819 */ /* 0x000fe200000006ff */
[----:B------:R-:W-:Y:S01]  /*9540*/  CS2R R8, SRZ ;  /* 0x0000000000087805 */ /* 0x000fe2000001ff00 */
[----:B------:R-:W-:Y:S01]  /*9550*/  CS2R R12, SRZ ;  /* 0x00000000000c7805 */ /* 0x000fe2000001ff00 */
[----:B------:R-:W-:Y:S01]  /*9560*/  CS2R R6, SRZ ;  /* 0x0000000000067805 */ /* 0x000fe2000001ff00 */
[----:B------:R-:W-:-:S07]  /*9570*/  CS2R R10, SRZ ;  /* 0x00000000000a7805 */ /* 0x000fce000001ff00 */
[----:B------:R-:W-:Y:S05]  /*9580*/  @P0 BRA `(.L_x_104) ;  /* 0x0000010000000947 */ /* 0x000fea0003800000 */
[C---:B------:R-:W-:Y:S01]  /*9590*/  IADD3 R2, R24.reuse, 0x10, RZ ;  /* 0x0000001018027810 */ /* 0x040fe20007ffe0ff */
[----:B------:R-:W-:Y:S01]  /*95a0*/  CS2R R8, SRZ ;  /* 0x0000000000087805 */ /* 0x000fe2000001ff00 */
[----:B------:R-:W-:Y:S01]  /*95b0*/  ISETP.GE.AND P1, PT, R24, c[0x0][0x27c], PT ;  /* 0x00009f0018007a0c */ /* 0x000fe20003f26270 */
[----:B------:R-:W-:Y:S01]  /*95c0*/  CS2R R6, SRZ ;  /* 0x0000000000067805 */ /* 0x000fe2000001ff00 */
[----:B------:R-:W-:-:S11]  /*95d0*/  ISETP.GE.AND P0, PT, R2, c[0x0][0x27c], PT ;  /* 0x00009f0002007a0c */ /* 0x000fd60003f06270 */
[----:B------:R-:W-:Y:S02]  /*95e0*/  @!P1 IMAD.WIDE R20, R24, 0x2, R18 ;  /* 0x0000000218149825 */ /* 0x000fe400078e0212 */
[----:B------:R-:W-:-:S03]  /*95f0*/  @!P0 SHF.R.S32.HI R0, RZ, 0x1f, R2 ;  /* 0x0000001fff008819 */ /* 0x000fc60000011402 */
[----:B------:R1:W5:Y:S01]  /*9600*/  @!P1 LD.E.64 R12, [R20.64] ;  /* 0x0000000a140c9980 */ /* 0x000362000c101b00 */
[----:B------:R-:W-:-:S04]  /*9610*/  @!P0 LEA.HI R0, R0, R2, RZ, 0x2 ;  /* 0x0000000200008211 */ /* 0x000fc800078f10ff */
[----:B------:R-:W-:-:S05]  /*9620*/  @!P0 LOP3.LUT R0, R0, 0xfffffffc, RZ, 0xc0, !PT ;  /* 0xfffffffc00008812 */ /* 0x000fca00078ec0ff */
[----:B------:R-:W-:-:S04]  /*9630*/  @!P0 IMAD.WIDE R14, R0, 0x2, R16 ;  /* 0x00000002000e8825 */ /* 0x000fc800078e0210 */
[----:B------:R-:W-:Y:S01]  /*9640*/  @!P0 IMAD.WIDE R18, R0, 0x2, R18 ;  /* 0x0000000200128825 */ /* 0x000fe200078e0212 */
[----:B------:R1:W5:Y:S03]  /*9650*/  @!P0 LD.E.64 R6, [R14.64] ;  /* 0x0000000a0e068980 */ /* 0x000366000c101b00 */
[----:B------:R-:W-:Y:S01]  /*9660*/  @!P1 IMAD.WIDE R16, R24, 0x2, R16 ;  /* 0x0000000218109825 */ /* 0x000fe200078e0210 */
[----:B------:R1:W5:Y:S04]  /*9670*/  @!P0 LD.E.64 R8, [R18.64] ;  /* 0x0000000a12088980 */ /* 0x000368000c101b00 */
[----:B------:R1:W5:Y:S02]  /*9680*/  @!P1 LD.E.64 R10, [R16.64] ;  /* 0x0000000a100a9980 */ /* 0x000364000c101b00 */
.L_x_104:
[----:B------:R-:W-:Y:S05]  /*9690*/  BSYNC B0 ;  /* 0x0000000000007941 */ /* 0x000fea0003800000 */
.L_x_103:
[----:B------:R-:W-:Y:S01]  /*96a0*/  SHF.R.S32.HI R5, RZ, 0x1f, R41 ;  /* 0x0000001fff057819 */ /* 0x000fe20000011429 */
[----:B-----5:R-:W-:Y:S01]  /*96b0*/  IMAD.MOV.U32 R22, RZ, RZ, R12 ;  /* 0x000000ffff167224 */ /* 0x020fe200078e000c */
[--C-:B-1----:R-:W-:Y:S01]  /*96c0*/  SHF.R.U64 R21, R12, 0x10, R13.reuse ;  /* 0x000000100c157819 */ /* 0x102fe2000000120d */
[----:B------:R-:W-:Y:S01]  /*96d0*/  IMAD.MOV.U32 R14, RZ, RZ, R10 ;  /* 0x000000ffff0e7224 */ /* 0x000fe200078e000a */
[----:B------:R-:W-:Y:S01]  /*96e0*/  LEA.HI R5, R5, R41, RZ, 0x3 ;  /* 0x0000002905057211 */ /* 0x000fe200078f18ff */
[----:B------:R-:W-:Y:S01]  /*96f0*/  IMAD.MOV.U32 R20, RZ, RZ, R13 ;  /* 0x000000ffff147224 */ /* 0x000fe200078e000d */
[----:B------:R-:W-:Y:S01]  /*9700*/  SHF.R.U64 R12, R10, 0x10, R11 ;  /* 0x000000100a0c7819 */ /* 0x000fe2000000120b */
[----:B------:R-:W-:Y:S01]  /*9710*/  IMAD R10, R214, -0x80, R23 ;  /* 0xffffff80d60a7824 */ /* 0x000fe200078e0217 */
[----:B------:R-:W-:Y:S01]  /*9720*/  LOP3.LUT R5, R5, 0xfffffff8, RZ, 0xc0, !PT ;  /* 0xfffffff805057812 */ /* 0x000fe200078ec0ff */
[----:B------:R-:W-:Y:S01]  /*9730*/  IMAD.MOV.U32 R19, RZ, RZ, R8 ;  /* 0x000000ffff137224 */ /* 0x000fe200078e0008 */
[----:B------:R-:W-:Y:S01]  /*9740*/  SHF.R.U32.HI R16, RZ, 0x10, R13 ;  /* 0x00000010ff107819 */ /* 0x000fe2000001160d */
[----:B------:R-:W-:Y:S01]  /*9750*/  IMAD.MOV.U32 R18, RZ, RZ, R9 ;  /* 0x000000ffff127224 */ /* 0x000fe200078e0009 */
[----:B------:R-:W-:Y:S01]  /*9760*/  IMNMX R30, R10, 0x80, PT ;  /* 0x000000800a1e7817 */ /* 0x000fe20003800200 */
[C---:B------:R-:W-:Y:S01]  /*9770*/  IMAD.IADD R5, R41.reuse, 0x1, -R5 ;  /* 0x0000000129057824 */ /* 0x040fe200078e0a05 */
[----:B------:R-:W-:Y:S01]  /*9780*/  SHF.R.U64 R17, R8, 0x10, R9 ;  /* 0x0000001008117819 */ /* 0x000fe20000001209 */
[----:B------:R-:W-:Y:S01]  /*9790*/  IMAD.MOV.U32 R13, RZ, RZ, R11 ;  /* 0x000000ffff0d7224 */ /* 0x000fe200078e000b */
[----:B------:R-:W-:Y:S01]  /*97a0*/  ISETP.GE.AND P0, PT, R41, R30, PT ;  /* 0x0000001e2900720c */ /* 0x000fe20003f06270 */
[C---:B------:R-:W-:Y:S01]  /*97b0*/  IMAD.SHL.U32 R0, R5.reuse, 0x40, RZ ;  /* 0x0000004005007824 */ /* 0x040fe200078e00ff */
[----:B------:R-:W-:Y:S01]  /*97c0*/  LOP3.LUT P1, RZ, R5, 0x4, RZ, 0xc0, !PT ;  /* 0x0000000405ff7812 */ /* 0x000fe2000782c0ff */
[----:B------:R-:W-:Y:S01]  /*97d0*/  IMAD.MOV.U32 R8, RZ, RZ, R7 ;  /* 0x000000ffff087224 */ /* 0x000fe200078e0007 */
[----:B------:R-:W-:Y:S01]  /*97e0*/  SHF.R.U32.HI R15, RZ, 0x10, R9 ;  /* 0x00000010ff0f7819 */ /* 0x000fe20000011609 */
[----:B------:R-:W-:Y:S01]  /*97f0*/  IMAD.MOV.U32 R9, RZ, RZ, R6 ;  /* 0x000000ffff097224 */ /* 0x000fe200078e0006 */
[----:B------:R-:W-:Y:S01]  /*9800*/  LOP3.LUT R0, R0, 0x1c0, RZ, 0xc0, !PT ;  /* 0x000001c000007812 */ /* 0x000fe200078ec0ff */
[----:B------:R-:W-:-:S04]  /*9810*/  DEPBAR.LE SB0, 0x1 ;  /* 0x000080400000791a */ /* 0x000fc80000000000 */
[----:B------:R-:W-:Y:S01]  /*9820*/  LOP3.LUT R2, R0, 0x18, R25, 0xf8, !PT ;  /* 0x0000001800027812 */ /* 0x000fe200078ef819 */
[----:B------:R-:W-:Y:S01]  /*9830*/  BSSY B1, `(.L_x_105) ;  /* 0x0000068000017945 */ /* 0x000fe20003800000 */
[----:B------:R-:W-:Y:S02]  /*9840*/  SHF.R.U32.HI R0, RZ, 0x3, R0 ;  /* 0x00000003ff007819 */ /* 0x000fe40000011600 */
[----:B------:R-:W-:Y:S02]  /*9850*/  SHF.R.U32.HI R11, RZ, 0x10, R11 ;  /* 0x00000010ff0b7819 */ /* 0x000fe4000001160b */
[----:B------:R-:W-:Y:S02]  /*9860*/  LOP3.LUT R0, R2, R0, RZ, 0x3c, !PT ;  /* 0x0000000002007212 */ /* 0x000fe400078e3cff */
[--C-:B------:R-:W-:Y:S02]  /*9870*/  SHF.R.U64 R6, R6, 0x10, R7.reuse ;  /* 0x0000001006067819 */ /* 0x100fe40000001207 */
[----:B------:R-:W-:Y:S01]  /*9880*/  SHF.R.U32.HI R5, RZ, 0x10, R7 ;  /* 0x00000010ff057819 */ /* 0x000fe20000011607 */
[----:B------:R-:W-:Y:S01]  /*9890*/  IMAD R0, R55, 0x200, R0 ;  /* 0x0000020037007824 */ /* 0x000fe200078e0200 */
[----:B------:R-:W-:-:S02]  /*98a0*/  PRMT R21, R22, 0x5410, R21 ;  /* 0x0000541016157816 */ /* 0x000fc40000000015 */
[----:B------:R-:W-:Y:S02]  /*98b0*/  PRMT R22, R20, 0x5410, R16 ;  /* 0x0000541014167816 */ /* 0x000fe40000000010 */
[C---:B------:R-:W-:Y:S02]  /*98c0*/  IADD3 R2, R0.reuse, 0x20, RZ ;  /* 0x0000002000027810 */ /* 0x040fe40007ffe0ff */
[----:B------:R-:W-:Y:S02]  /*98d0*/  @P1 IADD3 R2, R0, -0x20, RZ ;  /* 0xffffffe000021810 */ /* 0x000fe40007ffe0ff */
[----:B------:R-:W-:Y:S02]  /*98e0*/  PRMT R25, R19, 0x5410, R17 ;  /* 0x0000541013197816 */ /* 0x000fe40000000011 */
[----:B------:R-:W-:Y:S02]  /*98f0*/  PRMT R28, R18, 0x5410, R15 ;  /* 0x00005410121c7816 */ /* 0x000fe4000000000f */
[----:B------:R-:W-:-:S02]  /*9900*/  PRMT R19, R14, 0x5410, R12 ;  /* 0x000054100e137816 */ /* 0x000fc4000000000c */
[----:B------:R-:W-:Y:S02]  /*9910*/  PRMT R20, R13, 0x5410, R11 ;  /* 0x000054100d147816 */ /* 0x000fe4000000000b */
[----:B------:R-:W-:Y:S02]  /*9920*/  LEA R26, R0, 0x7100, 0x1 ;  /* 0x00007100001a7811 */ /* 0x000fe400078e08ff */
[----:B------:R-:W-:Y:S02]  /*9930*/  LEA R29, R2, 0x7100, 0x1 ;  /* 0x00007100021d7811 */ /* 0x000fe400078e08ff */
[----:B------:R-:W-:Y:S02]  /*9940*/  PRMT R23, R9, 0x5410, R6 ;  /* 0x0000541009177816 */ /* 0x000fe40000000006 */
[----:B------:R-:W-:Y:S01]  /*9950*/  PRMT R27, R8, 0x5410, R5 ;  /* 0x00005410081b7816 */ /* 0x000fe20000000005 */
[----:B------:R-:W-:Y:S06]  /*9960*/  BAR.SYNC.DEFER_BLOCKING 0x0 ;  /* 0x0000000000007b1d */ /* 0x000fec0000010000 */
[----:B------:R-:W-:Y:S05]  /*9970*/  @P0 BRA `(.L_x_106) ;  /* 0x0000053000000947 */ /* 0x000fea0003800000 */
[----:B------:R-:W-:Y:S01]  /*9980*/  ISETP.GE.AND P0, PT, R24, c[0x0][0x27c], PT ;  /* 0x00009f0018007a0c */ /* 0x000fe20003f06270 */
[----:B------:R-:W-:-:S12]  /*9990*/  BSSY B0, `(.L_x_107) ;  /* 0x0000028000007945 */ /* 0x000fd80003800000 */
[----:B------:R-:W-:Y:S05]  /*99a0*/  @P0 BRA `(.L_x_108) ;  /* 0x0000026000000947 */ /* 0x000fea0003800000 */
[----:B------:R-:W1:Y:S01]  /*99b0*/  LDS.128 R8, [R26] ;  /* 0x000000001a087984 */ /* 0x000e620000000c00 */
[----:B------:R-:W-:Y:S01]  /*99c0*/  SHF.L.U32 R5, R21, 0x10, RZ ;  /* 0x0000001015057819 */ /* 0x000fe200000006ff */
[----:B------:R-:W-:Y:S01]  /*99d0*/  IMAD.U32 R0, R19, 0x10000, RZ ;  /* 0x0001000013007824 */ /* 0x000fe200078e00ff */
[----:B------:R-:W-:Y:S02]  /*99e0*/  LOP3.LUT R2, R21, 0xffff0000, RZ, 0xc0, !PT ;  /* 0xffff000015027812 */ /* 0x000fe400078ec0ff */
[C---:B-1----:R-:W-:Y:S01]  /*99f0*/  SHF.L.U32 R7, R8.reuse, 0x10, RZ ;  /* 0x0000001008077819 */ /* 0x042fe200000006ff */
[----:B------:R-:W-:Y:S01]  /*9a00*/  IMAD.U32 R16, R11, 0x10000, RZ ;  /* 0x000100000b107824 */ /* 0x000fe200078e00ff */
[----:B------:R-:W-:Y:S02]  /*9a10*/  LOP3.LUT R6, R8, 0xffff0000, RZ, 0xc0, !PT ;  /* 0xffff000008067812 */ /* 0x000fe400078ec0ff */
[C---:B------:R-:W-:Y:S02]  /*9a20*/  SHF.L.U32 R13, R9.reuse, 0x10, RZ ;  /* 0x00000010090d7819 */ /* 0x040fe400000006ff */
[----:B------:R-:W-:Y:S01]  /*9a30*/  LOP3.LUT R8, R9, 0xffff0000, RZ, 0xc0, !PT ;  /* 0xffff000009087812 */ /* 0x000fe200078ec0ff */
[----:B------:R-:W-:Y:S01]  /*9a40*/  FMUL.FTZ R14, R6, R0 ;  /* 0x00000000060e7220 */ /* 0x000fe20000410000 */
[----:B------:R-:W-:-:S02]  /*9a50*/  LOP3.LUT R9, R19, 0xffff0000, RZ, 0xc0, !PT ;  /* 0xffff000013097812 */ /* 0x000fc400078ec0ff */
[C---:B------:R-:W-:Y:S01]  /*9a60*/  SHF.L.U32 R15, R10.reuse, 0x10, RZ ;  /* 0x000000100a0f7819 */ /* 0x040fe200000006ff */
[-C--:B------:R-:W-:Y:S01]  /*9a70*/  FFMA.FTZ R18, R7, R5.reuse, -R14 ;  /* 0x0000000507127223 */ /* 0x080fe2000001080e */
[----:B------:R-:W-:Y:S01]  /*9a80*/  LOP3.LUT R12, R10, 0xffff0000, RZ, 0xc0, !PT ;  /* 0xffff00000a0c7812 */ /* 0x000fe200078ec0ff */
[----:B------:R-:W-:Y:S01]  /*9a90*/  FMUL.FTZ R10, R6, R5 ;  /* 0x00000005060a7220 */ /* 0x000fe20000410000 */
[----:B------:R-:W-:Y:S01]  /*9aa0*/  LOP3.LUT R11, R11, 0xffff0000, RZ, 0xc0, !PT ;  /* 0xffff00000b0b7812 */ /* 0x000fe200078ec0ff */
[-C--:B------:R-:W-:Y:S01]  /*9ab0*/  FMUL.FTZ R6, R8, R9.reuse ;  /* 0x0000000908067220 */ /* 0x080fe20000410000 */
[----:B------:R-:W-:Y:S01]  /*9ac0*/  LOP3.LUT R5, R22, 0xffff0000, RZ, 0xc0, !PT ;  /* 0xffff000016057812 */ /* 0x000fe200078ec0ff */
[----:B------:R-:W-:Y:S01]  /*9ad0*/  FFMA.FTZ R17, R7, R0, R10 ;  /* 0x0000000007117223 */ /* 0x000fe2000001000a */
[----:B------:R-:W-:Y:S01]  /*9ae0*/  LOP3.LUT R0, R20, 0xffff0000, RZ, 0xc0, !PT ;  /* 0xffff000014007812 */ /* 0x000fe200078ec0ff */
[-C--:B------:R-:W-:Y:S02]  /*9af0*/  FMUL.FTZ R8, R8, R2.reuse ;  /* 0x0000000208087220 */ /* 0x080fe40000410000 */
[C---:B------:R-:W-:Y:S01]  /*9b00*/  FFMA.FTZ R14, R13.reuse, R2, -R6 ;  /* 0x000000020d0e7223 */ /* 0x040fe20000010806 */
[----:B------:R-:W-:Y:S01]  /*9b10*/  SHF.L.U32 R2, R20, 0x10, RZ ;  /* 0x0000001014027819 */ /* 0x000fe200000006ff */
[----:B------:R-:W-:Y:S01]  /*9b20*/  FFMA.FTZ R13, R13, R9, R8 ;  /* 0x000000090d0d7223 */ /* 0x000fe20000010008 */
[----:B------:R-:W-:Y:S01]  /*9b30*/  SHF.L.U32 R6, R22, 0x10, RZ ;  /* 0x0000001016067819 */ /* 0x000fe200000006ff */
[----:B------:R-:W-:-:S02]  /*9b40*/  FMUL.FTZ R7, R11, R0 ;  /* 0x000000000b077220 */ /* 0x000fc40000410000 */
[C---:B------:R-:W-:Y:S02]  /*9b50*/  FMUL.FTZ R9, R12.reuse, R2 ;  /* 0x000000020c097220 */ /* 0x040fe40000410000 */
[-C--:B------:R-:W-:Y:S02]  /*9b60*/  FMUL.FTZ R8, R12, R6.reuse ;  /* 0x000000060c087220 */ /* 0x080fe40000410000 */
[-C--:B------:R-:W-:Y:S02]  /*9b70*/  FMUL.FTZ R11, R11, R5.reuse ;  /* 0x000000050b0b7220 */ /* 0x080fe40000410000 */
[----:B------:R-:W-:Y:S01]  /*9b80*/  FFMA.FTZ R6, R15, R6, -R9 ;  /* 0x000000060f067223 */ /* 0x000fe20000010809 */
[----:B------:R-:W-:Y:S01]  /*9b90*/  F2FP.BF16.PACK_AB R9, R13, R14 ;  /* 0x0000000e0d09723e */ /* 0x000fe200000010ff */
[----:B------:R-:W-:Y:S01]  /*9ba0*/  FFMA.FTZ R10, R15, R2, R8 ;  /* 0x000000020f0a7223 */ /* 0x000fe20000010008 */
[----:B------:R-:W-:Y:S01]  /*9bb0*/  F2FP.BF16.PACK_AB R8, R17, R18 ;  /* 0x000000121108723e */ /* 0x000fe200000010ff */
[----:B------:R-:W-:-:S02]  /*9bc0*/  FFMA.FTZ R7, R16, R5, -R7 ;  /* 0x0000000510077223 */ /* 0x000fc40000010807 */
[----:B------:R-:W-:Y:S01]  /*9bd0*/  FFMA.FTZ R11, R16, R0, R11 ;  /* 0x00000000100b7223 */ /* 0x000fe2000001000b */
[----:B------:R-:W-:-:S04]  /*9be0*/  F2FP.BF16.PACK_AB R10, R10, R6 ;  /* 0x000000060a0a723e */ /* 0x000fc800000010ff */
[----:B------:R-:W-:-:S05]  /*9bf0*/  F2FP.BF16.PACK_AB R11, R11, R7 ;  /* 0x000000070b0b723e */ /* 0x000fca00000010ff */
[----:B------:R1:W-:Y:S02]  /*9c00*/  STS.128 [R26], R8 ;  /* 0x000000081a007388 */ /* 0x0003e40000000c00 */
.L_x_108:
[----:B------:R-:W-:Y:S05]  /*9c10*/  BSYNC B0 ;  /* 0x0000000000007941 */ /* 0x000fea0003800000 */
.L_x_107:
[----:B------:R-:W-:-:S04]  /*9c20*/  IADD3 R0, R24, 0x10, RZ ;  /* 0x0000001018007810 */ /* 0x000fc80007ffe0ff */
[----:B------:R-:W-:-:S13]  /*9c30*/  ISETP.GE.AND P0, PT, R0, c[0x0][0x27c], PT ;  /* 0x00009f0000007a0c */ /* 0x000fda0003f06270 */
[----:B------:R-:W-:Y:S05]  /*9c40*/  @P0 BRA `(.L_x_106) ;  /* 0x0000026000000947 */ /* 0x000fea0003800000 */
[----:B-1----:R-:W1:Y:S01]  /*9c50*/  LDS.128 R8, [R29] ;  /* 0x000000001d087984 */ /* 0x002e620000000c00 */
        /* <DEDUP_REMOVED lines=20> */
[----:B------:R-:W-:Y:S01]  /*9da0*/  FFMA.FTZ R14, R13, R2, -R6 ;  /* 0x000000020d0e7223 */ /* 0x000fe20000010806 */
        /* <DEDUP_REMOVED lines=16> */
.L_x_106:
[----:B------:R-:W-:Y:S05]  /*9eb0*/  BSYNC B1 ;  /* 0x0000000000017941 */ /* 0x000fea0003800000 */
.L_x_105:
[----:B------:R-:W-:Y:S01]  /*9ec0*/  IADD3 R0, R41, 0x20, RZ ;  /* 0x0000002029007810 */ /* 0x000fe20007ffe0ff */
[----:B------:R-:W-:Y:S03]  /*9ed0*/  BSSY B1, `(.L_x_109) ;  /* 0x0000056000017945 */ /* 0x000fe60003800000 */
[----:B------:R-:W-:-:S13]  /*9ee0*/  ISETP.GE.AND P0, PT, R0, R30, PT ;  /* 0x0000001e0000720c */ /* 0x000fda0003f06270 */
[----:B------:R-:W-:Y:S05]  /*9ef0*/  @P0 BRA `(.L_x_110) ;  /* 0x0000053000000947 */ /* 0x000fea0003800000 */
[----:B------:R-:W-:Y:S01]  /*9f00*/  ISETP.GE.AND P0, PT, R24, c[0x0][0x27c], PT ;  /* 0x00009f0018007a0c */ /* 0x000fe20003f06270 */
[----:B------:R-:W-:-:S12]  /*9f10*/  BSSY B0, `(.L_x_111) ;  /* 0x0000028000007945 */ /* 0x000fd80003800000 */
[----:B------:R-:W-:Y:S05]  /*9f20*/  @P0 BRA `(.L_x_112) ;  /* 0x0000026000000947 */ /* 0x000fea0003800000 */
[----:B-1----:R-:W1:Y:S01]  /*9f30*/  LDS.128 R8, [R26+0x1000] ;  /* 0x001000001a087984 */ /* 0x002e620000000c00 */
        /* <DEDUP_REMOVED lines=11> */
[CC--:B------:R-:W-:Y:S01]  /*9ff0*/  FFMA.FTZ R18, R5.reuse, R7.reuse, -R14 ;  /* 0x0000000705127223 */ /* 0x0c0fe2000001080e */
[----:B------:R-:W-:Y:S01]  /*a000*/  LOP3.LUT R12, R10, 0xffff0000, RZ, 0xc0, !PT ;  /* 0xffff00000a0c7812 */ /* 0x000fe200078ec0ff */
[----:B------:R-:W-:Y:S01]  /*a010*/  FMUL.FTZ R10, R5, R6 ;  /* 0x00000006050a7220 */ /* 0x000fe20000410000 */
[----:B------:R-:W-:Y:S01]  /*a020*/  LOP3.LUT R11, R11, 0xffff0000, RZ, 0xc0, !PT ;  /* 0xffff00000b0b7812 */ /* 0x000fe200078ec0ff */
[CC--:B------:R-:W-:Y:S01]  /*a030*/  FMUL.FTZ R6, R9.reuse, R8.reuse ;  /* 0x0000000809067220 */ /* 0x0c0fe20000410000 */
[----:B------:R-:W-:Y:S01]  /*a040*/  LOP3.LUT R5, R22, 0xffff0000, RZ, 0xc0, !PT ;  /* 0xffff000016057812 */ /* 0x000fe200078ec0ff */
[----:B------:R-:W-:Y:S01]  /*a050*/  FFMA.FTZ R17, R0, R7, R10 ;  /* 0x0000000700117223 */ /* 0x000fe2000001000a */
[----:B------:R-:W-:Y:S01]  /*a060*/  LOP3.LUT R0, R20, 0xffff0000, RZ, 0xc0, !PT ;  /* 0xffff000014007812 */ /* 0x000fe200078ec0ff */
[C---:B------:R-:W-:Y:S02]  /*a070*/  FMUL.FTZ R8, R2.reuse, R8 ;  /* 0x0000000802087220 */ /* 0x040fe40000410000 */
[-C--:B------:R-:W-:Y:S01]  /*a080*/  FFMA.FTZ R14, R2, R13.reuse, -R6 ;  /* 0x0000000d020e7223 */ /* 0x080fe20000010806 */
[----:B------:R-:W-:Y:S01]  /*a090*/  SHF.L.U32 R2, R20, 0x10, RZ ;  /* 0x0000001014027819 */ /* 0x000fe200000006ff */
[----:B------:R-:W-:Y:S01]  /*a0a0*/  FFMA.FTZ R13, R9, R13, R8 ;  /* 0x0000000d090d7223 */ /* 0x000fe20000010008 */
[----:B------:R-:W-:Y:S01]  /*a0b0*/  SHF.L.U32 R6, R22, 0x10, RZ ;  /* 0x0000001016067819 */ /* 0x000fe200000006ff */
[----:B------:R-:W-:-:S02]  /*a0c0*/  FMUL.FTZ R7, R0, R11 ;  /* 0x0000000b00077220 */ /* 0x000fc40000410000 */
[-C--:B------:R-:W-:Y:S02]  /*a0d0*/  FMUL.FTZ R9, R2, R12.reuse ;  /* 0x0000000c02097220 */ /* 0x080fe40000410000 */
[C---:B------:R-:W-:Y:S02]  /*a0e0*/  FMUL.FTZ R8, R6.reuse, R12 ;  /* 0x0000000c06087220 */ /* 0x040fe40000410000 */
[----:B------:R-:W-:Y:S02]  /*a0f0*/  FMUL.FTZ R11, R5, R11 ;  /* 0x0000000b050b7220 */ /* 0x000fe40000410000 */
[-C--:B------:R-:W-:Y:S01]  /*a100*/  FFMA.FTZ R6, R6, R15.reuse, -R9 ;  /* 0x0000000f06067223 */ /* 0x080fe20000010809 */
[----:B------:R-:W-:Y:S01]  /*a110*/  F2FP.BF16.PACK_AB R9, R13, R14 ;  /* 0x0000000e0d09723e */ /* 0x000fe200000010ff */
[----:B------:R-:W-:Y:S01]  /*a120*/  FFMA.FTZ R10, R2, R15, R8 ;  /* 0x0000000f020a7223 */ /* 0x000fe20000010008 */
[----:B------:R-:W-:Y:S01]  /*a130*/  F2FP.BF16.PACK_AB R8, R17, R18 ;  /* 0x000000121108723e */ /* 0x000fe200000010ff */
[----:B------:R-:W-:-:S02]  /*a140*/  FFMA.FTZ R7, R5, R16, -R7 ;  /* 0x0000001005077223 */ /* 0x000fc40000010807 */
[----:B------:R-:W-:Y:S01]  /*a150*/  FFMA.FTZ R11, R0, R16, R11 ;  /* 0x00000010000b7223 */ /* 0x000fe2000001000b */
[----:B------:R-:W-:-:S04]  /*a160*/  F2FP.BF16.PACK_AB R10, R10, R6 ;  /* 0x000000060a0a723e */ /* 0x000fc800000010ff */
[----:B------:R-:W-:-:S05]  /*a170*/  F2FP.BF16.PACK_AB R11, R11, R7 ;  /* 0x000000070b0b723e */ /* 0x000fca00000010ff */
[----:B------:R1:W-:Y:S02]  /*a180*/  STS.128 [R26+0x1000], R8 ;  /* 0x001000081a007388 */ /* 0x0003e40000000c00 */
.L_x_112:
[----:B------:R-:W-:Y:S05]  /*a190*/  BSYNC B0 ;  /* 0x0000000000007941 */ /* 0x000fea0003800000 */
.L_x_111:
[----:B------:R-:W-:-:S04]  /*a1a0*/  IADD3 R0, R24, 0x10, RZ ;  /* 0x0000001018007810 */ /* 0x000fc80007ffe0ff */
[----:B------:R-:W-:-:S13]  /*a1b0*/  ISETP.GE.AND P0, PT, R0, c[0x0][0x27c], PT ;  /* 0x00009f0000007a0c */ /* 0x000fda0003f06270 */
        /* <DEDUP_REMOVED lines=17> */
[-C--:B------:R-:W-:Y:S01]  /*a2d0*/  FMUL.FTZ R6, R9, R8.reuse ;  /* 0x0000000809067220 */ /* 0x080fe20000410000 */
[----:B------:R-:W-:Y:S01]  /*a2e0*/  LOP3.LUT R5, R28, 0xffff0000, RZ, 0xc0, !PT ;  /* 0xffff00001c057812 */ /* 0x000fe200078ec0ff */
[----:B------:R-:W-:Y:S01]  /*a2f0*/  FFMA.FTZ R17, R0, R7, R10 ;  /* 0x0000000700117223 */ /* 0x000fe2000001000a */
[C---:B------:R-:W-:Y:S01]  /*a300*/  LOP3.LUT R0, R27.reuse, 0xffff0000, RZ, 0xc0, !PT ;  /* 0xffff00001b007812 */ /* 0x040fe200078ec0ff */
        /* <DEDUP_REMOVED lines=18> */
.L_x_110:
[----:B------:R-:W-:Y:S05]  /*a430*/  BSYNC B1 ;  /* 0x0000000000017941 */ /* 0x000fea0003800000 */
.L_x_109:
        /* <DEDUP_REMOVED lines=45> */
.L_x_116:
[----:B------:R-:W-:Y:S05]  /*a710*/  BSYNC B0 ;  /* 0x0000000000007941 */ /* 0x000fea0003800000 */
.L_x_115:
        /* <DEDUP_REMOVED lines=41> */
.L_x_114:
[----:B------:R-:W-:Y:S05]  /*a9b0*/  BSYNC B1 ;  /* 0x0000000000017941 */ /* 0x000fea0003800000 */
.L_x_113:
[----:B------:R-:W-:-:S04]  /*a9c0*/  IADD3 R0, R41, 0x60, RZ ;  /* 0x0000006029007810 */ /* 0x000fc80007ffe0ff */
        /* <DEDUP_REMOVED lines=43> */
.L_x_119:
[----:B------:R-:W-:Y:S05]  /*ac80*/  BSYNC B0 ;  /* 0x0000000000007941 */ /* 0x000fea0003800000 */
.L_x_118:
        /* <DEDUP_REMOVED lines=40> */
[----:B------:R1:W-:Y:S01]  /*af10*/  STS.128 [R29+0x3000], R8 ;  /* 0x003000081d007388 */ /* 0x0003e20000000c00 */
[----:B------:R-:W-:Y:S05]  /*af20*/  BRA `(.L_x_117) ;  /* 0x00001a2000007947 */ /* 0x000fea0003800000 */
.L_x_102:
[----:B------:R-:W-:Y:S01]  /*af30*/  ISETP.GE.AND P0, PT, R2, R23, PT ;  /* 0x000000170200720c */ /* 0x000fe20003f06270 */
[----:B------:R-:W-:Y:S01]  /*af40*/  BSSY B0, `(.L_x_120) ;  /* 0x000000d000007945 */ /* 0x000fe20003800000 */
[----:B------:R-:W-:Y:S01]  /*af50*/  CS2R R10, SRZ ;  /* 0x00000000000a7805 */ /* 0x000fe2000001ff00 */
[----:B------:R-:W-:Y:S01]  /*af60*/  CS2R R8, SRZ ;  /* 0x0000000000087805 */ /* 0x000fe2000001ff00 */
[----:B------:R-:W-:Y:S01]  /*af70*/  CS2R R14, SRZ ;  /* 0x00000000000e7805 */ /* 0x000fe2000001ff00 */
[----:B------:R-:W-:-:S08]  /*af80*/  CS2R R12, SRZ ;  /* 0x00000000000c7805 */ /* 0x000fd0000001ff00 */
[----:B------:R-:W-:Y:S05]  /*af90*/  @P0 BRA `(.L_x_121) ;  /* 0x0000007000000947 */ /* 0x000fea0003800000 */
[----:B------:R-:W-:Y:S01]  /*afa0*/  ISETP.GE.AND P0, PT, R25, c[0x0][0x27c], PT ;  /* 0x00009f0019007a0c */ /* 0x000fe20003f06270 */
[----:B------:R-:W-:-:S12]  /*afb0*/  CS2R R10, SRZ ;  /* 0x00000000000a7805 */ /* 0x000fd8000001ff00 */
[----:B------:R-:W-:Y:S05]  /*afc0*/  @P0 BRA `(.L_x_121) ;  /* 0x0000004000000947 */ /* 0x000fea0003800000 */
[----:B------:R-:W-:-:S04]  /*afd0*/  IMAD.WIDE R12, R25, 0x2, R18 ;  /* 0x00000002190c7825 */ /* 0x000fc800078e0212 */
[----:B------:R-:W-:Y:S02]  /*afe0*/  IMAD.WIDE R8, R25, 0x2, R16 ;  /* 0x0000000219087825 */ /* 0x000fe400078e0210 */
[----:B------:R-:W5:Y:S04]  /*aff0*/  LD.E.128 R12, [R12.64] ;  /* 0x0000000a0c0c7980 */ /* 0x000f68000c101d00 */
[----:B------:R-:W5:Y:S02]  /*b000*/  LD.E.128 R8, [R8.64] ;  /* 0x0000000a08087980 */ /* 0x000f64000c101d00 */
.L_x_121:
[----:B------:R-:W-:Y:S05]  /*b010*/  BSYNC B0 ;  /* 0x0000000000007941 */ /* 0x000fea0003800000 */
.L_x_120:
[----:B------:R-:W-:Y:S01]  /*b020*/  IMAD R0, R214, -0x80, R23 ;  /* 0xffffff80d6007824 */ /* 0x000fe200078e0217 */
[----:B------:R-:W-:Y:S01]  /*b030*/  ISETP.GE.AND P0, PT, R25, c[0x0][0x27c], PT ;  /* 0x00009f0019007a0c */ /* 0x000fe20003f06270 */
[--C-:B-----5:R-:W-:Y:S01]  /*b040*/  IMAD.MOV.U32 R21, RZ, RZ, R13.reuse ;  /* 0x000000ffff157224 */ /* 0x120fe200078e000d */
[--C-:B------:R-:W-:Y:S01]  /*b050*/  SHF.R.U64 R20, R12, 0x10, R13.reuse ;  /* 0x000000100c147819 */ /* 0x100fe2000000120d */
[----:B------:R-:W-:Y:S01]  /*b060*/  IMAD.MOV.U32 R19, RZ, RZ, R14 ;  /* 0x000000ffff137224 */ /* 0x000fe200078e000e */
[----:B------:R-:W-:Y:S01]  /*b070*/  IMNMX R48, R0, 0x80, PT ;  /* 0x0000008000307817 */ /* 0x000fe20003800200 */
[----:B------:R-:W-:Y:S01]  /*b080*/  IMAD.MOV.U32 R22, RZ, RZ, R12 ;  /* 0x000000ffff167224 */ /* 0x000fe200078e000c */
[----:B------:R-:W-:Y:S01]  /*b090*/  SHF.R.U32.HI R16, RZ, 0x10, R13 ;  /* 0x00000010ff107819 */ /* 0x000fe2000001160d */
[----:B------:R-:W-:Y:S01]  /*b0a0*/  IMAD.MOV.U32 R18, RZ, RZ, R15 ;  /* 0x000000ffff127224 */ /* 0x000fe200078e000f */
[----:B------:R-:W-:Y:S01]  /*b0b0*/  ISETP.GE.OR P1, PT, R41, R48, P0 ;  /* 0x000000302900720c */ /* 0x000fe20000726670 */
[----:B------:R-:W-:Y:S01]  /*b0c0*/  IMAD.MOV.U32 R13, RZ, RZ, R9 ;  /* 0x000000ffff0d7224 */ /* 0x000fe200078e0009 */
[--C-:B------:R-:W-:Y:S01]  /*b0d0*/  SHF.R.U64 R17, R14, 0x10, R15.reuse ;  /* 0x000000100e117819 */ /* 0x100fe2000000120f */
[----:B------:R-:W-:Y:S01]  /*b0e0*/  IMAD.MOV.U32 R14, RZ, RZ, R8 ;  /* 0x000000ffff0e7224 */ /* 0x000fe200078e0008 */
[----:B------:R-:W-:Y:S01]  /*b0f0*/  SHF.R.U32.HI R12, RZ, 0x10, R15 ;  /* 0x00000010ff0c7819 */ /* 0x000fe2000001160f */
[----:B------:R-:W-:Y:S01]  /*b100*/  IMAD.MOV.U32 R7, RZ, RZ, R10 ;  /* 0x000000ffff077224 */ /* 0x000fe200078e000a */
[----:B------:R-:W-:-:S04]  /*b110*/  DEPBAR.LE SB0, 0x1 ;  /* 0x000080400000791a */ /* 0x000fc80000000000 */
[----:B------:R-:W-:Y:S01]  /*b120*/  IMAD.MOV.U32 R5, RZ, RZ, R11 ;  /* 0x000000ffff057224 */ /* 0x000fe200078e000b */
[--C-:B------:R-:W-:Y:S01]  /*b130*/  SHF.R.U64 R8, R8, 0x10, R9.reuse ;  /* 0x0000001008087819 */ /* 0x100fe20000001209 */
[----:B------:R-:W-:Y:S01]  /*b140*/  BSSY B0, `(.L_x_122) ;  /* 0x0000065000007945 */ /* 0x000fe20003800000 */
[----:B------:R-:W-:Y:S02]  /*b150*/  SHF.R.U32.HI R6, RZ, 0x10, R9 ;  /* 0x00000010ff067819 */ /* 0x000fe40000011609 */
[--C-:B------:R-:W-:Y:S02]  /*b160*/  SHF.R.U64 R2, R10, 0x10, R11.reuse ;  /* 0x000000100a027819 */ /* 0x100fe4000000120b */
[----:B------:R-:W-:Y:S02]  /*b170*/  SHF.R.U32.HI R0, RZ, 0x10, R11 ;  /* 0x00000010ff007819 */ /* 0x000fe4000001160b */
[----:B------:R-:W-:Y:S02]  /*b180*/  PRMT R42, R22, 0x5410, R20 ;  /* 0x00005410162a7816 */ /* 0x000fe40000000014 */
[----:B------:R-:W-:-:S02]  /*b190*/  PRMT R46, R21, 0x5410, R16 ;  /* 0x00005410152e7816 */ /* 0x000fc40000000010 */
[----:B------:R-:W-:Y:S02]  /*b1a0*/  PRMT R37, R19, 0x5410, R17 ;  /* 0x0000541013257816 */ /* 0x000fe40000000011 */
[----:B------:R-:W-:Y:S02]  /*b1b0*/  PRMT R45, R18, 0x5410, R12 ;  /* 0x00005410122d7816 */ /* 0x000fe4000000000c */
[----:B------:R-:W-:Y:S02]  /*b1c0*/  PRMT R40, R14, 0x5410, R8 ;  /* 0x000054100e287816 */ /* 0x000fe40000000008 */
[----:B------:R-:W-:Y:S02]  /*b1d0*/  PRMT R43, R13, 0x5410, R6 ;  /* 0x000054100d2b7816 */ /* 0x000fe40000000006 */
[----:B------:R-:W-:Y:S02]  /*b1e0*/  PRMT R36, R7, 0x5410, R2 ;  /* 0x0000541007247816 */ /* 0x000fe40000000002 */
[----:B------:R-:W-:Y:S01]  /*b1f0*/  PRMT R44, R5, 0x5410, R0 ;  /* 0x00005410052c7816 */ /* 0x000fe20000000000 */
[----:B------:R-:W-:Y:S06]  /*b200*/  BAR.SYNC.DEFER_BLOCKING 0x0 ;  /* 0x0000000000007b1d */ /* 0x000fec0000010000 */
[----:B------:R-:W-:Y:S05]  /*b210*/  @P1 BRA `(.L_x_123) ;  /* 0x0000057000001947 */ /* 0x000fea0003800000 */
[----:B------:R-:W-:Y:S01]  /*b220*/  SHF.L.U32 R0, R41, 0x6, RZ ;  /* 0x0000000629007819 */ /* 0x000fe200000006ff */
[----:B------:R-:W-:Y:S01]  /*b230*/  IMAD.SHL.U32 R7, R55, 0x200, RZ ;  /* 0x0000020037077824 */ /* 0x000fe200078e00ff */
[----:B------:R-:W-:-:S02]  /*b240*/  IADD3 R6, R25, c[0x0][0x27c], RZ ;  /* 0x00009f0019067a10 */ /* 0x000fc40007ffe0ff */
[----:B------:R-:W-:-:S04]  /*b250*/  LOP3.LUT R0, R0, 0x1c0, RZ, 0xc0, !PT ;  /* 0x000001c000007812 */ /* 0x000fc800078ec0ff */
[C---:B------:R-:W-:Y:S02]  /*b260*/  LOP3.LUT R2, R0.reuse, 0x38, R25, 0xf8, !PT ;  /* 0x0000003800027812 */ /* 0x040fe400078ef819 */
[----:B------:R-:W-:Y:S02]  /*b270*/  SHF.R.U32.HI R5, RZ, 0x3, R0 ;  /* 0x00000003ff057819 */ /* 0x000fe40000011600 */
[----:B------:R-:W-:Y:S02]  /*b280*/  LOP3.LUT R0, R0, 0x38, R6, 0xf8, !PT ;  /* 0x0000003800007812 */ /* 0x000fe400078ef806 */
[C-C-:B------:R-:W-:Y:S02]  /*b290*/  LOP3.LUT R2, R7.reuse, R2, R5.reuse, 0xf6, !PT ;  /* 0x0000000207027212 */ /* 0x140fe400078ef605 */
[----:B------:R-:W-:Y:S02]  /*b2a0*/  LOP3.LUT R0, R7, R0, R5, 0xf6, !PT ;  /* 0x0000000007007212 */ /* 0x000fe400078ef605 */
[----:B------:R-:W-:-:S02]  /*b2b0*/  SHF.L.U32 R32, R2, 0x1, RZ ;  /* 0x0000000102207819 */ /* 0x000fc400000006ff */
[----:B------:R-:W-:Y:S01]  /*b2c0*/  SHF.L.U32 R6, R40, 0x10, RZ ;  /* 0x0000001028067819 */ /* 0x000fe200000006ff */
[----:B------:R-:W-:Y:S02]  /*b2d0*/  IMAD.SHL.U32 R31, R0, 0x2, RZ ;  /* 0x00000002001f7824 */ /* 0x000fe400078e00ff */
[----:B------:R-:W1:Y:S01]  /*b2e0*/  LDS.128 R12, [R32+0x7100] ;  /* 0x00710000200c7984 */ /* 0x000e620000000c00 */
[----:B------:R-:W-:-:S03]  /*b2f0*/  IMAD.U32 R0, R42, 0x10000, RZ ;  /* 0x000100002a007824 */ /* 0x000fc600078e00ff */
[----:B------:R-:W2:Y:S01]  /*b300*/  LDS.128 R8, [R31+0x7100] ;  /* 0x007100001f087984 */ /* 0x000ea20000000c00 */
[C---:B-1----:R-:W-:Y:S01]  /*b310*/  SHF.L.U32 R16, R12.reuse, 0x10, RZ ;  /* 0x000000100c107819 */ /* 0x042fe200000006ff */
[----:B------:R-:W-:Y:S01]  /*b320*/  IMAD.U32 R21, R13, 0x10000, RZ ;  /* 0x000100000d157824 */ /* 0x000fe200078e00ff */
[----:B------:R-:W-:Y:S01]  /*b330*/  LOP3.LUT R18, R12, 0xffff0000, RZ, 0xc0, !PT ;  /* 0xffff00000c127812 */ /* 0x000fe200078ec0ff */
[----:B------:R-:W-:Y:S01]  /*b340*/  IMAD.U32 R24, R15, 0x10000, RZ ;  /* 0x000100000f187824 */ /* 0x000fe200078e00ff */
[C---:B--2---:R-:W-:Y:S01]  /*b350*/  SHF.L.U32 R2, R8.reuse, 0x10, RZ ;  /* 0x0000001008027819 */ /* 0x044fe200000006ff */
[C---:B------:R-:W-:Y:S01]  /*b360*/  IMAD.U32 R19, R9.reuse, 0x10000, RZ ;  /* 0x0001000009137824 */ /* 0x040fe200078e00ff */
[----:B------:R-:W-:Y:S02]  /*b370*/  LOP3.LUT R23, R9, 0xffff0000, RZ, 0xc0, !PT ;  /* 0xffff000009177812 */ /* 0x000fe400078ec0ff */
[----:B------:R-:W-:Y:S01]  /*b380*/  LOP3.LUT R12, R8, 0xffff0000, RZ, 0xc0, !PT ;  /* 0xffff0000080c7812 */ /* 0x000fe200078ec0ff */
[----:B------:R-:W-:Y:S01]  /*b390*/  FMUL.FTZ R5, R2, R6 ;  /* 0x0000000602057220 */ /* 0x000fe20000410000 */
[----:B------:R-:W-:Y:S01]  /*b3a0*/  LOP3.LUT R9, R40, 0xffff0000, RZ, 0xc0, !PT ;  /* 0xffff000028097812 */ /* 0x000fe200078ec0ff */
[-C--:B------:R-:W-:Y:S01]  /*b3b0*/  FMUL.FTZ R7, R2, R0.reuse ;  /* 0x0000000002077220 */ /* 0x080fe20000410000 */
[----:B------:R-:W-:Y:S01]  /*b3c0*/  LOP3.LUT R2, R42, 0xffff0000, RZ, 0xc0, !PT ;  /* 0xffff00002a027812 */ /* 0x000fe200078ec0ff */
[----:B------:R-:W-:Y:S01]  /*b3d0*/  FFMA.FTZ R34, R16, R0, -R5 ;  /* 0x0000000010227223 */ /* 0x000fe20000010805 */
[----:B------:R-:W-:Y:S01]  /*b3e0*/  LOP3.LUT R27, R13, 0xffff0000, RZ, 0xc0, !PT ;  /* 0xffff00000d1b7812 */ /* 0x000fe200078ec0ff */
[----:B------:R-:W-:Y:S01]  /*b3f0*/  FMUL.FTZ R8, R12, R9 ;  /* 0x000000090c087220 */ /* 0x000fe20000410000 */
[----:B------:R-:W-:Y:S01]  /*b400*/  SHF.L.U32 R13, R10, 0x10, RZ ;  /* 0x000000100a0d7819 */ /* 0x000fe200000006ff */
[----:B------:R-:W-:Y:S01]  /*b410*/  FFMA.FTZ R33, R16, R6, R7 ;  /* 0x0000000610217223 */ /* 0x000fe20000010007 */
[----:B------:R-:W-:Y:S01]  /*b420*/  SHF.L.U32 R5, R36, 0x10, RZ ;  /* 0x0000001024057819 */ /* 0x000fe200000006ff */
[-C--:B------:R-:W-:Y:S01]  /*b430*/  FMUL.FTZ R7, R12, R2.reuse ;  /* 0x000000020c077220 */ /* 0x080fe20000410000 */
[----:B------:R-:W-:Y:S01]  /*b440*/  SHF.L.U32 R17, R14, 0x10, RZ ;  /* 0x000000100e117819 */ /* 0x000fe200000006ff */
[----:B------:R-:W-:Y:S01]  /*b450*/  FFMA.FTZ R12, R18, R2, -R8 ;  /* 0x00000002120c7223 */ /* 0x000fe20000010808 */
[----:B------:R-:W-:Y:S01]  /*b460*/  LOP3.LUT R20, R14, 0xffff0000, RZ, 0xc0, !PT ;  /* 0xffff00000e147812 */ /* 0x000fe200078ec0ff */
[----:B------:R-:W-:Y:S01]  /*b470*/  IMAD.U32 R0, R37, 0x10000, RZ ;  /* 0x0001000025007824 */ /* 0x000fe200078e00ff */
[----:B------:R-:W-:Y:S01]  /*b480*/  LOP3.LUT R14, R10, 0xffff0000, RZ, 0xc0, !PT ;  /* 0xffff00000a0e7812 */ /* 0x000fe200078ec0ff */
[CC--:B------:R-:W-:Y:S01]  /*b490*/  FMUL.FTZ R2, R13.reuse, R5.reuse ;  /* 0x000000050d027220 */ /* 0x0c0fe20000410000 */
[----:B------:R-:W-:Y:S01]  /*b4a0*/  LOP3.LUT R10, R36, 0xffff0000, RZ, 0xc0, !PT ;  /* 0xffff0000240a7812 */ /* 0x000fe200078ec0ff */
[-C--:B------:R-:W-:Y:S01]  /*b4b0*/  FMUL.FTZ R6, R13, R0.reuse ;  /* 0x000000000d067220 */ /* 0x080fe20000410000 */
[----:B------:R-:W-:Y:S01]  /*b4c0*/  LOP3.LUT R26, R15, 0xffff0000, RZ, 0xc0, !PT ;  /* 0xffff00000f1a7812 */ /* 0x000fe200078ec0ff */
[----:B------:R-:W-:Y:S01]  /*b4d0*/  FFMA.FTZ R29, R17, R0, -R2 ;  /* 0x00000000111d7223 */ /* 0x000fe20000010802 */
[----:B------:R-:W-:Y:S01]  /*b4e0*/  LOP3.LUT R0, R37, 0xffff0000, RZ, 0xc0, !PT ;  /* 0xffff000025007812 */ /* 0x000fe200078ec0ff */
[----:B------:R-:W-:Y:S01]  /*b4f0*/  FFMA.FTZ R28, R17, R5, R6 ;  /* 0x00000005111c7223 */ /* 0x000fe20000010006 */
[----:B------:R-:W-:Y:S01]  /*b500*/  SHF.L.U32 R5, R46, 0x10, RZ ;  /* 0x000000102e057819 */ /* 0x000fe200000006ff */
[----:B------:R-:W-:Y:S01]  /*b510*/  FFMA.FTZ R30, R18, R9, R7 ;  /* 0x00000009121e7223 */ /* 0x000fe20000010007 */
[----:B------:R-:W-:Y:S01]  /*b520*/  SHF.L.U32 R8, R44, 0x10, RZ ;  /* 0x000000102c087819 */ /* 0x000fe200000006ff */
[----:B------:R-:W-:Y:S01]  /*b530*/  FMUL.FTZ R6, R14, R10 ;  /* 0x0000000a0e067220 */ /* 0x000fe20000410000 */
[----:B------:R-:W-:Y:S01]  /*b540*/  LOP3.LUT R22, R11, 0xffff0000, RZ, 0xc0, !PT ;  /* 0xffff00000b167812 */ /* 0x000fe200078ec0ff */
[----:B------:R-:W-:Y:S01]  /*b550*/  IMAD.U32 R2, R43, 0x10000, RZ ;  /* 0x000100002b027824 */ /* 0x000fe200078e00ff */
[----:B------:R-:W-:Y:S01]  /*b560*/  F2FP.BF16.PACK_AB R12, R12, R34 ;  /* 0x000000220c0c723e */ /* 0x000fe200000010ff */
[----:B------:R-:W-:-:S02]  /*b570*/  FMUL.FTZ R9, R14, R0 ;  /* 0x000000000e097220 */ /* 0x000fc40000410000 */
[----:B------:R-:W-:Y:S02]  /*b580*/  IMAD.U32 R15, R11, 0x10000, RZ ;  /* 0x000100000b0f7824 */ /* 0x000fe400078e00ff */
[C---:B------:R-:W-:Y:S01]  /*b590*/  FFMA.FTZ R14, R20.reuse, R0, -R6 ;  /* 0x00000000140e7223 */ /* 0x040fe20000010806 */
[----:B------:R-:W-:Y:S01]  /*b5a0*/  SHF.L.U32 R0, R45, 0x10, RZ ;  /* 0x000000102d007819 */ /* 0x000fe200000006ff */
[C---:B------:R-:W-:Y:S02]  /*b5b0*/  FMUL.FTZ R7, R19.reuse, R2 ;  /* 0x0000000213077220 */ /* 0x040fe40000410000 */
[----:B------:R-:W-:Y:S01]  /*b5c0*/  FFMA.FTZ R20, R20, R10, R9 ;  /* 0x0000000a14147223 */ /* 0x000fe20000010009 */
[----:B------:R-:W-:Y:S01]  /*b5d0*/  F2FP.BF16.PACK_AB R14, R14, R29 ;  /* 0x0000001d0e0e723e */ /* 0x000fe200000010ff */
[----:B------:R-:W-:Y:S02]  /*b5e0*/  FMUL.FTZ R6, R19, R5 ;  /* 0x0000000513067220 */ /* 0x000fe40000410000 */
[----:B------:R-:W-:-:S02]  /*b5f0*/  FMUL.FTZ R9, R15, R8 ;  /* 0x000000080f097220 */ /* 0x000fc40000410000 */
[----:B------:R-:W-:Y:S01]  /*b600*/  FFMA.FTZ R18, R21, R5, -R7 ;  /* 0x0000000515127223 */ /* 0x000fe20000010807 */
[----:B------:R-:W-:Y:S01]  /*b610*/  LOP3.LUT R5, R45, 0xffff0000, RZ, 0xc0, !PT ;  /* 0xffff00002d057812 */ /* 0x000fe200078ec0ff */
[----:B------:R-:W-:Y:S01]  /*b620*/  FFMA.FTZ R17, R21, R2, R6 ;  /* 0x0000000215117223 */ /* 0x000fe20000010006 */
[----:B------:R-:W-:Y:S01]  /*b630*/  LOP3.LUT R2, R43, 0xffff0000, RZ, 0xc0, !PT ;  /* 0xffff00002b027812 */ /* 0x000fe200078ec0ff */
[-C--:B------:R-:W-:Y:S01]  /*b640*/  FMUL.FTZ R7, R15, R0.reuse ;  /* 0x000000000f077220 */ /* 0x080fe20000410000 */
[----:B------:R-:W-:Y:S01]  /*b650*/  LOP3.LUT R6, R46, 0xffff0000, RZ, 0xc0, !PT ;  /* 0xffff00002e067812 */ /* 0x000fe200078ec0ff */
[----:B------:R-:W-:Y:S01]  /*b660*/  FFMA.FTZ R16, R24, R0, -R9 ;  /* 0x0000000018107223 */ /* 0x000fe20000010809 */
[----:B------:R-:W-:Y:S01]  /*b670*/  LOP3.LUT R0, R44, 0xffff0000, RZ, 0xc0, !PT ;  /* 0xffff00002c007812 */ /* 0x000fe200078ec0ff */
[----:B------:R-:W-:Y:S02]  /*b680*/  FFMA.FTZ R11, R24, R8, R7 ;  /* 0x00000008180b7223 */ /* 0x000fe40000010007 */
[----:B------:R-:W-:-:S02]  /*b690*/  FMUL.FTZ R10, R23, R2 ;  /* 0x00000002170a7220 */ /* 0x000fc40000410000 */
[C---:B------:R-:W-:Y:S02]  /*b6a0*/  FMUL.FTZ R8, R22.reuse, R0 ;  /* 0x0000000016087220 */ /* 0x040fe40000410000 */
[-C--:B------:R-:W-:Y:S02]  /*b6b0*/  FMUL.FTZ R9, R23, R6.reuse ;  /* 0x0000000617097220 */ /* 0x080fe40000410000 */
[-C--:B------:R-:W-:Y:S02]  /*b6c0*/  FMUL.FTZ R7, R22, R5.reuse ;  /* 0x0000000516077220 */ /* 0x080fe40000410000 */
[C---:B------:R-:W-:Y:S01]  /*b6d0*/  FFMA.FTZ R13, R27.reuse, R6, -R10 ;  /* 0x000000061b0d7223 */ /* 0x040fe2000001080a */
[----:B------:R-:W-:Y:S01]  /*b6e0*/  F2FP.BF16.PACK_AB R10, R20, R28 ;  /* 0x0000001c140a723e */ /* 0x000fe200000010ff */
[----:B------:R-:W-:Y:S01]  /*b6f0*/  FFMA.FTZ R15, R26, R5, -R8 ;  /* 0x000000051a0f7223 */ /* 0x000fe20000010808 */
[----:B------:R-:W-:Y:S01]  /*b700*/  F2FP.BF16.PACK_AB R8, R30, R33 ;  /* 0x000000211e08723e */ /* 0x000fe200000010ff */
[----:B------:R-:W-:Y:S01]  /*b710*/  FFMA.FTZ R9, R27, R2, R9 ;  /* 0x000000021b097223 */ /* 0x000fe20000010009 */
[----:B------:R-:W-:Y:S01]  /*b720*/  F2FP.BF16.PACK_AB R13, R13, R18 ;  /* 0x000000120d0d723e */ /* 0x000fe200000010ff */
[----:B------:R-:W-:Y:S01]  /*b730*/  FFMA.FTZ R7, R26, R0, R7 ;  /* 0x000000001a077223 */ /* 0x000fe20000010007 */
[----:B------:R-:W-:-:S02]  /*b740*/  F2FP.BF16.PACK_AB R15, R15, R16 ;  /* 0x000000100f0f723e */ /* 0x000fc400000010ff */
[----:B------:R-:W-:Y:S02]  /*b750*/  F2FP.BF16.PACK_AB R9, R9, R17 ;  /* 0x000000110909723e */ /* 0x000fe400000010ff */
[----:B------:R-:W-:Y:S01]  /*b760*/  F2FP.BF16.PACK_AB R11, R7, R11 ;  /* 0x0000000b070b723e */ /* 0x000fe200000010ff */
[----:B------:R1:W-:Y:S04]  /*b770*/  STS.128 [R32+0x7100], R12 ;  /* 0x0071000c20007388 */ /* 0x0003e80000000c00 */
[----:B------:R1:W-:Y:S02]  /*b780*/  STS.128 [R31+0x7100], R8 ;  /* 0x007100081f007388 */ /* 0x0003e40000000c00 */
.L_x_123:
[----:B------:R-:W-:Y:S05]  /*b790*/  BSYNC B0 ;  /* 0x0000000000007941 */ /* 0x000fea0003800000 */
.L_x_122:
[----:B------:R-:W-:Y:S01]  /*b7a0*/  IADD3 R0, R41, 0x20, RZ ;  /* 0x0000002029007810 */ /* 0x000fe20007ffe0ff */
[----:B------:R-:W-:Y:S03]  /*b7b0*/  BSSY B0, `(.L_x_124) ;  /* 0x000005d000007945 */ /* 0x000fe60003800000 */
[----:B------:R-:W-:-:S13]  /*b7c0*/  ISETP.GE.OR P1, PT, R0, R48, P0 ;  /* 0x000000300000720c */ /* 0x000fda0000726670 */
[----:B------:R-:W-:Y:S05]  /*b7d0*/  @P1 BRA `(.L_x_125) ;  /* 0x000005a000001947 */ /* 0x000fea0003800000 */
[----:B------:R-:W-:Y:S01]  /*b7e0*/  SHF.R.S32.HI R2, RZ, 0x1f, R0 ;  /* 0x0000001fff027819 */ /* 0x000fe20000011400 */
[----:B------:R-:W-:Y:S01]  /*b7f0*/  IMAD.SHL.U32 R5, R0, 0x40, RZ ;  /* 0x0000004000057824 */ /* 0x000fe200078e00ff */
[----:B------:R-:W-:Y:S02]  /*b800*/  IADD3 R7, R25, c[0x0][0x27c], RZ ;  /* 0x00009f0019077a10 */ /* 0x000fe40007ffe0ff */
[----:B------:R-:W-:Y:S02]  /*b810*/  LEA.HI R2, R2, R0, RZ, 0x3 ;  /* 0x0000000002027211 */ /* 0x000fe400078f18ff */
[----:B------:R-:W-:-:S03]  /*b820*/  LOP3.LUT R0, R5, 0x1c0, RZ, 0xc0, !PT ;  /* 0x000001c005007812 */ /* 0x000fc600078ec0ff */
[----:B------:R-:W-:Y:S01]  /*b830*/  IMAD.SHL.U32 R2, R2, 0x40, RZ ;  /* 0x0000004002027824 */ /* 0x000fe200078e00ff */
[----:B------:R-:W-:Y:S02]  /*b840*/  LOP3.LUT R5, R0, 0x38, R25, 0xf8, !PT ;  /* 0x0000003800057812 */ /* 0x000fe400078ef819 */
[----:B------:R-:W-:Y:S02]  /*b850*/  SHF.R.U32.HI R6, RZ, 0x3, R0 ;  /* 0x00000003ff067819 */ /* 0x000fe40000011600 */
[----:B------:R-:W-:Y:S02]  /*b860*/  LOP3.LUT R2, R2, 0xfffffe00, RZ, 0xc0, !PT ;  /* 0xfffffe0002027812 */ /* 0x000fe400078ec0ff */
[----:B------:R-:W-:Y:S02]  /*b870*/  LOP3.LUT R0, R0, 0x38, R7, 0xf8, !PT ;  /* 0x0000003800007812 */ /* 0x000fe400078ef807 */
[C-C-:B------:R-:W-:Y:S02]  /*b880*/  LOP3.LUT R5, R2.reuse, R5, R6.reuse, 0xf6, !PT ;  /* 0x0000000502057212 */ /* 0x140fe400078ef606 */
[----:B------:R-:W-:-:S02]  /*b890*/  LOP3.LUT R0, R2, R0, R6, 0xf6, !PT ;  /* 0x0000000002007212 */ /* 0x000fc400078ef606 */
[----:B-1----:R-:W-:Y:S02]  /*b8a0*/  SHF.L.U32 R32, R5, 0x1, RZ ;  /* 0x0000000105207819 */ /* 0x002fe400000006ff */
[----:B------:R-:W-:Y:S01]  /*b8b0*/  SHF.L.U32 R2, R37, 0x10, RZ ;  /* 0x0000001025027819 */ /* 0x000fe200000006ff */
[----:B------:R-:W-:Y:S01]  /*b8c0*/  IMAD.SHL.U32 R31, R0, 0x2, RZ ;  /* 0x00000002001f7824 */ /* 0x000fe200078e00ff */
[----:B------:R-:W-:Y:S01]  /*b8d0*/  LOP3.LUT R0, R36, 0xffff0000, RZ, 0xc0, !PT ;  /* 0xffff000024007812 */ /* 0x000fe200078ec0ff */
[----:B------:R-:W1:Y:S04]  /*b8e0*/  LDS.128 R12, [R32+0x7100] ;  /* 0x00710000200c7984 */ /* 0x000e680000000c00 */
[----:B------:R-:W2:Y:S01]  /*b8f0*/  LDS.128 R8, [R31+0x7100] ;  /* 0x007100001f087984 */ /* 0x000ea20000000c00 */
[C---:B-1----:R-:W-:Y:S01]  /*b900*/  SHF.L.U32 R17, R12.reuse, 0x10, RZ ;  /* 0x000000100c117819 */ /* 0x042fe200000006ff */
[----:B------:R-:W-:Y:S01]  /*b910*/  IMAD.U32 R21, R13, 0x10000, RZ ;  /* 0x000100000d157824 */ /* 0x000fe200078e00ff */
[----:B------:R-:W-:Y:S01]  /*b920*/  LOP3.LUT R20, R12, 0xffff0000, RZ, 0xc0, !PT ;  /* 0xffff00000c147812 */ /* 0x000fe200078ec0ff */
[----:B------:R-:W-:Y:S01]  /*b930*/  IMAD.U32 R24, R15, 0x10000, RZ ;  /* 0x000100000f187824 */ /* 0x000fe200078e00ff */
[----:B------:R-:W-:Y:S01]  /*b940*/  SHF.L.U32 R12, R36, 0x10, RZ ;  /* 0x00000010240c7819 */ /* 0x000fe200000006ff */
[----:B--2---:R-:W-:Y:S01]  /*b950*/  IMAD.U32 R5, R10, 0x10000, RZ ;  /* 0x000100000a057824 */ /* 0x004fe200078e00ff */
[----:B------:R-:W-:Y:S01]  /*b960*/  LOP3.LUT R27, R13, 0xffff0000, RZ, 0xc0, !PT ;  /* 0xffff00000d1b7812 */ /* 0x000fe200078ec0ff */
[----:B------:R-:W-:Y:S01]  /*b970*/  IMAD.U32 R19, R9, 0x10000, RZ ;  /* 0x0001000009137824 */ /* 0x000fe200078e00ff */
[----:B------:R-:W-:Y:S01]  /*b980*/  SHF.L.U32 R13, R14, 0x10, RZ ;  /* 0x000000100e0d7819 */ /* 0x000fe200000006ff */
[-C--:B------:R-:W-:Y:S01]  /*b990*/  FMUL.FTZ R6, R12, R5.reuse ;  /* 0x000000050c067220 */ /* 0x080fe20000410000 */
[----:B------:R-:W-:Y:S01]  /*b9a0*/  LOP3.LUT R7, R10, 0xffff0000, RZ, 0xc0, !PT ;  /* 0xffff00000a077812 */ /* 0x000fe200078ec0ff */
[----:B------:R-:W-:Y:S01]  /*b9b0*/  FMUL.FTZ R5, R2, R5 ;  /* 0x0000000502057220 */ /* 0x000fe20000410000 */
[----:B------:R-:W-:Y:S01]  /*b9c0*/  LOP3.LUT R16, R14, 0xffff0000, RZ, 0xc0, !PT ;  /* 0xffff00000e107812 */ /* 0x000fe200078ec0ff */
[-C--:B------:R-:W-:Y:S01]  /*b9d0*/  FFMA.FTZ R35, R2, R13.reuse, -R6 ;  /* 0x0000000d02237223 */ /* 0x080fe20000010806 */
[----:B------:R-:W-:Y:S01]  /*b9e0*/  LOP3.LUT R2, R37, 0xffff0000, RZ, 0xc0, !PT ;  /* 0xffff000025027812 */ /* 0x000fe200078ec0ff */
[----:B------:R-:W-:Y:S01]  /*b9f0*/  FFMA.FTZ R34, R12, R13, R5 ;  /* 0x0000000d0c227223 */ /* 0x000fe20000010005 */
[----:B------:R-:W-:Y:S01]  /*ba00*/  LOP3.LUT R26, R15, 0xffff0000, RZ, 0xc0, !PT ;  /* 0xffff00000f1a7812 */ /* 0x000fe200078ec0ff */
[----:B------:R-:W-:Y:S01]  /*ba10*/  IMAD.U32 R5, R42, 0x10000, RZ ;  /* 0x000100002a057824 */ /* 0x000fe200078e00ff */
[C---:B------:R-:W-:Y:S01]  /*ba20*/  SHF.L.U32 R14, R8.reuse, 0x10, RZ ;  /* 0x00000010080e7819 */ /* 0x040fe200000006ff */
[----:B------:R-:W-:Y:S01]  /*ba30*/  IMAD.U32 R18, R11, 0x10000, RZ ;  /* 0x000100000b127824 */ /* 0x000fe200078e00ff */
[----:B------:R-:W-:Y:S01]  /*ba40*/  LOP3.LUT R15, R8, 0xffff0000, RZ, 0xc0, !PT ;  /* 0xffff0000080f7812 */ /* 0x000fe200078ec0ff */
[-C--:B------:R-:W-:Y:S01]  /*ba50*/  FMUL.FTZ R8, R0, R7.reuse ;  /* 0x0000000700087220 */ /* 0x080fe20000410000 */
[----:B------:R-:W-:Y:S01]  /*ba60*/  SHF.L.U32 R6, R40, 0x10, RZ ;  /* 0x0000001028067819 */ /* 0x000fe200000006ff */
[C---:B------:R-:W-:Y:S01]  /*ba70*/  FMUL.FTZ R7, R2.reuse, R7 ;  /* 0x0000000702077220 */ /* 0x040fe20000410000 */
[----:B------:R-:W-:Y:S01]  /*ba80*/  LOP3.LUT R23, R9, 0xffff0000, RZ, 0xc0, !PT ;  /* 0xffff000009177812 */ /* 0x000fe200078ec0ff */
[----:B------:R-:W-:Y:S01]  /*ba90*/  FFMA.FTZ R33, R2, R16, -R8 ;  /* 0x0000001002217223 */ /* 0x000fe20000010808 */
[----:B------:R-:W-:Y:S01]  /*baa0*/  LOP3.LUT R9, R40, 0xffff0000, RZ, 0xc0, !PT ;  /* 0xffff000028097812 */ /* 0x000fe200078ec0ff */
[----:B------:R-:W-:Y:S01]  /*bab0*/  FMUL.FTZ R8, R5, R14 ;  /* 0x0000000e05087220 */ /* 0x000fe20000410000 */
[----:B------:R-:W-:Y:S01]  /*bac0*/  LOP3.LUT R22, R11, 0xffff0000, RZ, 0xc0, !PT ;  /* 0xffff00000b167812 */ /* 0x000fe200078ec0ff */
[----:B------:R-:W-:Y:S01]  /*bad0*/  FFMA.FTZ R30, R0, R16, R7 ;  /* 0x00000010001e7223 */ /* 0x000fe20000010007 */
[----:B------:R-:W-:Y:S01]  /*bae0*/  LOP3.LUT R0, R42, 0xffff0000, RZ, 0xc0, !PT ;  /* 0xffff00002a007812 */ /* 0x000fe200078ec0ff */
[----:B------:R-:W-:Y:S01]  /*baf0*/  FMUL.FTZ R2, R6, R14 ;  /* 0x0000000e06027220 */ /* 0x000fe20000410000 */
[----:B------:R-:W-:Y:S01]  /*bb00*/  SHF.L.U32 R7, R44, 0x10, RZ ;  /* 0x000000102c077819 */ /* 0x000fe200000006ff */
[----:B------:R-:W-:Y:S01]  /*bb10*/  FFMA.FTZ R28, R6, R17, R8 ;  /* 0x00000011061c7223 */ /* 0x000fe20000010008 */
[----:B------:R-:W-:Y:S01]  /*bb20*/  F2FP.BF16.PACK_AB R14, R33, R35 ;  /* 0x00000023210e723e */ /* 0x000fe200000010ff */
[----:B------:R-:W-:Y:S01]  /*bb30*/  FFMA.FTZ R29, R5, R17, -R2 ;  /* 0x00000011051d7223 */ /* 0x000fe20000010802 */
[----:B------:R-:W-:Y:S01]  /*bb40*/  SHF.L.U32 R5, R46, 0x10, RZ ;  /* 0x000000102e057819 */ /* 0x000fe200000006ff */
[----:B------:R-:W-:-:S02]  /*bb50*/  FMUL.FTZ R6, R9, R15 ;  /* 0x0000000f09067220 */ /* 0x000fc40000410000 */
[----:B------:R-:W-:Y:S02]  /*bb60*/  IMAD.U32 R2, R43, 0x10000, RZ ;  /* 0x000100002b027824 */ /* 0x000fe400078e00ff */
[C---:B------:R-:W-:Y:S02]  /*bb70*/  FMUL.FTZ R10, R0.reuse, R15 ;  /* 0x0000000f000a7220 */ /* 0x040fe40000410000 */
[-C--:B------:R-:W-:Y:S02]  /*bb80*/  FFMA.FTZ R12, R0, R20.reuse, -R6 ;  /* 0x00000014000c7223 */ /* 0x080fe40000010806 */
[----:B------:R-:W-:Y:S02]  /*bb90*/  FMUL.FTZ R8, R2, R19 ;  /* 0x0000001302087220 */ /* 0x000fe40000410000 */
[----:B------:R-:W-:Y:S01]  /*bba0*/  FFMA.FTZ R20, R9, R20, R10 ;  /* 0x0000001409147223 */ /* 0x000fe2000001000a */
[----:B------:R-:W-:Y:S01]  /*bbb0*/  F2FP.BF16.PACK_AB R12, R12, R29 ;  /* 0x0000001d0c0c723e */ /* 0x000fe200000010ff */
[----:B------:R-:W-:-:S02]  /*bbc0*/  IMAD.U32 R0, R45, 0x10000, RZ ;  /* 0x000100002d007824 */ /* 0x000fc400078e00ff */
[----:B------:R-:W-:Y:S02]  /*bbd0*/  FMUL.FTZ R6, R5, R19 ;  /* 0x0000001305067220 */ /* 0x000fe40000410000 */
[-C--:B------:R-:W-:Y:S02]  /*bbe0*/  FMUL.FTZ R9, R7, R18.reuse ;  /* 0x0000001207097220 */ /* 0x080fe40000410000 */
[-C--:B------:R-:W-:Y:S01]  /*bbf0*/  FFMA.FTZ R19, R5, R21.reuse, -R8 ;  /* 0x0000001505137223 */ /* 0x080fe20000010808 */
[----:B------:R-:W-:Y:S01]  /*bc00*/  LOP3.LUT R5, R45, 0xffff0000, RZ, 0xc0, !PT ;  /* 0xffff00002d057812 */ /* 0x000fe200078ec0ff */
[----:B------:R-:W-:Y:S01]  /*bc10*/  FFMA.FTZ R17, R2, R21, R6 ;  /* 0x0000001502117223 */ /* 0x000fe20000010006 */
[----:B------:R-:W-:Y:S01]  /*bc20*/  LOP3.LUT R2, R43, 0xffff0000, RZ, 0xc0, !PT ;  /* 0xffff00002b027812 */ /* 0x000fe200078ec0ff */
[----:B------:R-:W-:Y:S01]  /*bc30*/  FMUL.FTZ R8, R0, R18 ;  /* 0x0000001200087220 */ /* 0x000fe20000410000 */
[----:B------:R-:W-:Y:S01]  /*bc40*/  LOP3.LUT R6, R46, 0xffff0000, RZ, 0xc0, !PT ;  /* 0xffff00002e067812 */ /* 0x000fe200078ec0ff */
[-C--:B------:R-:W-:Y:S01]  /*bc50*/  FFMA.FTZ R16, R0, R24.reuse, -R9 ;  /* 0x0000001800107223 */ /* 0x080fe20000010809 */
[----:B------:R-:W-:Y:S01]  /*bc60*/  LOP3.LUT R0, R44, 0xffff0000, RZ, 0xc0, !PT ;  /* 0xffff00002c007812 */ /* 0x000fe200078ec0ff */
[----:B------:R-:W-:-:S02]  /*bc70*/  FFMA.FTZ R11, R7, R24, R8 ;  /* 0x00000018070b7223 */ /* 0x000fc40000010008 */
[-C--:B------:R-:W-:Y:S02]  /*bc80*/  FMUL.FTZ R10, R2, R23.reuse ;  /* 0x00000017020a7220 */ /* 0x080fe40000410000 */
[-C--:B------:R-:W-:Y:S02]  /*bc90*/  FMUL.FTZ R8, R0, R22.reuse ;  /* 0x0000001600087220 */ /* 0x080fe40000410000 */
[C---:B------:R-:W-:Y:S02]  /*bca0*/  FMUL.FTZ R9, R6.reuse, R23 ;  /* 0x0000001706097220 */ /* 0x040fe40000410000 */
[C---:B------:R-:W-:Y:S02]  /*bcb0*/  FMUL.FTZ R7, R5.reuse, R22 ;  /* 0x0000001605077220 */ /* 0x040fe40000410000 */
[-C--:B------:R-:W-:Y:S01]  /*bcc0*/  FFMA.FTZ R13, R6, R27.reuse, -R10 ;  /* 0x0000001b060d7223 */ /* 0x080fe2000001080a */
        /* <DEDUP_REMOVED lines=11> */
.L_x_125:
[----:B------:R-:W-:Y:S05]  /*bd80*/  BSYNC B0 ;  /* 0x0000000000007941 */ /* 0x000fea0003800000 */
.L_x_124:
        /* <DEDUP_REMOVED lines=94> */
.L_x_127:
[----:B------:R-:W-:Y:S05]  /*c370*/  BSYNC B0 ;  /* 0x0000000000007941 */ /* 0x000fea0003800000 */
.L_x_126:
[----:B------:R-:W-:-:S04]  /*c380*/  IADD3 R0, R41, 0x60, RZ ;  /* 0x0000006029007810 */ /* 0x000fc80007ffe0ff */
        /* <DEDUP_REMOVED lines=53> */
[-C--:B------:R-:W-:Y:S01]  /*c6e0*/  FFMA.FTZ R27, R6, R17.reuse, R8 ;  /* 0x00000011061b7223 */ /* 0x080fe20000010008 */
        /* <DEDUP_REMOVED lines=25> */
[----:B------:R-:W-:Y:S02]  /*c880*/  FMUL.FTZ R7, R5, R22 ;  /* 0x0000001605077220 */ /* 0x000fe40000410000 */
        /* <DEDUP_REMOVED lines=12> */
.L_x_117:
[----:B------:R-:W-:Y:S05]  /*c950*/  BSYNC B2 ;  /* 0x0000000000027941 */ /* 0x000fea0003800000 */
.L_x_101:
[----:B------:R-:W-:Y:S01]  /*c960*/  SHF.L.U32 R0, R56, 0x6, RZ ;  /* 0x0000000638007819 */ /* 0x000fe200000006ff */
[----:B------:R-:W-:Y:S01]  /*c970*/  IMAD R2, R53, c[0x0][0x208], RZ ;  /* 0x0000820035027a24 */ /* 0x000fe200078e02ff */
[----:B-1----:R-:W-:Y:S01]  /*c980*/  SHF.R.S32.HI R11, RZ, 0x4, R54 ;  /* 0x00000004ff0b7819 */ /* 0x002fe20000011436 */
[----:B---3--:R-:W-:Y:S01]  /*c990*/  IMAD.WIDE.U32 R6, R50, c[0x0][0x208], RZ ;  /* 0x0000820032067a25 */ /* 0x008fe200078e00ff */
[----:B------:R-:W-:Y:S01]  /*c9a0*/  SHF.L.U32 R9, R49, 0x3, RZ ;  /* 0x0000000331097819 */ /* 0x000fe200000006ff */
[----:B------:R-:W-:-:S04]  /*c9b0*/  DEPBAR.LE SB0, 0x0 ;  /* 0x000080000000791a */ /* 0x000fc80000000000 */
[----:B------:R-:W-:Y:S01]  /*c9c0*/  LOP3.LUT R0, R0, 0x1c0, RZ, 0xc0, !PT ;  /* 0x000001c000007812 */ /* 0x000fe200078ec0ff */
[----:B------:R-:W-:Y:S01]  /*c9d0*/  IMAD R8, R50, c[0x0][0x20c], R2 ;  /* 0x0000830032087a24 */ /* 0x000fe200078e0202 */
[----:B------:R-:W-:Y:S02]  /*c9e0*/  LEA.HI R5, R54, R11, RZ, 0x1 ;  /* 0x0000000b36057211 */ /* 0x000fe400078f08ff */
[----:B------:R-:W-:Y:S02]  /*c9f0*/  LOP3.LUT R9, R0, 0x8, R9, 0xf8, !PT ;  /* 0x0000000800097812 */ /* 0x000fe400078ef809 */
[----:B------:R-:W-:Y:S02]  /*ca00*/  LOP3.LUT R5, R5, 0xfffffffe, RZ, 0xc0, !PT ;  /* 0xfffffffe05057812 */ /* 0x000fe400078ec0ff */
[----:B------:R-:W-:Y:S02]  /*ca10*/  SHF.R.U32.HI R0, RZ, 0x3, R0 ;  /* 0x00000003ff007819 */ /* 0x000fe40000011600 */
[----:B------:R-:W-:-:S02]  /*ca20*/  IADD3 R2, R11, -R5, RZ ;  /* 0x800000050b027210 */ /* 0x000fc40007ffe0ff */
[----:B------:R-:W-:Y:S02]  /*ca30*/  LOP3.LUT R0, R9, R0, RZ, 0x3c, !PT ;  /* 0x0000000009007212 */ /* 0x000fe400078e3cff */
[----:B------:R-:W-:Y:S02]  /*ca40*/  LOP3.LUT P2, RZ, R56, 0x2, RZ, 0xc0, !PT ;  /* 0x0000000238ff7812 */ /* 0x000fe4000784c0ff */
[----:B------:R-:W-:Y:S02]  /*ca50*/  LEA R0, R2, R0, 0x9 ;  /* 0x0000000002007211 */ /* 0x000fe400078e48ff */
[----:B------:R-:W-:Y:S02]  /*ca60*/  SHF.L.U32 R10, R51, 0x6, RZ ;  /* 0x00000006330a7819 */ /* 0x000fe400000006ff */
[----:B------:R-:W-:Y:S01]  /*ca70*/  SHF.L.U32 R119, R0, 0x1, RZ ;  /* 0x0000000100777819 */ /* 0x000fe200000006ff */
[----:B------:R-:W-:Y:S01]  /*ca80*/  BAR.SYNC.DEFER_BLOCKING 0x0 ;  /* 0x0000000000007b1d */ /* 0x000fe20000010000 */
[----:B------:R-:W-:-:S02]  /*ca90*/  IADD3 R9, R7, R8, RZ ;  /* 0x0000000807097210 */ /* 0x000fc40007ffe0ff */
[----:B------:R-:W-:Y:S02]  /*caa0*/  LOP3.LUT R5, R10, 0x1c0, RZ, 0xc0, !PT ;  /* 0x000001c00a057812 */ /* 0x000fe400078ec0ff */
[----:B------:R-:W-:Y:S01]  /*cab0*/  SHF.L.U32 R8, R2, 0x3, RZ ;  /* 0x0000000302087819 */ /* 0x000fe200000006ff */
[----:B------:R-:W-:Y:S01]  /*cac0*/  IMAD R2, R9, 0x70, RZ ;  /* 0x0000007009027824 */ /* 0x000fe200078e02ff */
[----:B------:R-:W-:Y:S02]  /*cad0*/  IADD3 R0, R119, 0x3900, RZ ;  /* 0x0000390077007810 */ /* 0x000fe40007ffe0ff */
[----:B------:R-:W-:Y:S02]  /*cae0*/  LOP3.LUT R10, R5, 0x8, R8, 0xf8, !PT ;  /* 0x00000008050a7812 */ /* 0x000fe400078ef808 */
[----:B------:R-:W-:Y:S02]  /*caf0*/  IADD3 R234, R119, 0x3920, RZ ;  /* 0x0000392077ea7810 */ /* 0x000fe40007ffe0ff */
[----:B------:R-:W-:-:S02]  /*cb00*/  MOV R16, R60 ;  /* 0x0000003c00107202 */ /* 0x000fc40000000f00 */
[----:B------:R-:W-:Y:S02]  /*cb10*/  SHF.R.U32.HI R5, RZ, 0x3, R5 ;  /* 0x00000003ff057819 */ /* 0x000fe40000011605 */
[----:B------:R-:W-:Y:S02]  /*cb20*/  @P2 IADD3 R234, R0, -0x20, RZ ;  /* 0xffffffe000ea2810 */ /* 0x000fe40007ffe0ff */
[----:B------:R-:W-:Y:S02]  /*cb30*/  MOV R17, R61 ;  /* 0x0000003d00117202 */ /* 0x000fe40000000f00 */
[----:B------:R-:W-:Y:S02]  /*cb40*/  MOV R16, R58 ;  /* 0x0000003a00107202 */ /* 0x000fe40000000f00 */
[----:B------:R-:W-:Y:S01]  /*cb50*/  SHF.L.U32 R0, R52, 0x6, RZ ;  /* 0x0000000634007819 */ /* 0x000fe200000006ff */
[----:B------:R-:W-:Y:S01]  /*cb60*/  LDSM.16.M88.4 R48, [R119+0x3900] ;  /* 0x003900007730783b */ /* 0x000fe20000000200 */
[----:B------:R-:W-:Y:S01]  /*cb70*/  LOP3.LUT R116, R10, R5, RZ, 0x3c, !PT ;  /* 0x000000050a747212 */ /* 0x000fe200078e3cff */
[----:B------:R-:W-:Y:S01]  /*cb80*/  IMAD.WIDE.U32 R6, R6, 0x70, R16 ;  /* 0x0000007006067825 */ /* 0x000fe200078e0010 */
[----:B------:R-:W-:Y:S01]  /*cb90*/  LOP3.LUT R5, R0, 0xfffffe00, RZ, 0xc0, !PT ;  /* 0xfffffe0000057812 */ /* 0x000fe200078ec0ff */
[----:B------:R1:W-:Y:S01]  /*cba0*/  STL.64 [R1+0x8], R16 ;  /* 0x0000081001007387 */ /* 0x0003e20000100a00 */
[----:B------:R-:W-:-:S02]  /*cbb0*/  ISETP.GE.AND P0, PT, R38, c[0x0][0x1d4], PT ;  /* 0x0000750026007a0c */ /* 0x000fc40003f06270 */
[----:B------:R-:W-:Y:S01]  /*cbc0*/  LEA R0, R55, R5, 0xa ;  /* 0x0000000537007211 */ /* 0x000fe200078e50ff */
[----:B------:R-:W-:Y:S01]  /*cbd0*/  LDSM.16.M88.4 R80, [R119+0x4100] ;  /* 0x004100007750783b */ /* 0x000fe20000000200 */
[----:B------:R-:W-:Y:S02]  /*cbe0*/  LEA R8, P1, R6, c[0x0][0x1f8], 0x1 ;  /* 0x00007e0006087a11 */ /* 0x000fe400078208ff */
[----:B------:R-:W-:Y:S01]  /*cbf0*/  IADD3 R2, R7, R2, RZ ;  /* 0x0000000207027210 */ /* 0x000fe20007ffe0ff */
[----:B------:R-:W-:Y:S01]  /*cc00*/  LDSM.16.M88.4 R88, [R119+0x4900] ;  /* 0x004900007758783b */ /* 0x000fe20000000200 */
[----:B------:R-:W-:Y:S02]  /*cc10*/  IADD3 R0, R116, R0, RZ ;  /* 0x0000000074007210 */ /* 0x000fe40007ffe0ff */
[----:B------:R-:W-:Y:S01]  /*cc20*/  LEA.HI.X R9, R6, c[0x0][0x1fc], R2, 0x1, P1 ;  /* 0x00007f0006097a11 */ /* 0x000fe200008f0c02 */
[----:B------:R-:W-:Y:S01]  /*cc30*/  LDSM.16.M88.4 R96, [R119+0x5100] ;  /* 0x005100007760783b */ /* 0x000fe20000000200 */
[----:B------:R-:W-:-:S02]  /*cc40*/  MOV R6, c[0x0][0x208] ;  /* 0x0000820000067a02 */ /* 0x000fc40000000f00 */
[----:B------:R-:W-:Y:S01]  /*cc50*/  SHF.L.U32 R230, R0, 0x1, RZ ;  /* 0x0000000100e67819 */ /* 0x000fe200000006ff */
[----:B------:R-:W-:Y:S01]  /*cc60*/  LDSM.16.M88.4 R104, [R119+0x5900] ;  /* 0x005900007768783b */ /* 0x000fe20000000200 */
[----:B------:R-:W-:Y:S02]  /*cc70*/  MOV R191, 0x5 ;  /* 0x0000000500bf7802 */ /* 0x000fe40000000f00 */
[----:B------:R-:W-:Y:S01]  /*cc80*/  SHF.L.U32 R2, R6, 0x5, RZ ;  /* 0x0000000506027819 */ /* 0x000fe200000006ff */
[----:B------:R-:W2:Y:S01]  /*cc90*/  LDSM.16.M88.4 R36, [R230+0x7100] ;  /* 0x00710000e624783b */ /* 0x000ea20000000200 */
[----:B------:R-:W-:Y:S02]  /*cca0*/  ISETP.LT.OR P4, PT, R47, 0x1, P0 ;  /* 0x000000012f00780c */ /* 0x000fe40000781670 */
[----:B------:R-:W-:Y:S01]  /*ccb0*/  IADD3 R12, P1, R2, R8, RZ ;  /* 0x00000008020c7210 */ /* 0x000fe20007f3e0ff */
[----:B------:R-:W-:Y:S01]  /*ccc0*/  LDSM.16.M88.4 R112, [R119+0x6100] ;  /* 0x006100007770783b */ /* 0x000fe20000000200 */
[----:B------:R-:W-:-:S02]  /*ccd0*/  LEA R233, R3, R230, 0x1 ;  /* 0x000000e603e97211 */ /* 0x000fc400078e08ff */
[----:B-1----:R-:W-:Y:S01]  /*cce0*/  SHF.L.U64.HI R16, R6, R191, c[0x0][0x20c] ;  /* 0x0000830006107619 */ /* 0x002fe200000102bf */
[----:B------:R-:W-:Y:S01]  /*ccf0*/  LDSM.16.M88.4 R124, [R119+0x6900] ;  /* 0x00690000777c783b */ /* 0x000fe20000000200 */
[-C--:B------:R-:W-:Y:S02]  /*cd00*/  IADD3 R10, P2, R12, R2.reuse, RZ ;  /* 0x000000020c0a7210 */ /* 0x080fe40007f5e0ff */
[----:B------:R-:W-:Y:S01]  /*cd10*/  IADD3.X R13, R16, R9, RZ, P1, !PT ;  /* 0x00000009100d7210 */ /* 0x000fe20000ffe4ff */
[----:B------:R-:W-:Y:S01]  /*cd20*/  LDSM.16.M88.4 R52, [R234] ;  /* 0x00000000ea34783b */ /* 0x000fe20000000200 */
[----:B------:R-:W-:Y:S02]  /*cd30*/  SHF.L.U32 R241, R241, 0x1, RZ ;  /* 0x00000001f1f17819 */ /* 0x000fe400000006ff */
[----:B------:R-:W-:Y:S01]  /*cd40*/  IADD3 R6, P1, R10, R2, RZ ;  /* 0x000000020a067210 */ /* 0x000fe20007f3e0ff */
[----:B------:R-:W-:Y:S01]  /*cd50*/  LDSM.16.M88.4 R84, [R234+0x800] ;  /* 0x00080000ea54783b */ /* 0x000fe20000000200 */
[----:B------:R-:W-:-:S02]  /*cd60*/  IADD3.X R11, R13, R16, RZ, P2, !PT ;  /* 0x000000100d0b7210 */ /* 0x000fc400017fe4ff */
[----:B------:R-:W-:Y:S01]  /*cd70*/  P2R R14, PR, RZ, 0x8 ;  /* 0x00000008ff0e7803 */ /* 0x000fe20000000000 */
[----:B------:R-:W-:Y:S01]  /*cd80*/  LDSM.16.M88.4 R92, [R234+0x1000] ;  /* 0x00100000ea5c783b */ /* 0x000fe20000000200 */
[----:B------:R-:W-:Y:S02]  /*cd90*/  ISETP.LT.OR P3, PT, R47, 0x21, P0 ;  /* 0x000000212f00780c */ /* 0x000fe40000761670 */
[----:B------:R-:W-:Y:S01]  /*cda0*/  IADD3.X R7, R11, R16, RZ, P1, !PT ;  /* 0x000000100b077210 */ /* 0x000fe20000ffe4ff */
[----:B------:R-:W-:Y:S01]  /*cdb0*/  LDSM.16.M88.4 R100, [R234+0x1800] ;  /* 0x00180000ea64783b */ /* 0x000fe20000000200 */
[----:B------:R-:W-:Y:S02]  /*cdc0*/  P2R R0, PR, RZ, 0x8 ;  /* 0x00000008ff007803 */ /* 0x000fe40000000000 */
[C---:B------:R-:W-:Y:S01]  /*cdd0*/  ISETP.LT.OR P5, PT, R47.reuse, 0x11, P0 ;  /* 0x000000112f00780c */ /* 0x040fe200007a1670 */
[----:B------:R-:W-:Y:S01]  /*cde0*/  LDSM.16.M88.4 R108, [R234+0x2000] ;  /* 0x00200000ea6c783b */ /* 0x000fe20000000200 */
[----:B------:R-:W-:-:S02]  /*cdf0*/  ISETP.LT.OR P3, PT, R47, 0x31, P0 ;  /* 0x000000312f00780c */ /* 0x000fc40000761670 */
[C---:B------:R-:W-:Y:S01]  /*ce00*/  ISETP.LT.OR P6, PT, R47.reuse, 0x41, P0 ;  /* 0x000000412f00780c */ /* 0x040fe200007c1670 */
[----:B------:R-:W-:Y:S01]  /*ce10*/  LDSM.16.M88.4 R120, [R234+0x2800] ;  /* 0x00280000ea78783b */ /* 0x000fe20000000200 */
[----:B------:R-:W-:Y:S02]  /*ce20*/  ISETP.LT.OR P2, PT, R47, 0x61, P0 ;  /* 0x000000612f00780c */ /* 0x000fe40000741670 */
[----:B------:R-:W-:Y:S01]  /*ce30*/  LEA R231, R4, R230, 0x1 ;  /* 0x000000e604e77211 */ /* 0x000fe200078e08ff */
[----:B------:R-:W-:Y:S01]  /*ce40*/  LDSM.16.M88.4 R128, [R234+0x3000] ;  /* 0x00300000ea80783b */ /* 0x000fe20000000200 */
[C---:B------:R-:W-:Y:S02]  /*ce50*/  IADD3 R240, R234.reuse, 0x800, RZ ;  /* 0x00000800eaf07810 */ /* 0x040fe40007ffe0ff */
[----:B------:R-:W-:Y:S01]  /*ce60*/  LEA R232, R3, R231, 0x1 ;  /* 0x000000e703e87211 */ /* 0x000fe200078e08ff */
[----:B------:R-:W1:Y:S01]  /*ce70*/  LDSM.16.M88.4 R32, [R230+0x9100] ;  /* 0x00910000e620783b */ /* 0x000e620000000200 */
[----:B--2---:R-:W-:Y:S01]  /*ce80*/  HMMA.16816.F32.BF16 R68, R36, R50, RZ ;  /* 0x000000322444723c */ /* 0x004fe200000418ff */
[----:B------:R-:W-:-:S02]  /*ce90*/  IADD3 R239, R234, 0x1000, RZ ;  /* 0x00001000eaef7810 */ /* 0x000fc40007ffe0ff */
[----:B------:R-:W-:Y:S01]  /*cea0*/  LDSM.16.M88.4 R28, [R233+0x7100] ;  /* 0x00710000e91c783b */ /* 0x000fe20000000200 */
[C---:B------:R-:W-:Y:S02]  /*ceb0*/  IADD3 R238, R234.reuse, 0x1800, RZ ;  /* 0x00001800eaee7810 */ /* 0x040fe40007ffe0ff */
[C---:B------:R-:W-:Y:S01]  /*cec0*/  IADD3 R237, R234.reuse, 0x2000, RZ ;  /* 0x00002000eaed7810 */ /* 0x040fe20007ffe0ff */
[----:B------:R-:W2:Y:S01]  /*ced0*/  LDSM.16.M88.4 R24, [R233+0x9100] ;  /* 0x00910000e918783b */ /* 0x000ea20000000200 */
[C---:B------:R-:W-:Y:S02]  /*cee0*/  IADD3 R236, R234.reuse, 0x2800, RZ ;  /* 0x00002800eaec7810 */ /* 0x040fe40007ffe0ff */
[----:B------:R-:W-:Y:S01]  /*cef0*/  IADD3 R235, R234, 0x3000, RZ ;  /* 0x00003000eaeb7810 */ /* 0x000fe20007ffe0ff */
[----:B------:R-:W-:Y:S01]  /*cf00*/  @!PT LDS RZ, [RZ] ;  /* 0x00000000fffff984 */ /* 0x000fe20000000800 */
[----:B------:R-:W-:Y:S01]  /*cf10*/  @!PT LDS RZ, [RZ] ;  /* 0x00000000fffff984 */ /* 0x000fe20000000800 */
[----:B------:R-:W-:Y:S01]  /*cf20*/  @!PT LDS RZ, [RZ] ;  /* 0x00000000fffff984 */ /* 0x000fe20000000800 */
[----:B------:R3:W-:Y:S01]  /*cf30*/  LDGSTS.E.BYPASS.LTC128B.128 [R241+0x100], [R8.64], !P4 ;  /* 0x0010000008f17fae */ /* 0x0007e2000e101d4a */
[----:B------:R-:W-:-:S03]  /*cf40*/  LOP3.LUT P4, RZ, R56, 0x4, RZ, 0xc0, !PT ;  /* 0x0000000438ff7812 */ /* 0x000fc6000788c0ff */
[----:B------:R4:W-:Y:S01]  /*cf50*/  LDGSTS.E.BYPASS.LTC128B.128 [R241+0x900], [R12.64], !P5 ;  /* 0x009000000cf17fae */ /* 0x0009e2000e901d4a */
[----:B------:R-:W-:Y:S02]  /*cf60*/  ISETP.LT.OR P5, PT, R47, 0x51, P0 ;  /* 0x000000512f00780c */ /* 0x000fe400007a1670 */
[----:B---3--:R-:W-:Y:S01]  /*cf70*/  IADD3 R8, P1, R6, R2, RZ ;  /* 0x0000000206087210 */ /* 0x008fe20007f3e0ff */
[----:B-1----:R-:W-:Y:S03]  /*cf80*/  HMMA.16816.F32.BF16 R56, R32, R48, RZ ;  /* 0x000000302038723c */ /* 0x002fe600000418ff */
[----:B------:R-:W-:Y:S02]  /*cf90*/  IADD3.X R9, R7, R16, RZ, P1, !PT ;  /* 0x0000001007097210 */ /* 0x000fe40000ffe4ff */
[----:B------:R-:W-:Y:S02]  /*cfa0*/  ISETP.NE.AND P1, PT, R0, RZ, PT ;  /* 0x000000ff0000720c */ /* 0x000fe40003f25270 */
[----:B------:R-:W-:-:S04]  /*cfb0*/  MOV R0, 0x40 ;  /* 0x0000004000007802 */ /* 0x000fc80000000f00 */
[----:B------:R-:W-:Y:S02]  /*cfc0*/  SEL R0, R0, 0xffffffc0, !P4 ;  /* 0xffffffc000007807 */ /* 0x000fe40006000000 */
[----:B------:R-:W-:Y:S02]  /*cfd0*/  ISETP.GE.AND P4, PT, R208, 0x71, PT ;  /* 0x00000071d000780c */ /* 0x000fe40003f86270 */
[----:B------:R-:W-:Y:S02]  /*cfe0*/  IADD3 R229, R119, R0, RZ ;  /* 0x0000000077e57210 */ /* 0x000fe40007ffe0ff */
[----:B------:R-:W-:Y:S01]  /*cff0*/  IADD3 R228, R0, R234, RZ ;  /* 0x000000ea00e47210 */ /* 0x000fe20007ffe0ff */
[----:B------:R1:W-:Y:S04]  /*d000*/  LDGSTS.E.BYPASS.LTC128B.128 [R241+0x1100], [R10.64], !P1 ;  /* 0x011000000af17fae */ /* 0x0003e8000c901d4a */
[----:B------:R3:W-:Y:S01]  /*d010*/  LDGSTS.E.BYPASS.LTC128B.128 [R241+0x1900], [R6.64], !P3 ;  /* 0x0190000006f17fae */ /* 0x0007e2000d901d4a */
[----:B------:R-:W-:Y:S01]  /*d020*/  ISETP.NE.AND P3, PT, R14, RZ, PT ;  /* 0x000000ff0e00720c */ /* 0x000fe20003f65270 */
[----:B--2---:R-:W-:Y:S02]  /*d030*/  HMMA.16816.F32.BF16 R56, R24, R52, R56 ;  /* 0x000000341838723c */ /* 0x004fe40000041838 */
[----:B------:R2:W-:Y:S06]  /*d040*/  LDGSTS.E.BYPASS.LTC128B.128 [R241+0x2100], [R8.64], !P6 ;  /* 0x0210000008f17fae */ /* 0x0005ec000f101d4a */
[----:B----4-:R-:W-:Y:S01]  /*d050*/  HMMA.16816.F32.BF16 R12, R36, R48, RZ ;  /* 0x00000030240c723c */ /* 0x010fe200000418ff */
[----:B-1----:R-:W-:-:S04]  /*d060*/  IADD3 R10, P1, R8, R2, RZ ;  /* 0x00000002080a7210 */ /* 0x002fc80007f3e0ff */
[----:B---3--:R-:W-:Y:S02]  /*d070*/  IADD3 R6, P0, R10, R2, RZ ;  /* 0x000000020a067210 */ /* 0x008fe40007f1e0ff */
[----:B------:R-:W-:-:S04]  /*d080*/  IADD3.X R11, R9, R16, RZ, P1, !PT ;  /* 0x00000010090b7210 */ /* 0x000fc80000ffe4ff */
[----:B------:R-:W-:Y:S01]  /*d090*/  IADD3.X R7, R11, R16, RZ, P0, !PT ;  /* 0x000000100b077210 */ /* 0x000fe200007fe4ff */
[----:B------:R2:W-:Y:S11]  /*d0a0*/  LDGSTS.E.BYPASS.LTC128B.128 [R241+0x2900], [R10.64], !P5 ;  /* 0x029000000af17fae */ /* 0x0005f6000e901d4a */
[----:B------:R-:W-:Y:S01]  /*d0b0*/  @!UPT UIADD3 URZ, URZ, URZ, URZ ;  /* 0x0000003f3f3ff290 */ /* 0x000fe2000fffe03f */
[----:B------:R-:W-:Y:S01]  /*d0c0*/  HMMA.16816.F32.BF16 R60, R28, R52, R12 ;  /* 0x000000341c3c723c */ /* 0x000fe2000004180c */
[----:B------:R1:W-:Y:S04]  /*d0d0*/  LDGSTS.E.BYPASS.LTC128B.128 [R241+0x3100], [R6.64], !P2 ;  /* 0x0310000006f17fae */ /* 0x0003e8000d101d4a */
[----:B------:R-:W-:Y:S04]  /*d0e0*/  LDSM.16.M88.4 R40, [R229+0x3900] ;  /* 0x00390000e528783b */ /* 0x000fe80000000200 */
[----:B------:R-:W3:Y:S04]  /*d0f0*/  LDSM.16.M88.4 R20, [R231+0x7100] ;  /* 0x00710000e714783b */ /* 0x000ee80000000200 */
[----:B------:R-:W4:Y:S04]  /*d100*/  LDSM.16.M88.4 R16, [R231+0x9100] ;  /* 0x00910000e710783b */ /* 0x000f280000000200 */
[----:B------:R-:W-:Y:S04]  /*d110*/  LDSM.16.M88.4 R44, [R228] ;  /* 0x00000000e42c783b */ /* 0x000fe80000000200 */
[----:B------:R-:W1:Y:S04]  /*d120*/  LDSM.16.M88.4 R12, [R232+0x7100] ;  /* 0x00710000e80c783b */ /* 0x000e680000000200 */
[----:B--2---:R-:W2:Y:S04]  /*d130*/  LDSM.16.M88.4 R8, [R232+0x9100] ;  /* 0x00910000e808783b */ /* 0x004ea80000000200 */
[----:B------:R-:W0:Y:S01]  /*d140*/  LDGDEPBAR ;  /* 0x00000000000079af */ /* 0x000e220000000000 */
[----:B---3--:R-:W-:Y:S08]  /*d150*/  HMMA.16816.F32.BF16 R64, R20, R40, R60 ;  /* 0x000000281440723c */ /* 0x008ff0000004183c */
[----:B------:R-:W-:Y:S08]  /*d160*/  HMMA.16816.F32.BF16 R60, R32, R50, RZ ;  /* 0x00000032203c723c */ /* 0x000ff000000418ff */
[----:B----4-:R-:W-:Y:S08]  /*d170*/  HMMA.16816.F32.BF16 R48, R16, R40, R56 ;  /* 0x000000281030723c */ /* 0x010ff00000041838 */
[----:B------:R-:W-:Y:S08]  /*d180*/  HMMA.16816.F32.BF16 R56, R28, R54, R68 ;  /* 0x000000361c38723c */ /* 0x000ff00000041844 */
[----:B-1----:R-:W-:Y:S08]  /*d190*/  HMMA.16816.F32.BF16 R68, R12, R44, R64 ;  /* 0x0000002c0c44723c */ /* 0x002ff00000041840 */
[----:B------:R-:W-:Y:S08]  /*d1a0*/  HMMA.16816.F32.BF16 R64, R24, R54, R60 ;  /* 0x000000361840723c */ /* 0x000ff0000004183c */
[----:B------:R-:W-:Y:S08]  /*d1b0*/  HMMA.16816.F32.BF16 R60, R36, R80, RZ ;  /* 0x00000050243c723c */ /* 0x000ff000000418ff */
[----:B--2---:R-:W-:Y:S01]  /*d1c0*/  HMMA.16816.F32.BF16 R76, R8, R44, R48 ;  /* 0x0000002c084c723c */ /* 0x004fe20000041830 */
        /* <DEDUP_REMOVED lines=9> */
[----:B------:R-:W3:Y:S01]  /*d260*/  LDSM.16.M88.4 R40, [R228+0x800] ;  /* 0x00080000e428783b */ /* 0x000ee20000000200 */
        /* <DEDUP_REMOVED lines=24> */
[----:B---3--:R-:W-:Y:S01]  /*d3f0*/  HMMA.16816.F32.BF16 R76, R8, R40, R44 ;  /* 0x00000028084c723c */ /* 0x008fe2000004182c */
[----:B------:R-:W1:Y:S01]  /*d400*/  LDSM.16.M88.4 R44, [R229+0x4900] ;  /* 0x00490000e52c783b */ /* 0x000e620000000200 */
[----:B------:R3:W1:Y:S02]  /*d410*/  MUFU.TANH R180, R0 ;  /* 0x0000000000b47308 */ /* 0x0006640000002400 */
[----:B---3--:R-:W-:-:S06]  /*d420*/  FMUL.FTZ R0, R68, c[0x0][0x320] ;  /* 0x0000c80044007a20 */ /* 0x008fcc0000410000 */
[----:B------:R3:W1:Y:S02]  /*d430*/  MUFU.TANH R182, R0 ;  /* 0x0000000000b67308 */ /* 0x0006640000002400 */
[----:B---3--:R-:W-:-:S06]  /*d440*/  FMUL.FTZ R0, R69, c[0x0][0x320] ;  /* 0x0000c80045007a20 */ /* 0x008fcc0000410000 */
[----:B------:R3:W1:Y:S02]  /*d450*/  MUFU.TANH R181, R0 ;  /* 0x0000000000b57308 */ /* 0x0006640000002400 */
[----:B---3--:R-:W-:-:S06]  /*d460*/  FMUL.FTZ R0, R70, c[0x0][0x320] ;  /* 0x0000c80046007a20 */ /* 0x008fcc0000410000 */
[----:B------:R3:W1:Y:S02]  /*d470*/  MUFU.TANH R178, R0 ;  /* 0x0000000000b27308 */ /* 0x0006640000002400 */
[----:B---3--:R-:W-:Y:S02]  /*d480*/  FMUL.FTZ R0, R71, c[0x0][0x320] ;  /* 0x0000c80047007a20 */ /* 0x008fe40000410000 */
[----:B------:R-:W-:Y:S04]  /*d490*/  HMMA.16816.F32.BF16 R68, R12, R40, R60 ;  /* 0x000000280c44723c */ /* 0x000fe8000004183c */
[----:B------:R3:W1:Y:S04]  /*d4a0*/  MUFU.TANH R177, R0 ;  /* 0x0000000000b17308 */ /* 0x0006680000002400 */
[----:B------:R-:W-:Y:S01]  /*d4b0*/  HMMA.16816.F32.BF16 R60, R36, R88, RZ ;  /* 0x00000058243c723c */ /* 0x000fe200000418ff */
[----:B---3--:R-:W-:-:S04]  /*d4c0*/  FMUL.FTZ R0, R72, c[0x0][0x320] ;  /* 0x0000c80048007a20 */ /* 0x008fc80000410000 */
[----:B------:R3:W1:Y:S11]  /*d4d0*/  MUFU.TANH R176, R0 ;  /* 0x0000000000b07308 */ /* 0x0006760000002400 */
[----:B------:R-:W-:Y:S08]  /*d4e0*/  @!UPT UIADD3 URZ, URZ, URZ, URZ ;  /* 0x0000003f3f3ff290 */ /* 0x000ff0000fffe03f */
[----:B------:R-:W-:Y:S01]  /*d4f0*/  HMMA.16816.F32.BF16 R60, R28, R92, R60 ;  /* 0x0000005c1c3c723c */ /* 0x000fe2000004183c */
[----:B---3--:R-:W-:-:S04]  /*d500*/  FMUL.FTZ R0, R73, c[0x0][0x320] ;  /* 0x0000c80049007a20 */ /* 0x008fc80000410000 */
[----:B------:R3:W2:Y:S11]  /*d510*/  MUFU.TANH R175, R0 ;  /* 0x0000000000af7308 */ /* 0x0006b60000002400 */
[----:B------:R-:W-:Y:S08]  /*d520*/  @!UPT UIADD3 URZ, URZ, URZ, URZ ;  /* 0x0000003f3f3ff290 */ /* 0x000ff0000fffe03f */
[----:B-1----:R-:W-:Y:S01]  /*d530*/  HMMA.16816.F32.BF16 R60, R20, R44, R60 ;  /* 0x0000002c143c723c */ /* 0x002fe2000004183c */
[----:B---3--:R-:W-:-:S04]  /*d540*/  FMUL.FTZ R0, R74, c[0x0][0x320] ;  /* 0x0000c8004a007a20 */ /* 0x008fc80000410000 */
[----:B------:R1:W3:Y:S02]  /*d550*/  MUFU.TANH R171, R0 ;  /* 0x0000000000ab7308 */ /* 0x0002e40000002400 */
        /* <DEDUP_REMOVED lines=24> */
[----:B-----5:R1:W1:Y:S07]  /*d6e0*/  MUFU.TANH R167, R0 ;  /* 0x0000000000a77308 */ /* 0x02026e0000002400 */
[----:B------:R-:W-:Y:S01]  /*d6f0*/  HMMA.16816.F32.BF16 R56, R32, R96, RZ ;  /* 0x000000602038723c */ /* 0x000fe200000418ff */
[----:B-1----:R-:W-:-:S04]  /*d700*/  FMUL.FTZ R0, R78, c[0x0][0x320] ;  /* 0x0000c8004e007a20 */ /* 0x002fc80000410000 */
[----:B------:R1:W1:Y:S02]  /*d710*/  MUFU.TANH R163, R0 ;  /* 0x0000000000a37308 */ /* 0x0002640000002400 */
[----:B-1----:R-:W-:Y:S02]  /*d720*/  FMUL.FTZ R0, R79, c[0x0][0x320] ;  /* 0x0000c8004f007a20 */ /* 0x002fe40000410000 */
[----:B------:R-:W-:Y:S04]  /*d730*/  HMMA.16816.F32.BF16 R76, R8, R48, R40 ;  /* 0x00000030084c723c */ /* 0x000fe80000041828 */
[----:B------:R1:W1:Y:S04]  /*d740*/  MUFU.TANH R164, R0 ;  /* 0x0000000000a47308 */ /* 0x0002680000002400 */
[----:B------:R-:W-:Y:S01]  /*d750*/  HMMA.16816.F32.BF16 R40, R20, R46, R52 ;  /* 0x0000002e1428723c */ /* 0x000fe20000041834 */
[----:B------:R-:W2:Y:S07]  /*d760*/  LDSM.16.M88.4 R52, [R229+0x5100] ;  /* 0x00510000e534783b */ /* 0x000eae0000000200 */
[----:B------:R-:W-:Y:S01]  /*d770*/  HMMA.16816.F32.BF16 R44, R24, R100, R56 ;  /* 0x00000064182c723c */ /* 0x000fe20000041838 */
[----:B-1----:R-:W-:-:S04]  /*d780*/  FMUL.FTZ R0, R68, c[0x0][0x320] ;  /* 0x0000c80044007a20 */ /* 0x002fc80000410000 */
[----:B------:R1:W1:Y:S02]  /*d790*/  MUFU.TANH R166, R0 ;  /* 0x0000000000a67308 */ /* 0x0002640000002400 */
[----:B-1----:R-:W-:-:S06]  /*d7a0*/  FMUL.FTZ R0, R69, c[0x0][0x320] ;  /* 0x0000c80045007a20 */ /* 0x002fcc0000410000 */
[----:B------:R1:W1:Y:S11]  /*d7b0*/  MUFU.TANH R165, R0 ;  /* 0x0000000000a57308 */ /* 0x0002760000002400 */
[----:B--2---:R-:W-:Y:S01]  /*d7c0*/  HMMA.16816.F32.BF16 R44, R16, R52, R44 ;  /* 0x00000034102c723c */ /* 0x004fe2000004182c */
[----:B-1----:R-:W-:-:S04]  /*d7d0*/  FMUL.FTZ R0, R70, c[0x0][0x320] ;  /* 0x0000c80046007a20 */ /* 0x002fc80000410000 */
[----:B------:R1:W2:Y:S02]  /*d7e0*/  MUFU.TANH R162, R0 ;  /* 0x0000000000a27308 */ /* 0x0002a40000002400 */
        /* <DEDUP_REMOVED lines=34> */
[----:B--2---:R-:W-:-:S04]  /*da10*/  FMUL.FTZ R0, R76, c[0x0][0x320] ;  /* 0x0000c8004c007a20 */ /* 0x004fc80000410000 */
[----:B------:R2:W1:Y:S11]  /*da20*/  MUFU.TANH R137, R0 ;  /* 0x0000000000897308 */ /* 0x0004760000002400 */
[----:B------:R-:W-:Y:S08]  /*da30*/  @!UPT UIADD3 URZ, URZ, URZ, URZ ;  /* 0x0000003f3f3ff290 */ /* 0x000ff0000fffe03f */
[----:B------:R-:W-:Y:S01]  /*da40*/  HMMA.16816.F32.BF16 R48, R28, R102, R48 ;  /* 0x000000661c30723c */ /* 0x000fe20000041830 */
[----:B--2---:R-:W-:-:S04]  /*da50*/  FMUL.FTZ R0, R77, c[0x0][0x320] ;  /* 0x0000c8004d007a20 */ /* 0x004fc80000410000 */
[----:B------:R2:W1:Y:S11]  /*da60*/  MUFU.TANH R138, R0 ;  /* 0x00000000008a7308 */ /* 0x0004760000002400 */
[----:B------:R-:W-:Y:S08]  /*da70*/  @!UPT UIADD3 URZ, URZ, URZ, URZ ;  /* 0x0000003f3f3ff290 */ /* 0x000ff0000fffe03f */
[----:B------:R-:W-:Y:S01]  /*da80*/  HMMA.16816.F32.BF16 R48, R20, R54, R48 ;  /* 0x000000361430723c */ /* 0x000fe20000041830 */
[----:B--2---:R-:W-:-:S04]  /*da90*/  FMUL.FTZ R0, R78, c[0x0][0x320] ;  /* 0x0000c8004e007a20 */ /* 0x004fc80000410000 */
[----:B------:R2:W1:Y:S02]  /*daa0*/  MUFU.TANH R133, R0 ;  /* 0x0000000000857308 */ /* 0x0004640000002400 */
[----:B--2---:R-:W-:Y:S02]  /*dab0*/  FMUL.FTZ R0, R79, c[0x0][0x320] ;  /* 0x0000c8004f007a20 */ /* 0x004fe40000410000 */
[----:B-1----:R-:W-:Y:S01]  /*dac0*/  HMMA.16816.F32.BF16 R76, R8, R40, R44 ;  /* 0x00000028084c723c */ /* 0x002fe2000004182c */
[----:B------:R-:W1:Y:S03]  /*dad0*/  LDSM.16.M88.4 R44, [R229+0x5900] ;  /* 0x00590000e52c783b */ /* 0x000e660000000200 */
[----:B------:R2:W1:Y:S02]  /*dae0*/  MUFU.TANH R134, R0 ;  /* 0x0000000000867308 */ /* 0x0004640000002400 */
[----:B--2---:R-:W-:-:S06]  /*daf0*/  FMUL.FTZ R0, R68, c[0x0][0x320] ;  /* 0x0000c80044007a20 */ /* 0x004fcc0000410000 */
[----:B------:R2:W1:Y:S02]  /*db00*/  MUFU.TANH R147, R0 ;  /* 0x0000000000937308 */ /* 0x0004640000002400 */
[----:B--2---:R-:W-:Y:S01]  /*db10*/  FMUL.FTZ R0, R69, c[0x0][0x320] ;  /* 0x0000c80045007a20 */ /* 0x004fe20000410000 */
[----:B-1----:R-:W-:Y:S05]  /*db20*/  HMMA.16816.F32.BF16 R60, R20, R44, R60 ;  /* 0x0000002c143c723c */ /* 0x002fea000004183c */
[----:B------:R1:W2:Y:S02]  /*db30*/  MUFU.TANH R144, R0 ;  /* 0x0000000000907308 */ /* 0x0002a40000002400 */
        /* <DEDUP_REMOVED lines=35> */
[----:B--2---:R-:W-:-:S04]  /*dd70*/  FMUL.FTZ R0, R76, c[0x0][0x320] ;  /* 0x0000c8004c007a20 */ /* 0x004fc80000410000 */
[----:B------:R2:W1:Y:S03]  /*dd80*/  MUFU.TANH R141, R0 ;  /* 0x00000000008d7308 */ /* 0x0004660000002400 */
[----:B------:R-:W-:Y:S01]  /*dd90*/  HMMA.16816.F32.BF16 R56, R32, R112, RZ ;  /* 0x000000702038723c */ /* 0x000fe200000418ff */
[----:B--2---:R-:W-:-:S04]  /*dda0*/  FMUL.FTZ R0, R77, c[0x0][0x320] ;  /* 0x0000c8004d007a20 */ /* 0x004fc80000410000 */
[----:B------:R2:W1:Y:S02]  /*ddb0*/  MUFU.TANH R142, R0 ;  /* 0x00000000008e7308 */ /* 0x0004640000002400 */
[----:B--2---:R-:W-:-:S06]  /*ddc0*/  FMUL.FTZ R0, R78, c[0x0][0x320] ;  /* 0x0000c8004e007a20 */ /* 0x004fcc0000410000 */
[----:B------:R2:W1:Y:S02]  /*ddd0*/  MUFU.TANH R145, R0 ;  /* 0x0000000000917308 */ /* 0x0004640000002400 */
[----:B--2---:R-:W-:Y:S02]  /*dde0*/  FMUL.FTZ R0, R79, c[0x0][0x320] ;  /* 0x0000c8004f007a20 */ /* 0x004fe40000410000 */
[----:B-1----:R-:W-:Y:S04]  /*ddf0*/  HMMA.16816.F32.BF16 R76, R8, R48, R40 ;  /* 0x00000030084c723c */ /* 0x002fe80000041828 */
[----:B------:R1:W2:Y:S04]  /*de00*/  MUFU.TANH R146, R0 ;  /* 0x0000000000927308 */ /* 0x0002a80000002400 */
        /* <DEDUP_REMOVED lines=45> */
[----:B--2---:R-:W-:-:S04]  /*e0e0*/  FMUL.FTZ R0, R76, c[0x0][0x320] ;  /* 0x0000c8004c007a20 */ /* 0x004fc80000410000 */
[----:B------:R2:W1:Y:S11]  /*e0f0*/  MUFU.TANH R92, R0 ;  /* 0x00000000005c7308 */ /* 0x0004760000002400 */
[----:B------:R-:W-:Y:S01]  /*e100*/  HMMA.16816.F32.BF16 R48, R28, R122, R48 ;  /* 0x0000007a1c30723c */ /* 0x000fe20000041830 */
[----:B--2---:R-:W-:-:S07]  /*e110*/  FMUL.FTZ R0, R77, c[0x0][0x320] ;  /* 0x0000c8004d007a20 */ /* 0x004fce0000410000 */
[----:B------:R-:W-:Y:S01]  /*e120*/  HMMA.16816.F32.BF16 R28, R28, R130, R36 ;  /* 0x000000821c1c723c */ /* 0x000fe20000041824 */
[----:B------:R2:W1:Y:S11]  /*e130*/  MUFU.TANH R91, R0 ;  /* 0x00000000005b7308 */ /* 0x0004760000002400 */
[----:B------:R-:W-:Y:S04]  /*e140*/  @!UPT UIADD3 URZ, URZ, URZ, URZ ;  /* 0x0000003f3f3ff290 */ /* 0x000fe8000fffe03f */
[----:B------:R-:W-:Y:S01]  /*e150*/  HMMA.16816.F32.BF16 R48, R20, R54, R48 ;  /* 0x000000361430723c */ /* 0x000fe20000041830 */
[----:B--2---:R-:W-:-:S04]  /*e160*/  FMUL.FTZ R0, R78, c[0x0][0x320] ;  /* 0x0000c8004e007a20 */ /* 0x004fc80000410000 */
[----:B------:R2:W1:Y:S03]  /*e170*/  MUFU.TANH R90, R0 ;  /* 0x00000000005a7308 */ /* 0x0004660000002400 */
[----:B------:R-:W-:Y:S01]  /*e180*/  HMMA.16816.F32.BF16 R52, R16, R54, R64 ;  /* 0x000000361034723c */ /* 0x000fe20000041840 */
[----:B--2---:R-:W-:-:S07]  /*e190*/  FMUL.FTZ R0, R79, c[0x0][0x320] ;  /* 0x0000c8004f007a20 */ /* 0x004fce0000410000 */
[C---:B-1----:R-:W-:Y:S01]  /*e1a0*/  HMMA.16816.F32.BF16 R76, R8.reuse, R40, R44 ;  /* 0x00000028084c723c */ /* 0x042fe2000004182c */
[----:B------:R-:W1:Y:S01]  /*e1b0*/  LDSM.16.M88.4 R44, [R229+0x6900] ;  /* 0x00690000e52c783b */ /* 0x000e620000000200 */
[----:B------:R2:W1:Y:S11]  /*e1c0*/  MUFU.TANH R89, R0 ;  /* 0x0000000000597308 */ /* 0x0004760000002400 */
[----:B------:R-:W-:Y:S03]  /*e1d0*/  @!UPT UIADD3 URZ, URZ, URZ, URZ ;  /* 0x0000003f3f3ff290 */ /* 0x000fe6000fffe03f */
[----:B------:R-:W-:Y:S08]  /*e1e0*/  HMMA.16816.F32.BF16 R64, R8, R42, R52 ;  /* 0x0000002a0840723c */ /* 0x000ff00000041834 */
[----:B------:R-:W-:Y:S01]  /*e1f0*/  HMMA.16816.F32.BF16 R52, R32, R126, RZ ;  /* 0x0000007e2034723c */ /* 0x000fe200000418ff */
[----:B--2---:R-:W-:-:S04]  /*e200*/  FMUL.FTZ R0, R68, c[0x0][0x320] ;  /* 0x0000c80044007a20 */ /* 0x004fc80000410000 */
        /* <DEDUP_REMOVED lines=8> */
[----:B--2---:R-:W-:Y:S01]  /*e290*/  FMUL.FTZ R0, R69, c[0x0][0x320] ;  /* 0x0000c80045007a20 */ /* 0x004fe20000410000 */
[----:B------:R-:W2:Y:S01]  /*e2a0*/  MUFU.TANH R78, R78 ;  /* 0x0000004e004e7308 */ /* 0x000ea20000002400 */
[----:B------:R-:W-:Y:S07]  /*e2b0*/  HMMA.16816.F32.BF16 R36, R24, R130, R52 ;  /* 0x000000821824723c */ /* 0x000fee0000041834 */
[----:B------:R1:W1:Y:S08]  /*e2c0*/  MUFU.TANH R87, R0 ;  /* 0x0000000000577308 */ /* 0x0002700000002400 */
[----:B------:R-:W2:Y:S01]  /*e2d0*/  MUFU.TANH R79, R79 ;  /* 0x0000004f004f7308 */ /* 0x000ea20000002400 */
[----:B-1----:R-:W-:-:S07]  /*e2e0*/  FMUL.FTZ R0, R70, c[0x0][0x320] ;  /* 0x0000c80046007a20 */ /* 0x002fce0000410000 */
[----:B------:R-:W1:Y:S08]  /*e2f0*/  MUFU.TANH R64, R64 ;  /* 0x0000004000407308 */ /* 0x000e700000002400 */
[----:B------:R1:W1:Y:S08]  /*e300*/  MUFU.TANH R86, R0 ;  /* 0x0000000000567308 */ /* 0x0002700000002400 */
[----:B------:R-:W2:Y:S01]  /*e310*/  MUFU.TANH R65, R65 ;  /* 0x0000004100417308 */ /* 0x000ea20000002400 */
[----:B-1----:R-:W-:-:S07]  /*e320*/  FMUL.FTZ R0, R71, c[0x0][0x320] ;  /* 0x0000c80047007a20 */ /* 0x002fce0000410000 */
[----:B------:R-:W1:Y:S01]  /*e330*/  MUFU.TANH R66, R66 ;  /* 0x0000004200427308 */ /* 0x000e620000002400 */
[----:B------:R-:W-:Y:S07]  /*e340*/  HMMA.16816.F32.BF16 R68, R12, R40, R56 ;  /* 0x000000280c44723c */ /* 0x000fee0000041838 */
[----:B------:R1:W1:Y:S01]  /*e350*/  MUFU.TANH R85, R0 ;  /* 0x0000000000557308 */ /* 0x0002620000002400 */
[----:B------:R-:W-:Y:S01]  /*e360*/  HMMA.16816.F32.BF16 R56, R32, R124, RZ ;  /* 0x0000007c2038723c */ /* 0x000fe200000418ff */
[----:B-1----:R-:W-:-:S06]  /*e370*/  FMUL.FTZ R0, R72, c[0x0][0x320] ;  /* 0x0000c80048007a20 */ /* 0x002fcc0000410000 */
[----:B------:R1:W1:Y:S11]  /*e380*/  MUFU.TANH R84, R0 ;  /* 0x0000000000547308 */ /* 0x0002760000002400 */
[----:B------:R-:W-:Y:S06]  /*e390*/  @!UPT UIADD3 URZ, URZ, URZ, URZ ;  /* 0x0000003f3f3ff290 */ /* 0x000fec000fffe03f */
[----:B------:R-:W-:Y:S01]  /*e3a0*/  HMMA.16816.F32.BF16 R56, R24, R128, R56 ;  /* 0x000000801838723c */ /* 0x000fe20000041838 */
[----:B-1----:R-:W-:-:S04]  /*e3b0*/  FMUL.FTZ R0, R73, c[0x0][0x320] ;  /* 0x0000c80049007a20 */ /* 0x002fc80000410000 */
[----:B------:R1:W1:Y:S11]  /*e3c0*/  MUFU.TANH R83, R0 ;  /* 0x0000000000537308 */ /* 0x0002760000002400 */
[----:B------:R-:W-:Y:S08]  /*e3d0*/  @!UPT UIADD3 URZ, URZ, URZ, URZ ;  /* 0x0000003f3f3ff290 */ /* 0x000ff0000fffe03f */
[----:B------:R-:W-:Y:S01]  /*e3e0*/  HMMA.16816.F32.BF16 R32, R16, R44, R56 ;  /* 0x0000002c1020723c */ /* 0x000fe20000041838 */
[----:B-1----:R-:W-:-:S07]  /*e3f0*/  FMUL.FTZ R0, R74, c[0x0][0x320] ;  /* 0x0000c8004a007a20 */ /* 0x002fce0000410000 */
        /* <DEDUP_REMOVED lines=17> */
[----:B--2---:R-:W-:-:S04]  /*e510*/  FMUL.FTZ R0, R76, c[0x0][0x320] ;  /* 0x0000c8004c007a20 */ /* 0x004fc80000410000 */
[----:B------:R2:W1:Y:S02]  /*e520*/  MUFU.TANH R72, R0 ;  /* 0x0000000000487308 */ /* 0x0004640000002400 */
[----:B------:R-:W-:Y:S02]  /*e530*/  FMUL.FTZ R70, R70, c[0x0][0x320] ;  /* 0x0000c80046467a20 */ /* 0x000fe40000410000 */
[----:B------:R-:W-:Y:S02]  /*e540*/  FMUL.FTZ R68, R68, c[0x0][0x320] ;  /* 0x0000c80044447a20 */ /* 0x000fe40000410000 */
[----:B------:R-:W-:Y:S02]  /*e550*/  FMUL.FTZ R69, R69, c[0x0][0x320] ;  /* 0x0000c80045457a20 */ /* 0x000fe40000410000 */
[----:B------:R-:W-:Y:S01]  /*e560*/  FMUL.FTZ R71, R71, c[0x0][0x320] ;  /* 0x0000c80047477a20 */ /* 0x000fe20000410000 */
[----:B------:R-:W3:Y:S01]  /*e570*/  MUFU.TANH R60, R68 ;  /* 0x00000044003c7308 */ /* 0x000ee20000002400 */
[----:B--2---:R-:W-:-:S07]  /*e580*/  FMUL.FTZ R0, R67, c[0x0][0x320] ;  /* 0x0000c80043007a20 */ /* 0x004fce0000410000 */
[----:B------:R-:W2:Y:S01]  /*e590*/  MUFU.TANH R61, R69 ;  /* 0x00000045003d7308 */ /* 0x000ea20000002400 */
[-C--:B-1----:R-:W-:Y:S07]  /*e5a0*/  HMMA.16816.F32.BF16 R40, R12, R48.reuse, R40 ;  /* 0x000000300c28723c */ /* 0x082fee0000041828 */
[----:B------:R1:W1:Y:S01]  /*e5b0*/  MUFU.TANH R52, R0 ;  /* 0x0000000000347308 */ /* 0x0002620000002400 */
[----:B------:R-:W-:Y:S07]  /*e5c0*/  HMMA.16816.F32.BF16 R24, R8, R48, R32 ;  /* 0x000000300818723c */ /* 0x000fee0000041820 */
[----:B------:R-:W1:Y:S01]  /*e5d0*/  MUFU.TANH R70, R70 ;  /* 0x0000004600467308 */ /* 0x000e620000002400 */
[-C--:B------:R-:W-:Y:S07]  /*e5e0*/  HMMA.16816.F32.BF16 R12, R12, R50.reuse, R20 ;  /* 0x000000320c0c723c */ /* 0x080fee0000041814 */
[----:B------:R-:W2:Y:S01]  /*e5f0*/  MUFU.TANH R56, R71 ;  /* 0x0000004700387308 */ /* 0x000ea20000002400 */
[----:B------:R-:W-:Y:S01]  /*e600*/  HMMA.16816.F32.BF16 R8, R8, R50, R16 ;  /* 0x000000320808723c */ /* 0x000fe20000041810 */
[----:B------:R-:W-:-:S02]  /*e610*/  FMUL.FTZ R40, R40, c[0x0][0x320] ;  /* 0x0000c80028287a20 */ /* 0x000fc40000410000 */
[----:B------:R-:W-:Y:S02]  /*e620*/  FMUL.FTZ R41, R41, c[0x0][0x320] ;  /* 0x0000c80029297a20 */ /* 0x000fe40000410000 */
[----:B------:R-:W-:Y:S02]  /*e630*/  FMUL.FTZ R42, R42, c[0x0][0x320] ;  /* 0x0000c8002a2a7a20 */ /* 0x000fe40000410000 */
[----:B-1----:R-:W-:Y:S01]  /*e640*/  FMUL.FTZ R0, R43, c[0x0][0x320] ;  /* 0x0000c8002b007a20 */ /* 0x002fe20000410000 */
[----:B------:R-:W1:Y:S01]  /*e650*/  MUFU.TANH R40, R40 ;  /* 0x0000002800287308 */ /* 0x000e620000002400 */
[----:B------:R-:W-:Y:S01]  /*e660*/  FMUL.FTZ R24, R24, c[0x0][0x320] ;  /* 0x0000c80018187a20 */ /* 0x000fe20000410000 */
[----:B------:R-:W-:Y:S01]  /*e670*/  P2R R16, PR, RZ, 0x10 ;  /* 0x00000010ff107803 */ /* 0x000fe20000000000 */
[----:B------:R-:W-:Y:S02]  /*e680*/  FMUL.FTZ R25, R25, c[0x0][0x320] ;  /* 0x0000c80019197a20 */ /* 0x000fe40000410000 */
[----:B------:R-:W-:-:S02]  /*e690*/  FMUL.FTZ R26, R26, c[0x0][0x320] ;  /* 0x0000c8001a1a7a20 */ /* 0x000fc40000410000 */
[----:B------:R-:W-:Y:S01]  /*e6a0*/  FMUL.FTZ R27, R27, c[0x0][0x320] ;  /* 0x0000c8001b1b7a20 */ /* 0x000fe20000410000 */
[----:B------:R-:W1:Y:S01]  /*e6b0*/  MUFU.TANH R53, R42 ;  /* 0x0000002a00357308 */ /* 0x000e620000002400 */
[----:B------:R-:W-:Y:S02]  /*e6c0*/  FMUL.FTZ R12, R12, c[0x0][0x320] ;  /* 0x0000c8000c0c7a20 */ /* 0x000fe40000410000 */
[----:B------:R-:W-:Y:S02]  /*e6d0*/  FMUL.FTZ R13, R13, c[0x0][0x320] ;  /* 0x0000c8000d0d7a20 */ /* 0x000fe40000410000 */
[----:B------:R-:W-:Y:S02]  /*e6e0*/  FMUL.FTZ R14, R14, c[0x0][0x320] ;  /* 0x0000c8000e0e7a20 */ /* 0x000fe40000410000 */
[----:B------:R-:W-:Y:S01]  /*e6f0*/  FMUL.FTZ R15, R15, c[0x0][0x320] ;  /* 0x0000c8000f0f7a20 */ /* 0x000fe20000410000 */
[----:B------:R-:W1:Y:S01]  /*e700*/  MUFU.TANH R41, R41 ;  /* 0x0000002900297308 */ /* 0x000e620000002400 */
[----:B------:R-:W-:-:S02]  /*e710*/  FMUL.FTZ R8, R8, c[0x0][0x320] ;  /* 0x0000c80008087a20 */ /* 0x000fc40000410000 */
[----:B------:R-:W-:Y:S02]  /*e720*/  FMUL.FTZ R9, R9, c[0x0][0x320] ;  /* 0x0000c80009097a20 */ /* 0x000fe40000410000 */
[----:B------:R-:W-:Y:S02]  /*e730*/  FMUL.FTZ R10, R10, c[0x0][0x320] ;  /* 0x0000c8000a0a7a20 */ /* 0x000fe40000410000 */
[----:B------:R-:W-:Y:S01]  /*e740*/  FMUL.FTZ R11, R11, c[0x0][0x320] ;  /* 0x0000c8000b0b7a20 */ /* 0x000fe20000410000 */
        /* <DEDUP_REMOVED lines=13> */
[----:B-1----:R-:W-:Y:S01]  /*e820*/  LOP3.LUT R0, R116, R5, RZ, 0xfc, !PT ;  /* 0x0000000574007212 */ /* 0x002fe200078efcff */
[----:B------:R-:W-:Y:S06]  /*e830*/  BAR.SYNC.DEFER_BLOCKING 0x0 ;  /* 0x0000000000007b1d */ /* 0x000fec0000010000 */
[----:B------:R-:W-:Y:S05]  /*e840*/  @!P4 BRA `(.L_x_128) ;  /* 0x000002000000c947 */ /* 0x000fea0003800000 */
[----:B--234-:R-:W-:Y:S01]  /*e850*/  IADD3 R8, R198, -0x2, RZ ;  /* 0xfffffffec6087810 */ /* 0x01cfe20007ffe0ff */
[----:B------:R-:W-:-:S03]  /*e860*/  IMAD.SHL.U32 R18, R193, 0x20, RZ ;  /* 0x00000020c1127824 */ /* 0x000fc600078e00ff */
[----:B------:R-:W-:Y:S01]  /*e870*/  SHF.R.S32.HI R5, RZ, 0x1f, R8 ;  /* 0x0000001fff057819 */ /* 0x000fe20000011408 */
[----:B------:R-:W-:Y:S02]  /*e880*/  IMAD R2, R192, R8, RZ ;  /* 0x00000008c0027224 */ /* 0x000fe400078e02ff */
[----:B------:R-:W-:-:S04]  /*e890*/  IMAD.WIDE.U32 R8, R8, R194, R196 ;  /* 0x000000c208087225 */ /* 0x000fc800078e00c4 */
[----:B------:R-:W-:Y:S01]  /*e8a0*/  IMAD R2, R5, R194, R2 ;  /* 0x000000c205027224 */ /* 0x000fe200078e0202 */
[----:B------:R-:W-:Y:S02]  /*e8b0*/  LEA R6, P0, R8, c[0x0][0x1c8], 0x1 ;  /* 0x0000720008067a11 */ /* 0x000fe400078008ff */
[----:B------:R-:W-:Y:S01]  /*e8c0*/  SHF.L.U64.HI R5, R193, R191, c[0x0][0x1e4] ;  /* 0x00007900c1057619 */ /* 0x000fe200000102bf */
[----:B------:R-:W-:Y:S01]  /*e8d0*/  IMAD.IADD R2, R9, 0x1, R2 ;  /* 0x0000000109027824 */ /* 0x000fe200078e0202 */
[----:B------:R-:W-:-:S04]  /*e8e0*/  IADD3 R14, P1, R18, R6, RZ ;  /* 0x00000006120e7210 */ /* 0x000fc80007f3e0ff */
[----:B------:R-:W-:Y:S02]  /*e8f0*/  LEA.HI.X R7, R8, c[0x0][0x1cc], R2, 0x1, P0 ;  /* 0x0000730008077a11 */ /* 0x000fe400000f0c02 */
[----:B------:R-:W-:-:S03]  /*e900*/  IADD3 R12, P0, R18, R14, RZ ;  /* 0x0000000e120c7210 */ /* 0x000fc60007f1e0ff */
[C---:B------:R-:W-:Y:S01]  /*e910*/  IMAD.X R15, R5.reuse, 0x1, R7, P1 ;  /* 0x00000001050f7824 */ /* 0x040fe200008e0607 */
[C---:B------:R-:W-:Y:S01]  /*e920*/  IADD3 R10, P1, R18.reuse, R12, RZ ;  /* 0x0000000c120a7210 */ /* 0x040fe20007f3e0ff */
[----:B------:R-:W-:Y:S01]  /*e930*/  @!PT LDS RZ, [RZ] ;  /* 0x00000000fffff984 */ /* 0x000fe20000000800 */
[----:B------:R-:W-:Y:S01]  /*e940*/  @!PT LDS RZ, [RZ] ;  /* 0x00000000fffff984 */ /* 0x000fe20000000800 */
[----:B------:R-:W-:Y:S01]  /*e950*/  @!PT LDS RZ, [RZ] ;  /* 0x00000000fffff984 */ /* 0x000fe20000000800 */
[----:B------:R1:W-:Y:S02]  /*e960*/  LDGSTS.E.BYPASS.LTC128B.128 [R241+0x3900], [R6.64], !P3 ;  /* 0x0390000006f17fae */ /* 0x0003e4000d901d4a */
[C---:B------:R-:W-:Y:S01]  /*e970*/  IMAD.X R13, R5.reuse, 0x1, R15, P0 ;  /* 0x00000001050d7824 */ /* 0x040fe200000e060f */
[----:B------:R-:W-:Y:S01]  /*e980*/  IADD3 R8, P0, R18, R10, RZ ;  /* 0x0000000a12087210 */ /* 0x000fe20007f1e0ff */
[----:B------:R2:W-:Y:S02]  /*e990*/  LDGSTS.E.BYPASS.LTC128B.128 [R241+0x4100], [R14.64], !P3 ;  /* 0x041000000ef17fae */ /* 0x0005e4000d901d4a */
[C---:B------:R-:W-:Y:S02]  /*e9a0*/  IMAD.X R11, R5.reuse, 0x1, R13, P1 ;  /* 0x00000001050b7824 */ /* 0x040fe400008e060d */
        /* <DEDUP_REMOVED lines=10> */
.L_x_128:
[----:B--234-:R-:W-:Y:S01]  /*ea50*/  LOP3.LUT R2, R190, 0xffffffe0, RZ, 0xc0, !PT ;  /* 0xffffffe0be027812 */ /* 0x01cfe200078ec0ff */
[----:B------:R-:W-:Y:S01]  /*ea60*/  IMAD.IADD R6, R208, 0x1, R189 ;  /* 0x00000001d0067824 */ /* 0x000fe200078e02bd */
[----:B------:R-:W-:Y:S01]  /*ea70*/  STL [R1+0x80], R241 ;  /* 0x000080f101007387 */ /* 0x000fe20000100800 */
[----:B------:R-:W-:Y:S02]  /*ea80*/  SHF.L.U32 R224, R0, 0x1, RZ ;  /* 0x0000000100e07819 */ /* 0x000fe400000006ff */
[----:B------:R-:W-:Y:S01]  /*ea90*/  IMAD.IADD R2, R216, 0x1, -R2 ;  /* 0x00000001d8027824 */ /* 0x000fe200078e0a02 */
[----:B------:R-:W-:Y:S02]  /*eaa0*/  STL [R1+0x7c], R240 ;  /* 0x00007cf001007387 */ /* 0x000fe40000100800 */
[----:B------:R-:W-:-:S02]  /*eab0*/  IMAD R225, R4, 0x2, R224 ;  /* 0x0000000204e17824 */ /* 0x000fc400078e02e0 */
[----:B------:R-:W-:Y:S01]  /*eac0*/  SHF.R.S32.HI R5, RZ, 0x1f, R2 ;  /* 0x0000001fff057819 */ /* 0x000fe20000011402 */
[----:B------:R-:W-:Y:S01]  /*ead0*/  STL [R1+0x78], R239 ;  /* 0x000078ef01007387 */ /* 0x000fe20000100800 */
[----:B------:R-:W-:Y:S02]  /*eae0*/  IMAD R227, R3, 0x2, R224 ;  /* 0x0000000203e37824 */ /* 0x000fe400078e02e0 */
[----:B------:R-:W-:Y:S01]  /*eaf0*/  LEA.HI R5, R5, R2, RZ, 0x2 ;  /* 0x0000000205057211 */ /* 0x000fe200078f10ff */
[----:B------:R-:W-:Y:S01]  /*eb00*/  STL [R1+0x74], R238 ;  /* 0x000074ee01007387 */ /* 0x000fe20000100800 */
[----:B------:R-:W-:Y:S02]  /*eb10*/  IMAD R226, R3, 0x2, R225 ;  /* 0x0000000203e27824 */ /* 0x000fe400078e02e1 */
[----:B------:R-:W-:Y:S01]  /*eb20*/  LOP3.LUT R5, R5, 0x7ffffffc, RZ, 0xc0, !PT ;  /* 0x7ffffffc05057812 */ /* 0x000fe200078ec0ff */
[----:B------:R-:W-:Y:S04]  /*eb30*/  STL [R1+0x70], R237 ;  /* 0x000070ed01007387 */ /* 0x000fe80000100800 */
[----:B------:R-:W-:Y:S01]  /*eb40*/  IMAD.IADD R2, R2, 0x1, -R5 ;  /* 0x0000000102027824 */ /* 0x000fe200078e0a05 */
[----:B------:R-:W-:Y:S03]  /*eb50*/  STL [R1+0x6c], R236 ;  /* 0x00006cec01007387 */ /* 0x000fe60000100800 */
[----:B------:R-:W-:Y:S01]  /*eb60*/  IMAD R2, R2, -0x2, R6 ;  /* 0xfffffffe02027824 */ /* 0x000fe200078e0206 */
[----:B------:R-:W-:Y:S04]  /*eb70*/  STL [R1+0x68], R235 ;  /* 0x000068eb01007387 */ /* 0x000fe80000100800 */
[C---:B------:R-:W-:Y:S01]  /*eb80*/  ISETP.GT.AND P0, PT, R2.reuse, RZ, PT ;  /* 0x000000ff0200720c */ /* 0x040fe20003f04270 */
[----:B------:R-:W-:Y:S01]  /*eb90*/  STL [R1+0x64], R234 ;  /* 0x000064ea01007387 */ /* 0x000fe20000100800 */
[----:B------:R-:W-:-:S02]  /*eba0*/  ISETP.GT.AND P2, PT, R2, 0x1, PT ;  /* 0x000000010200780c */ /* 0x000fc40003f44270 */
[----:B------:R-:W-:Y:S01]  /*ebb0*/  ISETP.GT.AND P4, PT, R2, 0x8, PT ;  /* 0x000000080200780c */ /* 0x000fe20003f84270 */
[----:B------:R-:W-:Y:S01]  /*ebc0*/  STL [R1+0x60], R233 ;  /* 0x000060e901007387 */ /* 0x000fe20000100800 */
[----:B------:R-:W-:Y:S02]  /*ebd0*/  FSEL R9, R188, -INF , P0 ;  /* 0xff800000bc097808 */ /* 0x000fe40000000000 */
[----:B------:R-:W-:Y:S01]  /*ebe0*/  FSEL R10, R187, -INF , P2 ;  /* 0xff800000bb0a7808 */ /* 0x000fe20001000000 */
[----:B------:R-:W-:Y:S01]  /*ebf0*/  STL [R1+0x5c], R232 ;  /* 0x00005ce801007387 */ /* 0x000fe20000100800 */
[----:B------:R-:W-:Y:S02]  /*ec00*/  ISETP.GT.AND P5, PT, R2, 0x9, PT ;  /* 0x000000090200780c */ /* 0x000fe40003fa4270 */
[----:B------:R-:W-:Y:S01]  /*ec10*/  FSEL R26, R182, -INF , P4 ;  /* 0xff800000b61a7808 */ /* 0x000fe20002000000 */
[----:B------:R-:W-:Y:S01]  /*ec20*/  STL [R1+0x58], R231 ;  /* 0x000058e701007387 */ /* 0x000fe20000100800 */
[----:B------:R-:W-:-:S02]  /*ec30*/  FMNMX.FTZ R71, R9, R10, !PT ;  /* 0x0000000a09477209 */ /* 0x000fc40007810000 */
[----:B------:R-:W-:Y:S01]  /*ec40*/  ISETP.GT.AND P6, PT, R2, 0x10, PT ;  /* 0x000000100200780c */ /* 0x000fe20003fc4270 */
[----:B------:R-:W-:Y:S01]  /*ec50*/  STL [R1+0x54], R230 ;  /* 0x000054e601007387 */ /* 0x000fe20000100800 */
[----:B------:R-:W-:Y:S02]  /*ec60*/  FSEL R27, R181, -INF , P5 ;  /* 0xff800000b51b7808 */ /* 0x000fe40002800000 */
[----:B------:R-:W-:Y:S01]  /*ec70*/  FMNMX.FTZ R71, R26, R71, !PT ;  /* 0x000000471a477209 */ /* 0x000fe20007810000 */
[----:B------:R-:W-:Y:S01]  /*ec80*/  STL [R1+0x50], R229 ;  /* 0x000050e501007387 */ /* 0x000fe20000100800 */
[----:B------:R-:W-:Y:S02]  /*ec90*/  FSEL R12, R184, -INF , P0 ;  /* 0xff800000b80c7808 */ /* 0x000fe40000000000 */
[----:B------:R-:W-:Y:S01]  /*eca0*/  FSEL R13, R183, -INF , P2 ;  /* 0xff800000b70d7808 */ /* 0x000fe20001000000 */
[----:B------:R1:W-:Y:S01]  /*ecb0*/  STL [R1+0x4c], R228 ;  /* 0x00004ce401007387 */ /* 0x0003e20000100800 */
[----:B------:R-:W-:-:S02]  /*ecc0*/  ISETP.GT.AND P1, PT, R2, 0x11, PT ;  /* 0x000000110200780c */ /* 0x000fc40003f24270 */
[----:B------:R-:W-:Y:S01]  /*ecd0*/  FSEL R28, R174, -INF , P6 ;  /* 0xff800000ae1c7808 */ /* 0x000fe20003000000 */
[----:B------:R2:W-:Y:S01]  /*ece0*/  STL [R1+0x48], R119 ;  /* 0x0000487701007387 */ /* 0x0005e20000100800 */
[----:B------:R-:W-:Y:S02]  /*ecf0*/  FMNMX.FTZ R71, R27, R71, !PT ;  /* 0x000000471b477209 */ /* 0x000fe40007810000 */
[----:B------:R-:W-:Y:S01]  /*ed00*/  FSEL R18, R179, -INF , P0 ;  /* 0xff800000b3127808 */ /* 0x000fe20000000000 */
[----:B------:R-:W0:Y:S01]  /*ed10*/  LDGDEPBAR ;  /* 0x00000000000079af */ /* 0x000e220000000000 */
[----:B------:R-:W-:Y:S02]  /*ed20*/  FSEL R29, R186, -INF , P0 ;  /* 0xff800000ba1d7808 */ /* 0x000fe40000000000 */
[----:B------:R-:W-:Y:S02]  /*ed30*/  FSEL R14, R176, -INF , P4 ;  /* 0xff800000b00e7808 */ /* 0x000fe40002000000 */
[----:B------:R-:W-:-:S02]  /*ed40*/  FMNMX.FTZ R68, R12, R13, !PT ;  /* 0x0000000d0c447209 */ /* 0x000fc40007810000 */
[----:B------:R-:W-:Y:S02]  /*ed50*/  ISETP.GT.AND P0, PT, R2, 0x18, PT ;  /* 0x000000180200780c */ /* 0x000fe40003f04270 */
[----:B------:R-:W-:Y:S02]  /*ed60*/  FSEL R104, R173, -INF , P1 ;  /* 0xff800000ad687808 */ /* 0x000fe40000800000 */
[----:B------:R-:W-:Y:S02]  /*ed70*/  FMNMX.FTZ R71, R28, R71, !PT ;  /* 0x000000471c477209 */ /* 0x000fe40007810000 */
[----:B------:R-:W-:Y:S02]  /*ed80*/  FSEL R20, R171, -INF , P4 ;  /* 0xff800000ab147808 */ /* 0x000fe40002000000 */
[----:B------:R-:W-:Y:S02]  /*ed90*/  FSEL R31, R178, -INF , P4 ;  /* 0xff800000b21f7808 */ /* 0x000fe40002000000 */
[----:B------:R-:W-:-:S02]  /*eda0*/  FSEL R15, R175, -INF , P5 ;  /* 0xff800000af0f7808 */ /* 0x000fc40002800000 */
[----:B------:R-:W-:Y:S02]  /*edb0*/  FMNMX.FTZ R68, R14, R68, !PT ;  /* 0x000000440e447209 */ /* 0x000fe40007810000 */
[----:B------:R-:W-:Y:S02]  /*edc0*/  ISETP.GT.AND P4, PT, R2, 0x19, PT ;  /* 0x000000190200780c */ /* 0x000fe40003f84270 */
[----:B------:R-:W-:Y:S02]  /*edd0*/  FSEL R105, R166, -INF , P0 ;  /* 0xff800000a6697808 */ /* 0x000fe40000000000 */
[----:B------:R-:W-:Y:S02]  /*ede0*/  FMNMX.FTZ R71, R104, R71, !PT ;  /* 0x0000004768477209 */ /* 0x000fe40007810000 */
[----:B------:R-:W-:Y:S02]  /*edf0*/  FSEL R25, R172, -INF , P5 ;  /* 0xff800000ac197808 */ /* 0x000fe40002800000 */
[----:B------:R-:W-:-:S02]  /*ee00*/  FSEL R36, R177, -INF , P5 ;  /* 0xff800000b1247808 */ /* 0x000fc40002800000 */
        /* <DEDUP_REMOVED lines=8> */
[----:B------:R-:W-:Y:S02]  /*ee90*/  FSEL R38, R167, -INF , P1 ;  /* 0xff800000a7267808 */ /* 0x000fe40000800000 */
[----:B------:R-:W-:Y:S02]  /*eea0*/  FSEL R116, R169, -INF , P1 ;  /* 0xff800000a9747808 */ /* 0x000fe40000800000 */
[----:B------:R-:W-:Y:S02]  /*eeb0*/  ISETP.GT.AND P2, PT, R2, 0x28, PT ;  /* 0x000000280200780c */ /* 0x000fe40003f44270 */
[----:B------:R-:W-:-:S02]  /*eec0*/  FSEL R45, R163, -INF , P6 ;  /* 0xff800000a32d7808 */ /* 0x000fc40003000000 */
[----:B------:R-:W-:Y:S02]  /*eed0*/  FSEL R108, R170, -INF , P6 ;  /* 0xff800000aa6c7808 */ /* 0x000fe40003000000 */
[C---:B------:R-:W-:Y:S02]  /*eee0*/  ISETP.GT.AND P1, PT, R2.reuse, 0x29, PT ;  /* 0x000000290200780c */ /* 0x040fe40003f24270 */
[----:B------:R-:W-:Y:S02]  /*eef0*/  FMNMX.FTZ R68, R37, R68, !PT ;  /* 0x0000004425447209 */ /* 0x000fe40007810000 */
[----:B------:R-:W-:Y:S02]  /*ef00*/  ISETP.GT.AND P6, PT, R2, 0x21, PT ;  /* 0x000000210200780c */ /* 0x000fe40003fc4270 */
[----:B------:R-:W-:Y:S02]  /*ef10*/  FSEL R107, R158, -INF , P5 ;  /* 0xff8000009e6b7808 */ /* 0x000fe40002800000 */
[----:B------:R-:W-:-:S02]  /*ef20*/  FMNMX.FTZ R71, R106, R71, !PT ;  /* 0x000000476a477209 */ /* 0x000fc40007810000 */
        /* <DEDUP_REMOVED lines=14> */
[----:B------:R-:W-:Y:S02]  /*f010*/  FMNMX.FTZ R68, R38, R68, !PT ;  /* 0x0000004426447209 */ /* 0x000fe40007810000 */
[C---:B------:R-:W-:Y:S02]  /*f020*/  ISETP.GT.AND P0, PT, R2.reuse, 0x30, PT ;  /* 0x000000300200780c */ /* 0x040fe40003f04270 */
[----:B------:R-:W-:Y:S02]  /*f030*/  ISETP.GT.AND P5, PT, R2, 0x31, PT ;  /* 0x000000310200780c */ /* 0x000fe40003fa4270 */
[----:B------:R-:W-:-:S02]  /*f040*/  FSEL R124, R157, -INF , P6 ;  /* 0xff8000009d7c7808 */ /* 0x000fc40003000000 */
[C---:B------:R-:W-:Y:S02]  /*f050*/  ISETP.GT.AND P2, PT, R2.reuse, 0x40, PT ;  /* 0x000000400200780c */ /* 0x040fe40003f44270 */
[----:B------:R-:W-:Y:S02]  /*f060*/  ISETP.GT.AND P1, PT, R2, 0x41, PT ;  /* 0x000000410200780c */ /* 0x000fe40003f24270 */
[----:B------:R-:W-:Y:S02]  /*f070*/  FMNMX.FTZ R71, R107, R71, !PT ;  /* 0x000000476b477209 */ /* 0x000fe40007810000 */
[----:B------:R-:W-:Y:S02]  /*f080*/  FSEL R69, R118, -INF , P4 ;  /* 0xff80000076457808 */ /* 0x000fe40002000000 */
[----:B------:R-:W-:Y:S02]  /*f090*/  FSEL R44, R159, -INF , P4 ;  /* 0xff8000009f2c7808 */ /* 0x000fe40002000000 */
[----:B------:R-:W-:-:S02]  /*f0a0*/  FSEL R128, R138, -INF , P6 ;  /* 0xff8000008a807808 */ /* 0x000fc40003000000 */
[----:B------:R-:W-:Y:S02]  /*f0b0*/  FMNMX.FTZ R68, R39, R68, !PT ;  /* 0x0000004427447209 */ /* 0x000fe40007810000 */
[----:B------:R-:W-:Y:S02]  /*f0c0*/  FMNMX.FTZ R5, R18, R19, !PT ;  /* 0x0000001312057209 */ /* 0x000fe40007810000 */
        /* <DEDUP_REMOVED lines=19> */
[----:B------:R-:W-:Y:S02]  /*f200*/  FMNMX.FTZ R71, R124, R71, !PT ;  /* 0x000000477c477209 */ /* 0x000fe40007810000 */
[C---:B------:R-:W-:Y:S02]  /*f210*/  ISETP.GT.AND P6, PT, R2.reuse, 0x38, PT ;  /* 0x000000380200780c */ /* 0x040fe40003fc4270 */
[----:B------:R-:W-:-:S02]  /*f220*/  ISETP.GT.AND P4, PT, R2, 0x39, PT ;  /* 0x000000390200780c */ /* 0x000fc40003f84270 */
[C---:B------:R-:W-:Y:S02]  /*f230*/  ISETP.GT.AND P0, PT, R2.reuse, 0x48, PT ;  /* 0x000000480200780c */ /* 0x040fe40003f04270 */
[C---:B------:R-:W-:Y:S02]  /*f240*/  ISETP.GT.AND P5, PT, R2.reuse, 0x58, PT ;  /* 0x000000580200780c */ /* 0x040fe40003fa4270 */
[C---:B------:R-:W-:Y:S02]  /*f250*/  ISETP.GT.AND P2, PT, R2.reuse, 0x49, PT ;  /* 0x000000490200780c */ /* 0x040fe40003f44270 */
[----:B------:R-:W-:Y:S02]  /*f260*/  ISETP.GT.AND P1, PT, R2, 0x50, PT ;  /* 0x000000500200780c */ /* 0x000fe40003f24270 */
[----:B------:R-:W-:Y:S02]  /*f270*/  FMNMX.FTZ R68, R44, R68, !PT ;  /* 0x000000442c447209 */ /* 0x000fe40007810000 */
[----:B------:R-:W-:-:S02]  /*f280*/  FMNMX.FTZ R5, R20, R5, !PT ;  /* 0x0000000514057209 */ /* 0x000fc40007810000 */
        /* <DEDUP_REMOVED lines=25> */
[C---:B------:R-:W-:Y:S02]  /*f420*/  ISETP.GT.AND P6, PT, R2.reuse, 0x51, PT ;  /* 0x000000510200780c */ /* 0x040fe40003fc4270 */
        /* <DEDUP_REMOVED lines=34> */
[----:B------:R-:W-:Y:S02]  /*f650*/  FSEL R174, R81, -INF , P6 ;  /* 0xff80000051ae7808 */ /* 0x000fe40003000000 */
        /* <DEDUP_REMOVED lines=8> */
[----:B------:R-:W-:Y:S02]  /*f6e0*/  FSEL R172, R61, -INF , P4 ;  /* 0xff8000003dac7808 */ /* 0x000fe40002000000 */
[----:B------:R-:W-:Y:S02]  /*f6f0*/  FMNMX.FTZ R71, R173, R71, !PT ;  /* 0x00000047ad477209 */ /* 0x000fe40007810000 */
[----:B------:R-:W-:-:S02]  /*f700*/  FMNMX.FTZ R5, R36, R5, !PT ;  /* 0x0000000524057209 */ /* 0x000fc40007810000 */
[----:B------:R-:W-:Y:S02]  /*f710*/  FSEL R183, R77, -INF , P6 ;  /* 0xff8000004db77808 */ /* 0x000fe40003000000 */
[----:B------:R-:W-:Y:S02]  /*f720*/  FMNMX.FTZ R68, R243, R68, !PT ;  /* 0x00000044f3447209 */ /* 0x000fe40007810000 */
[----:B------:R-:W-:Y:S02]  /*f730*/  FMNMX.FTZ R2, R148, R2, !PT ;  /* 0x0000000294027209 */ /* 0x000fe40007810000 */
[----:B------:R-:W-:Y:S02]  /*f740*/  FSEL R203, R40, -INF , P2 ;  /* 0xff80000028cb7808 */ /* 0x000fe40001000000 */
[----:B------:R-:W-:Y:S02]  /*f750*/  FMNMX.FTZ R71, R172, R71, !PT ;  /* 0x00000047ac477209 */ /* 0x000fe40007810000 */
[----:B------:R-:W-:Y:S01]  /*f760*/  FMNMX.FTZ R5, R108, R5, !PT ;  /* 0x000000056c057209 */ /* 0x000fe20007810000 */
[----:B------:R-:W-:Y:S01]  /*f770*/  IMAD.MOV.U32 R4, RZ, RZ, R203 ;  /* 0x000000ffff047224 */ /* 0x000fe200078e00cb */
[----:B------:R-:W-:-:S02]  /*f780*/  FMNMX.FTZ R68, R183, R68, !PT ;  /* 0x00000044b7447209 */ /* 0x000fc40007810000 */
[----:B------:R-:W-:Y:S02]  /*f790*/  FMNMX.FTZ R2, R162, R2, !PT ;  /* 0x00000002a2027209 */ /* 0x000fe40007810000 */
[----:B-1----:R-:W-:Y:S02]  /*f7a0*/  FSEL R228, R41, -INF , P1 ;  /* 0xff80000029e47808 */ /* 0x002fe40000800000 */
[----:B------:R-:W-:Y:S02]  /*f7b0*/  FMNMX.FTZ R71, R203, R71, !PT ;  /* 0x00000047cb477209 */ /* 0x000fe40007810000 */
[----:B------:R-:W-:Y:S02]  /*f7c0*/  FMNMX.FTZ R5, R116, R5, !PT ;  /* 0x0000000574057209 */ /* 0x000fe40007810000 */
[----:B------:R-:W-:Y:S02]  /*f7d0*/  FSEL R179, R65, -INF , P4 ;  /* 0xff80000041b37808 */ /* 0x000fe40002000000 */
[----:B------:R-:W-:-:S02]  /*f7e0*/  FMNMX.FTZ R68, R182, R68, !PT ;  /* 0x00000044b6447209 */ /* 0x000fc40007810000 */
[----:B------:R-:W-:Y:S02]  /*f7f0*/  FMNMX.FTZ R2, R164, R2, !PT ;  /* 0x00000002a4027209 */ /* 0x000fe40007810000 */
[----:B--2---:R-:W-:Y:S02]  /*f800*/  FSEL R119, R21, -INF , P0 ;  /* 0xff80000015777808 */ /* 0x004fe40000000000 */
        /* <DEDUP_REMOVED lines=8> */
[----:B------:R-:W-:Y:S02]  /*f890*/  FSEL R187, R23, -INF , P1 ;  /* 0xff80000017bb7808 */ /* 0x000fe40000800000 */
[----:B------:R-:W-:-:S02]  /*f8a0*/  FMNMX.FTZ R68, R239, R68, !PT ;  /* 0x00000044ef447209 */ /* 0x000fc40007810000 */
[----:B------:R-:W-:Y:S02]  /*f8b0*/  FMNMX.FTZ R2, R165, R2, !PT ;  /* 0x00000002a5027209 */ /* 0x000fe40007810000 */
[----:B------:R-:W-:Y:S02]  /*f8c0*/  FMNMX.FTZ R71, R204, R71, !PT ;  /* 0x00000047cc477209 */ /* 0x000fe40007810000 */
[----:B------:R-:W-:Y:S02]  /*f8d0*/  FMNMX.FTZ R5, R137, R5, !PT ;  /* 0x0000000589057209 */ /* 0x000fe40007810000 */
[----:B------:R-:W-:Y:S01]  /*f8e0*/  FSEL R195, R79, -INF , P6 ;  /* 0xff8000004fc37808 */ /* 0x000fe20003000000 */
[----:B------:R-:W1:Y:S01]  /*f8f0*/  SHFL.BFLY PT, R6, R71, 0x2, 0x1f ;  /* 0x0c401f0047067f89 */ /* 0x000e6200000e0000 */
[----:B------:R-:W-:Y:S02]  /*f900*/  FSEL R186, R17, -INF , P0 ;  /* 0xff80000011ba7808 */ /* 0x000fe40000000000 */
[----:B------:R-:W-:-:S02]  /*f910*/  FMNMX.FTZ R68, R187, R68, !PT ;  /* 0x00000044bb447209 */ /* 0x000fc40007810000 */
[----:B------:R-:W-:Y:S02]  /*f920*/  FMNMX.FTZ R2, R191, R2, !PT ;  /* 0x00000002bf027209 */ /* 0x000fe40007810000 */
[----:B------:R-:W-:Y:S02]  /*f930*/  FMNMX.FTZ R5, R138, R5, !PT ;  /* 0x000000058a057209 */ /* 0x000fe40007810000 */
[----:B------:R-:W-:Y:S02]  /*f940*/  FSEL R238, R32, -INF , P5 ;  /* 0xff80000020ee7808 */ /* 0x000fe40002800000 */
[----:B------:R-:W-:Y:S02]  /*f950*/  FMNMX.FTZ R68, R186, R68, !PT ;  /* 0x00000044ba447209 */ /* 0x000fe40007810000 */
[----:B------:R-:W-:Y:S02]  /*f960*/  FMNMX.FTZ R2, R195, R2, !PT ;  /* 0x00000002c3027209 */ /* 0x000fe40007810000 */
[----:B------:R-:W-:-:S02]  /*f970*/  FMNMX.FTZ R5, R139, R5, !PT ;  /* 0x000000058b057209 */ /* 0x000fc40007810000 */
[----:B------:R-:W-:Y:S02]  /*f980*/  FMNMX.FTZ R68, R238, R68, !PT ;  /* 0x00000044ee447209 */ /* 0x000fe40007810000 */
[----:B------:R-:W-:Y:S02]  /*f990*/  FSEL R169, R52, -INF , P4 ;  /* 0xff80000034a97808 */ /* 0x000fe40002000000 */
[----:B------:R-:W-:Y:S01]  /*f9a0*/  FMNMX.FTZ R2, R189, R2, !PT ;  /* 0x00000002bd027209 */ /* 0x000fe20007810000 */
[----:B------:R-:W2:Y:S01]  /*f9b0*/  SHFL.BFLY PT, R8, R68, 0x2, 0x1f ;  /* 0x0c401f0044087f89 */ /* 0x000ea200000e0000 */
        /* <DEDUP_REMOVED lines=11> */
[----:B------:R-:W-:Y:S01]  /*fa70*/  FMNMX.FTZ R2, R192, R2, !PT ;  /* 0x00000002c0027209 */ /* 0x000fe20007810000 */
[----:B------:R-:W-:Y:S01]  /*fa80*/  LDSM.16.MT88.4 R32, [R225+0x100] ;  /* 0x00010000e120783b */ /* 0x000fe20000004200 */
[----:B------:R-:W-:Y:S02]  /*fa90*/  FMNMX.FTZ R5, R156, R5, !PT ;  /* 0x000000059c057209 */ /* 0x000fe40007810000 */
[----:B-1----:R-:W-:Y:S02]  /*faa0*/  FMNMX.FTZ R71, R71, R6, !PT ;  /* 0x0000000647477209 */ /* 0x002fe40007810000 */
[----:B------:R-:W-:-:S02]  /*fab0*/  FMNMX.FTZ R2, R199, R2, !PT ;  /* 0x00000002c7027209 */ /* 0x000fc40007810000 */
[----:B------:R-:W-:Y:S01]  /*fac0*/  FMNMX.FTZ R5, R175, R5, !PT ;  /* 0x00000005af057209 */ /* 0x000fe20007810000 */
[----:B------:R-:W1:Y:S01]  /*fad0*/  SHFL.BFLY PT, R7, R71, 0x1, 0x1f ;  /* 0x0c201f0047077f89 */ /* 0x000e6200000e0000 */
[----:B--2---:R-:W-:Y:S02]  /*fae0*/  FMNMX.FTZ R68, R68, R8, !PT ;  /* 0x0000000844447209 */ /* 0x004fe40007810000 */
[----:B------:R-:W-:Y:S01]  /*faf0*/  FMNMX.FTZ R5, R176, R5, !PT ;  /* 0x00000005b0057209 */ /* 0x000fe20007810000 */
[----:B------:R-:W2:Y:S01]  /*fb00*/  SHFL.BFLY PT, R6, R2, 0x2, 0x1f ;  /* 0x0c401f0002067f89 */ /* 0x000ea200000e0000 */
[----:B------:R-:W-:Y:S02]  /*fb10*/  FSEL R212, R73, -INF , P6 ;  /* 0xff80000049d47808 */ /* 0x000fe40003000000 */
[----:B------:R-:W-:Y:S01]  /*fb20*/  FMNMX.FTZ R5, R177, R5, !PT ;  /* 0x00000005b1057209 */ /* 0x000fe20007810000 */
[----:B------:R-:W3:Y:S01]  /*fb30*/  SHFL.BFLY PT, R8, R68, 0x1, 0x1f ;  /* 0x0c201f0044087f89 */ /* 0x000ee200000e0000 */
[----:B------:R-:W-:-:S02]  /*fb40*/  FSEL R168, R56, -INF , P4 ;  /* 0xff80000038a87808 */ /* 0x000fc40002000000 */
[----:B------:R-:W-:Y:S02]  /*fb50*/  FMNMX.FTZ R5, R178, R5, !PT ;  /* 0x00000005b2057209 */ /* 0x000fe40007810000 */
[----:B------:R-:W-:Y:S02]  /*fb60*/  FSEL R205, R53, -INF , P2 ;  /* 0xff80000035cd7808 */ /* 0x000fe40001000000 */
[----:B------:R-:W-:Y:S02]  /*fb70*/  FMNMX.FTZ R5, R130, R5, !PT ;  /* 0x0000000582057209 */ /* 0x000fe40007810000 */
[----:B------:R-:W-:Y:S02]  /*fb80*/  FSEL R198, R49, -INF , P1 ;  /* 0xff80000031c67808 */ /* 0x000fe40000800000 */
[----:B------:R-:W-:Y:S02]  /*fb90*/  FMNMX.FTZ R5, R212, R5, !PT ;  /* 0x00000005d4057209 */ /* 0x000fe40007810000 */
[----:B------:R-:W-:-:S02]  /*fba0*/  FSEL R213, R48, -INF , P0 ;  /* 0xff80000030d57808 */ /* 0x000fc40000000000 */
[----:B------:R-:W-:Y:S02]  /*fbb0*/  FMNMX.FTZ R5, R206, R5, !PT ;  /* 0x00000005ce057209 */ /* 0x000fe40007810000 */
[----:B-1----:R-:W-:Y:S02]  /*fbc0*/  FMNMX.FTZ R71, R71, R7, !PT ;  /* 0x0000000747477209 */ /* 0x002fe40007810000 */
[----:B------:R-:W-:Y:S02]  /*fbd0*/  FMNMX.FTZ R5, R168, R5, !PT ;  /* 0x00000005a8057209 */ /* 0x000fe40007810000 */
[----:B--2---:R-:W-:Y:S01]  /*fbe0*/  FMNMX.FTZ R2, R2, R6, !PT ;  /* 0x0000000602027209 */ /* 0x004fe20007810000 */
[C---:B------:R-:W-:Y:S01]  /*fbf0*/  FMUL.FTZ R7, R71.reuse, c[0x0][0x2d0] ;  /* 0x0000b40047077a20 */ /* 0x040fe20000410000 */
[----:B------:R-:W-:Y:S02]  /*fc00*/  FSETP.NEU.FTZ.AND P4, PT, R71, -INF , PT ;  /* 0xff8000004700780b */ /* 0x000fe40003f9d000 */
[----:B------:R-:W-:Y:S01]  /*fc10*/  FMNMX.FTZ R5, R205, R5, !PT ;  /* 0x00000005cd057209 */ /* 0x000fe20007810000 */
[----:B------:R-:W1:Y:S01]  /*fc20*/  SHFL.BFLY PT, R11, R2, 0x1, 0x1f ;  /* 0x0c201f00020b7f89 */ /* 0x000e6200000e0000 */
[----:B------:R-:W-:-:S02]  /*fc30*/  FSEL R7, R7, RZ, P4 ;  /* 0x000000ff07077208 */ /* 0x000fc40002000000 */
[----:B------:R-:W-:Y:S02]  /*fc40*/  FMNMX.FTZ R5, R198, R5, !PT ;  /* 0x00000005c6057209 */ /* 0x000fe40007810000 */
[----:B---3--:R-:W-:Y:S01]  /*fc50*/  FMNMX.FTZ R68, R68, R8, !PT ;  /* 0x0000000844447209 */ /* 0x008fe20007810000 */
[--C-:B------:R-:W-:Y:S01]  /*fc60*/  FFMA.FTZ R6, R9, c[0x0][0x2d0], -R7.reuse ;  /* 0x0000b40009067a23 */ /* 0x100fe20000010807 */
[----:B------:R-:W-:Y:S02]  /*fc70*/  FSEL R131, R43, -INF , P5 ;  /* 0xff8000002b837808 */ /* 0x000fe40002800000 */
[----:B------:R-:W-:Y:S01]  /*fc80*/  FMNMX.FTZ R8, R213, R5, !PT ;  /* 0x00000005d5087209 */ /* 0x000fe20007810000 */
[C---:B------:R-:W-:Y:S01]  /*fc90*/  FMUL.FTZ R9, R68.reuse, c[0x0][0x2d0] ;  /* 0x0000b40044097a20 */ /* 0x040fe20000410000 */
[----:B------:R-:W-:Y:S01]  /*fca0*/  FSETP.NEU.FTZ.AND P0, PT, R68, -INF , PT ;  /* 0xff8000004400780b */ /* 0x000fe20003f1d000 */
[----:B------:R2:W-:Y:S01]  /*fcb0*/  MUFU.EX2 R236, R6 ;  /* 0x0000000600ec7308 */ /* 0x0005e20000000800 */
[----:B------:R-:W-:Y:S01]  /*fcc0*/  FMNMX.FTZ R8, R131, R8, !PT ;  /* 0x0000000883087209 */ /* 0x000fe20007810000 */
[----:B------:R-:W-:Y:S01]  /*fcd0*/  FFMA.FTZ R5, R10, c[0x0][0x2d0], -R7 ;  /* 0x0000b4000a057a23 */ /* 0x000fe20000010807 */
[----:B------:R-:W-:Y:S01]  /*fce0*/  ISETP.NE.AND P6, PT, R16, RZ, PT ;  /* 0x000000ff1000720c */ /* 0x000fe20003fc5270 */
[----:B------:R-:W-:Y:S04]  /*fcf0*/  LDSM.16.MT88.4 R40, [R226+0x100] ;  /* 0x00010000e228783b */ /* 0x000fe80000004200 */
[----:B------:R-:W3:Y:S01]  /*fd00*/  SHFL.BFLY PT, R10, R8, 0x2, 0x1f ;  /* 0x0c401f00080a7f89 */ /* 0x000ee200000e0000 */
[----:B------:R4:W4:Y:S01]  /*fd10*/  MUFU.EX2 R235, R5 ;  /* 0x0000000500eb7308 */ /* 0x0009220000000800 */
[----:B-1----:R-:W-:-:S02]  /*fd20*/  FMNMX.FTZ R2, R2, R11, !PT ;  /* 0x0000000b02027209 */ /* 0x002fc40007810000 */
[----:B--2---:R-:W-:Y:S02]  /*fd30*/  FSEL R6, R9, RZ, P0 ;  /* 0x000000ff09067208 */ /* 0x004fe40000000000 */
[----:B------:R-:W-:-:S03]  /*fd40*/  FSETP.NEU.FTZ.AND P0, PT, R2, -INF , PT ;  /* 0xff8000000200780b */ /* 0x000fc60003f1d000 */
[--C-:B------:R-:W-:Y:S02]  /*fd50*/  FFMA.FTZ R9, R14, c[0x0][0x2d0], -R6.reuse ;  /* 0x0000b4000e097a23 */ /* 0x100fe40000010806 */
[----:B----4-:R-:W-:Y:S02]  /*fd60*/  FFMA.FTZ R5, R12, c[0x0][0x2d0], -R6 ;  /* 0x0000b4000c057a23 */ /* 0x010fe40000010806 */
[----:B------:R1:W-:Y:S01]  /*fd70*/  MUFU.EX2 R193, R9 ;  /* 0x0000000900c17308 */ /* 0x0003e20000000800 */
[----:B------:R-:W-:Y:S02]  /*fd80*/  F2FP.BF16.PACK_AB R12, R235, R236 ;  /* 0x000000eceb0c723e */ /* 0x000fe400000010ff */
[----:B---3--:R-:W-:-:S05]  /*fd90*/  FMNMX.FTZ R8, R8, R10, !PT ;  /* 0x0000000a08087209 */ /* 0x008fca0007810000 */
        /* <DEDUP_REMOVED lines=80> */
[----:B-1----:R-:W-:-:S04]  /*102a0*/  FFMA.FTZ R3, R69, c[0x0][0x2d0], -R5 ;  /* 0x0000b40045037a23 */ /* 0x002fc80000010805 */
        /* <DEDUP_REMOVED lines=22> */
[----:B-1----:R-:W-:Y:S01]  /*10410*/  FFMA.FTZ R3, R116, c[0x0][0x2d0], -R0 ;  /* 0x0000b40074037a23 */ /* 0x002fe20000010800 */
[----:B------:R-:W-:-:S03]  /*10420*/  MOV R116, R213 ;  /* 0x000000d500747202 */ /* 0x000fc60000000f00 */
[----:B------:R1:W2:Y:S02]  /*10430*/  MUFU.EX2 R247, R3 ;  /* 0x0000000300f77308 */ /* 0x0002a40000000800 */
[----:B-1----:R-:W-:Y:S01]  /*10440*/  FFMA.FTZ R3, R117, c[0x0][0x2d0], -R0 ;  /* 0x0000b40075037a23 */ /* 0x002fe20000010800 */
[----:B--2---:R-:W-:Y:S01]  /*10450*/  F2FP.BF16.PACK_AB R9, R247, R244 ;  /* 0x000000f4f709723e */ /* 0x004fe200000010ff */
[----:B------:R-:W-:-:S04]  /*10460*/  IMAD.MOV.U32 R117, RZ, RZ, R131 ;  /* 0x000000ffff757224 */ /* 0x000fc800078e0083 */
[----:B------:R1:W-:Y:S02]  /*10470*/  MUFU.EX2 R250, R3 ;  /* 0x0000000300fa7308 */ /* 0x0003e40000000800 */
[----:B-1----:R-:W-:Y:S02]  /*10480*/  FFMA.FTZ R3, R118, c[0x0][0x2d0], -R0 ;  /* 0x0000b40076037a23 */ /* 0x002fe40000010800 */
        /* <DEDUP_REMOVED lines=28> */
[----:B---3--:R-:W-:Y:S01]  /*10650*/  FFMA.FTZ R3, R132, c[0x0][0x2d0], -R6 ;  /* 0x0000b40084037a23 */ /* 0x008fe20000010806 */
[----:B------:R-:W-:-:S03]  /*10660*/  MOV R132, R211 ;  /* 0x000000d300847202 */ /* 0x000fc60000000f00 */
        /* <DEDUP_REMOVED lines=16> */
[----:B---3--:R-:W-:Y:S02]  /*10770*/  F2FP.BF16.PACK_AB R11, R217, R218 ;  /* 0x000000dad90b723e */ /* 0x008fe400000010ff */
[----:B------:R-:W-:-:S03]  /*10780*/  MOV R137, R206 ;  /* 0x000000ce00897202 */ /* 0x000fc60000000f00 */
[----:B------:R2:W-:Y:S02]  /*10790*/  MUFU.EX2 R215, R3 ;  /* 0x0000000300d77308 */ /* 0x0005e40000000800 */
[C---:B-1----:R-:W-:Y:S08]  /*107a0*/  HMMA.16816.F32.BF16 R48, R8.reuse, R20, R120 ;  /* 0x000000140830723c */ /* 0x042ff00000041878 */
[----:B------:R-:W-:Y:S01]  /*107b0*/  HMMA.16816.F32.BF16 R56, R8, R18, R84 ;  /* 0x000000120838723c */ /* 0x000fe20000041854 */
[----:B--2---:R-:W-:-:S02]  /*107c0*/  FFMA.FTZ R3, R138, c[0x0][0x2d0], -R0 ;  /* 0x0000b4008a037a23 */ /* 0x004fc40000010800 */
[----:B------:R-:W-:Y:S02]  /*107d0*/  IMAD.MOV.U32 R138, RZ, RZ, R205 ;  /* 0x000000ffff8a7224 */ /* 0x000fe400078e00cd */
        /* <DEDUP_REMOVED lines=16> */
[--C-:B-1----:R-:W-:Y:S01]  /*108e0*/  FFMA.FTZ R3, R141, c[0x0][0x2d0], -R6.reuse ;  /* 0x0000b4008d037a23 */ /* 0x102fe20000010806 */
        /* <DEDUP_REMOVED lines=16> */
[----:B------:R-:W-:Y:S01]  /*109f0*/  MOV R131, R133 ;  /* 0x0000008500837202 */ /* 0x000fe20000000f00 */
[----:B------:R-:W-:Y:S02]  /*10a00*/  IMAD.MOV.U32 R133, RZ, RZ, R197 ;  /* 0x000000ffff857224 */ /* 0x000fe400078e00c5 */
[----:B------:R-:W-:Y:S01]  /*10a10*/  IMAD.MOV.U32 R128, RZ, RZ, R187 ;  /* 0x000000ffff807224 */ /* 0x000fe200078e00bb */
[----:B------:R-:W-:Y:S01]  /*10a20*/  HMMA.16816.F32.BF16 R104, R8, R20, R72 ;  /* 0x000000140868723c */ /* 0x000fe20000041848 */
[----:B------:R-:W-:Y:S01]  /*10a30*/  LDSM.16.MT88.4 R20, [R225+0x1900] ;  /* 0x00190000e114783b */ /* 0x000fe20000004200 */
[----:B------:R-:W-:-:S02]  /*10a40*/  IMAD.MOV.U32 R129, RZ, RZ, R186 ;  /* 0x000000ffff817224 */ /* 0x000fc400078e00ba */
[----:B------:R-:W-:-:S04]  /*10a50*/  IMAD.MOV.U32 R130, RZ, RZ, R184 ;  /* 0x000000ffff827224 */ /* 0x000fc800078e00b8 */
        /* <DEDUP_REMOVED lines=30> */
[----:B------:R-:W-:-:S02]  /*10c40*/  IMAD.MOV.U32 R136, RZ, RZ, R185 ;  /* 0x000000ffff887224 */ /* 0x000fc400078e00b9 */
[----:B------:R-:W-:Y:S01]  /*10c50*/  IMAD.MOV.U32 R126, RZ, RZ, R118 ;  /* 0x000000ffff7e7224 */ /* 0x000fe200078e0076 */
[----:B------:R-:W-:Y:S01]  /*10c60*/  HMMA.16816.F32.BF16 R108, R8, R18, R44 ;  /* 0x00000012086c723c */ /* 0x000fe2000004182c */
[----:B-1----:R-:W-:Y:S01]  /*10c70*/  FFMA.FTZ R3, R151, c[0x0][0x2d0], -R7 ;  /* 0x0000b40097037a23 */ /* 0x002fe20000010807 */
[----:B------:R-:W-:-:S06]  /*10c80*/  MOV R151, R193 ;  /* 0x000000c100977202 */ /* 0x000fcc0000000f00 */
[C---:B------:R-:W-:Y:S01]  /*10c90*/  HMMA.16816.F32.BF16 R92, R8.reuse, R12, R60 ;  /* 0x0000000c085c723c */ /* 0x040fe2000004183c */
[----:B------:R1:W-:Y:S07]  /*10ca0*/  MUFU.EX2 R202, R3 ;  /* 0x0000000300ca7308 */ /* 0x0003ee0000000800 */
[C---:B------:R-:W-:Y:S07]  /*10cb0*/  HMMA.16816.F32.BF16 R56, R8.reuse, R20, R120 ;  /* 0x000000140838723c */ /* 0x040fee0000041878 */
[----:B------:R-:W-:Y:S01]  /*10cc0*/  MOV R123, R143 ;  /* 0x0000008f007b7202 */ /* 0x000fe20000000f00 */
[----:B------:R-:W-:Y:S01]  /*10cd0*/  HMMA.16816.F32.BF16 R52, R8, R22, R80 ;  /* 0x000000160834723c */ /* 0x000fe20000041850 */
[----:B------:R-:W-:-:S02]  /*10ce0*/  IMAD.MOV.U32 R122, RZ, RZ, R142 ;  /* 0x000000ffff7a7224 */ /* 0x000fc400078e008e */
[----:B-1----:R-:W-:Y:S02]  /*10cf0*/  FFMA.FTZ R3, R152, c[0x0][0x2d0], -R7 ;  /* 0x0000b40098037a23 */ /* 0x002fe40000010807 */
[----:B------:R-:W-:Y:S02]  /*10d00*/  IMAD.MOV.U32 R152, RZ, RZ, R198 ;  /* 0x000000ffff987224 */ /* 0x000fe400078e00c6 */
[----:B------:R1:W3:Y:S01]  /*10d10*/  MUFU.EX2 R201, R3 ;  /* 0x0000000300c97308 */ /* 0x0002e20000000800 */
[----:B------:R-:W-:Y:S01]  /*10d20*/  HMMA.16816.F32.BF16 R40, R8, R26, R84 ;  /* 0x0000001a0828723c */ /* 0x000fe20000041854 */
[----:B------:R-:W-:Y:S02]  /*10d30*/  IMAD.MOV.U32 R121, RZ, RZ, R141 ;  /* 0x000000ffff797224 */ /* 0x000fe400078e008d */
[----:B------:R-:W-:-:S04]  /*10d40*/  IMAD.MOV.U32 R120, RZ, RZ, R140 ;  /* 0x000000ffff787224 */ /* 0x000fc800078e008c */
[----:B--2---:R-:W-:Y:S01]  /*10d50*/  F2FP.BF16.PACK_AB R8, R203, R204 ;  /* 0x000000cccb08723e */ /* 0x004fe200000010ff */
[----:B-1----:R-:W-:Y:S01]  /*10d60*/  FFMA.FTZ R3, R153, c[0x0][0x2d0], -R0 ;  /* 0x0000b40099037a23 */ /* 0x002fe20000010800 */
[----:B---3--:R-:W-:Y:S01]  /*10d70*/  F2FP.BF16.PACK_AB R10, R201, R202 ;  /* 0x000000cac90a723e */ /* 0x008fe200000010ff */
[----:B------:R-:W-:Y:S02]  /*10d80*/  IMAD.MOV.U32 R153, RZ, RZ, R194 ;  /* 0x000000ffff997224 */ /* 0x000fe400078e00c2 */
[----:B------:R1:W-:Y:S02]  /*10d90*/  MUFU.EX2 R200, R3 ;  /* 0x0000000300c87308 */ /* 0x0003e40000000800 */
[----:B-1----:R-:W-:Y:S02]  /*10da0*/  FFMA.FTZ R3, R154, c[0x0][0x2d0], -R0 ;  /* 0x0000b4009a037a23 */ /* 0x002fe40000010800 */
[----:B------:R-:W-:Y:S01]  /*10db0*/  IMAD.MOV.U32 R154, RZ, RZ, R138 ;  /* 0x000000ffff9a7224 */ /* 0x000fe200078e008a */
[----:B------:R-:W-:-:S03]  /*10dc0*/  MOV R138, R117 ;  /* 0x00000075008a7202 */ /* 0x000fc60000000f00 */
[----:B------:R1:W2:Y:S02]  /*10dd0*/  MUFU.EX2 R199, R3 ;  /* 0x0000000300c77308 */ /* 0x0002a40000000800 */
[----:B-1----:R-:W-:Y:S01]  /*10de0*/  FFMA.FTZ R3, R155, c[0x0][0x2d0], -R0 ;  /* 0x0000b4009b037a23 */ /* 0x002fe20000010800 */
[----:B--2---:R-:W-:Y:S02]  /*10df0*/  F2FP.BF16.PACK_AB R9, R199, R200 ;  /* 0x000000c8c709723e */ /* 0x004fe400000010ff */
[----:B------:R-:W-:-:S03]  /*10e00*/  MOV R155, R139 ;  /* 0x0000008b009b7202 */ /* 0x000fc60000000f00 */
[----:B------:R1:W-:Y:S01]  /*10e10*/  MUFU.EX2 R198, R3 ;  /* 0x0000000300c67308 */ /* 0x0003e20000000800 */
[----:B------:R-:W-:Y:S02]  /*10e20*/  IMAD.MOV.U32 R139, RZ, RZ, R116 ;  /* 0x000000ffff8b7224 */ /* 0x000fe400078e0074 */
[----:B-1----:R-:W-:Y:S02]  /*10e30*/  FFMA.FTZ R3, R156, c[0x0][0x2d0], -R0 ;  /* 0x0000b4009c037a23 */ /* 0x002fe40000010800 */
[----:B------:R-:W-:Y:S01]  /*10e40*/  IMAD.MOV.U32 R156, RZ, RZ, R137 ;  /* 0x000000ffff9c7224 */ /* 0x000fe200078e0089 */
[----:B------:R-:W-:Y:S02]  /*10e50*/  MOV R137, R188 ;  /* 0x000000bc00897202 */ /* 0x000fe40000000f00 */
[----:B------:R1:W2:Y:S02]  /*10e60*/  MUFU.EX2 R197, R3 ;  /* 0x0000000300c57308 */ /* 0x0002a40000000800 */
[----:B-1----:R-:W-:Y:S01]  /*10e70*/  FFMA.FTZ R3, R157, c[0x0][0x2d0], -R7 ;  /* 0x0000b4009d037a23 */ /* 0x002fe20000010807 */
[----:B--2---:R-:W-:Y:S01]  /*10e80*/  F2FP.BF16.PACK_AB R11, R197, R198 ;  /* 0x000000c6c50b723e */ /* 0x004fe200000010ff */
[----:B------:R-:W-:-:S04]  /*10e90*/  IMAD.MOV.U32 R157, RZ, RZ, R191 ;  /* 0x000000ffff9d7224 */ /* 0x000fc800078e00bf */
        /* <DEDUP_REMOVED lines=11> */
[C---:B------:R-:W-:Y:S01]  /*10f50*/  HMMA.16816.F32.BF16 R72, R8.reuse, R20, R72 ;  /* 0x000000140848723c */ /* 0x040fe20000041848 */
[----:B------:R1:W4:Y:S07]  /*10f60*/  MUFU.EX2 R194, R3 ;  /* 0x0000000300c27308 */ /* 0x00032e0000000800 */
[C---:B------:R-:W-:Y:S01]  /*10f70*/  HMMA.16816.F32.BF16 R76, R8.reuse, R22, R76 ;  /* 0x00000016084c723c */ /* 0x040fe2000004184c */
[----:B------:R-:W2:Y:S07]  /*10f80*/  LDSM.16.MT88.4 R20, [R225+0x2100] ;  /* 0x00210000e114783b */ /* 0x000eae0000004200 */
[----:B------:R-:W-:Y:S01]  /*10f90*/  HMMA.16816.F32.BF16 R80, R8, R24, R100 ;  /* 0x000000180850723c */ /* 0x000fe20000041864 */
[----:B-1----:R-:W-:-:S04]  /*10fa0*/  FFMA.FTZ R3, R160, c[0x0][0x2d0], -R6 ;  /* 0x0000b400a0037a23 */ /* 0x002fc80000010806 */
[----:B------:R1:W-:Y:S03]  /*10fb0*/  MUFU.EX2 R193, R3 ;  /* 0x0000000300c17308 */ /* 0x0003e60000000800 */
[----:B------:R-:W-:Y:S01]  /*10fc0*/  HMMA.16816.F32.BF16 R84, R8, R26, R96 ;  /* 0x0000001a0854723c */ /* 0x000fe20000041860 */
[----:B------:R-:W-:Y:S06]  /*10fd0*/  LDSM.16.MT88.4 R24, [R224+0x2900] ;  /* 0x00290000e018783b */ /* 0x000fec0000004200 */
[----:B----4-:R-:W-:Y:S01]  /*10fe0*/  F2FP.BF16.PACK_AB R8, R194, R196 ;  /* 0x000000c4c208723e */ /* 0x010fe200000010ff */
[----:B-1----:R-:W-:-:S04]  /*10ff0*/  FFMA.FTZ R3, R161, c[0x0][0x2d0], -R6 ;  /* 0x0000b400a1037a23 */ /* 0x002fc80000010806 */
[----:B------:R1:W4:Y:S02]  /*11000*/  MUFU.EX2 R192, R3 ;  /* 0x0000000300c07308 */ /* 0x0003240000000800 */
[----:B-1----:R-:W-:Y:S01]  /*11010*/  FFMA.FTZ R3, R162, c[0x0][0x2d0], -R5 ;  /* 0x0000b400a2037a23 */ /* 0x002fe20000010805 */
[----:B----4-:R-:W-:-:S05]  /*11020*/  F2FP.BF16.PACK_AB R10, R192, R193 ;  /* 0x000000c1c00a723e */ /* 0x010fca00000010ff */
[----:B------:R1:W-:Y:S02]  /*11030*/  MUFU.EX2 R191, R3 ;  /* 0x0000000300bf7308 */ /* 0x0003e40000000800 */
[----:B-1----:R-:W-:-:S06]  /*11040*/  FFMA.FTZ R3, R164, c[0x0][0x2d0], -R5 ;  /* 0x0000b400a4037a23 */ /* 0x002fcc0000010805 */
        /* <DEDUP_REMOVED lines=8> */
[----:B------:R1:W4:Y:S02]  /*110d0*/  MUFU.EX2 R187, R3 ;  /* 0x0000000300bb7308 */ /* 0x0003240000000800 */
[C---:B--2---:R-:W-:Y:S08]  /*110e0*/  HMMA.16816.F32.BF16 R140, R8.reuse, R12, R92 ;  /* 0x0000000c088c723c */ /* 0x044ff0000004185c */
[----:B------:R-:W-:Y:S01]  /*110f0*/  HMMA.16816.F32.BF16 R144, R8, R14, R64 ;  /* 0x0000000e0890723c */ /* 0x000fe20000041840 */
[----:B-1----:R-:W-:-:S04]  /*11100*/  FFMA.FTZ R3, R166, c[0x0][0x2d0], -R7 ;  /* 0x0000b400a6037a23 */ /* 0x002fc80000010807 */
[----:B------:R1:W-:Y:S03]  /*11110*/  MUFU.EX2 R186, R3 ;  /* 0x0000000300ba7308 */ /* 0x0003e60000000800 */
[C---:B---3--:R-:W-:Y:S08]  /*11120*/  HMMA.16816.F32.BF16 R112, R8.reuse, R16, R112 ;  /* 0x000000100870723c */ /* 0x048ff00000041870 */
[----:B------:R-:W-:Y:S01]  /*11130*/  HMMA.16816.F32.BF16 R108, R8, R18, R108 ;  /* 0x00000012086c723c */ /* 0x000fe2000004186c */
[----:B-1----:R-:W-:-:S07]  /*11140*/  FFMA.FTZ R3, R171, c[0x0][0x2d0], -R7 ;  /* 0x0000b400ab037a23 */ /* 0x002fce0000010807 */
        /* <DEDUP_REMOVED lines=40> */
[----:B-1----:R-:W-:Y:S02]  /*113d0*/  FFMA.FTZ R3, R157, c[0x0][0x2d0], -R5 ;  /* 0x0000b4009d037a23 */ /* 0x002fe40000010805 */
[----:B------:R-:W-:Y:S01]  /*113e0*/  IMAD.MOV.U32 R157, RZ, RZ, R124 ;  /* 0x000000ffff9d7224 */ /* 0x000fe200078e007c */
[----:B------:R-:W-:Y:S01]  /*113f0*/  MOV R124, R125 ;  /* 0x0000007d007c7202 */ /* 0x000fe20000000f00 */
[----:B------:R-:W-:Y:S02]  /*11400*/  IMAD.MOV.U32 R125, RZ, RZ, R126 ;  /* 0x000000ffff7d7224 */ /* 0x000fe400078e007e */
[----:B------:R1:W-:Y:S01]  /*11410*/  MUFU.EX2 R75, R3 ;  /* 0x00000003004b7308 */ /* 0x0003e20000000800 */
[----:B------:R-:W-:Y:S02]  /*11420*/  IMAD.MOV.U32 R126, RZ, RZ, R127 ;  /* 0x000000ffff7e7224 */ /* 0x000fe400078e007f */
[----:B------:R-:W-:Y:S01]  /*11430*/  IMAD.MOV.U32 R127, RZ, RZ, R156 ;  /* 0x000000ffff7f7224 */ /* 0x000fe200078e009c */
[----:B------:R-:W-:Y:S01]  /*11440*/  MOV R156, R120 ;  /* 0x00000078009c7202 */ /* 0x000fe20000000f00 */
[----:B------:R-:W-:-:S02]  /*11450*/  IMAD.MOV.U32 R120, RZ, RZ, R121 ;  /* 0x000000ffff787224 */ /* 0x000fc400078e0079 */
[----:B------:R-:W-:Y:S01]  /*11460*/  IMAD.MOV.U32 R121, RZ, RZ, R122 ;  /* 0x000000ffff797224 */ /* 0x000fe200078e007a */
[----:B------:R-:W-:Y:S01]  /*11470*/  MOV R122, R123 ;  /* 0x0000007b007a7202 */ /* 0x000fe20000000f00 */
[----:B------:R-:W-:Y:S01]  /*11480*/  IMAD.MOV.U32 R123, RZ, RZ, R241 ;  /* 0x000000ffff7b7224 */ /* 0x000fe200078e00f1 */
[----:B------:R-:W-:Y:S01]  /*11490*/  HMMA.16816.F32.BF16 R36, R8, R22, R76 ;  /* 0x000000160824723c */ /* 0x000fe2000004184c */
[----:B------:R-:W3:Y:S01]  /*114a0*/  LDSM.16.MT88.4 R20, [R227+0x2900] ;  /* 0x00290000e314783b */ /* 0x000ee20000004200 */
[----:B------:R-:W-:Y:S01]  /*114b0*/  IMAD.MOV.U32 R161, RZ, RZ, R131 ;  /* 0x000000ffffa17224 */ /* 0x000fe200078e0083 */
[----:B------:R-:W-:Y:S01]  /*114c0*/  MOV R160, R237 ;  /* 0x000000ed00a07202 */ /* 0x000fe20000000f00 */
[----:B------:R-:W-:Y:S01]  /*114d0*/  FFMA.FTZ R4, R4, c[0x0][0x2d0], -R7 ;  /* 0x0000b40004047a23 */ /* 0x000fe20000010807 */
[----:B------:R4:W5:Y:S01]  /*114e0*/  LDL.LU R241, [R1+0x80] ;  /* 0x0000800001f17983 */ /* 0x0009620000300800 */
[----:B-1----:R-:W-:Y:S02]  /*114f0*/  FFMA.FTZ R3, R157, c[0x0][0x2d0], -R5 ;  /* 0x0000b4009d037a23 */ /* 0x002fe40000010805 */
[----:B------:R-:W-:Y:S01]  /*11500*/  IMAD.MOV.U32 R157, RZ, RZ, R124 ;  /* 0x000000ffff9d7224 */ /* 0x000fe200078e007c */
[----:B------:R-:W-:Y:S01]  /*11510*/  MOV R124, R125 ;  /* 0x0000007d007c7202 */ /* 0x000fe20000000f00 */
[----:B------:R-:W-:Y:S01]  /*11520*/  IMAD.MOV.U32 R125, RZ, RZ, R126 ;  /* 0x000000ffff7d7224 */ /* 0x000fe200078e007e */
[----:B------:R1:W1:Y:S01]  /*11530*/  MUFU.EX2 R74, R3 ;  /* 0x00000003004a7308 */ /* 0x0002620000000800 */
        /* <DEDUP_REMOVED lines=9> */
[----:B------:R-:W-:Y:S01]  /*115d0*/  HMMA.16816.F32.BF16 R48, R8, R28, R80 ;  /* 0x0000001c0830723c */ /* 0x000fe20000041850 */
[----:B------:R-:W-:Y:S02]  /*115e0*/  IMAD.MOV.U32 R167, RZ, RZ, R161 ;  /* 0x000000ffffa77224 */ /* 0x000fe400078e00a1 */
        /* <DEDUP_REMOVED lines=9> */
[----:B------:R4:W5:Y:S01]  /*11680*/  LDL.LU R240, [R1+0x7c] ;  /* 0x00007c0001f07983 */ /* 0x0009620000300800 */
[----:B------:R-:W-:Y:S01]  /*11690*/  IMAD.MOV.U32 R120, RZ, RZ, R121 ;  /* 0x000000ffff787224 */ /* 0x000fe200078e0079 */
[----:B------:R-:W-:Y:S01]  /*116a0*/  MOV R121, R122 ;  /* 0x0000007a00797202 */ /* 0x000fe20000000f00 */
[----:B------:R-:W-:-:S02]  /*116b0*/  IMAD.MOV.U32 R122, RZ, RZ, R123 ;  /* 0x000000ffff7a7224 */ /* 0x000fc400078e007b */
[----:B------:R-:W-:Y:S01]  /*116c0*/  IMAD.MOV.U32 R123, RZ, RZ, R153 ;  /* 0x000000ffff7b7224 */ /* 0x000fe200078e0099 */
[----:B------:R-:W-:Y:S01]  /*116d0*/  MOV R153, R151 ;  /* 0x0000009700997202 */ /* 0x000fe20000000f00 */
[----:B------:R-:W-:Y:S01]  /*116e0*/  IMAD.MOV.U32 R151, RZ, RZ, R239 ;  /* 0x000000ffff977224 */ /* 0x000fe200078e00ef */
[----:B--2---:R-:W-:Y:S01]  /*116f0*/  F2FP.BF16.PACK_AB R8, R102, R103 ;  /* 0x000000676608723e */ /* 0x004fe200000010ff */
[----:B------:R4:W5:Y:S01]  /*11700*/  LDL.LU R239, [R1+0x78] ;  /* 0x0000780001ef7983 */ /* 0x0009620000300800 */
[----:B-1----:R-:W-:-:S04]  /*11710*/  FFMA.FTZ R3, R169, c[0x0][0x2d0], -R5 ;  /* 0x0000b400a9037a23 */ /* 0x002fc80000010805 */
[----:B------:R1:W2:Y:S02]  /*11720*/  MUFU.EX2 R72, R3 ;  /* 0x0000000300487308 */ /* 0x0002a40000000800 */
[----:B-1----:R-:W-:Y:S02]  /*11730*/  FFMA.FTZ R3, R157, c[0x0][0x2d0], -R0 ;  /* 0x0000b4009d037a23 */ /* 0x002fe40000010800 */
[----:B------:R-:W-:Y:S01]  /*11740*/  IMAD.MOV.U32 R157, RZ, RZ, R125 ;  /* 0x000000ffff9d7224 */ /* 0x000fe200078e007d */
[----:B------:R-:W-:-:S03]  /*11750*/  MOV R125, R120 ;  /* 0x00000078007d7202 */ /* 0x000fc60000000f00 */
[----:B------:R1:W-:Y:S01]  /*11760*/  MUFU.EX2 R61, R3 ;  /* 0x00000003003d7308 */ /* 0x0003e20000000800 */
[----:B------:R-:W-:Y:S02]  /*11770*/  IMAD.MOV.U32 R120, RZ, RZ, R122 ;  /* 0x000000ffff787224 */ /* 0x000fe400078e007a */
[----:B------:R-:W-:Y:S01]  /*11780*/  IMAD.MOV.U32 R122, RZ, RZ, R153 ;  /* 0x000000ffff7a7224 */ /* 0x000fe200078e0099 */
[----:B------:R-:W-:Y:S01]  /*11790*/  MOV R153, R128 ;  /* 0x0000008000997202 */ /* 0x000fe20000000f00 */
[----:B------:R-:W-:Y:S02]  /*117a0*/  IMAD.MOV.U32 R128, RZ, RZ, R130 ;  /* 0x000000ffff807224 */ /* 0x000fe400078e0082 */
[----:B------:R-:W-:Y:S02]  /*117b0*/  IMAD.MOV.U32 R130, RZ, RZ, R238 ;  /* 0x000000ffff827224 */ /* 0x000fe400078e00ee */
[----:B-1----:R-:W-:Y:S01]  /*117c0*/  FFMA.FTZ R3, R124, c[0x0][0x2d0], -R0 ;  /* 0x0000b4007c037a23 */ /* 0x002fe20000010800 */
[----:B------:R-:W-:Y:S01]  /*117d0*/  F2FP.BF16.PACK_AB R9, R74, R75 ;  /* 0x0000004b4a09723e */ /* 0x000fe200000010ff */
[----:B------:R-:W-:Y:S01]  /*117e0*/  IMAD.MOV.U32 R124, RZ, RZ, R121 ;  /* 0x000000ffff7c7224 */ /* 0x000fe200078e0079 */
[----:B------:R-:W-:Y:S01]  /*117f0*/  MOV R121, R123 ;  /* 0x0000007b00797202 */ /* 0x000fe20000000f00 */
[----:B------:R-:W-:Y:S01]  /*11800*/  IMAD.MOV.U32 R123, RZ, RZ, R151 ;  /* 0x000000ffff7b7224 */ /* 0x000fe200078e0097 */
[----:B------:R-:W-:Y:S01]  /*11810*/  F2FP.BF16.PACK_AB R10, R100, R101 ;  /* 0x00000065640a723e */ /* 0x000fe200000010ff */
[----:B------:R-:W-:Y:S01]  /*11820*/  IMAD.MOV.U32 R151, RZ, RZ, R129 ;  /* 0x000000ffff977224 */ /* 0x000fe200078e0081 */
[----:B------:R-:W-:-:S02]  /*11830*/  MOV R129, R69 ;  /* 0x0000004500817202 */ /* 0x000fc40000000f00 */
[----:B--2---:R-:W-:Y:S01]  /*11840*/  F2FP.BF16.PACK_AB R11, R72, R73 ;  /* 0x00000049480b723e */ /* 0x004fe200000010ff */
[----:B------:R1:W2:Y:S01]  /*11850*/  MUFU.EX2 R69, R3 ;  /* 0x0000000300457308 */ /* 0x0002a20000000800 */
[----:B------:R-:W-:Y:S01]  /*11860*/  MOV R163, R153 ;  /* 0x0000009900a37202 */ /* 0x000fe20000000f00 */
[----:B------:R-:W-:Y:S01]  /*11870*/  IMAD.MOV.U32 R159, RZ, RZ, R122 ;  /* 0x000000ffff9f7224 */ /* 0x000fe200078e007a */
[----:B------:R4:W5:Y:S01]  /*11880*/  LDL.LU R238, [R1+0x74] ;  /* 0x0000740001ee7983 */ /* 0x0009620000300800 */
[----:B------:R-:W-:Y:S01]  /*11890*/  IMAD.MOV.U32 R165, RZ, RZ, R123 ;  /* 0x000000ffffa57224 */ /* 0x000fe200078e007b */
[----:B------:R-:W-:Y:S01]  /*118a0*/  MOV R158, R121 ;  /* 0x00000079009e7202 */ /* 0x000fe20000000f00 */
[----:B------:R-:W-:Y:S01]  /*118b0*/  IMAD.MOV.U32 R164, RZ, RZ, R151 ;  /* 0x000000ffffa47224 */ /* 0x000fe200078e0097 */
[----:B------:R-:W-:Y:S01]  /*118c0*/  MOV R153, R129 ;  /* 0x0000008100997202 */ /* 0x000fe20000000f00 */
[----:B------:R-:W-:Y:S01]  /*118d0*/  IMAD.MOV.U32 R162, RZ, RZ, R130 ;  /* 0x000000ffffa27224 */ /* 0x000fe200078e0082 */
[----:B---3--:R-:W-:Y:S01]  /*118e0*/  HMMA.16816.F32.BF16 R140, R8, R20, R140 ;  /* 0x00000014088c723c */ /* 0x008fe2000004188c */
[----:B-1----:R-:W-:-:S02]  /*118f0*/  FFMA.FTZ R3, R157, c[0x0][0x2d0], -R0 ;  /* 0x0000b4009d037a23 */ /* 0x002fc40000010800 */
[----:B------:R-:W-:-:S05]  /*11900*/  IMAD.MOV.U32 R170, RZ, RZ, R163 ;  /* 0x000000ffffaa7224 */ /* 0x000fca00078e00a3 */
[C---:B------:R-:W-:Y:S01]  /*11910*/  HMMA.16816.F32.BF16 R144, R8.reuse, R22, R144 ;  /* 0x000000160890723c */ /* 0x040fe20000041890 */
[----:B------:R1:W-:Y:S01]  /*11920*/  MUFU.EX2 R63, R3 ;  /* 0x00000003003f7308 */ /* 0x0003e20000000800 */
[----:B------:R-:W-:Y:S01]  /*11930*/  IMAD.MOV.U32 R157, RZ, RZ, R120 ;  /* 0x000000ffff9d7224 */ /* 0x000fe200078e0078 */
[----:B------:R-:W-:Y:S01]  /*11940*/  MOV R161, R124 ;  /* 0x0000007c00a17202 */ /* 0x000fe20000000f00 */
[----:B------:R-:W-:Y:S01]  /*11950*/  IMAD.MOV.U32 R151, RZ, RZ, R128 ;  /* 0x000000ffff977224 */ /* 0x000fe200078e0080 */
[----:B------:R4:W5:Y:S01]  /*11960*/  LDL.LU R237, [R1+0x70] ;  /* 0x0000700001ed7983 */ /* 0x0009620000300800 */
[----:B------:R-:W-:Y:S01]  /*11970*/  IMAD.MOV.U32 R171, RZ, RZ, R164 ;  /* 0x000000ffffab7224 */ /* 0x000fe200078e00a4 */
[----:B------:R-:W-:Y:S01]  /*11980*/  MOV R166, R162 ;  /* 0x000000a200a67202 */ /* 0x000fe20000000f00 */
[----:B------:R-:W-:Y:S01]  /*11990*/  HMMA.16816.F32.BF16 R120, R8, R24, R112 ;  /* 0x000000180878723c */ /* 0x000fe20000041870 */
[----:B------:R-:W-:Y:S01]  /*119a0*/  MOV R163, R159 ;  /* 0x0000009f00a37202 */ /* 0x000fe20000000f00 */
[----:B------:R-:W-:-:S02]  /*119b0*/  IMAD.MOV.U32 R164, RZ, RZ, R125 ;  /* 0x000000ffffa47224 */ /* 0x000fc400078e007d */
[----:B------:R-:W-:Y:S02]  /*119c0*/  IMAD.MOV.U32 R162, RZ, RZ, R155 ;  /* 0x000000ffffa27224 */ /* 0x000fe400078e009b */
[----:B------:R-:W-:Y:S01]  /*119d0*/  IMAD.MOV.U32 R155, RZ, RZ, R154 ;  /* 0x000000ffff9b7224 */ /* 0x000fe200078e009a */
[----:B------:R-:W-:Y:S01]  /*119e0*/  MOV R154, R152 ;  /* 0x00000098009a7202 */ /* 0x000fe20000000f00 */
[----:B------:R-:W-:Y:S01]  /*119f0*/  HMMA.16816.F32.BF16 R128, R8, R26, R108 ;  /* 0x0000001a0880723c */ /* 0x000fe2000004186c */
[----:B-1----:R-:W-:Y:S02]  /*11a00*/  FFMA.FTZ R3, R168, c[0x0][0x2d0], -R0 ;  /* 0x0000b400a8037a23 */ /* 0x002fe40000010800 */
[----:B------:R-:W-:Y:S01]  /*11a10*/  IMAD.MOV.U32 R159, RZ, RZ, R158 ;  /* 0x000000ffff9f7224 */ /* 0x000fe200078e009e */
[----:B------:R-:W-:Y:S01]  /*11a20*/  MOV R158, R127 ;  /* 0x0000007f009e7202 */ /* 0x000fe20000000f00 */
[----:B------:R1:W3:Y:S01]  /*11a30*/  MUFU.EX2 R62, R3 ;  /* 0x00000003003e7308 */ /* 0x0002e20000000800 */
[----:B------:R-:W-:-:S02]  /*11a40*/  IMAD.MOV.U32 R152, RZ, RZ, R236 ;  /* 0x000000ffff987224 */ /* 0x000fc400078e00ec */
[C---:B------:R-:W-:Y:S01]  /*11a50*/  HMMA.16816.F32.BF16 R96, R8.reuse, R16, R96 ;  /* 0x000000100860723c */ /* 0x040fe20000041860 */
[----:B------:R4:W5:Y:S07]  /*11a60*/  LDL.LU R236, [R1+0x6c] ;  /* 0x00006c0001ec7983 */ /* 0x00096e0000300800 */
[----:B------:R-:W-:Y:S01]  /*11a70*/  HMMA.16816.F32.BF16 R92, R8, R18, R92 ;  /* 0x00000012085c723c */ /* 0x000fe2000004185c */
[----:B-1----:R-:W-:Y:S02]  /*11a80*/  FFMA.FTZ R3, R165, c[0x0][0x2d0], -R6 ;  /* 0x0000b400a5037a23 */ /* 0x002fe40000010806 */
[----:B------:R-:W-:-:S05]  /*11a90*/  IMAD.MOV.U32 R165, RZ, RZ, R160 ;  /* 0x000000ffffa57224 */ /* 0x000fca00078e00a0 */
[----:B------:R-:W-:Y:S01]  /*11aa0*/  HMMA.16816.F32.BF16 R88, R8, R12, R88 ;  /* 0x0000000c0858723c */ /* 0x000fe20000041858 */
[----:B------:R1:W-:Y:S01]  /*11ab0*/  MUFU.EX2 R60, R3 ;  /* 0x00000003003c7308 */ /* 0x0003e20000000800 */
[----:B------:R-:W-:Y:S02]  /*11ac0*/  IMAD.MOV.U32 R160, RZ, RZ, R157 ;  /* 0x000000ffffa07224 */ /* 0x000fe400078e009d */
[----:B------:R-:W-:-:S04]  /*11ad0*/  IMAD.MOV.U32 R157, RZ, RZ, R126 ;  /* 0x000000ffff9d7224 */ /* 0x000fc800078e007e */
[----:B------:R-:W-:Y:S07]  /*11ae0*/  HMMA.16816.F32.BF16 R64, R8, R14, R64 ;  /* 0x0000000e0840723c */ /* 0x000fee0000041840 */
[----:B------:R-:W-:Y:S02]  /*11af0*/  F2FP.BF16.PACK_AB R8, R117, R184 ;  /* 0x000000b87508723e */ /* 0x000fe400000010ff */
[----:B--2---:R-:W-:Y:S01]  /*11b00*/  F2FP.BF16.PACK_AB R9, R69, R61 ;  /* 0x0000003d4509723e */ /* 0x004fe200000010ff */
[----:B-1----:R-:W-:Y:S01]  /*11b10*/  FFMA.FTZ R3, R170, c[0x0][0x2d0], -R6 ;  /* 0x0000b400aa037a23 */ /* 0x002fe20000010806 */
[----:B------:R-:W-:-:S02]  /*11b20*/  F2FP.BF16.PACK_AB R10, R106, R104 ;  /* 0x000000686a0a723e */ /* 0x000fc400000010ff */
[----:B---3--:R-:W-:Y:S01]  /*11b30*/  F2FP.BF16.PACK_AB R11, R62, R63 ;  /* 0x0000003f3e0b723e */ /* 0x008fe200000010ff */
[----:B------:R-:W-:Y:S01]  /*11b40*/  IMAD.MOV.U32 R170, RZ, RZ, R171 ;  /* 0x000000ffffaa7224 */ /* 0x000fe200078e00ab */
[----:B------:R-:W-:Y:S01]  /*11b50*/  MOV R171, R166 ;  /* 0x000000a600ab7202 */ /* 0x000fe20000000f00 */
[----:B------:R-:W-:Y:S02]  /*11b60*/  IMAD.MOV.U32 R166, RZ, RZ, R167 ;  /* 0x000000ffffa67224 */ /* 0x000fe400078e00a7 */
[----:B------:R-:W-:Y:S01]  /*11b70*/  IMAD.MOV.U32 R167, RZ, RZ, R165 ;  /* 0x000000ffffa77224 */ /* 0x000fe200078e00a5 */
[----:B------:R-:W-:Y:S01]  /*11b80*/  MOV R165, R163 ;  /* 0x000000a300a57202 */ /* 0x000fe20000000f00 */
[----:B------:R-:W-:Y:S01]  /*11b90*/  HMMA.16816.F32.BF16 R124, R8, R24, R56 ;  /* 0x00000018087c723c */ /* 0x000fe20000041838 */
[----:B------:R-:W-:Y:S01]  /*11ba0*/  IMAD.MOV.U32 R163, RZ, RZ, R164 ;  /* 0x000000ffffa37224 */ /* 0x000fe200078e00a4 */
[----:B------:R1:W-:Y:S01]  /*11bb0*/  MUFU.EX2 R57, R3 ;  /* 0x0000000300397308 */ /* 0x0003e20000000800 */
[----:B------:R-:W-:Y:S01]  /*11bc0*/  IMAD.MOV.U32 R164, RZ, RZ, R162 ;  /* 0x000000ffffa47224 */ /* 0x000fe200078e00a2 */
[----:B------:R-:W-:Y:S01]  /*11bd0*/  MOV R162, R155 ;  /* 0x0000009b00a27202 */ /* 0x000fe20000000f00 */
        /* <DEDUP_REMOVED lines=8> */
[----:B-1----:R-:W-:Y:S02]  /*11c60*/  FFMA.FTZ R3, R170, c[0x0][0x2d0], -R6 ;  /* 0x0000b400aa037a23 */ /* 0x002fe40000010806 */
[----:B------:R-:W-:Y:S02]  /*11c70*/  IMAD.MOV.U32 R170, RZ, RZ, R163 ;  /* 0x000000ffffaa7224 */ /* 0x000fe400078e00a3 */
[----:B------:R1:W-:Y:S01]  /*11c80*/  MUFU.EX2 R56, R3 ;  /* 0x0000000300387308 */ /* 0x0003e20000000800 */
        /* <DEDUP_REMOVED lines=8> */
[----:B------:R-:W-:Y:S01]  /*11d10*/  HMMA.16816.F32.BF16 R52, R8, R26, R52 ;  /* 0x0000001a0834723c */ /* 0x000fe20000041834 */
[----:B------:R-:W-:Y:S01]  /*11d20*/  IMAD.MOV.U32 R162, RZ, RZ, R138 ;  /* 0x000000ffffa27224 */ /* 0x000fe200078e008a */
[----:B------:R-:W2:Y:S01]  /*11d30*/  MUFU.EX2 R24, R4 ;  /* 0x0000000400187308 */ /* 0x000ea20000000800 */
[----:B-1----:R-:W-:Y:S01]  /*11d40*/  FFMA.FTZ R3, R178, c[0x0][0x2d0], -R6 ;  /* 0x0000b400b2037a23 */ /* 0x002fe20000010806 */
[----:B------:R-:W-:Y:S01]  /*11d50*/  MOV R178, R177 ;  /* 0x000000b100b27202 */ /* 0x000fe20000000f00 */
[----:B------:R-:W-:-:S03]  /*11d60*/  IMAD.MOV.U32 R177, RZ, RZ, R176 ;  /* 0x000000ffffb17224 */ /* 0x000fc600078e00b0 */
[C---:B------:R-:W-:Y:S01]  /*11d70*/  HMMA.16816.F32.BF16 R48, R8.reuse, R12, R48 ;  /* 0x0000000c0830723c */ /* 0x040fe20000041830 */
[----:B------:R-:W-:Y:S01]  /*11d80*/  IMAD.MOV.U32 R176, RZ, RZ, R175 ;  /* 0x000000ffffb07224 */ /* 0x000fe200078e00af */
[----:B------:R-:W-:Y:S01]  /*11d90*/  MOV R175, R170 ;  /* 0x000000aa00af7202 */ /* 0x000fe20000000f00 */
[----:B------:R-:W-:Y:S01]  /*11da0*/  IMAD.MOV.U32 R154, RZ, RZ, R136 ;  /* 0x000000ffff9a7224 */ /* 0x000fe200078e0088 */
[----:B------:R4:W5:Y:S01]  /*11db0*/  LDL.LU R235, [R1+0x68] ;  /* 0x0000680001eb7983 */ /* 0x0009620000300800 */
[----:B------:R-:W-:Y:S02]  /*11dc0*/  IMAD.MOV.U32 R170, RZ, RZ, R171 ;  /* 0x000000ffffaa7224 */ /* 0x000fe400078e00ab */
[----:B------:R-:W-:Y:S01]  /*11dd0*/  IMAD.MOV.U32 R171, RZ, RZ, R166 ;  /* 0x000000ffffab7224 */ /* 0x000fe200078e00a6 */
[----:B------:R-:W-:Y:S01]  /*11de0*/  HMMA.16816.F32.BF16 R136, R8, R20, R44 ;  /* 0x000000140888723c */ /* 0x000fe2000004182c */
[----:B------:R1:W-:Y:S01]  /*11df0*/  MUFU.EX2 R45, R3 ;  /* 0x00000003002d7308 */ /* 0x0003e20000000800 */
[----:B------:R-:W-:Y:S01]  /*11e00*/  MOV R166, R167 ;  /* 0x000000a700a67202 */ /* 0x000fe20000000f00 */
[----:B------:R-:W-:-:S02]  /*11e10*/  IMAD.MOV.U32 R167, RZ, RZ, R165 ;  /* 0x000000ffffa77224 */ /* 0x000fc400078e00a5 */
[----:B------:R-:W-:Y:S01]  /*11e20*/  IMAD.MOV.U32 R165, RZ, RZ, R163 ;  /* 0x000000ffffa57224 */ /* 0x000fe200078e00a3 */
[----:B------:R-:W-:Y:S01]  /*11e30*/  MOV R163, R164 ;  /* 0x000000a400a37202 */ /* 0x000fe20000000f00 */
[----:B------:R-:W-:Y:S02]  /*11e40*/  IMAD.MOV.U32 R164, RZ, RZ, R162 ;  /* 0x000000ffffa47224 */ /* 0x000fe400078e00a2 */
[----:B------:R-:W-:Y:S01]  /*11e50*/  IMAD.MOV.U32 R162, RZ, RZ, R155 ;  /* 0x000000ffffa27224 */ /* 0x000fe200078e009b */
[----:B------:R-:W-:Y:S01]  /*11e60*/  MOV R155, R154 ;  /* 0x0000009a009b7202 */ /* 0x000fe20000000f00 */
[----:B-1----:R-:W-:Y:S01]  /*11e70*/  FFMA.FTZ R3, R178, c[0x0][0x2d0], -R5 ;  /* 0x0000b400b2037a23 */ /* 0x002fe20000010805 */
[----:B------:R-:W-:Y:S01]  /*11e80*/  MOV R178, R177 ;  /* 0x000000b100b27202 */ /* 0x000fe20000000f00 */
[----:B------:R-:W-:Y:S02]  /*11e90*/  IMAD.MOV.U32 R177, RZ, RZ, R176 ;  /* 0x000000ffffb17224 */ /* 0x000fe400078e00b0 */
[----:B------:R-:W-:Y:S01]  /*11ea0*/  IMAD.MOV.U32 R176, RZ, RZ, R175 ;  /* 0x000000ffffb07224 */ /* 0x000fe200078e00af */
[----:B------:R-:W-:Y:S01]  /*11eb0*/  MOV R175, R170 ;  /* 0x000000aa00af7202 */ /* 0x000fe20000000f00 */
[----:B------:R-:W-:-:S02]  /*11ec0*/  IMAD.MOV.U32 R170, RZ, RZ, R171 ;  /* 0x000000ffffaa7224 */ /* 0x000fc400078e00ab */
[----:B------:R-:W-:Y:S01]  /*11ed0*/  IMAD.MOV.U32 R171, RZ, RZ, R166 ;  /* 0x000000ffffab7224 */ /* 0x000fe200078e00a6 */
[----:B------:R-:W-:Y:S01]  /*11ee0*/  MOV R166, R167 ;  /* 0x000000a700a67202 */ /* 0x000fe20000000f00 */
[----:B------:R-:W-:Y:S02]  /*11ef0*/  IMAD.MOV.U32 R154, RZ, RZ, R151 ;  /* 0x000000ffff9a7224 */ /* 0x000fe400078e0097 */
[----:B------:R-:W-:Y:S02]  /*11f00*/  IMAD.MOV.U32 R151, RZ, RZ, R233 ;  /* 0x000000ffff977224 */ /* 0x000fe400078e00e9 */
[----:B------:R-:W-:Y:S01]  /*11f10*/  IMAD.MOV.U32 R167, RZ, RZ, R165 ;  /* 0x000000ffffa77224 */ /* 0x000fe200078e00a5 */
[----:B------:R1:W-:Y:S01]  /*11f20*/  MUFU.EX2 R44, R3 ;  /* 0x00000003002c7308 */ /* 0x0003e20000000800 */
[----:B------:R-:W-:Y:S01]  /*11f30*/  IMAD.MOV.U32 R165, RZ, RZ, R163 ;  /* 0x000000ffffa57224 */ /* 0x000fe200078e00a3 */
[----:B------:R-:W-:Y:S01]  /*11f40*/  MOV R163, R164 ;  /* 0x000000a400a37202 */ /* 0x000fe20000000f00 */
[----:B------:R-:W-:-:S02]  /*11f50*/  IMAD.MOV.U32 R164, RZ, RZ, R162 ;  /* 0x000000ffffa47224 */ /* 0x000fc400078e00a2 */
[----:B------:R-:W-:Y:S01]  /*11f60*/  IMAD.MOV.U32 R172, RZ, RZ, R176 ;  /* 0x000000ffffac7224 */ /* 0x000fe200078e00b0 */
[----:B------:R-:W-:Y:S01]  /*11f70*/  MOV R173, R175 ;  /* 0x000000af00ad7202 */ /* 0x000fe20000000f00 */
[----:B------:R-:W-:Y:S01]  /*11f80*/  IMAD.MOV.U32 R162, RZ, RZ, R155 ;  /* 0x000000ffffa27224 */ /* 0x000fe200078e009b */
[----:B------:R-:W-:Y:S01]  /*11f90*/  MOV R155, R151 ;  /* 0x00000097009b7202 */ /* 0x000fe20000000f00 */
[----:B------:R-:W-:Y:S02]  /*11fa0*/  IMAD.MOV.U32 R243, RZ, RZ, R177 ;  /* 0x000000fffff37224 */ /* 0x000fe400078e00b1 */
[----:B------:R-:W-:Y:S02]  /*11fb0*/  IMAD.MOV.U32 R151, RZ, RZ, R135 ;  /* 0x000000ffff977224 */ /* 0x000fe400078e0087 */
[----:B------:R-:W-:Y:S02]  /*11fc0*/  IMAD.MOV.U32 R174, RZ, RZ, R170 ;  /* 0x000000ffffae7224 */ /* 0x000fe400078e00aa */
[----:B-1----:R-:W-:-:S02]  /*11fd0*/  FFMA.FTZ R3, R178, c[0x0][0x2d0], -R5 ;  /* 0x0000b400b2037a23 */ /* 0x002fc40000010805 */
[----:B------:R-:W-:Y:S01]  /*11fe0*/  IMAD.MOV.U32 R178, RZ, RZ, R171 ;  /* 0x000000ffffb27224 */ /* 0x000fe200078e00ab */
[----:B------:R-:W-:Y:S01]  /*11ff0*/  MOV R83, R172 ;  /* 0x000000ac00537202 */ /* 0x000fe20000000f00 */
[----:B------:R-:W-:Y:S01]  /*12000*/  IMAD.MOV.U32 R135, RZ, RZ, R134 ;  /* 0x000000ffff877224 */ /* 0x000fe200078e0086 */
[----:B------:R1:W-:Y:S01]  /*12010*/  MUFU.EX2 R27, R3 ;  /* 0x00000003001b7308 */ /* 0x0003e20000000800 */
[----:B------:R-:W-:Y:S01]  /*12020*/  MOV R134, R232 ;  /* 0x000000e800867202 */ /* 0x000fe20000000f00 */
        /* <DEDUP_REMOVED lines=9> */
[----:B-1----:R-:W-:Y:S01]  /*120c0*/  FFMA.FTZ R3, R243, c[0x0][0x2d0], -R5 ;  /* 0x0000b400f3037a23 */ /* 0x002fe20000010805 */
[----:B------:R-:W-:Y:S01]  /*120d0*/  MOV R179, R175 ;  /* 0x000000af00b37202 */ /* 0x000fe20000000f00 */
[----:B------:R-:W-:Y:S02]  /*120e0*/  IMAD.MOV.U32 R171, RZ, RZ, R164 ;  /* 0x000000ffffab7224 */ /* 0x000fe400078e00a4 */
[----:B------:R1:W-:Y:S01]  /*120f0*/  MUFU.EX2 R26, R3 ;  /* 0x00000003001a7308 */ /* 0x0003e20000000800 */
[----:B------:R-:W-:Y:S01]  /*12100*/  IMAD.MOV.U32 R163, RZ, RZ, R134 ;  /* 0x000000ffffa37224 */ /* 0x000fe200078e0086 */
[----:B------:R-:W-:Y:S01]  /*12110*/  MOV R164, R133 ;  /* 0x0000008500a47202 */ /* 0x000fe20000000f00 */
[----:B------:R-:W-:Y:S01]  /*12120*/  IMAD.MOV.U32 R79, RZ, RZ, R176 ;  /* 0x000000ffff4f7224 */ /* 0x000fe200078e00b0 */
[----:B------:R-:W-:Y:S01]  /*12130*/  MOV R172, R166 ;  /* 0x000000a600ac7202 */ /* 0x000fe20000000f00 */
[----:B------:R-:W-:Y:S02]  /*12140*/  IMAD.MOV.U32 R165, RZ, RZ, R135 ;  /* 0x000000ffffa57224 */ /* 0x000fe400078e0087 */
[----:B------:R-:W-:-:S02]  /*12150*/  IMAD.MOV.U32 R183, RZ, RZ, R170 ;  /* 0x000000ffffb77224 */ /* 0x000fc400078e00aa */
[----:B------:R-:W-:Y:S02]  /*12160*/  IMAD.MOV.U32 R151, RZ, RZ, R231 ;  /* 0x000000ffff977224 */ /* 0x000fe400078e00e7 */
[----:B------:R-:W-:Y:S02]  /*12170*/  IMAD.MOV.U32 R173, RZ, RZ, R167 ;  /* 0x000000ffffad7224 */ /* 0x000fe400078e00a7 */
[----:B-1----:R-:W-:Y:S02]  /*12180*/  FFMA.FTZ R3, R83, c[0x0][0x2d0], -R5 ;  /* 0x0000b40053037a23 */ /* 0x002fe40000010805 */
[----:B------:R-:W-:Y:S01]  /*12190*/  IMAD.MOV.U32 R83, RZ, RZ, R76 ;  /* 0x000000ffff537224 */ /* 0x000fe200078e004c */
[----:B------:R-:W-:Y:S01]  /*121a0*/  MOV R76, R77 ;  /* 0x0000004d004c7202 */ /* 0x000fe20000000f00 */
        /* <DEDUP_REMOVED lines=12> */
[----:B------:R-:W-:Y:S01]  /*12270*/  IMAD.MOV.U32 R243, RZ, RZ, R171 ;  /* 0x000000fffff37224 */ /* 0x000fe200078e00ab */
[----:B------:R1:W-:Y:S01]  /*12280*/  MUFU.EX2 R25, R3 ;  /* 0x0000000300197308 */ /* 0x0003e20000000800 */
[----:B------:R-:W-:Y:S01]  /*12290*/  IMAD.MOV.U32 R183, RZ, RZ, R172 ;  /* 0x000000ffffb77224 */ /* 0x000fe200078e00ac */
[----:B------:R-:W-:Y:S01]  /*122a0*/  MOV R172, R173 ;  /* 0x000000ad00ac7202 */ /* 0x000fe20000000f00 */
[----:B------:R-:W-:Y:S01]  /*122b0*/  IMAD.MOV.U32 R176, RZ, RZ, R162 ;  /* 0x000000ffffb07224 */ /* 0x000fe200078e00a2 */
[----:B------:R-:W-:Y:S01]  /*122c0*/  HMMA.16816.F32.BF16 R40, R8, R22, R40 ;  /* 0x000000160828723c */ /* 0x000fe20000041828 */
[----:B------:R-:W-:Y:S01]  /*122d0*/  IMAD.MOV.U32 R173, RZ, RZ, R174 ;  /* 0x000000ffffad7224 */ /* 0x000fe200078e00ae */
[----:B------:R-:W3:Y:S01]  /*122e0*/  LDSM.16.MT88.4 R132, [R224+0x3100] ;  /* 0x00310000e084783b */ /* 0x000ee20000004200 */
[----:B------:R-:W-:Y:S01]  /*122f0*/  IMAD.MOV.U32 R174, RZ, RZ, R178 ;  /* 0x000000ffffae7224 */ /* 0x000fe200078e00b2 */
[----:B------:R-:W-:Y:S01]  /*12300*/  MOV R178, R177 ;  /* 0x000000b100b27202 */ /* 0x000fe20000000f00 */
[----:B------:R-:W-:Y:S01]  /*12310*/  IMAD.MOV.U32 R171, RZ, RZ, R149 ;  /* 0x000000ffffab7224 */ /* 0x000fe200078e0095 */
[----:B------:R-:W-:Y:S01]  /*12320*/  LDSM.16.MT88.4 R164, [R225+0x3100] ;  /* 0x00310000e1a4783b */ /* 0x000fe20000004200 */
[----:B------:R-:W-:-:S02]  /*12330*/  IMAD.MOV.U32 R162, RZ, RZ, R230 ;  /* 0x000000ffffa27224 */ /* 0x000fc400078e00e6 */
[----:B------:R-:W-:Y:S01]  /*12340*/  IMAD.MOV.U32 R177, RZ, RZ, R176 ;  /* 0x000000ffffb17224 */ /* 0x000fe200078e00b0 */
[----:B------:R-:W-:Y:S01]  /*12350*/  HMMA.16816.F32.BF16 R28, R8, R14, R28 ;  /* 0x0000000e081c723c */ /* 0x000fe2000004181c */
[----:B------:R-:W-:Y:S01]  /*12360*/  IMAD.MOV.U32 R176, RZ, RZ, R175 ;  /* 0x000000ffffb07224 */ /* 0x000fe200078e00af */
[----:B------:R-:W-:Y:S01]  /*12370*/  MOV R175, R170 ;  /* 0x000000aa00af7202 */ /* 0x000fe20000000f00 */
[----:B------:R-:W-:Y:S01]  /*12380*/  IMAD.MOV.U32 R170, RZ, RZ, R171 ;  /* 0x000000ffffaa7224 */ /* 0x000fe200078e00ab */
[----:B------:R-:W2:Y:S01]  /*12390*/  LDSM.16.MT88.4 R148, [R227+0x3100] ;  /* 0x00310000e394783b */ /* 0x000ea20000004200 */
[----:B------:R-:W-:Y:S01]  /*123a0*/  IMAD.MOV.U32 R171, RZ, RZ, R163 ;  /* 0x000000ffffab7224 */ /* 0x000fe200078e00a3 */
[----:B------:R-:W-:Y:S01]  /*123b0*/  MOV R163, R162 ;  /* 0x000000a200a37202 */ /* 0x000fe20000000f00 */
[----:B------:R-:W-:Y:S02]  /*123c0*/  IMAD.MOV.U32 R162, RZ, RZ, R161 ;  /* 0x000000ffffa27224 */ /* 0x000fe400078e00a1 */
[----:B------:R-:W-:Y:S01]  /*123d0*/  IMAD.MOV.U32 R161, RZ, RZ, R160 ;  /* 0x000000ffffa17224 */ /* 0x000fe200078e00a0 */
[----:B------:R-:W-:Y:S01]  /*123e0*/  MOV R160, R159 ;  /* 0x0000009f00a07202 */ /* 0x000fe20000000f00 */
[----:B------:R-:W-:-:S02]  /*123f0*/  FFMA.FTZ R6, R76, c[0x0][0x2d0], -R0 ;  /* 0x0000b4004c067a23 */ /* 0x000fc40000010800 */
[--C-:B------:R-:W-:Y:S02]  /*12400*/  FFMA.FTZ R12, R77, c[0x0][0x2d0], -R0.reuse ;  /* 0x0000b4004d0c7a23 */ /* 0x100fe40000010800 */
[--C-:B------:R-:W-:Y:S02]  /*12410*/  FFMA.FTZ R4, R78, c[0x0][0x2d0], -R0.reuse ;  /* 0x0000b4004e047a23 */ /* 0x100fe40000010800 */
[----:B------:R-:W-:Y:S02]  /*12420*/  FFMA.FTZ R13, R79, c[0x0][0x2d0], -R0 ;  /* 0x0000b4004f0d7a23 */ /* 0x000fe40000010800 */
[----:B------:R-:W-:Y:S01]  /*12430*/  FADD.FTZ R0, R182, R179 ;  /* 0x000000b3b6007221 */ /* 0x000fe20000010000 */
[----:B------:R-:W-:Y:S01]  /*12440*/  MOV R86, R171 ;  /* 0x000000ab00567202 */ /* 0x000fe20000000f00 */
[----:B------:R-:W-:Y:S02]  /*12450*/  FFMA.FTZ R5, R119, c[0x0][0x2d0], -R7 ;  /* 0x0000b40077057a23 */ /* 0x000fe40000010807 */
[----:B------:R-:W-:-:S02]  /*12460*/  IMAD.MOV.U32 R182, RZ, RZ, R174 ;  /* 0x000000ffffb67224 */ /* 0x000fc400078e00ae */
[----:B------:R-:W-:Y:S02]  /*12470*/  IMAD.MOV.U32 R174, RZ, RZ, R176 ;  /* 0x000000ffffae7224 */ /* 0x000fe400078e00b0 */
[----:B-1----:R-:W-:Y:S02]  /*12480*/  FFMA.FTZ R3, R228, c[0x0][0x2d0], -R7 ;  /* 0x0000b400e4037a23 */ /* 0x002fe40000010807 */
[----:B------:R-:W-:Y:S01]  /*12490*/  FADD.FTZ R20, R181, R180 ;  /* 0x000000b4b5147221 */ /* 0x000fe20000010000 */
[----:B------:R-:W-:Y:S01]  /*124a0*/  HMMA.16816.F32.BF16 R32, R8, R16, R32 ;  /* 0x000000100820723c */ /* 0x000fe20000041820 */
[----:B------:R-:W-:Y:S01]  /*124b0*/  FADD.FTZ R21, R243, R183 ;  /* 0x000000b7f3157221 */ /* 0x000fe20000010000 */
[----:B------:R1:W-:Y:S01]  /*124c0*/  MUFU.EX2 R15, R5 ;  /* 0x00000005000f7308 */ /* 0x0003e20000000800 */
[----:B------:R-:W-:Y:S01]  /*124d0*/  IMAD.MOV.U32 R82, RZ, RZ, R160 ;  /* 0x000000ffff527224 */ /* 0x000fe200078e00a0 */
[----:B------:R-:W-:Y:S01]  /*124e0*/  MOV R183, R173 ;  /* 0x000000ad00b77202 */ /* 0x000fe20000000f00 */
[----:B------:R-:W-:-:S02]  /*124f0*/  IMAD.MOV.U32 R76, RZ, RZ, R156 ;  /* 0x000000ffff4c7224 */ /* 0x000fc400078e009c */
[----:B------:R-:W-:Y:S01]  /*12500*/  FADD.FTZ R22, R252, R249 ;  /* 0x000000f9fc167221 */ /* 0x000fe20000010000 */
[----:B------:R-:W-:Y:S01]  /*12510*/  HMMA.16816.F32.BF16 R36, R8, R18, R36 ;  /* 0x000000120824723c */ /* 0x000fe20000041824 */
[----:B------:R-:W-:Y:S01]  /*12520*/  IMAD.MOV.U32 R77, RZ, RZ, R170 ;  /* 0x000000ffff4d7224 */ /* 0x000fe200078e00aa */
[----:B------:R2:W-:Y:S01]  /*12530*/  MUFU.EX2 R11, R4 ;  /* 0x00000004000b7308 */ /* 0x0005e20000000800 */
[----:B------:R-:W-:Y:S01]  /*12540*/  IMAD.MOV.U32 R159, RZ, RZ, R229 ;  /* 0x000000ffff9f7224 */ /* 0x000fe200078e00e5 */
[----:B------:R-:W-:Y:S01]  /*12550*/  MOV R87, R175 ;  /* 0x000000af00577202 */ /* 0x000fe20000000f00 */
[----:B------:R-:W-:Y:S02]  /*12560*/  IMAD.MOV.U32 R152, RZ, RZ, R234 ;  /* 0x000000ffff987224 */ /* 0x000fe400078e00ea */
[----:B-1----:R-:W-:-:S03]  /*12570*/  FADD.FTZ R5, R174, R0 ;  /* 0x00000000ae057221 */ /* 0x002fc60000010000 */
[----:B------:R1:W-:Y:S01]  /*12580*/  MUFU.EX2 R23, R3 ;  /* 0x0000000300177308 */ /* 0x0003e20000000800 */
[----:B------:R-:W-:Y:S02]  /*12590*/  FADD.FTZ R0, R76, R22 ;  /* 0x000000164c007221 */ /* 0x000fe40000010000 */
[----:B------:R-:W-:Y:S01]  /*125a0*/  FFMA.FTZ R7, R83, c[0x0][0x2d0], -R7 ;  /* 0x0000b40053077a23 */ /* 0x000fe20000010807 */
[----:B------:R-:W-:Y:S01]  /*125b0*/  MOV R81, R161 ;  /* 0x000000a100517202 */ /* 0x000fe20000000f00 */
[----:B------:R-:W-:-:S03]  /*125c0*/  IMAD.MOV.U32 R169, RZ, RZ, R163 ;  /* 0x000000ffffa97224 */ /* 0x000fc600078e00a3 */
[----:B------:R3:W3:Y:S01]  /*125d0*/  MUFU.EX2 R9, R6 ;  /* 0x0000000600097308 */ /* 0x0006e20000000800 */
[----:B--2---:R-:W-:Y:S02]  /*125e0*/  FADD.FTZ R4, R86, R20 ;  /* 0x0000001456047221 */ /* 0x004fe40000010000 */
[----:B------:R-:W-:Y:S01]  /*125f0*/  IMAD.MOV.U32 R80, RZ, RZ, R162 ;  /* 0x000000ffff507224 */ /* 0x000fe200078e00a2 */
[----:B------:R-:W-:Y:S01]  /*12600*/  MOV R78, R177 ;  /* 0x000000b1004e7202 */ /* 0x000fe20000000f00 */
[----:B------:R-:W-:Y:S01]  /*12610*/  FADD.FTZ R5, R77, R5 ;  /* 0x000000054d057221 */ /* 0x000fe20000010000 */
[----:B------:R-:W-:Y:S01]  /*12620*/  MOV R170, R158 ;  /* 0x0000009e00aa7202 */ /* 0x000fe20000000f00 */
[----:B------:R-:W-:Y:S02]  /*12630*/  IMAD.MOV.U32 R79, RZ, RZ, R178 ;  /* 0x000000ffff4f7224 */ /* 0x000fe400078e00b2 */
[----:B------:R-:W-:Y:S02]  /*12640*/  IMAD.MOV.U32 R171, RZ, RZ, R157 ;  /* 0x000000ffffab7224 */ /* 0x000fe400078e009d */
[----:B------:R-:W-:Y:S01]  /*12650*/  IMAD.MOV.U32 R243, RZ, RZ, R172 ;  /* 0x000000fffff37224 */ /* 0x000fe200078e00ac */
[----:B------:R-:W2:Y:S01]  /*12660*/  MUFU.EX2 R10, R12 ;  /* 0x0000000c000a7308 */ /* 0x000ea20000000800 */
[----:B-1----:R-:W-:Y:S01]  /*12670*/  FADD.FTZ R3, R82, R21 ;  /* 0x0000001552037221 */ /* 0x002fe20000010000 */
[----:B------:R-:W1:Y:S01]  /*12680*/  LDSM.16.MT88.4 R16, [R226+0x3100] ;  /* 0x00310000e210783b */ /* 0x000e620000004200 */
[----:B------:R-:W-:-:S02]  /*12690*/  FADD.FTZ R4, R183, R4 ;  /* 0x00000004b7047221 */ /* 0x000fc40000010000 */
[----:B------:R-:W-:Y:S01]  /*126a0*/  IMAD.MOV.U32 R83, RZ, RZ, R159 ;  /* 0x000000ffff537224 */ /* 0x000fe200078e009f */
[----:B------:R4:W5:Y:S01]  /*126b0*/  LDL.LU R234, [R1+0x64] ;  /* 0x0000640001ea7983 */ /* 0x0009620000300800 */
[----:B---3--:R-:W-:Y:S02]  /*126c0*/  FADD.FTZ R6, R154, R3 ;  /* 0x000000039a067221 */ /* 0x008fe40000010000 */
[----:B------:R-:W-:Y:S01]  /*126d0*/  FADD.FTZ R3, R152, R0 ;  /* 0x0000000098037221 */ /* 0x000fe20000010000 */
[----:B------:R3:W1:Y:S01]  /*126e0*/  MUFU.EX2 R14, R7 ;  /* 0x00000007000e7308 */ /* 0x0006620000000800 */
[----:B------:R-:W-:Y:S01]  /*126f0*/  FADD.FTZ R0, R87, R5 ;  /* 0x0000000557007221 */ /* 0x000fe20000010000 */
[----:B------:R-:W-:Y:S01]  /*12700*/  MOV R76, R79 ;  /* 0x0000004f004c7202 */ /* 0x000fe20000000f00 */
[----:B------:R-:W-:Y:S01]  /*12710*/  FADD.FTZ R5, R244, R4 ;  /* 0x00000004f4057221 */ /* 0x000fe20000010000 */
[----:B------:R4:W5:Y:S01]  /*12720*/  LDL.LU R233, [R1+0x60] ;  /* 0x0000600001e97983 */ /* 0x0009620000300800 */
[----:B------:R-:W-:-:S02]  /*12730*/  IMAD.MOV.U32 R82, RZ, RZ, R83 ;  /* 0x000000ffff527224 */ /* 0x000fc400078e0053 */
[----:B------:R-:W-:Y:S02]  /*12740*/  FADD.FTZ R4, R169, R6 ;  /* 0x00000006a9047221 */ /* 0x000fe40000010000 */
[----:B------:R-:W-:Y:S02]  /*12750*/  FADD.FTZ R3, R80, R3 ;  /* 0x0000000350037221 */ /* 0x000fe40000010000 */
[----:B------:R-:W-:Y:S02]  /*12760*/  FADD.FTZ R0, R81, R0 ;  /* 0x0000000051007221 */ /* 0x000fe40000010000 */
[----:B------:R-:W-:Y:S01]  /*12770*/  IMAD.MOV.U32 R77, RZ, RZ, R182 ;  /* 0x000000ffff4d7224 */ /* 0x000fe200078e00b6 */
[----:B------:R-:W-:Y:S01]  /*12780*/  MOV R79, R155 ;  /* 0x0000009b004f7202 */ /* 0x000fe20000000f00 */
[----:B------:R-:W-:Y:S01]  /*12790*/  FADD.FTZ R8, R247, R5 ;  /* 0x00000005f7087221 */ /* 0x000fe20000010000 */
[----:B------:R-:W1:Y:S01]  /*127a0*/  MUFU.EX2 R13, R13 ;  /* 0x0000000d000d7308 */ /* 0x000e620000000800 */
[----:B------:R-:W-:Y:S01]  /*127b0*/  IMAD.MOV.U32 R83, RZ, RZ, R78 ;  /* 0x000000ffff537224 */ /* 0x000fe200078e004e */
[----:B------:R4:W5:Y:S01]  /*127c0*/  LDL.LU R232, [R1+0x5c] ;  /* 0x00005c0001e87983 */ /* 0x0009620000300800 */
[----:B---3--:R-:W-:-:S02]  /*127d0*/  FADD.FTZ R7, R82, R4 ;  /* 0x0000000452077221 */ /* 0x008fc40000010000 */
[----:B------:R-:W-:Y:S01]  /*127e0*/  FADD.FTZ R6, R170, R3 ;  /* 0x00000003aa067221 */ /* 0x000fe20000010000 */
[----:B------:R4:W5:Y:S01]  /*127f0*/  LDL.LU R231, [R1+0x58] ;  /* 0x0000580001e77983 */ /* 0x0009620000300800 */
[----:B------:R-:W-:Y:S02]  /*12800*/  FADD.FTZ R5, R171, R0 ;  /* 0x00000000ab057221 */ /* 0x000fe40000010000 */
[----:B------:R-:W-:Y:S01]  /*12810*/  FADD.FTZ R4, R250, R8 ;  /* 0x00000008fa047221 */ /* 0x000fe20000010000 */
[----:B------:R4:W5:Y:S01]  /*12820*/  LDL.LU R230, [R1+0x54] ;  /* 0x0000540001e67983 */ /* 0x0009620000300800 */
[----:B------:R-:W-:Y:S02]  /*12830*/  IMAD.MOV.U32 R78, RZ, RZ, R243 ;  /* 0x000000ffff4e7224 */ /* 0x000fe400078e00f3 */
[----:B------:R-:W-:Y:S01]  /*12840*/  FADD.FTZ R3, R83, R7 ;  /* 0x0000000753037221 */ /* 0x000fe20000010000 */
[----:B------:R4:W5:Y:S01]  /*12850*/  LDL.LU R229, [R1+0x50] ;  /* 0x0000500001e57983 */ /* 0x0009620000300800 */
[----:B------:R-:W-:-:S02]  /*12860*/  FADD.FTZ R0, R76, R6 ;  /* 0x000000064c007221 */ /* 0x000fc40000010000 */
[----:B------:R-:W-:Y:S01]  /*12870*/  IMAD.MOV.U32 R243, RZ, RZ, R153 ;  /* 0x000000fffff37224 */ /* 0x000fe200078e0099 */
[----:B------:R4:W5:Y:S01]  /*12880*/  LDL.LU R228, [R1+0x4c] ;  /* 0x00004c0001e47983 */ /* 0x0009620000300800 */
[----:B------:R-:W-:Y:S02]  /*12890*/  FADD.FTZ R6, R77, R5 ;  /* 0x000000054d067221 */ /* 0x000fe40000010000 */
[----:B------:R-:W-:Y:S01]  /*128a0*/  FADD.FTZ R4, R246, R4 ;  /* 0x00000004f6047221 */ /* 0x000fe20000010000 */
[----:B------:R4:W5:Y:S01]  /*128b0*/  LDL.LU R119, [R1+0x48] ;  /* 0x0000480001777983 */ /* 0x0009620000300800 */
        /* <DEDUP_REMOVED lines=71> */
[----:B--2---:R-:W-:Y:S02]  /*12d30*/  FADD.FTZ R3, R10, R0 ;  /* 0x000000000a037221 */ /* 0x004fe40000010000 */
[----:B------:R-:W-:Y:S02]  /*12d40*/  FADD.FTZ R0, R57, R5 ;  /* 0x0000000539007221 */ /* 0x000fe40000010000 */
[----:B------:R-:W-:Y:S02]  /*12d50*/  FADD.FTZ R6, R27, R6 ;  /* 0x000000061b067221 */ /* 0x000fe40000010000 */
[----:B------:R-:W-:-:S02]  /*12d60*/  FADD.FTZ R5, R15, R4 ;  /* 0x000000040f057221 */ /* 0x000fc40000010000 */
[----:B------:R-:W-:Y:S02]  /*12d70*/  FADD.FTZ R4, R11, R3 ;  /* 0x000000030b047221 */ /* 0x000fe40000010000 */
[----:B------:R-:W-:Y:S02]  /*12d80*/  FADD.FTZ R3, R56, R0 ;  /* 0x0000000038037221 */ /* 0x000fe40000010000 */
[----:B------:R-:W-:Y:S02]  /*12d90*/  FADD.FTZ R0, R26, R6 ;  /* 0x000000061a007221 */ /* 0x000fe40000010000 */
[----:B-1----:R-:W-:Y:S02]  /*12da0*/  FADD.FTZ R5, R14, R5 ;  /* 0x000000050e057221 */ /* 0x002fe40000010000 */
[----:B------:R-:W-:Y:S02]  /*12db0*/  FADD.FTZ R4, R13, R4 ;  /* 0x000000040d047221 */ /* 0x000fe40000010000 */
[----:B------:R-:W-:-:S02]  /*12dc0*/  FADD.FTZ R0, R25, R0 ;  /* 0x0000000019007221 */ /* 0x000fc40000010000 */
        /* <DEDUP_REMOVED lines=15> */
[C---:B------:R-:W-:Y:S08]  /*12ec0*/  HMMA.16816.F32.BF16 R140, R176.reuse, R148, R140 ;  /* 0x00000094b08c723c */ /* 0x040ff0000004188c */
        /* <DEDUP_REMOVED lines=14> */
[----:B----4-:R-:W2:Y:S04]  /*12fb0*/  LDL.LU R243, [R1] ;  /* 0x0000000001f37983 */ /* 0x010ea80000300800 */
[----:B------:R-:W3:Y:S04]  /*12fc0*/  LDL.LU.64 R76, [R1+0x8] ;  /* 0x00000800014c7983 */ /* 0x000ee80000300a00 */
[----:B------:R-:W4:Y:S01]  /*12fd0*/  LDL.LU.64 R78, [R1+0x10] ;  /* 0x00001000014e7983 */ /* 0x000f220000300a00 */
[----:B------:R-:W-:Y:S01]  /*12fe0*/  IMAD.MOV.U32 R116, RZ, RZ, R70 ;  /* 0x000000ffff747224 */ /* 0x000fe200078e0046 */
[----:B------:R-:W-:Y:S01]  /*12ff0*/  MOV R118, R2 ;  /* 0x0000000200767202 */ /* 0x000fe20000000f00 */
[----:B------:R-:W-:Y:S01]  /*13000*/  IMAD.MOV.U32 R3, RZ, RZ, R71 ;  /* 0x000000ffff037224 */ /* 0x000fe200078e0047 */
[----:B------:R-:W-:Y:S01]  /*13010*/  ULDC UR4, c[0x0][0x208] ;  /* 0x0000820000047ab9 */ /* 0x000fe20000000800 */
[----:B------:R-:W-:Y:S01]  /*13020*/  IMAD.MOV.U32 R117, RZ, RZ, R68 ;  /* 0x000000ffff757224 */ /* 0x000fe200078e0044 */
[----:B------:R-:W-:-:S02]  /*13030*/  USHF.L.U32 UR4, UR4, 0x5, URZ ;  /* 0x0000000504047899 */ /* 0x000fc4000800063f */
[----:B------:R-:W-:Y:S01]  /*13040*/  ULDC.64 UR6, c[0x0][0x118] ;  /* 0x0000460000067ab9 */ /* 0x000fe20000000a00 */
[----:B--2---:R-:W-:Y:S02]  /*13050*/  IADD3 R242, R243, -0x2, RZ ;  /* 0xfffffffef3f27810 */ /* 0x004fe40007ffe0ff */
[----:B---3--:R-:W-:Y:S02]  /*13060*/  MOV R5, R77 ;  /* 0x0000004d00057202 */ /* 0x008fe40000000f00 */
[----:B----4-:R-:W-:-:S05]  /*13070*/  MOV R4, R78 ;  /* 0x0000004e00047202 */ /* 0x010fca0000000f00 */
[----:B------:R1:W-:Y:S02]  /*13080*/  STL.64 [R1+0x30], R4 ;  /* 0x0000300401007387 */ /* 0x0003e40000100a00 */
.L_x_130:
[----:B--2---:R-:W2:Y:S01]  /*13090*/  LDL.64 R72, [R1+0x30] ;  /* 0x0000300001487983 */ /* 0x004ea20000100a00 */
[----:B------:R-:W-:Y:S04]  /*130a0*/  DEPBAR.LE SB0, 0x0 ;  /* 0x000080000000791a */ /* 0x000fe80000000000 */
[----:B------:R-:W-:Y:S01]  /*130b0*/  SHF.R.S32.HI R0, RZ, 0x1f, R242 ;  /* 0x0000001fff007819 */ /* 0x000fe200000114f2 */
[----:B------:R-:W-:Y:S01]  /*130c0*/  BAR.SYNC.DEFER_BLOCKING 0x0 ;  /* 0x0000000000007b1d */ /* 0x000fe20000010000 */
[----:B------:R-:W-:Y:S01]  /*130d0*/  IMAD.WIDE.U32 R84, R242, c[0x0][0x208], RZ ;  /* 0x00008200f2547a25 */ /* 0x000fe200078e00ff */
[----:B------:R-:W-:Y:S02]  /*130e0*/  MOV R104, 0x5 ;  /* 0x0000000500687802 */ /* 0x000fe40000000f00 */
[----:B------:R-:W-:Y:S01]  /*130f0*/  MOV R2, c[0x0][0x208] ;  /* 0x0000820000027a02 */ /* 0x000fe20000000f00 */
[----:B------:R-:W-:Y:S03]  /*13100*/  IMAD R0, R0, c[0x0][0x208], RZ ;  /* 0x0000820000007a24 */ /* 0x000fe600078e02ff */
[----:B------:R-:W-:Y:S01]  /*13110*/  SHF.L.U64.HI R2, R2, R104, c[0x0][0x20c] ;  /* 0x0000830002027619 */ /* 0x000fe20000010268 */
[----:B------:R-:W-:Y:S01]  /*13120*/  IMAD R0, R242, c[0x0][0x20c], R0 ;  /* 0x00008300f2007a24 */ /* 0x000fe200078e0200 */
[----:B-----5:R-:W-:Y:S04]  /*13130*/  STL [R1+0x48], R230 ;  /* 0x000048e601007387 */ /* 0x020fe80000100800 */
[----:B------:R-:W-:Y:S01]  /*13140*/  IADD3 R0, R85, R0, RZ ;  /* 0x0000000055007210 */ /* 0x000fe20007ffe0ff */
[----:B------:R-:W-:Y:S04]  /*13150*/  STL [R1+0x4c], R119 ;  /* 0x00004c7701007387 */ /* 0x000fe80000100800 */
        /* <DEDUP_REMOVED lines=34> */
[-C--:B------:R-:W-:Y:S02]  /*13380*/  IADD3.X R89, R91, R2.reuse, RZ, P0, !PT ;  /* 0x000000025b597210 */ /* 0x080fe400007fe4ff */
[----:B------:R-:W-:Y:S02]  /*13390*/  IADD3 R94, P1, R88, UR4, RZ ;  /* 0x00000004585e7c10 */ /* 0x000fe4000ff3e0ff */
[C---:B------:R-:W-:Y:S01]  /*133a0*/  HMMA.16816.F32.BF16 R16, R112.reuse, R18, RZ ;  /* 0x000000127010723c */ /* 0x040fe200000418ff */
[----:B------:R1:W-:Y:S03]  /*133b0*/  LDGSTS.E.BYPASS.LTC128B.128 [R241+0x900], [R88.64], !P3 ;  /* 0x0090000058f17fae */ /* 0x0003e6000d901d46 */
[-C--:B------:R-:W-:Y:S02]  /*133c0*/  IADD3.X R95, R89, R2.reuse, RZ, P1, !PT ;  /* 0x00000002595f7210 */ /* 0x080fe40000ffe4ff */
[----:B------:R-:W-:Y:S02]  /*133d0*/  IADD3 R92, P0, R94, UR4, RZ ;  /* 0x000000045e5c7c10 */ /* 0x000fe4000ff1e0ff */
[-C--:B------:R-:W-:Y:S01]  /*133e0*/  HMMA.16816.F32.BF16 R20, R112, R32.reuse, RZ ;  /* 0x000000207014723c */ /* 0x080fe200000418ff */
        /* <DEDUP_REMOVED lines=9> */
[-C--:B------:R-:W-:Y:S04]  /*13480*/  IADD3.X R103, R101, R2.reuse, RZ, P0, !PT ;  /* 0x0000000265677210 */ /* 0x080fe800007fe4ff */
[C---:B------:R-:W-:Y:S01]  /*13490*/  HMMA.16816.F32.BF16 R32, R112.reuse, R34, RZ ;  /* 0x000000227020723c */ /* 0x040fe200000418ff */
[----:B------:R4:W-:Y:S07]  /*134a0*/  LDGSTS.E.BYPASS.LTC128B.128 [R241+0x2900], [R102.64], !P3 ;  /* 0x0290000066f17fae */ /* 0x0009ee000d901d46 */
[-C--:B------:R-:W-:Y:S08]  /*134b0*/  HMMA.16816.F32.BF16 R36, R112, R48.reuse, RZ ;  /* 0x000000307024723c */ /* 0x080ff000000418ff */
[C---:B------:R-:W-:Y:S04]  /*134c0*/  HMMA.16816.F32.BF16 R40, R108.reuse, R48, RZ ;  /* 0x000000306c28723c */ /* 0x040fe800000418ff */
[----:B---3--:R-:W-:Y:S04]  /*134d0*/  IADD3 R100, P0, R102, UR4, RZ ;  /* 0x0000000466647c10 */ /* 0x008fe8000ff1e0ff */
[-C--:B------:R-:W-:Y:S01]  /*134e0*/  HMMA.16816.F32.BF16 R44, R108, R50.reuse, RZ ;  /* 0x000000326c2c723c */ /* 0x080fe200000418ff */
[----:B------:R-:W-:Y:S02]  /*134f0*/  IADD3.X R101, R103, R2, RZ, P0, !PT ;  /* 0x0000000267657210 */ /* 0x000fe400007fe4ff */
        /* <DEDUP_REMOVED lines=496> */
[----:B--2---:R-:W-:Y:S04]  /*15400*/  MOV R39, 0x5 ;  /* 0x0000000500277802 */ /* 0x004fe80000000f00 */
        /* <DEDUP_REMOVED lines=118> */
[----:B------:R-:W-:Y:S01]  /*15b70*/  @P0 SHF.L.U64.HI R14, R38, R39, c[0x0][0x1e4] ;  /* 0x00007900260e0619 */ /* 0x000fe20000010227 */
        /* <DEDUP_REMOVED lines=13> */
[C---:B-1----:R-:W-:Y:S04]  /*15c50*/  @P0 IADD3 R8, P4, R15.reuse, R4, RZ ;  /* 0x000000040f080210 */ /* 0x042fe80007f9e0ff */
[C---:B------:R-:W-:Y:S02]  /*15c60*/  @P0 IADD3.X R9, R14.reuse, R5, RZ, P4, !PT ;  /* 0x000000050e090210 */ /* 0x040fe400027fe4ff */
[----:B------:R-:W-:Y:S03]  /*15c70*/  @P0 IADD3 R12, P2, R15, R8, RZ ;  /* 0x000000080f0c0210 */ /* 0x000fe60007f5e0ff */
[----:B------:R1:W-:Y:S01]  /*15c80*/  @P0 LDGSTS.E.BYPASS.LTC128B.128 [R241+0x4100], [R8.64], !P3 ;  /* 0x0410000008f10fae */ /* 0x0003e2000d901d46 */
[C---:B------:R-:W-:Y:S01]  /*15c90*/  @P0 IADD3.X R13, R14.reuse, R9, RZ, P2, !PT ;  /* 0x000000090e0d0210 */ /* 0x040fe200017fe4ff */
[--C-:B---3--:R-:W-:Y:S01]  /*15ca0*/  FFMA.FTZ R4, R29, c[0x0][0x2d0], -R106.reuse ;  /* 0x0000b4001d047a23 */ /* 0x108fe2000001086a */
[----:B------:R-:W-:Y:S01]  /*15cb0*/  @P0 IADD3 R10, P1, R15, R12, RZ ;  /* 0x0000000c0f0a0210 */ /* 0x000fe20007f3e0ff */
[----:B------:R-:W-:Y:S02]  /*15cc0*/  FMUL.FTZ R29, R69, R145 ;  /* 0x00000091451d7220 */ /* 0x000fe40000410000 */
[----:B------:R3:W2:Y:S01]  /*15cd0*/  MUFU.EX2 R33, R4 ;  /* 0x0000000400217308 */ /* 0x0006a20000000800 */
[C---:B------:R-:W-:Y:S01]  /*15ce0*/  @P0 IADD3.X R11, R14.reuse, R13, RZ, P1, !PT ;  /* 0x0000000d0e0b0210 */ /* 0x040fe20000ffe4ff */
[----:B------:R2:W-:Y:S01]  /*15cf0*/  @P0 LDGSTS.E.BYPASS.LTC128B.128 [R241+0x4900], [R12.64], !P3 ;  /* 0x049000000cf10fae */ /* 0x0005e2000d901d46 */
[C---:B----4-:R-:W-:Y:S04]  /*15d00*/  @P0 IADD3 R6, P4, R15.reuse, R10, RZ ;  /* 0x0000000a0f060210 */ /* 0x050fe80007f9e0ff */
[----:B------:R-:W-:Y:S03]  /*15d10*/  @P0 IADD3.X R7, R14, R11, RZ, P4, !PT ;  /* 0x0000000b0e070210 */ /* 0x000fe600027fe4ff */
[----:B------:R4:W-:Y:S08]  /*15d20*/  @P0 LDGSTS.E.BYPASS.LTC128B.128 [R241+0x5100], [R10.64], !P3 ;  /* 0x051000000af10fae */ /* 0x0009f0000d901d46 */
[----:B------:R4:W-:Y:S01]  /*15d30*/  @P0 LDGSTS.E.BYPASS.LTC128B.128 [R241+0x5900], [R6.64], !P3 ;  /* 0x0590000006f10fae */ /* 0x0009e2000d901d46 */
[----:B-1----:R-:W-:Y:S02]  /*15d40*/  FFMA.FTZ R9, R26, c[0x0][0x2d0], -R3 ;  /* 0x0000b4001a097a23 */ /* 0x002fe40000010803 */
[----:B------:R-:W-:Y:S01]  /*15d50*/  FMUL.FTZ R26, R0, R142 ;  /* 0x0000008e001a7220 */ /* 0x000fe20000410000 */
[C---:B---3--:R-:W-:Y:S01]  /*15d60*/  @P0 IADD3 R4, P2, R15.reuse, R6, RZ ;  /* 0x000000060f040210 */ /* 0x048fe20007f5e0ff */
        /* <DEDUP_REMOVED lines=650> */
.L_x_129:
[----:B--2-4-:R-:W2:Y:S04]  /*18610*/  LDL.LU R0, [R1+0x18] ;  /* 0x0000180001007983 */ /* 0x014ea80000300800 */
        /* <DEDUP_REMOVED lines=120> */
.L_x_99:
[----:B------:R-:W1:Y:S01]  /*18da0*/  S2R R55, SR_CTAID.Y ;  /* 0x0000000000377919 */ /* 0x000e620000002600 */
[----:B------:R-:W-:Y:S01]  /*18db0*/  ULDC.64 UR4, c[0x0][0x118] ;  /* 0x0000460000047ab9 */ /* 0x000fe20000000a00 */
[----:B-1----:R-:W-:Y:S01]  /*18dc0*/  SHF.R.S32.HI R42, RZ, 0x1f, R55 ;  /* 0x0000001fff2a7819 */ /* 0x002fe20000011437 */
[----:B------:R-:W-:Y:S05]  /*18dd0*/  @P4 BRA `(.L_x_131) ;  /* 0x0000131000004947 */ /* 0x000fea0003800000 */
[----:B------:R-:W2:Y:S01]  /*18de0*/  LDL R43, [R1+0x28] ;  /* 0x00002800012b7983 */ /* 0x000ea20000100800 */
[----:B------:R-:W-:Y:S01]  /*18df0*/  IMAD.MOV.U32 R6, RZ, RZ, -0x10 ;  /* 0xfffffff0ff067424 */ /* 0x000fe200078e00ff */
[----:B------:R-:W-:Y:S02]  /*18e00*/  F2FP.BF16.PACK_AB R5, R125, R124 ;  /* 0x0000007c7d05723e */ /* 0x000fe400000010ff */
[----:B------:R-:W1:Y:S01]  /*18e10*/  S2R R40, SR_TID.X ;  /* 0x0000000000287919 */ /* 0x000e620000002100 */
        /* <DEDUP_REMOVED lines=12> */
[----:B-1----:R-:W-:Y:S02]  /*18ee0*/  SHF.R.S32.HI R41, RZ, 0x1f, R40 ;  /* 0x0000001fff297819 */ /* 0x002fe40000011428 */
[----:B------:R-:W-:-:S02]  /*18ef0*/  F2FP.BF16.PACK_AB R142, R143, R142 ;  /* 0x0000008e8f8e723e */ /* 0x000fc400000010ff */
[CC--:B------:R-:W-:Y:S02]  /*18f00*/  LEA.HI R2, R41.reuse, R40.reuse, RZ, 0x2 ;  /* 0x0000002829027211 */ /* 0x0c0fe400078f10ff */
[----:B------:R-:W-:Y:S02]  /*18f10*/  LEA.HI R35, R41, R40, RZ, 0x5 ;  /* 0x0000002829237211 */ /* 0x000fe400078f28ff */
[--C-:B------:R-:W-:Y:S02]  /*18f20*/  SHF.R.S32.HI R3, RZ, 0x2, R2.reuse ;  /* 0x00000002ff037819 */ /* 0x100fe40000011402 */
[----:B------:R-:W-:Y:S02]  /*18f30*/  SHF.R.S32.HI R0, RZ, 0x1f, R2 ;  /* 0x0000001fff007819 */ /* 0x000fe40000011402 */
[----:B------:R-:W-:Y:S02]  /*18f40*/  SHF.R.S32.HI R34, RZ, 0x5, R35 ;  /* 0x00000005ff227819 */ /* 0x000fe40000011423 */
[----:B------:R-:W-:-:S02]  /*18f50*/  LEA.HI R0, R0, R3, RZ, 0x3 ;  /* 0x0000000300007211 */ /* 0x000fc400078f18ff */
[----:B------:R-:W-:Y:S02]  /*18f60*/  F2FP.BF16.PACK_AB R30, R30, R144 ;  /* 0x000000901e1e723e */ /* 0x000fe400000010ff */
[----:B------:R-:W-:Y:S02]  /*18f70*/  LOP3.LUT R0, R0, 0xfffffff8, RZ, 0xc0, !PT ;  /* 0xfffffff800007812 */ /* 0x000fe400078ec0ff */
[----:B------:R-:W-:Y:S02]  /*18f80*/  F2FP.BF16.PACK_AB R146, R147, R146 ;  /* 0x000000929392723e */ /* 0x000fe400000010ff */
[----:B------:R-:W-:Y:S01]  /*18f90*/  F2FP.BF16.PACK_AB R23, R23, R152 ;  /* 0x000000981717723e */ /* 0x000fe200000010ff */
[----:B------:R-:W-:Y:S01]  /*18fa0*/  IMAD.IADD R3, R3, 0x1, -R0 ;  /* 0x0000000103037824 */ /* 0x000fe200078e0a00 */
[----:B------:R-:W-:Y:S02]  /*18fb0*/  LOP3.LUT R0, R2, 0xfffffffc, RZ, 0xc0, !PT ;  /* 0xfffffffc02007812 */ /* 0x000fe400078ec0ff */
[----:B------:R-:W-:Y:S01]  /*18fc0*/  F2FP.BF16.PACK_AB R22, R22, R154 ;  /* 0x0000009a1616723e */ /* 0x000fe200000010ff */
[----:B------:R-:W-:Y:S01]  /*18fd0*/  IMAD.SHL.U32 R2, R3, 0x40, RZ ;  /* 0x0000004003027824 */ /* 0x000fe200078e00ff */
[----:B------:R-:W-:Y:S01]  /*18fe0*/  F2FP.BF16.PACK_AB R19, R19, R164 ;  /* 0x000000a41313723e */ /* 0x000fe200000010ff */
[----:B------:R-:W-:Y:S01]  /*18ff0*/  IMAD.IADD R26, R40, 0x1, -R0 ;  /* 0x00000001281a7824 */ /* 0x000fe200078e0a00 */
[----:B------:R-:W-:-:S02]  /*19000*/  F2FP.BF16.PACK_AB R14, R14, R166 ;  /* 0x000000a60e0e723e */ /* 0x000fc400000010ff */
[----:B------:R-:W-:Y:S01]  /*19010*/  LOP3.LUT R0, R2, 0x1c0, RZ, 0xc0, !PT ;  /* 0x000001c002007812 */ /* 0x000fe200078ec0ff */
[----:B------:R-:W-:Y:S01]  /*19020*/  IMAD R4, R34, 0x200, R26 ;  /* 0x0000020022047824 */ /* 0x000fe200078e021a */
[----:B------:R-:W-:Y:S02]  /*19030*/  F2FP.BF16.PACK_AB R21, R21, R156 ;  /* 0x0000009c1515723e */ /* 0x000fe400000010ff */
[----:B------:R-:W-:Y:S02]  /*19040*/  LEA.HI R2, R0, R0, RZ, 0x1d ;  /* 0x0000000000027211 */ /* 0x000fe400078fe8ff */
[----:B------:R-:W-:Y:S02]  /*19050*/  LOP3.LUT R0, R3, 0x1, RZ, 0xc0, !PT ;  /* 0x0000000103007812 */ /* 0x000fe400078ec0ff */
[----:B------:R-:W-:Y:S01]  /*19060*/  F2FP.BF16.PACK_AB R159, R159, R158 ;  /* 0x0000009e9f9f723e */ /* 0x000fe200000010ff */
[----:B------:R-:W-:Y:S01]  /*19070*/  IMAD.U32 R2, R4, 0x2, R2 ;  /* 0x0000000204027824 */ /* 0x000fe200078e0002 */
[----:B------:R-:W-:-:S02]  /*19080*/  ISETP.NE.U32.AND P0, PT, R0, 0x1, PT ;  /* 0x000000010000780c */ /* 0x000fc40003f05070 */
[----:B------:R-:W-:Y:S01]  /*19090*/  F2FP.BF16.PACK_AB R18, R18, R160 ;  /* 0x000000a01212723e */ /* 0x000fe200000010ff */
[----:B------:R-:W-:Y:S01]  /*190a0*/  IMAD.SHL.U32 R2, R2, 0x2, RZ ;  /* 0x0000000202027824 */ /* 0x000fe200078e00ff */
[----:B------:R-:W-:Y:S01]  /*190b0*/  BAR.SYNC.DEFER_BLOCKING 0x1, 0x80 ;  /* 0x0042000000007b1d */ /* 0x000fe20000010000 */
[----:B------:R-:W-:Y:S02]  /*190c0*/  SEL R6, R6, 0x10, !P0 ;  /* 0x0000001006067807 */ /* 0x000fe40004000000 */
[----:B------:R-:W-:Y:S02]  /*190d0*/  R2P PR, R3, 0x6 ;  /* 0x0000000603007804 */ /* 0x000fe40000000000 */
[C---:B------:R-:W-:Y:S01]  /*190e0*/  IADD3 R4, R2.reuse, 0x80, RZ ;  /* 0x0000008002047810 */ /* 0x040fe20007ffe0ff */
[C---:B------:R-:W-:Y:S01]  /*190f0*/  IMAD.IADD R3, R2.reuse, 0x1, R6 ;  /* 0x0000000102037824 */ /* 0x040fe200078e0206 */
[----:B------:R-:W-:Y:S02]  /*19100*/  IADD3 R0, R2, 0xc0, RZ ;  /* 0x000000c002007810 */ /* 0x000fe40007ffe0ff */
[----:B------:R-:W-:-:S02]  /*19110*/  F2FP.BF16.PACK_AB R20, R20, R162 ;  /* 0x000000a21414723e */ /* 0x000fc400000010ff */
[----:B------:R-:W-:Y:S02]  /*19120*/  F2FP.BF16.PACK_AB R17, R17, R168 ;  /* 0x000000a81111723e */ /* 0x000fe400000010ff */
[----:B------:R-:W-:Y:S02]  /*19130*/  F2FP.BF16.PACK_AB R16, R16, R170 ;  /* 0x000000aa1010723e */ /* 0x000fe400000010ff */
[----:B------:R-:W-:Y:S02]  /*19140*/  F2FP.BF16.PACK_AB R12, R12, R180 ;  /* 0x000000b40c0c723e */ /* 0x000fe400000010ff */
[----:B------:R-:W-:Y:S02]  /*19150*/  @P2 IADD3 R0, R4, -0x40, RZ ;  /* 0xffffffc004002810 */ /* 0x000fe40007ffe0ff */
[----:B------:R-:W-:Y:S02]  /*19160*/  F2FP.BF16.PACK_AB R11, R183, R182 ;  /* 0x000000b6b70b723e */ /* 0x000fe400000010ff */
[----:B------:R-:W-:-:S02]  /*19170*/  F2FP.BF16.PACK_AB R13, R173, R172 ;  /* 0x000000acad0d723e */ /* 0x000fc400000010ff */
[----:B------:R-:W-:Y:S01]  /*19180*/  F2FP.BF16.PACK_AB R15, R15, R174 ;  /* 0x000000ae0f0f723e */ /* 0x000fe200000010ff */
[----:B------:R1:W-:Y:S01]  /*19190*/  STS [R2+0x80], R5 ;  /* 0x0000800502007388 */ /* 0x0003e20000000800 */
[----:B------:R-:W-:Y:S02]  /*191a0*/  F2FP.BF16.PACK_AB R10, R177, R176 ;  /* 0x000000b0b10a723e */ /* 0x000fe400000010ff */
[----:B------:R-:W-:Y:S01]  /*191b0*/  F2FP.BF16.PACK_AB R9, R179, R178 ;  /* 0x000000b2b309723e */ /* 0x000fe200000010ff */
[----:B------:R-:W-:Y:S01]  /*191c0*/  STS [R2+0x480], R25 ;  /* 0x0004801902007388 */ /* 0x000fe20000000800 */
[----:B------:R-:W-:-:S03]  /*191d0*/  ISETP.NE.U32.AND P0, PT, RZ, c[0x0][0x500], PT ;  /* 0x00014000ff007a0c */ /* 0x000fc60003f05070 */
[----:B------:R3:W-:Y:S04]  /*191e0*/  STS [R3+0x80], R8 ;  /* 0x0000800803007388 */ /* 0x0007e80000000800 */
[----:B------:R-:W-:Y:S04]  /*191f0*/  STS [R3+0x480], R29 ;  /* 0x0004801d03007388 */ /* 0x000fe80000000800 */
[----:B------:R-:W-:Y:S04]  /*19200*/  STS [R2+0x2080], R33 ;  /* 0x0020802102007388 */ /* 0x000fe80000000800 */
[----:B------:R4:W-:Y:S04]  /*19210*/  STS [R2+0x2480], R122 ;  /* 0x0024807a02007388 */ /* 0x0009e80000000800 */
[----:B------:R-:W-:Y:S01]  /*19220*/  STS [R3+0x2080], R32 ;  /* 0x0020802003007388 */ /* 0x000fe20000000800 */
[----:B-1----:R-:W-:-:S03]  /*19230*/  IMAD.MOV.U32 R5, RZ, RZ, 0x20 ;  /* 0x00000020ff057424 */ /* 0x002fc600078e00ff */
[----:B------:R-:W-:Y:S02]  /*19240*/  STS [R3+0x2480], R130 ;  /* 0x0024808203007388 */ /* 0x000fe40000000800 */
[----:B---3--:R-:W-:Y:S02]  /*19250*/  SEL R8, R5, 0xffffffe0, !P1 ;  /* 0xffffffe005087807 */ /* 0x008fe40004800000 */
[----:B------:R-:W-:Y:S02]  /*19260*/  ISETP.NE.AND.EX P1, PT, RZ, c[0x0][0x504], PT, P0 ;  /* 0x00014100ff007a0c */ /* 0x000fe40003f25300 */
[----:B------:R-:W-:Y:S01]  /*19270*/  ISETP.NE.U32.AND P0, PT, RZ, c[0x0][0x508], PT ;  /* 0x00014200ff007a0c */ /* 0x000fe20003f05070 */
[----:B------:R-:W-:Y:S02]  /*19280*/  IMAD.IADD R5, R2, 0x1, R8 ;  /* 0x0000000102057824 */ /* 0x000fe400078e0208 */
[----:B------:R-:W-:Y:S01]  /*19290*/  IMAD.IADD R4, R8, 0x1, R3 ;  /* 0x0000000108047824 */ /* 0x000fe200078e0203 */
[----:B------:R-:W-:-:S02]  /*192a0*/  ISETP.NE.AND.EX P0, PT, RZ, c[0x0][0x50c], PT, P0 ;  /* 0x00014300ff007a0c */ /* 0x000fc40003f05300 */
[----:B------:R-:W-:Y:S01]  /*192b0*/  STS [R5+0x80], R28 ;  /* 0x0000801c05007388 */ /* 0x000fe20000000800 */
[----:B----4-:R-:W-:-:S03]  /*192c0*/  IADD3 R2, R8, 0x400, R0 ;  /* 0x0000040008027810 */ /* 0x010fc60007ffe000 */
[----:B------:R-:W-:Y:S04]  /*192d0*/  STS [R5+0x480], R27 ;  /* 0x0004801b05007388 */ /* 0x000fe80000000800 */
[----:B------:R1:W-:Y:S04]  /*192e0*/  STS [R4+0x80], R7 ;  /* 0x0000800704007388 */ /* 0x0003e80000000800 */
[----:B------:R-:W-:Y:S04]  /*192f0*/  STS [R4+0x480], R24 ;  /* 0x0004801804007388 */ /* 0x000fe80000000800 */
[----:B------:R-:W-:Y:S04]  /*19300*/  STS [R5+0x2080], R31 ;  /* 0x0020801f05007388 */ /* 0x000fe80000000800 */
[----:B------:R-:W-:Y:S04]  /*19310*/  STS [R5+0x2480], R142 ;  /* 0x0024808e05007388 */ /* 0x000fe80000000800 */
[----:B------:R-:W-:Y:S04]  /*19320*/  STS [R4+0x2080], R30 ;  /* 0x0020801e04007388 */ /* 0x000fe80000000800 */
[----:B------:R-:W-:Y:S04]  /*19330*/  STS [R4+0x2480], R146 ;  /* 0x0024809204007388 */ /* 0x000fe80000000800 */
[----:B------:R-:W-:Y:S01]  /*19340*/  STS [R0], R23 ;  /* 0x0000001700007388 */ /* 0x000fe20000000800 */
[----:B-1----:R-:W-:-:S02]  /*19350*/  IMAD.IADD R7, R6, 0x1, R2 ;  /* 0x0000000106077824 */ /* 0x002fc400078e0202 */
[----:B------:R-:W-:Y:S01]  /*19360*/  IMAD.IADD R2, R6, 0x1, R0 ;  /* 0x0000000106027824 */ /* 0x000fe200078e0200 */
[----:B------:R-:W-:Y:S03]  /*19370*/  STS [R0+0x400], R22 ;  /* 0x0004001600007388 */ /* 0x000fe60000000800 */
[C---:B------:R-:W-:Y:S01]  /*19380*/  IMAD.IADD R3, R8.reuse, 0x1, R2 ;  /* 0x0000000108037824 */ /* 0x040fe200078e0202 */
        /* <DEDUP_REMOVED lines=30> */
.L_x_132:
[----:B----4-:R-:W-:Y:S01]  /*19570*/  LOP3.LUT R0, R35, 0xffffffe0, RZ, 0xc0, !PT ;  /* 0xffffffe023007812 */ /* 0x010fe200078ec0ff */
[----:B------:R-:W-:Y:S01]  /*19580*/  IMAD.MOV.U32 R6, RZ, RZ, c[0x0][0x4e8] ;  /* 0x00013a00ff067624 */ /* 0x000fe200078e00ff */
[----:B------:R-:W-:Y:S01]  /*19590*/  SHF.R.S32.HI R5, RZ, 0x1f, R34 ;  /* 0x0000001fff057819 */ /* 0x000fe20000011422 */
[----:B------:R-:W1:Y:S01]  /*195a0*/  S2R R24, SR_CTAID.X ;  /* 0x0000000000187919 */ /* 0x000e620000002500 */
[----:B------:R-:W-:Y:S01]  /*195b0*/  LEA.HI R4, R26, R26, RZ, 0x1 ;  /* 0x0000001a1a047211 */ /* 0x000fe200078f08ff */
[----:B------:R-:W-:Y:S01]  /*195c0*/  IMAD.IADD R0, R40, 0x1, -R0 ;  /* 0x0000000128007824 */ /* 0x000fe200078e0a00 */
[----:B------:R-:W-:Y:S01]  /*195d0*/  LEA.HI R5, R5, R34, RZ, 0x2 ;  /* 0x0000002205057211 */ /* 0x000fe200078f10ff */
[----:B------:R-:W-:Y:S01]  /*195e0*/  IMAD R13, R42, c[0x0][0x3e8], RZ ;  /* 0x0000fa002a0d7a24 */ /* 0x000fe200078e02ff */
[----:B------:R-:W-:-:S02]  /*195f0*/  ISETP.NE.AND P2, PT, R6, 0x1, PT ;  /* 0x000000010600780c */ /* 0x000fc40003f45270 */
[----:B------:R-:W-:Y:S01]  /*19600*/  SHF.R.S32.HI R8, RZ, 0x1f, R0 ;  /* 0x0000001fff087819 */ /* 0x000fe20000011400 */
[----:B------:R-:W-:Y:S01]  /*19610*/  IMAD R13, R55, c[0x0][0x3ec], R13 ;  /* 0x0000fb00370d7a24 */ /* 0x000fe200078e020d */
[----:B------:R-:W-:Y:S01]  /*19620*/  LOP3.LUT R6, R5, 0xffffffc, RZ, 0xc0, !PT ;  /* 0x0ffffffc05067812 */ /* 0x000fe200078ec0ff */
[C---:B------:R-:W-:Y:S01]  /*19630*/  IMAD.SHL.U32 R5, R4.reuse, 0x20, RZ ;  /* 0x0000002004057824 */ /* 0x040fe200078e00ff */
[----:B------:R-:W-:Y:S02]  /*19640*/  LOP3.LUT R7, R4, 0x1ffffffe, RZ, 0xc0, !PT ;  /* 0x1ffffffe04077812 */ /* 0x000fe400078ec0ff */
[----:B------:R-:W-:Y:S01]  /*19650*/  LEA.HI R4, R8, R0, RZ, 0x2 ;  /* 0x0000000008047211 */ /* 0x000fe200078f10ff */
[----:B------:R-:W-:Y:S01]  /*19660*/  IMAD.IADD R6, R34, 0x1, -R6 ;  /* 0x0000000122067824 */ /* 0x000fe200078e0a06 */
[----:B------:R-:W-:Y:S01]  /*19670*/  LOP3.LUT R5, R5, 0xffffffc0, RZ, 0xc0, !PT ;  /* 0xffffffc005057812 */ /* 0x000fe200078ec0ff */
[----:B------:R-:W-:Y:S01]  /*19680*/  IMAD.IADD R7, R26, 0x1, -R7 ;  /* 0x000000011a077824 */ /* 0x000fe200078e0a07 */
[----:B------:R-:W-:-:S02]  /*19690*/  SHF.R.S32.HI R4, RZ, 0x2, R4 ;  /* 0x00000002ff047819 */ /* 0x000fc40000011404 */
[----:B------:R-:W-:Y:S01]  /*196a0*/  LOP3.LUT P0, RZ, R0, 0x3, RZ, 0xc0, !PT ;  /* 0x0000000300ff7812 */ /* 0x000fe2000780c0ff */
[----:B------:R-:W-:Y:S01]  /*196b0*/  IMAD R0, R3, c[0x0][0x3a0], RZ ;  /* 0x0000e80003007a24 */ /* 0x000fe200078e02ff */
[-C--:B------:R-:W-:Y:S01]  /*196c0*/  LEA.HI R8, R41, R40.reuse, RZ, 0x3 ;  /* 0x0000002829087211 */ /* 0x080fe200078f18ff */
[----:B------:R-:W-:Y:S01]  /*196d0*/  IMAD R7, R7, 0x8, R5 ;  /* 0x0000000807077824 */ /* 0x000fe200078e0205 */
[----:B------:R-:W-:Y:S01]  /*196e0*/  SHF.R.S32.HI R12, RZ, 0x1f, R43 ;  /* 0x0000001fff0c7819 */ /* 0x000fe2000001142b */
[----:B------:R-:W-:Y:S01]  /*196f0*/  IMAD R16, R6, 0x10, R4 ;  /* 0x0000001006107824 */ /* 0x000fe200078e0204 */
[----:B------:R-:W-:Y:S01]  /*19700*/  SHF.R.S32.HI R21, RZ, 0x3, R8 ;  /* 0x00000003ff157819 */ /* 0x000fe20000011408 */
[----:B------:R-:W-:Y:S01]  /*19710*/  IMAD.WIDE.U32 R4, R55, c[0x0][0x490], R2 ;  /* 0x0001240037047a25 */ /* 0x000fe200078e0002 */
[----:B------:R-:W-:Y:S02]  /*19720*/  LOP3.LUT R8, R8, 0xfffffff8, RZ, 0xc0, !PT ;  /* 0xfffffff808087812 */ /* 0x000fe400078ec0ff */
[----:B------:R-:W-:Y:S01]  /*19730*/  LEA.HI R23, R41, R40, RZ, 0x6 ;  /* 0x0000002829177211 */ /* 0x000fe200078f30ff */
[----:B------:R-:W-:-:S02]  /*19740*/  IMAD R0, R2, c[0x0][0x3a4], R0 ;  /* 0x0000e90002007a24 */ /* 0x000fc400078e0200 */
[----:B------:R-:W-:Y:S02]  /*19750*/  IMAD R6, R42, c[0x0][0x490], RZ ;  /* 0x000124002a067a24 */ /* 0x000fe400078e02ff */
[----:B------:R-:W-:-:S04]  /*19760*/  IMAD.WIDE.U32 R2, R2, c[0x0][0x3a0], RZ ;  /* 0x0000e80002027a25 */ /* 0x000fc800078e00ff */
[----:B------:R-:W-:Y:S02]  /*19770*/  IMAD.IADD R7, R16, 0x1, R7 ;  /* 0x0000000110077824 */ /* 0x000fe400078e0207 */
[----:B------:R-:W-:Y:S02]  /*19780*/  IMAD R6, R55, c[0x0][0x494], R6 ;  /* 0x0001250037067a24 */ /* 0x000fe400078e0206 */
[----:B------:R-:W-:Y:S02]  /*19790*/  IMAD.IADD R3, R3, 0x1, R0 ;  /* 0x0000000103037824 */ /* 0x000fe400078e0200 */
[----:B------:R-:W-:Y:S02]  /*197a0*/  IMAD.IADD R8, R40, 0x1, -R8 ;  /* 0x0000000128087824 */ /* 0x000fe400078e0a08 */
[----:B------:R-:W-:Y:S02]  /*197b0*/  IMAD.SHL.U32 R0, R21, 0x40, RZ ;  /* 0x0000004015007824 */ /* 0x000fe400078e00ff */
[----:B-1----:R-:W-:-:S02]  /*197c0*/  IMAD R7, R24, 0x80, R7 ;  /* 0x0000008018077824 */ /* 0x002fc400078e0207 */
[----:B------:R-:W-:Y:S01]  /*197d0*/  IMAD.IADD R5, R5, 0x1, R6 ;  /* 0x0000000105057824 */ /* 0x000fe200078e0206 */
[----:B------:R-:W-:Y:S01]  /*197e0*/  LOP3.LUT R0, R0, 0x1c0, RZ, 0xc0, !PT ;  /* 0x000001c000007812 */ /* 0x000fe200078ec0ff */
[----:B------:R-:W-:Y:S02]  /*197f0*/  IMAD.SHL.U32 R6, R8, 0x8, RZ ;  /* 0x0000000808067824 */ /* 0x000fe400078e00ff */
[----:B------:R-:W-:Y:S01]  /*19800*/  @P2 IMAD.HI.U32 R10, R7, c[0x0][0x4ec], RZ ;  /* 0x00013b00070a2a27 */ /* 0x000fe200078e00ff */
[----:B------:R-:W-:Y:S02]  /*19810*/  SHF.R.U32.HI R9, RZ, 0x3, R0 ;  /* 0x00000003ff097819 */ /* 0x000fe40000011600 */
[----:B------:R-:W-:Y:S01]  /*19820*/  LOP3.LUT R11, R0, 0x38, R6, 0xf8, !PT ;  /* 0x00000038000b7812 */ /* 0x000fe200078ef806 */
[----:B------:R-:W-:Y:S01]  /*19830*/  IMAD.MOV.U32 R0, RZ, RZ, R7 ;  /* 0x000000ffff007224 */ /* 0x000fe200078e0007 */
[----:B------:R-:W-:Y:S01]  /*19840*/  @P2 SHF.R.U32.HI R0, RZ, c[0x0][0x4f0], R10 ;  /* 0x00013c00ff002a19 */ /* 0x000fe2000001160a */
[----:B------:R-:W-:Y:S01]  /*19850*/  IMAD R8, R8, 0x10, R21 ;  /* 0x0000001008087824 */ /* 0x000fe200078e0215 */
[----:B------:R-:W-:Y:S01]  /*19860*/  LOP3.LUT R22, R11, R9, RZ, 0x3c, !PT ;  /* 0x000000090b167212 */ /* 0x000fe200078e3cff */
[----:B------:R-:W-:Y:S01]  /*19870*/  IMAD.WIDE.U32 R2, R55, c[0x0][0x3e8], R2 ;  /* 0x0000fa0037027a25 */ /* 0x000fe200078e0002 */
[----:B------:R-:W-:-:S02]  /*19880*/  SEL R10, R12, RZ, !P1 ;  /* 0x000000ff0c0a7207 */ /* 0x000fc40004800000 */
[----:B------:R-:W-:Y:S01]  /*19890*/  SEL R9, R43, RZ, !P1 ;  /* 0x000000ff2b097207 */ /* 0x000fe20004800000 */
[----:B------:R-:W-:Y:S01]  /*198a0*/  IMAD R11, R24, 0x80, R8 ;  /* 0x00000080180b7824 */ /* 0x000fe200078e0208 */
[----:B------:R-:W-:Y:S01]  /*198b0*/  SHF.R.S32.HI R53, RZ, 0x1f, R6 ;  /* 0x0000001fff357819 */ /* 0x000fe20000011406 */
[----:B------:R-:W-:Y:S02]  /*198c0*/  IMAD.MOV R12, RZ, RZ, -R0 ;  /* 0x000000ffff0c7224 */ /* 0x000fe400078e0a00 */
[----:B------:R-:W-:Y:S02]  /*198d0*/  IMAD.IADD R3, R3, 0x1, R13 ;  /* 0x0000000103037824 */ /* 0x000fe400078e020d */
[----:B------:R-:W-:Y:S02]  /*198e0*/  IMAD R13, R10, c[0x0][0x498], RZ ;  /* 0x000126000a0d7a24 */ /* 0x000fe400078e02ff */
[----:B------:R-:W-:-:S04]  /*198f0*/  IMAD.WIDE.U32 R4, R9, c[0x0][0x498], R4 ;  /* 0x0001260009047a25 */ /* 0x000fc800078e0004 */
[----:B------:R-:W-:Y:S01]  /*19900*/  @P2 IMAD.HI.U32 R14, R11, c[0x0][0x4ec], RZ ;  /* 0x00013b000b0e2a27 */ /* 0x000fe200078e00ff */
[----:B------:R-:W-:-:S03]  /*19910*/  IADD3 R4, P1, R0, R4, RZ ;  /* 0x0000000400047210 */ /* 0x000fc60007f3e0ff */
[----:B------:R-:W-:Y:S02]  /*19920*/  IMAD R7, R12, c[0x0][0x4e8], R7 ;  /* 0x00013a000c077a24 */ /* 0x000fe400078e0207 */
[C---:B------:R-:W-:Y:S01]  /*19930*/  IMAD R12, R9.reuse, c[0x0][0x49c], R13 ;  /* 0x00012700090c7a24 */ /* 0x040fe200078e020d */
[----:B------:R-:W-:Y:S01]  /*19940*/  SHF.R.S32.HI R13, RZ, 0x1f, R0 ;  /* 0x0000001fff0d7819 */ /* 0x000fe20000011400 */
[----:B------:R-:W-:Y:S01]  /*19950*/  IMAD.MOV.U32 R8, RZ, RZ, R11 ;  /* 0x000000ffff087224 */ /* 0x000fe200078e000b */
[----:B------:R-:W-:Y:S01]  /*19960*/  @P2 SHF.R.U32.HI R8, RZ, c[0x0][0x4f0], R14 ;  /* 0x00013c00ff082a19 */ /* 0x000fe2000001160e */
[----:B------:R-:W-:Y:S01]  /*19970*/  IMAD R0, R10, c[0x0][0x3f0], RZ ;  /* 0x0000fc000a007a24 */ /* 0x000fe200078e02ff */
[----:B------:R-:W-:Y:S01]  /*19980*/  SHF.R.S32.HI R14, RZ, 0x1f, R7 ;  /* 0x0000001fff0e7819 */ /* 0x000fe20000011407 */
[----:B------:R-:W-:Y:S01]  /*19990*/  IMAD.WIDE.U32 R2, R9, c[0x0][0x3f0], R2 ;  /* 0x0000fc0009027a25 */ /* 0x000fe200078e0002 */
[----:B------:R-:W-:Y:S02]  /*199a0*/  IADD3.X R5, R13, R5, R12, P1, !PT ;  /* 0x000000050d057210 */ /* 0x000fe40000ffe40c */
[----:B------:R-:W-:Y:S01]  /*199b0*/  SHF.R.S32.HI R12, RZ, 0x1f, R8 ;  /* 0x0000001fff0c7819 */ /* 0x000fe20000011408 */
[----:B------:R-:W-:-:S02]  /*199c0*/  IMAD R10, R9, c[0x0][0x3f4], R0 ;  /* 0x0000fd00090a7a24 */ /* 0x000fc400078e0200 */
[----:B------:R-:W-:Y:S02]  /*199d0*/  IMAD R0, R14, c[0x0][0x488], RZ ;  /* 0x000122000e007a24 */ /* 0x000fe400078e02ff */
[----:B------:R-:W-:-:S04]  /*199e0*/  IMAD.WIDE.U32 R4, R7, c[0x0][0x488], R4 ;  /* 0x0001220007047a25 */ /* 0x000fc800078e0004 */
[----:B------:R-:W-:Y:S01]  /*199f0*/  IMAD R9, R7, c[0x0][0x48c], R0 ;  /* 0x0001230007097a24 */ /* 0x000fe200078e0200 */
[----:B------:R-:W-:Y:S01]  /*19a00*/  LEA R7, P1, R4, c[0x0][0x450], 0x2 ;  /* 0x0001140004077a11 */ /* 0x000fe200078210ff */
[----:B------:R-:W-:Y:S02]  /*19a10*/  IMAD.MOV R18, RZ, RZ, -R8 ;  /* 0x000000ffff127224 */ /* 0x000fe400078e0a08 */
[----:B------:R-:W-:Y:S02]  /*19a20*/  IMAD.IADD R3, R3, 0x1, R10 ;  /* 0x0000000103037824 */ /* 0x000fe400078e020a */
[----:B------:R-:W-:Y:S01]  /*19a30*/  IMAD R0, R12, c[0x0][0x3e0], RZ ;  /* 0x0000f8000c007a24 */ /* 0x000fe200078e02ff */
[----:B------:R-:W-:Y:S01]  /*19a40*/  SHFL.IDX PT, R14, R7, 0x1, 0x1c1f ;  /* 0x003c1f00070e7f89 */ /* 0x000fe200000e0000 */
[----:B------:R-:W-:Y:S02]  /*19a50*/  IMAD.IADD R10, R5, 0x1, R9 ;  /* 0x00000001050a7824 */ /* 0x000fe400078e0209 */
[----:B------:R-:W-:Y:S01]  /*19a60*/  IMAD R18, R18, c[0x0][0x4e8], R11 ;  /* 0x00013a0012127a24 */ /* 0x000fe200078e020b */
[----:B------:R-:W-:Y:S01]  /*19a70*/  SHFL.IDX PT, R12, R7, 0x2, 0x1c1f ;  /* 0x005c1f00070c7f89 */ /* 0x000fe200000e0000 */
[----:B------:R-:W-:Y:S01]  /*19a80*/  IMAD R5, R8, c[0x0][0x3e4], R0 ;  /* 0x0000f90008057a24 */ /* 0x000fe200078e0200 */
[----:B------:R-:W-:Y:S01]  /*19a90*/  LEA.HI.X R0, R4, c[0x0][0x454], R10, 0x2, P1 ;  /* 0x0001150004007a11 */ /* 0x000fe200008f140a */
[----:B------:R-:W-:Y:S01]  /*19aa0*/  IMAD.WIDE.U32 R8, R8, c[0x0][0x3e0], R2 ;  /* 0x0000f80008087a25 */ /* 0x000fe200078e0002 */
[----:B------:R-:W-:-:S03]  /*19ab0*/  SHF.R.S32.HI R10, RZ, 0x1f, R18 ;  /* 0x0000001fff0a7819 */ /* 0x000fc60000011412 */
[----:B------:R-:W-:Y:S01]  /*19ac0*/  IMAD R3, R24, 0x80, R16 ;  /* 0x0000008018037824 */ /* 0x000fe200078e0210 */
[----:B------:R-:W-:Y:S01]  /*19ad0*/  SHFL.IDX PT, R17, R0, RZ, 0x1c1f ;  /* 0x001c1fff00117589 */ /* 0x000fe200000e0000 */
[----:B-----5:R-:W-:Y:S02]  /*19ae0*/  IMAD R2, R15, c[0x0][0x4e8], RZ ;  /* 0x00013a000f027a24 */ /* 0x020fe400078e02ff */
[----:B------:R-:W-:Y:S01]  /*19af0*/  IMAD.MOV.U32 R4, RZ, RZ, R8 ;  /* 0x000000ffff047224 */ /* 0x000fe200078e0008 */
[----:B------:R-:W1:Y:S01]  /*19b00*/  SHFL.IDX PT, R16, R7, RZ, 0x1c1f ;  /* 0x001c1fff07107589 */ /* 0x000e6200000e0000 */
[----:B------:R-:W-:Y:S01]  /*19b10*/  IMAD R8, R10, c[0x0][0x3d8], RZ ;  /* 0x0000f6000a087a24 */ /* 0x000fe200078e02ff */
[----:B------:R-:W-:Y:S01]  /*19b20*/  IADD3 R20, R3, 0x8, RZ ;  /* 0x0000000803147810 */ /* 0x000fe20007ffe0ff */
[----:B------:R-:W-:Y:S01]  /*19b30*/  IMAD.IADD R5, R9, 0x1, R5 ;  /* 0x0000000109057824 */ /* 0x000fe200078e0205 */
[----:B------:R-:W2:Y:S01]  /*19b40*/  SHFL.IDX PT, R15, R0, 0x1, 0x1c1f ;  /* 0x003c1f00000f7f89 */ /* 0x000ea200000e0000 */
[C---:B------:R-:W-:Y:S01]  /*19b50*/  IMAD R19, R18.reuse, c[0x0][0x3dc], R8 ;  /* 0x0000f70012137a24 */ /* 0x040fe200078e0208 */
[-C--:B------:R-:W-:Y:S01]  /*19b60*/  ISETP.GE.OR P4, PT, R3, R2.reuse, P0 ;  /* 0x000000020300720c */ /* 0x080fe20000786670 */
[----:B------:R-:W-:Y:S01]  /*19b70*/  IMAD.WIDE.U32 R8, R18, c[0x0][0x3d8], R4 ;  /* 0x0000f60012087a25 */ /* 0x000fe200078e0004 */
[----:B------:R-:W3:Y:S01]  /*19b80*/  SHFL.IDX PT, R13, R0, 0x2, 0x1c1f ;  /* 0x005c1f00000d7f89 */ /* 0x000ee200000e0000 */
[----:B------:R-:W-:-:S02]  /*19b90*/  ISETP.GE.OR P3, PT, R20, R2, P0 ;  /* 0x000000021400720c */ /* 0x000fc40000766670 */
[----:B------:R-:W-:Y:S01]  /*19ba0*/  IMAD.SHL.U32 R5, R23, 0x8, RZ ;  /* 0x0000000817057824 */ /* 0x000fe200078e00ff */
[----:B------:R4:W-:Y:S01]  /*19bb0*/  SHFL.IDX PT, R10, R7, 0x3, 0x1c1f ;  /* 0x007c1f00070a7f89 */ /* 0x0009e200000e0000 */
[----:B------:R-:W-:-:S03]  /*19bc0*/  LEA R4, P1, R8, c[0x0][0x380], 0x1 ;  /* 0x0000e00008047a11 */ /* 0x000fc600078208ff */
[----:B------:R3:W3:Y:S01]  /*19bd0*/  SHFL.IDX PT, R11, R0, 0x3, 0x1c1f ;  /* 0x007c1f00000b7f89 */ /* 0x0006e200000e0000 */
[----:B------:R-:W-:-:S03]  /*19be0*/  LOP3.LUT R5, R22, 0x7ffffe00, R5, 0xf8, !PT ;  /* 0x7ffffe0016057812 */ /* 0x000fc600078ef805 */
[----:B------:R-:W-:Y:S02]  /*19bf0*/  SHFL.IDX PT, R48, R4, 0x4, 0x181f ;  /* 0x00981f0004307f89 */ /* 0x000fe400000e0000 */
[----:B------:R-:W-:Y:S02]  /*19c00*/  IMAD.SHL.U32 R5, R5, 0x2, RZ ;  /* 0x0000000205057824 */ /* 0x000fe400078e00ff */
[----:B-1----:R-:W-:Y:S04]  /*19c10*/  @!P4 ST.E [R16.64], R36 ;  /* 0x000000241000c985 */ /* 0x002fe8000c101904 */
[----:B--2---:R-:W-:Y:S04]  /*19c20*/  @!P3 ST.E [R14.64], R37 ;  /* 0x000000250e00b985 */ /* 0x004fe8000c101904 */
[----:B------:R-:W-:Y:S01]  /*19c30*/  SHFL.IDX PT, R14, R4, 0x2, 0x181f ;  /* 0x00581f00040e7f89 */ /* 0x000fe200000e0000 */
[----:B----4-:R-:W-:-:S03]  /*19c40*/  IADD3 R7, R3, 0x48, RZ ;  /* 0x0000004803077810 */ /* 0x010fc60007ffe0ff */
[----:B------:R-:W-:Y:S01]  /*19c50*/  SHFL.IDX PT, R15, R4, 0x3, 0x181f ;  /* 0x00781f00040f7f89 */ /* 0x000fe200000e0000 */
[----:B---3--:R-:W-:Y:S01]  /*19c60*/  IADD3 R0, R3, 0x40, RZ ;  /* 0x0000004003007810 */ /* 0x008fe20007ffe0ff */
[----:B------:R-:W-:Y:S02]  /*19c70*/  IMAD.IADD R3, R9, 0x1, R19 ;  /* 0x0000000109037824 */ /* 0x000fe400078e0213 */
[----:B------:R-:W-:Y:S01]  /*19c80*/  SHFL.IDX PT, R49, R4, 0x6, 0x181f ;  /* 0x00d81f0004317f89 */ /* 0x000fe200000e0000 */
[-C--:B------:R-:W-:Y:S01]  /*19c90*/  ISETP.GE.OR P2, PT, R0, R2.reuse, P0 ;  /* 0x000000020000720c */ /* 0x080fe20000746670 */
[----:B------:R-:W-:Y:S01]  /*19ca0*/  IMAD R0, R24, 0x80, R21 ;  /* 0x0000008018007824 */ /* 0x000fe200078e0215 */
[----:B------:R-:W-:Y:S02]  /*19cb0*/  ISETP.GE.OR P0, PT, R7, R2, P0 ;  /* 0x000000020700720c */ /* 0x000fe40000706670 */
[----:B------:R-:W-:Y:S02]  /*19cc0*/  LEA.HI.X R3, R8, c[0x0][0x384], R3, 0x1, P1 ;  /* 0x0000e10008037a11 */ /* 0x000fe400008f0c03 */
[----:B------:R-:W1:Y:S01]  /*19cd0*/  SHFL.IDX PT, R8, R4, 0x1, 0x181f ;  /* 0x00381f0004087f89 */ /* 0x000e6200000e0000 */
[----:B------:R-:W-:-:S02]  /*19ce0*/  IADD3 R7, R0, 0x10, RZ ;  /* 0x0000001000077810 */ /* 0x000fc40007ffe0ff */
[C---:B------:R-:W-:Y:S01]  /*19cf0*/  IADD3 R32, R0.reuse, 0x40, RZ ;  /* 0x0000004000207810 */ /* 0x040fe20007ffe0ff */
[----:B------:R-:W-:Y:S01]  /*19d00*/  SHFL.IDX PT, R9, R3, RZ, 0x181f ;  /* 0x00181fff03097589 */ /* 0x000fe200000e0000 */
[----:B------:R-:W-:-:S03]  /*19d10*/  IADD3 R54, R0, 0x60, RZ ;  /* 0x0000006000367810 */ /* 0x000fc60007ffe0ff */
[----:B------:R-:W-:Y:S04]  /*19d20*/  @!P2 ST.E [R12.64], R38 ;  /* 0x000000260c00a985 */ /* 0x000fe8000c101904 */
[----:B------:R1:W-:Y:S01]  /*19d30*/  @!P0 ST.E [R10.64], R39 ;  /* 0x000000270a008985 */ /* 0x0003e2000c101904 */
[----:B------:R-:W-:-:S03]  /*19d40*/  ISETP.GE.AND P0, PT, R6, c[0x0][0x3c8], PT ;  /* 0x0000f20006007a0c */ /* 0x000fc60003f06270 */
[----:B------:R-:W2:Y:S01]  /*19d50*/  SHFL.IDX PT, R12, R4, RZ, 0x181f ;  /* 0x00181fff040c7589 */ /* 0x000ea200000e0000 */
[-C--:B------:R-:W-:Y:S02]  /*19d60*/  ISETP.GE.OR P4, PT, R7, R2.reuse, P0 ;  /* 0x000000020700720c */ /* 0x080fe40000786670 */
[C---:B------:R-:W-:Y:S01]  /*19d70*/  ISETP.GE.OR P1, PT, R0.reuse, R2, P0 ;  /* 0x000000020000720c */ /* 0x040fe20000726670 */
[----:B------:R-:W-:Y:S01]  /*19d80*/  LDS.128 R24, [R5+0x80] ;  /* 0x0000800005187984 */ /* 0x000fe20000000c00 */
[----:B------:R-:W-:-:S03]  /*19d90*/  IADD3 R7, R0, 0x20, RZ ;  /* 0x0000002000077810 */ /* 0x000fc60007ffe0ff */
[----:B------:R-:W3:Y:S01]  /*19da0*/  SHFL.IDX PT, R11, R3, 0x1, 0x181f ;  /* 0x00381f00030b7f89 */ /* 0x000ee200000e0000 */
[-C--:B------:R-:W-:Y:S02]  /*19db0*/  ISETP.GE.OR P3, PT, R7, R2.reuse, P0 ;  /* 0x000000020700720c */ /* 0x080fe40000766670 */
[----:B------:R-:W-:Y:S01]  /*19dc0*/  IADD3 R7, R0, 0x30, RZ ;  /* 0x0000003000077810 */ /* 0x000fe20007ffe0ff */
[----:B------:R-:W4:Y:S03]  /*19dd0*/  SHFL.IDX PT, R44, R3, 0x2, 0x181f ;  /* 0x00581f00032c7f89 */ /* 0x000f2600000e0000 */
[----:B------:R-:W-:Y:S01]  /*19de0*/  ISETP.GE.OR P2, PT, R7, R2, P0 ;  /* 0x000000020700720c */ /* 0x000fe20000746670 */
[----:B------:R-:W-:Y:S04]  /*19df0*/  LDS.128 R20, [R5+0x880] ;  /* 0x0008800005147984 */ /* 0x000fe80000000c00 */
[----:B------:R-:W-:Y:S01]  /*19e00*/  LDS.128 R16, [R5+0x1080] ;  /* 0x0010800005107984 */ /* 0x000fe20000000c00 */
[----:B-1----:R-:W-:-:S03]  /*19e10*/  @!P4 LEA R10, P6, R6, R8, 0x1 ;  /* 0x00000008060ac211 */ /* 0x002fc600078c08ff */
[----:B------:R-:W1:Y:S01]  /*19e20*/  SHFL.IDX PT, R45, R3, 0x3, 0x181f ;  /* 0x00781f00032d7f89 */ /* 0x000e6200000e0000 */
[----:B--2---:R-:W-:-:S03]  /*19e30*/  @!P1 LEA R12, P5, R6, R12, 0x1 ;  /* 0x0000000c060c9211 */ /* 0x004fc600078a08ff */
[----:B------:R-:W2:Y:S01]  /*19e40*/  LDS.128 R28, [R5+0x1880] ;  /* 0x00188000051c7984 */ /* 0x000ea20000000c00 */
[----:B------:R-:W-:-:S03]  /*19e50*/  @!P1 LEA.HI.X R13, R6, R9, R53, 0x1, P5 ;  /* 0x00000009060d9211 */ /* 0x000fc600028f0c35 */
[----:B------:R-:W-:Y:S02]  /*19e60*/  LDS.128 R36, [R5+0x2880] ;  /* 0x0028800005247984 */ /* 0x000fe40000000c00 */
[----:B------:R-:W-:Y:S02]  /*19e70*/  P2R R7, PR, RZ, 0x40 ;  /* 0x00000040ff077803 */ /* 0x000fe40000000000 */
[----:B------:R-:W-:Y:S01]  /*19e80*/  LDS.128 R40, [R5+0x3080] ;  /* 0x0030800005287984 */ /* 0x000fe20000000c00 */
[----:B------:R-:W-:Y:S02]  /*19e90*/  ISETP.GE.OR P6, PT, R32, R2, P0 ;  /* 0x000000022000720c */ /* 0x000fe400007c6670 */
[----:B------:R-:W-:Y:S01]  /*19ea0*/  ISETP.NE.AND P5, PT, R7, RZ, PT ;  /* 0x000000ff0700720c */ /* 0x000fe20003fa5270 */
[----:B------:R-:W-:Y:S03]  /*19eb0*/  LDS.128 R32, [R5+0x2080] ;  /* 0x0020800005207984 */ /* 0x000fe60000000c00 */
[C---:B---3--:R-:W-:Y:S01]  /*19ec0*/  @!P4 LEA.HI.X R11, R6.reuse, R11, R53, 0x1, P5 ;  /* 0x0000000b060bc211 */ /* 0x048fe200028f0c35 */
[----:B------:R-:W3:Y:S01]  /*19ed0*/  SHFL.IDX PT, R7, R4, 0x5, 0x181f ;  /* 0x00b81f0004077f89 */ /* 0x000ee200000e0000 */
[----:B------:R-:W-:-:S03]  /*19ee0*/  @!P3 LEA R8, P5, R6, R14, 0x1 ;  /* 0x0000000e0608b211 */ /* 0x000fc600078a08ff */
[----:B------:R-:W2:Y:S01]  /*19ef0*/  SHFL.IDX PT, R52, R3, 0x4, 0x181f ;  /* 0x00981f0003347f89 */ /* 0x000ea200000e0000 */
[C-C-:B----4-:R-:W-:Y:S02]  /*19f00*/  @!P3 LEA.HI.X R9, R6.reuse, R44, R53.reuse, 0x1, P5 ;  /* 0x0000002c0609b211 */ /* 0x150fe400028f0c35 */
[----:B------:R-:W-:Y:S01]  /*19f10*/  @!P2 LEA R14, P5, R6, R15, 0x1 ;  /* 0x0000000f060ea211 */ /* 0x000fe200078a08ff */
[----:B------:R-:W4:Y:S01]  /*19f20*/  SHFL.IDX PT, R51, R3, 0x5, 0x181f ;  /* 0x00b81f0003337f89 */ /* 0x000f2200000e0000 */
[----:B------:R-:W-:Y:S02]  /*19f30*/  IADD3 R44, R0, 0x50, RZ ;  /* 0x00000050002c7810 */ /* 0x000fe40007ffe0ff */
[----:B-1----:R-:W-:Y:S01]  /*19f40*/  @!P2 LEA.HI.X R15, R6, R45, R53, 0x1, P5 ;  /* 0x0000002d060fa211 */ /* 0x002fe200028f0c35 */
[----:B------:R-:W1:Y:S01]  /*19f50*/  SHFL.IDX PT, R50, R3, 0x6, 0x181f ;  /* 0x00d81f0003327f89 */ /* 0x000e6200000e0000 */
[-C--:B------:R-:W-:Y:S02]  /*19f60*/  ISETP.GE.OR P5, PT, R44, R2.reuse, P0 ;  /* 0x000000022c00720c */ /* 0x080fe400007a6670 */
[----:B------:R-:W-:Y:S01]  /*19f70*/  IADD3 R0, R0, 0x70, RZ ;  /* 0x0000007000007810 */ /* 0x000fe20007ffe0ff */
[----:B------:R-:W1:Y:S04]  /*19f80*/  LDS.128 R44, [R5+0x3880] ;  /* 0x00388000052c7984 */ /* 0x000e680000000c00 */
[----:B------:R3:W-:Y:S01]  /*19f90*/  @!P1 ST.E.128 [R12.64], R24 ;  /* 0x000000180c009985 */ /* 0x0007e2000c101d04 */
[----:B------:R-:W-:-:S02]  /*19fa0*/  ISETP.GE.OR P1, PT, R54, R2, P0 ;  /* 0x000000023600720c */ /* 0x000fc40000726670 */
[----:B------:R-:W-:Y:S01]  /*19fb0*/  ISETP.GE.OR P0, PT, R0, R2, P0 ;  /* 0x000000020000720c */ /* 0x000fe20000706670 */
[----:B------:R1:W-:Y:S04]  /*19fc0*/  @!P4 ST.E.128 [R10.64], R20 ;  /* 0x000000140a00c985 */ /* 0x0003e8000c101d04 */
[----:B------:R4:W-:Y:S04]  /*19fd0*/  @!P3 ST.E.128 [R8.64], R16 ;  /* 0x000000100800b985 */ /* 0x0009e8000c101d04 */
[----:B--2---:R2:W-:Y:S04]  /*19fe0*/  @!P2 ST.E.128 [R14.64], R28 ;  /* 0x0000001c0e00a985 */ /* 0x0045e8000c101d04 */
[----:B------:R-:W2:Y:S04]  /*19ff0*/  SHFL.IDX PT, R4, R4, 0x7, 0x181f ;  /* 0x00f81f0004047f89 */ /* 0x000ea800000e0000 */
[----:B------:R-:W2:Y:S01]  /*1a000*/  SHFL.IDX PT, R3, R3, 0x7, 0x181f ;  /* 0x00f81f0003037f89 */ /* 0x000ea200000e0000 */
[----:B---3--:R-:W-:-:S02]  /*1a010*/  @!P6 LEA R12, P4, R6, R48, 0x1 ;  /* 0x00000030060ce211 */ /* 0x008fc400078808ff */
[C---:B-1----:R-:W-:Y:S02]  /*1a020*/  @!P5 LEA R10, P3, R6.reuse, R7, 0x1 ;  /* 0x00000007060ad211 */ /* 0x042fe400078608ff */
[C-C-:B------:R-:W-:Y:S02]  /*1a030*/  @!P6 LEA.HI.X R13, R6.reuse, R52, R53.reuse, 0x1, P4 ;  /* 0x00000034060de211 */ /* 0x140fe400020f0c35 */
[C---:B----4-:R-:W-:Y:S02]  /*1a040*/  @!P1 LEA R8, P2, R6.reuse, R49, 0x1 ;  /* 0x0000003106089211 */ /* 0x050fe400078408ff */
        /* <DEDUP_REMOVED lines=10> */
.L_x_131:
        /* <DEDUP_REMOVED lines=19> */
.L_x_133:
        /* <DEDUP_REMOVED lines=12> */
[----:B------:R-:W-:Y:S01]  /*1a2e0*/  MOV R0, c[0x0][0x4e8] ;  /* 0x00013a0000007a02 */ /* 0x000fe20000000f00 */
[----:B------:R-:W-:Y:S01]  /*1a2f0*/  IMAD R6, R42, c[0x0][0x490], RZ ;  /* 0x000124002a067a24 */ /* 0x000fe200078e02ff */
[----:B------:R-:W-:Y:S01]  /*1a300*/  MOV R2, R4 ;  /* 0x0000000400027202 */ /* 0x000fe20000000f00 */
[----:B------:R-:W-:Y:S01]  /*1a310*/  IMAD.MOV.U32 R3, RZ, RZ, R5 ;  /* 0x000000ffff037224 */ /* 0x000fe200078e0005 */
[----:B------:R-:W-:Y:S01]  /*1a320*/  ISETP.NE.AND P0, PT, R0, 0x1, PT ;  /* 0x000000010000780c */ /* 0x000fe20003f05270 */
[C---:B------:R-:W-:Y:S01]  /*1a330*/  IMAD R6, R55.reuse, c[0x0][0x494], R6 ;  /* 0x0001250037067a24 */ /* 0x040fe200078e0206 */
[----:B------:R-:W-:Y:S01]  /*1a340*/  MOV R0, R8 ;  /* 0x0000000800007202 */ /* 0x000fe20000000f00 */
[----:B------:R-:W-:-:S05]  /*1a350*/  IMAD.WIDE.U32 R2, R55, c[0x0][0x490], R2 ;  /* 0x0001240037027a25 */ /* 0x000fca00078e0002 */
[----:B------:R-:W-:-:S05]  /*1a360*/  IADD3 R3, R6, R3, RZ ;  /* 0x0000000306037210 */ /* 0x000fca0007ffe0ff */
[----:B------:R-:W-:-:S04]  /*1a370*/  @P0 IMAD.HI.U32 R7, R8, c[0x0][0x4ec], RZ ;  /* 0x00013b0008070a27 */ /* 0x000fc800078e00ff */
[----:B------:R-:W-:Y:S01]  /*1a380*/  IMAD.WIDE.U32 R2, R9, c[0x0][0x498], R2 ;  /* 0x0001260009027a25 */ /* 0x000fe200078e0002 */
[----:B------:R-:W-:-:S03]  /*1a390*/  @P0 SHF.R.U32.HI R0, RZ, c[0x0][0x4f0], R7 ;  /* 0x00013c00ff000a19 */ /* 0x000fc60000011607 */
[----:B------:R-:W-:Y:S01]  /*1a3a0*/  IMAD R7, R11, c[0x0][0x498], RZ ;  /* 0x000126000b077a24 */ /* 0x000fe200078e02ff */
[----:B------:R-:W-:Y:S01]  /*1a3b0*/  IADD3 R2, P0, R0, R2, RZ ;  /* 0x0000000200027210 */ /* 0x000fe20007f1e0ff */
[----:B------:R-:W-:Y:S02]  /*1a3c0*/  IMAD.MOV R6, RZ, RZ, -R0 ;  /* 0x000000ffff067224 */ /* 0x000fe400078e0a00 */
[----:B------:R-:W-:Y:S02]  /*1a3d0*/  IMAD R7, R9, c[0x0][0x49c], R7 ;  /* 0x0001270009077a24 */ /* 0x000fe400078e0207 */
[----:B------:R-:W-:Y:S01]  /*1a3e0*/  IMAD R6, R6, c[0x0][0x4e8], R8 ;  /* 0x00013a0006067a24 */ /* 0x000fe200078e0208 */
[----:B------:R-:W-:-:S04]  /*1a3f0*/  SHF.R.S32.HI R8, RZ, 0x1f, R0 ;  /* 0x0000001fff087819 */ /* 0x000fc80000011400 */
[----:B------:R-:W-:Y:S02]  /*1a400*/  SHF.R.S32.HI R0, RZ, 0x1f, R6 ;  /* 0x0000001fff007819 */ /* 0x000fe40000011406 */
[----:B------:R-:W-:-:S03]  /*1a410*/  IADD3.X R3, R8, R3, R7, P0, !PT ;  /* 0x0000000308037210 */ /* 0x000fc600007fe407 */
[----:B------:R-:W-:Y:S02]  /*1a420*/  IMAD R0, R0, c[0x0][0x488], RZ ;  /* 0x0001220000007a24 */ /* 0x000fe400078e02ff */
[----:B------:R-:W-:-:S04]  /*1a430*/  IMAD.WIDE.U32 R2, R6, c[0x0][0x488], R2 ;  /* 0x0001220006027a25 */ /* 0x000fc800078e0002 */
[----:B------:R-:W-:Y:S01]  /*1a440*/  IMAD R0, R6, c[0x0][0x48c], R0 ;  /* 0x0001230006007a24 */ /* 0x000fe200078e0200 */
[----:B------:R-:W-:-:S04]  /*1a450*/  LEA R6, P0, R2, c[0x0][0x450], 0x2 ;  /* 0x0001140002067a11 */ /* 0x000fc800078010ff */
[----:B------:R-:W-:-:S04]  /*1a460*/  IADD3 R0, R3, R0, RZ ;  /* 0x0000000003007210 */ /* 0x000fc80007ffe0ff */
[----:B------:R-:W-:Y:S02]  /*1a470*/  LEA.HI.X R7, R2, c[0x0][0x454], R0, 0x2, P0 ;  /* 0x0001150002077a11 */ /* 0x000fe400000f1400 */
[----:B------:R-:W-:-:S05]  /*1a480*/  MOV R0, 0xff800000 ;  /* 0xff80000000007802 */ /* 0x000fca0000000f00 */
[----:B------:R1:W-:Y:S02]  /*1a490*/  STG.E [R6.64], R0 ;  /* 0x0000000006007986 */ /* 0x0003e4000c101904 */
.L_x_135:
[----:B------:R-:W-:Y:S05]  /*1a4a0*/  BSYNC B0 ;  /* 0x0000000000007941 */ /* 0x000fea0003800000 */
.L_x_134:
[----:B------:R-:W2:Y:S01]  /*1a4b0*/  S2R R12, SR_CTAID.X ;  /* 0x00000000000c7919 */ /* 0x000ea20000002500 */
[----:B-1----:R-:W-:Y:S01]  /*1a4c0*/  IMAD R0, R5, c[0x0][0x3a0], RZ ;  /* 0x0000e80005007a24 */ /* 0x002fe200078e02ff */
[----:B------:R-:W-:Y:S01]  /*1a4d0*/  SHF.R.S32.HI R5, RZ, 0x1f, R10 ;  /* 0x0000001fff057819 */ /* 0x000fe2000001140a */
[----:B------:R-:W-:-:S03]  /*1a4e0*/  IMAD.WIDE.U32 R2, R4, c[0x0][0x3a0], RZ ;  /* 0x0000e80004027a25 */ /* 0x000fc600078e00ff */
[----:B------:R-:W-:Y:S01]  /*1a4f0*/  LEA.HI R5, R5, R10, RZ, 0x3 ;  /* 0x0000000a05057211 */ /* 0x000fe200078f18ff */
[----:B------:R-:W-:Y:S02]  /*1a500*/  IMAD R0, R4, c[0x0][0x3a4], R0 ;  /* 0x0000e90004007a24 */ /* 0x000fe400078e0200 */
[----:B------:R-:W-:Y:S01]  /*1a510*/  IMAD.MOV.U32 R6, RZ, RZ, c[0x0][0x4e8] ;  /* 0x00013a00ff067624 */ /* 0x000fe200078e00ff */
[----:B------:R-:W-:Y:S01]  /*1a520*/  LOP3.LUT R4, R5, 0xfffffff8, RZ, 0xc0, !PT ;  /* 0xfffffff805047812 */ /* 0x000fe200078ec0ff */
[----:B------:R-:W-:Y:S02]  /*1a530*/  IMAD.IADD R3, R3, 0x1, R0 ;  /* 0x0000000103037824 */ /* 0x000fe400078e0200 */
[----:B------:R-:W-:Y:S01]  /*1a540*/  IMAD R0, R42, c[0x0][0x3e8], RZ ;  /* 0x0000fa002a007a24 */ /* 0x000fe200078e02ff */
[----:B------:R-:W-:Y:S01]  /*1a550*/  ISETP.NE.AND P0, PT, R6, 0x1, PT ;  /* 0x000000010600780c */ /* 0x000fe20003f05270 */
[----:B------:R-:W-:Y:S01]  /*1a560*/  IMAD.IADD R8, R10, 0x1, -R4 ;  /* 0x000000010a087824 */ /* 0x000fe200078e0a04 */
[----:B------:R-:W-:Y:S01]  /*1a570*/  SHF.R.S32.HI R10, RZ, 0x3, R5 ;  /* 0x00000003ff0a7819 */ /* 0x000fe20000011405 */
[----:B------:R-:W-:-:S02]  /*1a580*/  IMAD R0, R55, c[0x0][0x3ec], R0 ;  /* 0x0000fb0037007a24 */ /* 0x000fc400078e0200 */
[----:B------:R-:W-:-:S04]  /*1a590*/  IMAD.WIDE.U32 R2, R55, c[0x0][0x3e8], R2 ;  /* 0x0000fa0037027a25 */ /* 0x000fc800078e0002 */
[----:B------:R-:W-:Y:S02]  /*1a5a0*/  IMAD R4, R8, 0x10, R10 ;  /* 0x0000001008047824 */ /* 0x000fe400078e020a */
[----:B------:R-:W-:Y:S02]  /*1a5b0*/  IMAD.IADD R3, R0, 0x1, R3 ;  /* 0x0000000100037824 */ /* 0x000fe400078e0203 */
[----:B--2---:R-:W-:Y:S02]  /*1a5c0*/  IMAD R4, R12, 0x80, R4 ;  /* 0x000000800c047824 */ /* 0x004fe400078e0204 */
[----:B------:R-:W-:Y:S02]  /*1a5d0*/  IMAD R6, R11, c[0x0][0x3f0], RZ ;  /* 0x0000fc000b067a24 */ /* 0x000fe400078e02ff */
[----:B------:R-:W-:-:S04]  /*1a5e0*/  @P0 IMAD.HI.U32 R5, R4, c[0x0][0x4ec], RZ ;  /* 0x00013b0004050a27 */ /* 0x000fc800078e00ff */
[----:B------:R-:W-:Y:S01]  /*1a5f0*/  IMAD.MOV.U32 R0, RZ, RZ, R4 ;  /* 0x000000ffff007224 */ /* 0x000fe200078e0004 */
[----:B------:R-:W-:Y:S01]  /*1a600*/  @P0 SHF.R.U32.HI R0, RZ, c[0x0][0x4f0], R5 ;  /* 0x00013c00ff000a19 */ /* 0x000fe20000011605 */
[C---:B------:R-:W-:Y:S02]  /*1a610*/  IMAD R7, R9.reuse, c[0x0][0x3f4], R6 ;  /* 0x0000fd0009077a24 */ /* 0x040fe400078e0206 */
[----:B------:R-:W-:Y:S01]  /*1a620*/  IMAD.WIDE.U32 R2, R9, c[0x0][0x3f0], R2 ;  /* 0x0000fc0009027a25 */ /* 0x000fe200078e0002 */
[----:B------:R-:W-:-:S03]  /*1a630*/  SHF.R.S32.HI R6, RZ, 0x1f, R0 ;  /* 0x0000001fff067819 */ /* 0x000fc60000011400 */
[----:B------:R-:W-:Y:S02]  /*1a640*/  IMAD.MOV R5, RZ, RZ, -R0 ;  /* 0x000000ffff057224 */ /* 0x000fe400078e0a00 */
[----:B------:R-:W-:Y:S02]  /*1a650*/  IMAD.IADD R3, R3, 0x1, R7 ;  /* 0x0000000103037824 */ /* 0x000fe400078e0207 */
[----:B------:R-:W-:Y:S02]  /*1a660*/  IMAD R5, R5, c[0x0][0x4e8], R4 ;  /* 0x00013a0005057a24 */ /* 0x000fe400078e0204 */
[----:B------:R-:W-:Y:S02]  /*1a670*/  IMAD R6, R6, c[0x0][0x3e0], RZ ;  /* 0x0000f80006067a24 */ /* 0x000fe400078e02ff */
[----:B------:R-:W-:Y:S01]  /*1a680*/  IMAD.WIDE.U32 R2, R0, c[0x0][0x3e0], R2 ;  /* 0x0000f80000027a25 */ /* 0x000fe200078e0002 */
[----:B------:R-:W-:-:S03]  /*1a690*/  SHF.R.S32.HI R4, RZ, 0x1f, R5 ;  /* 0x0000001fff047819 */ /* 0x000fc60000011405 */
[----:B------:R-:W-:Y:S02]  /*1a6a0*/  IMAD R0, R0, c[0x0][0x3e4], R6 ;  /* 0x0000f90000007a24 */ /* 0x000fe400078e0206 */
[----:B-----5:R-:W-:Y:S02]  /*1a6b0*/  IMAD R19, R19, c[0x0][0x4e8], RZ ;  /* 0x00013a0013137a24 */ /* 0x020fe400078e02ff */
        /* <DEDUP_REMOVED lines=14> */
[----:B------:R-:W-:-:S02]  /*1a7a0*/  IADD3 R8, R2, 0x10, RZ ;  /* 0x0000001002087810 */ /* 0x000fc40007ffe0ff */
[-C--:B------:R-:W-:Y:S01]  /*1a7b0*/  ISETP.GE.OR P1, PT, R2, R19.reuse, P0 ;  /* 0x000000130200720c */ /* 0x080fe20000726670 */
[----:B------:R-:W3:Y:S01]  /*1a7c0*/  SHFL.IDX PT, R9, R3, 0x1, 0x181f ;  /* 0x00381f0003097f89 */ /* 0x000ee200000e0000 */
[-C--:B------:R-:W-:Y:S02]  /*1a7d0*/  ISETP.GE.OR P5, PT, R8, R19.reuse, P0 ;  /* 0x000000130800720c */ /* 0x080fe400007a6670 */
[C---:B------:R-:W-:Y:S01]  /*1a7e0*/  IADD3 R14, R2.reuse, 0x20, RZ ;  /* 0x00000020020e7810 */ /* 0x040fe20007ffe0ff */
[----:B------:R-:W4:Y:S01]  /*1a7f0*/  SHFL.IDX PT, R8, R4, 0x2, 0x181f ;  /* 0x00581f0004087f89 */ /* 0x000f2200000e0000 */
[----:B------:R-:W-:Y:S02]  /*1a800*/  IADD3 R10, R2, 0x40, RZ ;  /* 0x00000040020a7810 */ /* 0x000fe40007ffe0ff */
[----:B------:R-:W-:Y:S01]  /*1a810*/  ISETP.GE.OR P4, PT, R14, R19, P0 ;  /* 0x000000130e00720c */ /* 0x000fe20000786670 */
[----:B------:R-:W3:Y:S01]  /*1a820*/  SHFL.IDX PT, R12, R3, 0x2, 0x181f ;  /* 0x00581f00030c7f89 */ /* 0x000ee200000e0000 */
[----:B------:R-:W-:-:S02]  /*1a830*/  IADD3 R13, R2, 0x30, RZ ;  /* 0x00000030020d7810 */ /* 0x000fc40007ffe0ff */
[-C--:B------:R-:W-:Y:S01]  /*1a840*/  ISETP.GE.OR P6, PT, R10, R19.reuse, P0 ;  /* 0x000000130a00720c */ /* 0x080fe200007c6670 */
[----:B------:R-:W3:Y:S01]  /*1a850*/  SHFL.IDX PT, R11, R4, 0x3, 0x181f ;  /* 0x00781f00040b7f89 */ /* 0x000ee200000e0000 */
[C---:B-1----:R-:W-:Y:S02]  /*1a860*/  @!P1 LEA R6, P2, R0.reuse, R6, 0x1 ;  /* 0x0000000600069211 */ /* 0x042fe400078408ff */
[----:B------:R-:W-:Y:S01]  /*1a870*/  ISETP.GE.OR P3, PT, R13, R19, P0 ;  /* 0x000000130d00720c */ /* 0x000fe20000766670 */
[----:B------:R-:W1:Y:S01]  /*1a880*/  SHFL.IDX PT, R14, R3, 0x3, 0x181f ;  /* 0x00781f00030e7f89 */ /* 0x000e6200000e0000 */
[----:B--2---:R-:W-:-:S03]  /*1a890*/  @!P1 LEA.HI.X R7, R0, R7, R20, 0x1, P2 ;  /* 0x0000000700079211 */ /* 0x004fc600010f0c14 */
[----:B------:R-:W2:Y:S04]  /*1a8a0*/  SHFL.IDX PT, R10, R4, 0x4, 0x181f ;  /* 0x00981f00040a7f89 */ /* 0x000ea800000e0000 */
[----:B------:R1:W-:Y:S04]  /*1a8b0*/  @!P1 ST.E.128 [R6.64], RZ ;  /* 0x000000ff06009985 */ /* 0x0003e8000c101d04 */
[----:B------:R-:W-:Y:S04]  /*1a8c0*/  SHFL.IDX PT, R13, R4, 0x5, 0x181f ;  /* 0x00b81f00040d7f89 */ /* 0x000fe800000e0000 */
[----:B------:R-:W-:Y:S04]  /*1a8d0*/  SHFL.IDX PT, R15, R4, 0x6, 0x181f ;  /* 0x00d81f00040f7f89 */ /* 0x000fe800000e0000 */
[----:B------:R-:W2:Y:S04]  /*1a8e0*/  SHFL.IDX PT, R18, R3, 0x4, 0x181f ;  /* 0x00981f0003127f89 */ /* 0x000ea800000e0000 */
[----:B------:R-:W2:Y:S04]  /*1a8f0*/  SHFL.IDX PT, R17, R3, 0x5, 0x181f ;  /* 0x00b81f0003117f89 */ /* 0x000ea800000e0000 */
[----:B------:R-:W2:Y:S04]  /*1a900*/  SHFL.IDX PT, R16, R3, 0x6, 0x181f ;  /* 0x00d81f0003107f89 */ /* 0x000ea800000e0000 */
[----:B------:R-:W2:Y:S01]  /*1a910*/  SHFL.IDX PT, R4, R4, 0x7, 0x181f ;  /* 0x00f81f0004047f89 */ /* 0x000ea200000e0000 */
[----:B-1----:R-:W-:-:S02]  /*1a920*/  IADD3 R7, R2, 0x50, RZ ;  /* 0x0000005002077810 */ /* 0x002fc40007ffe0ff */
[C---:B------:R-:W-:Y:S01]  /*1a930*/  @!P5 LEA R6, P1, R0.reuse, R5, 0x1 ;  /* 0x000000050006d211 */ /* 0x040fe200078208ff */
[----:B------:R-:W1:Y:S01]  /*1a940*/  SHFL.IDX PT, R3, R3, 0x7, 0x181f ;  /* 0x00f81f0003037f89 */ /* 0x000e6200000e0000 */
[----:B------:R-:W-:Y:S02]  /*1a950*/  ISETP.GE.OR P2, PT, R7, R19, P0 ;  /* 0x000000130700720c */ /* 0x000fe40000746670 */
[C---:B---3--:R-:W-:Y:S02]  /*1a960*/  @!P5 LEA.HI.X R7, R0.reuse, R9, R20, 0x1, P1 ;  /* 0x000000090007d211 */ /* 0x048fe400008f0c14 */
[----:B----4-:R-:W-:Y:S02]  /*1a970*/  @!P4 LEA R8, P1, R0, R8, 0x1 ;  /* 0x000000080008c211 */ /* 0x010fe400078208ff */
[C---:B------:R-:W-:Y:S01]  /*1a980*/  IADD3 R9, R2.reuse, 0x60, RZ ;  /* 0x0000006002097810 */ /* 0x040fe20007ffe0ff */
[----:B------:R3:W-:Y:S01]  /*1a990*/  @!P5 ST.E.128 [R6.64], RZ ;  /* 0x000000ff0600d985 */ /* 0x0007e2000c101d04 */
[----:B------:R-:W-:-:S09]  /*1a9a0*/  IADD3 R2, R2, 0x70, RZ ;  /* 0x0000007002027810 */ /* 0x000fd20007ffe0ff */
[----:B------:R-:W-:Y:S02]  /*1a9b0*/  P2R R5, PR, RZ, 0x2 ;  /* 0x00000002ff057803 */ /* 0x000fe40000000000 */
[-C--:B------:R-:W-:Y:S02]  /*1a9c0*/  ISETP.GE.OR P1, PT, R9, R19.reuse, P0 ;  /* 0x000000130900720c */ /* 0x080fe40000726670 */
[----:B------:R-:W-:Y:S02]  /*1a9d0*/  ISETP.NE.AND P5, PT, R5, RZ, PT ;  /* 0x000000ff0500720c */ /* 0x000fe40003fa5270 */
[----:B------:R-:W-:Y:S02]  /*1a9e0*/  ISETP.GE.OR P0, PT, R2, R19, P0 ;  /* 0x000000130200720c */ /* 0x000fe40000706670 */
[----:B------:R-:W-:-:S05]  /*1a9f0*/  @!P4 LEA.HI.X R9, R0, R12, R20, 0x1, P5 ;  /* 0x0000000c0009c211 */ /* 0x000fca00028f0c14 */
[----:B------:R4:W-:Y:S01]  /*1aa00*/  @!P4 ST.E.128 [R8.64], RZ ;  /* 0x000000ff0800c985 */ /* 0x0009e2000c101d04 */
[----:B---3--:R-:W-:-:S04]  /*1aa10*/  @!P3 LEA R6, P5, R0, R11, 0x1 ;  /* 0x0000000b0006b211 */ /* 0x008fc800078a08ff */
[C---:B------:R-:W-:Y:S02]  /*1aa20*/  @!P3 LEA.HI.X R7, R0.reuse, R14, R20, 0x1, P5 ;  /* 0x0000000e0007b211 */ /* 0x040fe400028f0c14 */
[----:B--2---:R-:W-:-:S03]  /*1aa30*/  @!P6 LEA R10, P5, R0, R10, 0x1 ;  /* 0x0000000a000ae211 */ /* 0x004fc600078a08ff */
[----:B------:R2:W-:Y:S01]  /*1aa40*/  @!P3 ST.E.128 [R6.64], RZ ;  /* 0x000000ff0600b985 */ /* 0x0005e2000c101d04 */
[----:B------:R-:W-:-:S05]  /*1aa50*/  @!P6 LEA.HI.X R11, R0, R18, R20, 0x1, P5 ;  /* 0x00000012000be211 */ /* 0x000fca00028f0c14 */
[----:B------:R3:W-:Y:S01]  /*1aa60*/  @!P6 ST.E.128 [R10.64], RZ ;  /* 0x000000ff0a00e985 */ /* 0x0007e2000c101d04 */
[----:B----4-:R-:W-:-:S04]  /*1aa70*/  @!P2 LEA R8, P4, R0, R13, 0x1 ;  /* 0x0000000d0008a211 */ /* 0x010fc800078808ff */
[----:B------:R-:W-:-:S05]  /*1aa80*/  @!P2 LEA.HI.X R9, R0, R17, R20, 0x1, P4 ;  /* 0x000000110009a211 */ /* 0x000fca00020f0c14 */
[----:B------:R3:W-:Y:S01]  /*1aa90*/  @!P2 ST.E.128 [R8.64], RZ ;  /* 0x000000ff0800a985 */ /* 0x0007e2000c101d04 */
[----:B--2---:R-:W-:-:S04]  /*1aaa0*/  @!P1 LEA R6, P3, R0, R15, 0x1 ;  /* 0x0000000f00069211 */ /* 0x004fc800078608ff */
[----:B------:R-:W-:-:S05]  /*1aab0*/  @!P1 LEA.HI.X R7, R0, R16, R20, 0x1, P3 ;  /* 0x0000001000079211 */ /* 0x000fca00018f0c14 */
[----:B------:R3:W-:Y:S01]  /*1aac0*/  @!P1 ST.E.128 [R6.64], RZ ;  /* 0x000000ff06009985 */ /* 0x0007e2000c101d04 */
[----:B------:R-:W-:Y:S05]  /*1aad0*/  @P0 EXIT ;  /* 0x000000000000094d */ /* 0x000fea0003800000 */
[----:B-1----:R-:W-:-:S04]  /*1aae0*/  LEA R2, P0, R0, R4, 0x1 ;  /* 0x0000000400027211 */ /* 0x002fc800078008ff */
[----:B------:R-:W-:-:S05]  /*1aaf0*/  LEA.HI.X R3, R0, R3, R20, 0x1, P0 ;  /* 0x0000000300037211 */ /* 0x000fca00000f0c14 */
[----:B------:R-:W-:Y:S01]  /*1ab00*/  ST.E.128 [R2.64], RZ ;  /* 0x000000ff02007985 */ /* 0x000fe2000c101d04 */
[----:B------:R-:W-:Y:S05]  /*1ab10*/  EXIT ;  /* 0x000000000000794d */ /* 0x000fea0003800000 */
.L_x_136:
        /* <DEDUP_REMOVED lines=14> */
.L_x_737:


//--------------------- .text._ZN7cutlass13device_kernelIN5flash19enable_sm80_to_sm89INS1_16FlashAttnFwdSm80INS1_25CollectiveMainloopFwdSm80ILi4ELi1ELb0EN4cute5tupleIJNS5_1CILi128EEENS7_ILi96EEENS7_ILi64EEEEEELi64ENS_10bfloat16_tEfNS_4arch4Sm80ELb0ELb1ELb1ELb0ELb0ELb0ELb1ELb0EEENS1_21CollectiveEpilogueFwdINS6_IJS8_SA_S9_EEENS6_IJNS7_ILi1EEESI_SI_EEESC_SE_Li128ELb0ELb1ELb0ELb0EEENS1_19SingleTileSchedulerILb0ELb0ELb1ELi128EEEEEEEEEvNT_6ParamsE --------------------------
	.section	.text._ZN7cutlass13device_kernelIN5flash19enable_sm80_to_sm89INS1_16FlashAttnFwdSm80INS1_25CollectiveMainloopFwdSm80ILi4ELi1ELb0EN4cute5tupleIJNS5_1CILi128EEENS7_ILi96EEENS7_ILi64EEEEEELi64ENS_10bfloat16_tEfNS_4arch4Sm80ELb0ELb1ELb1ELb0ELb0ELb0ELb1ELb0EEENS1_21CollectiveEpilogueFwdINS6_IJS8_SA_S9_EEENS6_IJNS7_ILi1EEESI_SI_EEESC_SE_Li128ELb0ELb1ELb0ELb0EEENS1_19SingleTileSchedulerILb0ELb0ELb1ELi128EEEEEEEEEvNT_6ParamsE,"ax",@progbits
	.sectioninfo	@"SHI_REGISTERS=255"
	.align	128
.text._ZN7cutlass13device_kernelIN5flash19enable_sm80_to_sm89INS1_16FlashAttnFwdSm80INS1_25CollectiveMainloopFwdSm80ILi4ELi1ELb0EN4cute5tupleIJNS5_1CILi128EEENS7_ILi96EEENS7_ILi64EEEEEELi64ENS_10bfloat16_tEfNS_4arch4Sm80ELb0ELb1ELb1ELb0ELb0ELb0ELb1ELb0EEENS1_21CollectiveEpilogueFwdINS6_IJS8_SA_S9_EEENS6_IJNS7_ILi1EEESI_SI_EEESC_SE_Li128ELb0ELb1ELb0ELb0EEENS1_19SingleTileSchedulerILb0ELb0ELb1ELi128EEEEEEEEEvNT_6ParamsE:
        .type           _ZN7cutlass13device_kernelIN5flash19enable_sm80_to_sm89INS1_16FlashAttnFwdSm80INS1_25CollectiveMainloopFwdSm80ILi4ELi1ELb0EN4cute5tupleIJNS5_1CILi128EEENS7_ILi96EEENS7_ILi64EEEEEELi64ENS_10bfloat16_tEfNS_4arch4Sm80ELb0ELb1ELb1ELb0ELb0ELb0ELb1ELb0EEENS1_21CollectiveEpilogueFwdINS6_IJS8_SA_S9_EEENS6_IJNS7_ILi1EEESI_SI_EEESC_SE_Li128ELb0ELb1ELb0ELb0EEENS1_19SingleTileSchedulerILb0ELb0ELb1ELi128EEEEEEEEEvNT_6ParamsE,@function
        .size           _ZN7cutlass13device_kernelIN5flash19enable_sm80_to_sm89INS1_16FlashAttnFwdSm80INS1_25CollectiveMainloopFwdSm80ILi4ELi1ELb0EN4cute5tupleIJNS5_1CILi128EEENS7_ILi96EEENS7_ILi64EEEEEELi64ENS_10bfloat16_tEfNS_4arch4Sm80ELb0ELb1ELb1ELb0ELb0ELb0ELb1ELb0EEENS1_21CollectiveEpilogueFwdINS6_IJS8_SA_S9_EEENS6_IJNS7_ILi1EEESI_SI_EEESC_SE_Li128ELb0ELb1ELb0ELb0EEENS1_19SingleTileSchedulerILb0ELb0ELb1ELi128EEEEEEEEEvNT_6ParamsE,(.L_x_738 - _ZN7cutlass13device_kernelIN5flash19enable_sm80_to_sm89INS1_16FlashAttnFwdSm80INS1_25CollectiveMainloopFwdSm80ILi4ELi1ELb0EN4cute5tupleIJNS5_1CILi128EEENS7_ILi96EEENS7_ILi64EEEEEELi64ENS_10bfloat16_tEfNS_4arch4Sm80ELb0ELb1ELb1ELb0ELb0ELb0ELb1ELb0EEENS1_21CollectiveEpilogueFwdINS6_IJS8_SA_S9_EEENS6_IJNS7_ILi1EEESI_SI_EEESC_SE_Li128ELb0ELb1ELb0ELb0EEENS1_19SingleTileSchedulerILb0ELb0ELb1ELi128EEEEEEEEEvNT_6ParamsE)
        .other          _ZN7cutlass13device_kernelIN5flash19enable_sm80_to_sm89INS1_16FlashAttnFwdSm80INS1_25CollectiveMainloopFwdSm80ILi4ELi1ELb0EN4cute5tupleIJNS5_1CILi128EEENS7_ILi96EEENS7_ILi64EEEEEELi64ENS_10bfloat16_tEfNS_4arch4Sm80ELb0ELb1ELb1ELb0ELb0ELb0ELb1ELb0EEENS1_21CollectiveEpilogueFwdINS6_IJS8_SA_S9_EEENS6_IJNS7_ILi1EEESI_SI_EEESC_SE_Li128ELb0ELb1ELb0ELb0EEENS1_19SingleTileSchedulerILb0ELb0ELb1ELi128EEEEEEEEEvNT_6ParamsE,@"STO_CUDA_ENTRY STV_DEFAULT"
_ZN7cutlass13device_kernelIN5flash19enable_sm80_to_sm89INS1_16FlashAttnFwdSm80INS1_25CollectiveMainloopFwdSm80ILi4ELi1ELb0EN4cute5tupleIJNS5_1CILi128EEENS7_ILi96EEENS7_ILi64EEEEEELi64ENS_10bfloat16_tEfNS_4arch4Sm80ELb0ELb1ELb1ELb0ELb0ELb0ELb1ELb0EEENS1_21CollectiveEpilogueFwdINS6_IJS8_SA_S9_EEENS6_IJNS7_ILi1EEESI_SI_EEESC_SE_Li128ELb0ELb1ELb0ELb0EEENS1_19SingleTileSchedulerILb0ELb0ELb1ELi128EEEEEEEEEvNT_6ParamsE:
[----:B------:R-:W-:-:S03]  /*0000*/  MOV R1, c[0x0][0x28] ;  /* 0x00000a0000017a02 */ /* 0x000fc60000000f00 */
[----:B------:R-:W1:Y:S01]  /*0010*/  S2R R28, SR_CTAID.Z ;  /* 0x00000000001c7919 */ /* 0x000e620000002700 */
[----:B------:R-:W-:Y:S02]  /*0020*/  IADD3 R1, R1, -0x68, RZ ;  /* 0xffffff9801017810 */ /* 0x000fe40007ffe0ff */
[----:B-1----:R-:W-:-:S13]  /*0030*/  ISETP.GE.AND P0, PT, R28, RZ, PT ;  /* 0x000000ff1c00720c */ /* 0x002fda0003f06270 */
[----:B------:R-:W-:Y:S05]  /*0040*/  @!P0 EXIT ;  /* 0x000000000000894d */ /* 0x000fea0003800000 */
[----:B------:R-:W1:Y:S01]  /*0050*/  S2UR UR7, SR_CTAID.X ;  /* 0x00000000000779c3 */ /* 0x000e620000002500 */
[----:B------:R-:W-:Y:S01]  /*0060*/  ULDC UR9, c[0x0][0x2c4] ;  /* 0x0000b10000097ab9 */ /* 0x000fe20000000800 */
[----:B------:R-:W2:Y:S01]  /*0070*/  S2R R202, SR_TID.X ;  /* 0x0000000000ca7919 */ /* 0x000ea20000002100 */
[----:B------:R-:W-:Y:S02]  /*0080*/  UISETP.NE.AND UP2, UPT, UR9, 0x1, UPT ;  /* 0x000000010900788c */ /* 0x000fe4000bf45270 */
[----:B------:R-:W-:Y:S02]  /*0090*/  ULDC.64 UR4, c[0x0][0x2c8] ;  /* 0x0000b20000047ab9 */ /* 0x000fe40000000a00 */
[----:B------:R-:W-:Y:S02]  /*00a0*/  UMOV UR8, 0x1 ;  /* 0x0000000100087882 */ /* 0x000fe40000000000 */
[----:B------:R-:W-:Y:S02]  /*00b0*/  ULDC UR6, c[0x0][0x168] ;  /* 0x00005a0000067ab9 */ /* 0x000fe40000000800 */
[----:B------:R-:W-:-:S02]  /*00c0*/  UIADD3 UR6, UR8, -UR6, URZ ;  /* 0x8000000608067290 */ /* 0x000fc4000fffe03f */
[----:B-1----:R-:W-:-:S04]  /*00d0*/  USHF.L.U32 UR7, UR7, 0x7, URZ ;  /* 0x0000000707077899 */ /* 0x002fc8000800063f */
[----:B------:R-:W-:Y:S02]  /*00e0*/  @UP2 UIADD3 UR12, UR7, 0x7f, URZ ;  /* 0x0000007f070c2890 */ /* 0x000fe4000fffe03f */
[----:B------:R-:W-:Y:S02]  /*00f0*/  UIADD3 UR10, UR7, 0x7f, URZ ;  /* 0x0000007f070a7890 */ /* 0x000fe4000fffe03f */
[----:B------:R-:W-:-:S04]  /*0100*/  UIMAD.WIDE.U32 UR12, UR12, UR4, URZ ;  /* 0x000000040c0c72a5 */ /* 0x000fc8000f8e003f */
[----:B------:R-:W-:-:S03]  /*0110*/  @UP2 USHF.R.U32.HI UR10, URZ, UR5, UR13 ;  /* 0x000000053f0a2299 */ /* 0x000fc6000801160d */
[----:B------:R-:W-:Y:S02]  /*0120*/  ULDC.64 UR4, c[0x0][0x328] ;  /* 0x0000ca0000047ab9 */ /* 0x000fe40000000a00 */
[----:B------:R-:W-:-:S03]  /*0130*/  UISETP.LE.AND UP1, UPT, UR8, UR5, UPT ;  /* 0x000000050800728c */ /* 0x000fc6000bf23270 */
[----:B------:R-:W-:Y:S02]  /*0140*/  ULDC UR5, c[0x0][0x1d0] ;  /* 0x0000740000057ab9 */ /* 0x000fe40000000800 */
[----:B------:R-:W-:Y:S01]  /*0150*/  UIADD3 UR5, UR10, UR5, UR6 ;  /* 0x000000050a057290 */ /* 0x000fe2000fffe006 */
[----:B------:R-:W-:-:S03]  /*0160*/  PLOP3.LUT P0, PT, PT, PT, UP1, 0x40, 0x0 ;  /* 0x000000000000781c */ /* 0x000fc60003f0e818 */
[----:B------:R-:W-:-:S06]  /*0170*/  UIADD3 UR4, UR5, UR4, URZ ;  /* 0x0000000405047290 */ /* 0x000fcc000fffe03f */
[----:B------:R-:W-:-:S04]  /*0180*/  MOV R0, UR4 ;  /* 0x0000000400007c02 */ /* 0x000fc80008000f00 */
[----:B------:R-:W-:Y:S05]  /*0190*/  @P0 BRA `(.L_x_137) ;  /* 0x0000013000000947 */ /* 0x000fea0003800000 */
[----:B--2---:R-:W-:Y:S01]  /*01a0*/  ISETP.LT.AND P0, PT, RZ, UR5, PT ;  /* 0x00000005ff007c0c */ /* 0x004fe2000bf01270 */
[----:B------:R-:W-:-:S12]  /*01b0*/  UIADD3 UR6, UR5, -0x1, URZ ;  /* 0xffffffff05067890 */ /* 0x000fd8000fffe03f */
[----:B------:R-:W-:Y:S05]  /*01c0*/  @P0 BRA `(.L_x_138) ;  /* 0x0000008000000947 */ /* 0x000fea0003800000 */
[----:B------:R-:W-:Y:S02]  /*01d0*/  ULDC UR4, c[0x0][0x32c] ;  /* 0x0000cb0000047ab9 */ /* 0x000fe40000000800 */
[----:B------:R-:W-:Y:S02]  /*01e0*/  UISETP.NE.AND UP0, UPT, UR8, UR4, UPT ;  /* 0x000000040800728c */ /* 0x000fe4000bf05270 */
[----:B------:R-:W-:-:S03]  /*01f0*/  UIADD3 UR6, -UR5, URZ, URZ ;  /* 0x0000003f05067290 */ /* 0x000fc6000fffe13f */
[----:B------:R-:W-:Y:S02]  /*0200*/  ULDC.64 UR4, c[0x0][0x330] ;  /* 0x0000cc0000047ab9 */ /* 0x000fe40000000a00 */
[----:B------:R-:W-:-:S04]  /*0210*/  UIMAD.WIDE.U32 UR10, UR6, UR4, URZ ;  /* 0x00000004060a72a5 */ /* 0x000fc8000f8e003f */
[----:B------:R-:W-:-:S04]  /*0220*/  @UP0 USHF.R.U32.HI UR6, URZ, UR5, UR11 ;  /* 0x000000053f060299 */ /* 0x000fc8000801160b */
[----:B------:R-:W-:Y:S01]  /*0230*/  ULOP3.LUT UR6, URZ, UR6, URZ, 0x33, !UPT ;  /* 0x000000063f067292 */ /* 0x000fe2000f8e333f */
[----:B------:R-:W-:Y:S05]  /*0240*/  BRA `(.L_x_139) ;  /* 0x0000005000007947 */ /* 0x000fea0003800000 */
.L_x_138:
[----:B------:R-:W-:Y:S02]  /*0250*/  ULDC UR4, c[0x0][0x32c] ;  /* 0x0000cb0000047ab9 */ /* 0x000fe40000000800 */
[----:B------:R-:W-:-:S03]  /*0260*/  UISETP.NE.AND UP0, UPT, UR8, UR4, UPT ;  /* 0x000000040800728c */ /* 0x000fc6000bf05270 */
[----:B------:R-:W-:Y:S02]  /*0270*/  ULDC.64 UR4, c[0x0][0x330] ;  /* 0x0000cc0000047ab9 */ /* 0x000fe40000000a00 */
[----:B------:R-:W-:-:S06]  /*0280*/  UIMAD.WIDE.U32 UR10, UR6, UR4, URZ ;  /* 0x00000004060a72a5 */ /* 0x000fcc000f8e003f */
[----:B------:R-:W-:Y:S02]  /*0290*/  @UP0 USHF.R.U32.HI UR6, URZ, UR5, UR11 ;  /* 0x000000053f060299 */ /* 0x000fe4000801160b */
.L_x_139:
[----:B------:R-:W-:Y:S02]  /*02a0*/  ULDC UR4, c[0x0][0x32c] ;  /* 0x0000cb0000047ab9 */ /* 0x000fe40000000800 */
[----:B------:R-:W-:-:S06]  /*02b0*/  UIMAD UR4, UR6, UR4, UR4 ;  /* 0x00000004060472a4 */ /* 0x000fcc000f8e0204 */
[----:B------:R-:W-:-:S03]  /*02c0*/  IMNMX R0, R0, UR4, PT ;  /* 0x0000000400007c17 */ /* 0x000fc6000b800200 */
.L_x_137:
[----:B--2---:R-:W-:Y:S01]  /*02d0*/  UMOV UR8, 0x5f ;  /* 0x0000005f00087882 */ /* 0x004fe20000000000 */
[----:B------:R-:W-:Y:S01]  /*02e0*/  IADD3 R0, R0, 0x5f, RZ ;  /* 0x0000005f00007810 */ /* 0x000fe20007ffe0ff */
[----:B------:R-:W-:Y:S01]  /*02f0*/  ULDC UR6, c[0x0][0x1d0] ;  /* 0x0000740000067ab9 */ /* 0x000fe20000000800 */
[----:B------:R-:W-:Y:S01]  /*0300*/  PLOP3.LUT P0, PT, PT, PT, UP1, 0x40, 0x0 ;  /* 0x000000000000781c */ /* 0x000fe20003f0e818 */
[----:B------:R-:W-:Y:S02]  /*0310*/  UIADD3 UR8, UR8, UR6, URZ ;  /* 0x0000000608087290 */ /* 0x000fe4000fffe03f */
[----:B------:R-:W-:Y:S01]  /*0320*/  ULDC.64 UR4, c[0x0][0x2c8] ;  /* 0x0000b20000047ab9 */ /* 0x000fe20000000a00 */
[----:B------:R-:W-:Y:S01]  /*0330*/  IMAD.HI R0, R0, 0x2aaaaaab, RZ ;  /* 0x2aaaaaab00007827 */ /* 0x000fe200078e02ff */
[----:B------:R-:W-:Y:S02]  /*0340*/  UIMAD.WIDE UR10, UR8, 0x2aaaaaab, URZ ;  /* 0x2aaaaaab080a78a5 */ /* 0x000fe4000f8e023f */
[----:B------:R-:W-:-:S02]  /*0350*/  UIMAD.WIDE.U32 UR12, UR7, UR4, URZ ;  /* 0x00000004070c72a5 */ /* 0x000fc4000f8e003f */
[----:B------:R-:W-:Y:S01]  /*0360*/  ULDC UR8, c[0x0][0x168] ;  /* 0x00005a0000087ab9 */ /* 0x000fe20000000800 */
[----:B------:R-:W-:Y:S01]  /*0370*/  SHF.R.U32.HI R2, RZ, 0x1f, R0 ;  /* 0x0000001fff027819 */ /* 0x000fe20000011600 */
[----:B------:R-:W-:Y:S02]  /*0380*/  UIADD3 UR6, UR6, -UR8, URZ ;  /* 0x8000000806067290 */ /* 0x000fe4000fffe03f */
[----:B------:R-:W-:Y:S01]  /*0390*/  USHF.R.U32.HI UR8, URZ, 0x1f, UR11 ;  /* 0x0000001f3f087899 */ /* 0x000fe2000801160b */
[----:B------:R-:W-:Y:S01]  /*03a0*/  LEA.HI.SX32 R0, R0, R2, 0x1c ;  /* 0x0000000200007211 */ /* 0x000fe200078fe2ff */
[----:B------:R-:W-:Y:S02]  /*03b0*/  UMOV UR4, UR7 ;  /* 0x0000000700047c82 */ /* 0x000fe40008000000 */
[----:B------:R-:W-:Y:S02]  /*03c0*/  @UP2 USHF.R.U32.HI UR4, URZ, UR5, UR13 ;  /* 0x000000053f042299 */ /* 0x000fe4000801160d */
[----:B------:R-:W-:-:S02]  /*03d0*/  ULEA.HI.SX32 UR11, UR11, UR8, 0x1c ;  /* 0x000000080b0b7291 */ /* 0x000fc4000f8fe23f */
[----:B------:R-:W-:Y:S02]  /*03e0*/  UIADD3 UR4, UR6, UR4, URZ ;  /* 0x0000000406047290 */ /* 0x000fe4000fffe03f */
[----:B------:R-:W-:Y:S02]  /*03f0*/  ULDC UR5, c[0x0][0x324] ;  /* 0x0000c90000057ab9 */ /* 0x000fe40000000800 */
[----:B------:R-:W-:Y:S01]  /*0400*/  UIADD3 UR8, UR4, -UR5, URZ ;  /* 0x8000000504087290 */ /* 0x000fe2000fffe03f */
[----:B------:R-:W-:Y:S01]  /*0410*/  IMNMX R242, R0, UR11, PT ;  /* 0x0000000b00f27c17 */ /* 0x000fe2000b800200 */
[----:B------:R-:W-:Y:S05]  /*0420*/  @P0 BRA `(.L_x_140) ;  /* 0x0000015000000947 */ /* 0x000fea0003800000 */
[----:B------:R-:W-:Y:S02]  /*0430*/  UMOV UR10, UR4 ;  /* 0x00000004000a7c82 */ /* 0x000fe40008000000 */
[----:B------:R-:W-:-:S06]  /*0440*/  UISETP.GT.AND UP0, UPT, UR10, -0x1, UPT ;  /* 0xffffffff0a00788c */ /* 0x000fcc000bf04270 */
[----:B------:R-:W-:-:S13]  /*0450*/  PLOP3.LUT P0, PT, PT, PT, UP0, 0x80, 0x0 ;  /* 0x000000000000781c */ /* 0x000fda0003f0f008 */
[----:B------:R-:W-:Y:S05]  /*0460*/  @P0 BRA `(.L_x_141) ;  /* 0x0000008000000947 */ /* 0x000fea0003800000 */
[----:B------:R-:W-:Y:S02]  /*0470*/  ULDC UR4, c[0x0][0x32c] ;  /* 0x0000cb0000047ab9 */ /* 0x000fe40000000800 */
[----:B------:R-:W-:Y:S02]  /*0480*/  UISETP.NE.AND UP0, UPT, UR4, 0x1, UPT ;  /* 0x000000010400788c */ /* 0x000fe4000bf05270 */
[----:B------:R-:W-:Y:S02]  /*0490*/  ULOP3.LUT UR10, URZ, UR10, URZ, 0x33, !UPT ;  /* 0x0000000a3f0a7292 */ /* 0x000fe4000f8e333f */
[----:B------:R-:W-:Y:S02]  /*04a0*/  ULDC.64 UR4, c[0x0][0x330] ;  /* 0x0000cc0000047ab9 */ /* 0x000fe40000000a00 */
[----:B------:R-:W-:-:S05]  /*04b0*/  UIMAD.WIDE.U32 UR12, UR10, UR4, URZ ;  /* 0x000000040a0c72a5 */ /* 0x000fca000f8e003f */
[----:B------:R-:W-:-:S04]  /*04c0*/  @UP0 USHF.R.U32.HI UR10, URZ, UR5, UR13 ;  /* 0x000000053f0a0299 */ /* 0x000fc8000801160d */
[----:B------:R-:W-:Y:S01]  /*04d0*/  ULOP3.LUT UR10, URZ, UR10, URZ, 0x33, !UPT ;  /* 0x0000000a3f0a7292 */ /* 0x000fe2000f8e333f */
[----:B------:R-:W-:Y:S05]  /*04e0*/  BRA `(.L_x_142) ;  /* 0x0000005000007947 */ /* 0x000fea0003800000 */
.L_x_141:
[----:B------:R-:W-:Y:S02]  /*04f0*/  ULDC UR4, c[0x0][0x32c] ;  /* 0x0000cb0000047ab9 */ /* 0x000fe40000000800 */
[----:B------:R-:W-:-:S03]  /*0500*/  UISETP.NE.AND UP0, UPT, UR4, 0x1, UPT ;  /* 0x000000010400788c */ /* 0x000fc6000bf05270 */
[----:B------:R-:W-:Y:S02]  /*0510*/  ULDC.64 UR4, c[0x0][0x330] ;  /* 0x0000cc0000047ab9 */ /* 0x000fe40000000a00 */
[----:B------:R-:W-:-:S06]  /*0520*/  UIMAD.WIDE.U32 UR12, UR10, UR4, URZ ;  /* 0x000000040a0c72a5 */ /* 0x000fcc000f8e003f */
[----:B------:R-:W-:Y:S02]  /*0530*/  @UP0 USHF.R.U32.HI UR10, URZ, UR5, UR13 ;  /* 0x000000053f0a0299 */ /* 0x000fe4000801160d */
.L_x_142:
[----:B------:R-:W-:Y:S02]  /*0540*/  ULDC UR4, c[0x0][0x32c] ;  /* 0x0000cb0000047ab9 */ /* 0x000fe40000000800 */
[----:B------:R-:W-:-:S04]  /*0550*/  UIMAD UR4, UR10, UR4, URZ ;  /* 0x000000040a0472a4 */ /* 0x000fc8000f8e023f */
[----:B------:R-:W-:-:S04]  /*0560*/  UISETP.LT.AND UP0, UPT, UR8, UR4, UPT ;  /* 0x000000040800728c */ /* 0x000fc8000bf01270 */
[----:B------:R-:W-:-:S04]  /*0570*/  USEL UR8, UR8, UR4, !UP0 ;  /* 0x0000000408087287 */ /* 0x000fc8000c000000 */
.L_x_140:
[----:B------:R-:W-:Y:S01]  /*0580*/  UIMAD.WIDE UR4, UR8, 0x2aaaaaab, URZ ;  /* 0x2aaaaaab080478a5 */ /* 0x000fe2000f8e023f */
[----:B------:R-:W-:Y:S01]  /*0590*/  PLOP3.LUT P4, PT, PT, PT, PT, 0x80, 0x0 ;  /* 0x000000000000781c */ /* 0x000fe20003f8f070 */
[----:B------:R-:W-:Y:S01]  /*05a0*/  ULDC.64 UR12, c[0x0][0x118] ;  /* 0x00004600000c7ab9 */ /* 0x000fe20000000a00 */
[----:B------:R-:W-:Y:S01]  /*05b0*/  CS2R R162, SRZ ;  /* 0x0000000000a27805 */ /* 0x000fe2000001ff00 */
[----:B------:R-:W-:Y:S01]  /*05c0*/  USHF.R.U32.HI UR4, URZ, 0x1f, UR5 ;  /* 0x0000001f3f047899 */ /* 0x000fe20008011605 */
[----:B------:R-:W-:Y:S01]  /*05d0*/  CS2R R160, SRZ ;  /* 0x0000000000a07805 */ /* 0x000fe2000001ff00 */
[----:B------:R-:W-:Y:S01]  /*05e0*/  CS2R R166, SRZ ;  /* 0x0000000000a67805 */ /* 0x000fe2000001ff00 */
[----:B------:R-:W-:Y:S01]  /*05f0*/  CS2R R164, SRZ ;  /* 0x0000000000a47805 */ /* 0x000fe2000001ff00 */
[----:B------:R-:W-:Y:S01]  /*0600*/  ULEA.HI.SX32 UR4, UR5, UR4, 0x1c ;  /* 0x0000000405047291 */ /* 0x000fe2000f8fe23f */
[----:B------:R-:W-:Y:S01]  /*0610*/  CS2R R158, SRZ ;  /* 0x00000000009e7805 */ /* 0x000fe2000001ff00 */
[----:B------:R-:W-:Y:S01]  /*0620*/  CS2R R156, SRZ ;  /* 0x00000000009c7805 */ /* 0x000fe2000001ff00 */
[----:B------:R-:W-:Y:S01]  /*0630*/  CS2R R154, SRZ ;  /* 0x00000000009a7805 */ /* 0x000fe2000001ff00 */
[----:B------:R-:W-:Y:S01]  /*0640*/  UISETP.LT.AND UP0, UPT, URZ, UR4, UPT ;  /* 0x000000043f00728c */ /* 0x000fe2000bf01270 */
[----:B------:R-:W-:Y:S01]  /*0650*/  CS2R R152, SRZ ;  /* 0x0000000000987805 */ /* 0x000fe2000001ff00 */
[----:B------:R-:W-:Y:S01]  /*0660*/  CS2R R146, SRZ ;  /* 0x0000000000927805 */ /* 0x000fe2000001ff00 */
[----:B------:R-:W-:Y:S01]  /*0670*/  CS2R R144, SRZ ;  /* 0x0000000000907805 */ /* 0x000fe2000001ff00 */
[----:B------:R-:W-:Y:S01]  /*0680*/  USEL UR8, URZ, UR4, !UP0 ;  /* 0x000000043f087287 */ /* 0x000fe2000c000000 */
[----:B------:R-:W-:Y:S01]  /*0690*/  CS2R R150, SRZ ;  /* 0x0000000000967805 */ /* 0x000fe2000001ff00 */
[----:B------:R-:W-:Y:S01]  /*06a0*/  CS2R R148, SRZ ;  /* 0x0000000000947805 */ /* 0x000fe2000001ff00 */
[----:B------:R-:W-:Y:S01]  /*06b0*/  CS2R R142, SRZ ;  /* 0x00000000008e7805 */ /* 0x000fe2000001ff00 */
[----:B------:R-:W-:Y:S01]  /*06c0*/  CS2R R140, SRZ ;  /* 0x00000000008c7805 */ /* 0x000fe2000001ff00 */
[----:B------:R-:W-:Y:S01]  /*06d0*/  CS2R R138, SRZ ;  /* 0x00000000008a7805 */ /* 0x000fe2000001ff00 */
[----:B------:R-:W-:Y:S01]  /*06e0*/  ISETP.GT.AND P0, PT, R242, UR8, PT ;  /* 0x00000008f2007c0c */ /* 0x000fe2000bf04270 */
[----:B------:R-:W-:Y:S01]  /*06f0*/  CS2R R136, SRZ ;  /* 0x0000000000887805 */ /* 0x000fe2000001ff00 */
        /* <DEDUP_REMOVED lines=11> */
[----:B------:R-:W-:Y:S01]  /*07b0*/  IMAD.MOV.U32 R23, RZ, RZ, RZ ;  /* 0x000000ffff177224 */ /* 0x000fe200078e00ff */
[----:B------:R-:W-:Y:S01]  /*07c0*/  CS2R R110, SRZ ;  /* 0x00000000006e7805 */ /* 0x000fe2000001ff00 */
[----:B------:R-:W-:Y:S01]  /*07d0*/  IMAD.MOV.U32 R116, RZ, RZ, RZ ;  /* 0x000000ffff747224 */ /* 0x000fe200078e00ff */
[----:B------:R-:W-:Y:S01]  /*07e0*/  CS2R R108, SRZ ;  /* 0x00000000006c7805 */ /* 0x000fe2000001ff00 */
[----:B------:R-:W-:Y:S01]  /*07f0*/  CS2R R106, SRZ ;  /* 0x00000000006a7805 */ /* 0x000fe2000001ff00 */
[----:B------:R-:W-:Y:S01]  /*0800*/  CS2R R104, SRZ ;  /* 0x0000000000687805 */ /* 0x000fe2000001ff00 */
[----:B------:R-:W-:Y:S01]  /*0810*/  CS2R R26, SRZ ;  /* 0x00000000001a7805 */ /* 0x000fe2000001ff00 */
[----:B------:R-:W-:Y:S01]  /*0820*/  CS2R R24, SRZ ;  /* 0x0000000000187805 */ /* 0x000fe2000001ff00 */
[----:B------:R-:W-:Y:S05]  /*0830*/  @!P0 BRA `(.L_x_143) ;  /* 0x0001a06000008947 */ /* 0x000fea0003800000 */
[----:B------:R-:W-:-:S04]  /*0840*/  ISETP.NE.U32.AND P0, PT, RZ, c[0x0][0x340], PT ;  /* 0x0000d000ff007a0c */ /* 0x000fc80003f05070 */
[----:B------:R-:W-:Y:S01]  /*0850*/  ISETP.NE.AND.EX P1, PT, RZ, c[0x0][0x344], PT, P0 ;  /* 0x0000d100ff007a0c */ /* 0x000fe20003f25300 */
[----:B------:R-:W1:Y:S01]  /*0860*/  S2R R42, SR_CTAID.Y ;  /* 0x00000000002a7919 */ /* 0x000e620000002600 */
[----:B------:R-:W-:Y:S02]  /*0870*/  SHF.R.S32.HI R201, RZ, 0x1f, R202 ;  /* 0x0000001fffc97819 */ /* 0x000fe400000114ca */
[----:B------:R-:W-:-:S09]  /*0880*/  P2R R17, PR, RZ, 0x2 ;  /* 0x00000002ff117803 */ /* 0x000fd20000000000 */
[----:B------:R-:W-:-:S04]  /*0890*/  @P1 IMAD.MOV.U32 R0, RZ, RZ, 0x4 ;  /* 0x00000004ff001424 */ /* 0x000fc800078e00ff */
[----:B------:R-:W-:-:S05]  /*08a0*/  @P1 IMAD.WIDE R2, R28, R0, c[0x0][0x340] ;  /* 0x0000d0001c021625 */ /* 0x000fca00078e0200 */
[----:B------:R2:W3:Y:S01]  /*08b0*/  @P1 LDG.E R19, [R2.64] ;  /* 0x0000000c02131981 */ /* 0x0004e2000c1e1900 */
[----:B------:R-:W-:Y:S01]  /*08c0*/  PLOP3.LUT P1, PT, PT, PT, UP2, 0x80, 0x0 ;  /* 0x000000000000781c */ /* 0x000fe20003f2f028 */
[----:B------:R-:W-:Y:S01]  /*08d0*/  ULDC UR4, c[0x0][0x168] ;  /* 0x00005a0000047ab9 */ /* 0x000fe20000000800 */
[----:B-1----:R-:W-:Y:S01]  /*08e0*/  SHF.R.S32.HI R43, RZ, 0x1f, R42 ;  /* 0x0000001fff2b7819 */ /* 0x002fe2000001142a */
[----:B------:R-:W-:Y:S01]  /*08f0*/  IMAD.WIDE.U32 R6, R42, c[0x0][0x1b8], RZ ;  /* 0x00006e002a067a25 */ /* 0x000fe200078e00ff */
[----:B------:R-:W-:Y:S01]  /*0900*/  PLOP3.LUT P0, PT, PT, PT, UP2, 0x80, 0x0 ;  /* 0x000000000000781c */ /* 0x000fe20003f0f028 */
[----:B------:R-:W-:Y:S01]  /*0910*/  UIMAD UR4, UR9, UR4, URZ ;  /* 0x00000004090472a4 */ /* 0x000fe2000f8e023f */
[----:B------:R-:W-:Y:S01]  /*0920*/  SHF.R.S32.HI R21, RZ, 0x1f, R28 ;  /* 0x0000001fff157819 */ /* 0x000fe2000001141c */
[----:B------:R-:W-:Y:S01]  /*0930*/  IMAD.MOV.U32 R203, RZ, RZ, c[0x0][0x1e0] ;  /* 0x00007800ffcb7624 */ /* 0x000fe200078e00ff */
[CC--:B------:R-:W-:Y:S01]  /*0940*/  LEA.HI R10, R201.reuse, R202.reuse, RZ, 0x6 ;  /* 0x000000cac90a7211 */ /* 0x0c0fe200078f30ff */
[----:B------:R-:W-:Y:S01]  /*0950*/  IMAD.MOV.U32 R204, RZ, RZ, c[0x0][0x1e4] ;  /* 0x00007900ffcc7624 */ /* 0x000fe200078e00ff */
[----:B------:R-:W-:Y:S01]  /*0960*/  IADD3 R197, R242, -0x1, RZ ;  /* 0xfffffffff2c57810 */ /* 0x000fe20007ffe0ff */
[----:B------:R-:W-:Y:S01]  /*0970*/  UMOV UR9, 0x5 ;  /* 0x0000000500097882 */ /* 0x000fe20000000000 */
[----:B------:R-:W-:-:S02]  /*0980*/  LEA.HI R199, R201, R202, RZ, 0x5 ;  /* 0x000000cac9c77211 */ /* 0x000fc400078f28ff */
[----:B------:R-:W-:Y:S02]  /*0990*/  SHF.R.S32.HI R40, RZ, 0x1f, R197 ;  /* 0x0000001fff287819 */ /* 0x000fe400000114c5 */
[----:B------:R-:W-:Y:S02]  /*09a0*/  SHF.R.S32.HI R198, RZ, 0x5, R199 ;  /* 0x00000005ffc67819 */ /* 0x000fe400000114c7 */
[----:B--2---:R-:W-:-:S04]  /*09b0*/  LEA.HI R2, R201, R202, RZ, 0x3 ;  /* 0x000000cac9027211 */ /* 0x004fc800078f18ff */
[----:B------:R-:W-:Y:S02]  /*09c0*/  LOP3.LUT R0, R2, 0xfffffff8, RZ, 0xc0, !PT ;  /* 0xfffffff802007812 */ /* 0x000fe400078ec0ff */
[----:B------:R-:W-:Y:S01]  /*09d0*/  SHF.R.S32.HI R22, RZ, 0x3, R2 ;  /* 0x00000003ff167819 */ /* 0x000fe20000011402 */
[----:B------:R-:W-:Y:S02]  /*09e0*/  IMAD R2, R43, c[0x0][0x1b8], RZ ;  /* 0x00006e002b027a24 */ /* 0x000fe400078e02ff */
[----:B------:R-:W-:Y:S01]  /*09f0*/  IMAD.IADD R45, R202, 0x1, -R0 ;  /* 0x00000001ca2d7824 */ /* 0x000fe200078e0a00 */
[----:B------:R-:W-:Y:S01]  /*0a00*/  IADD3 R8, R22, UR7, RZ ;  /* 0x0000000716087c10 */ /* 0x000fe2000fffe0ff */
[----:B------:R-:W-:Y:S01]  /*0a10*/  IMAD R2, R42, c[0x0][0x1bc], R2 ;  /* 0x00006f002a027a24 */ /* 0x000fe200078e0202 */
[--C-:B------:R-:W-:Y:S01]  /*0a20*/  SHF.R.S32.HI R41, RZ, 0x1f, R22.reuse ;  /* 0x0000001fff297819 */ /* 0x100fe20000011416 */
[----:B------:R-:W-:Y:S01]  /*0a30*/  IMAD R0, R45, 0x10, R22 ;  /* 0x000000102d007824 */ /* 0x000fe200078e0216 */
[----:B------:R-:W-:Y:S01]  /*0a40*/  IADD3 R18, R8, 0x40, RZ ;  /* 0x0000004008127810 */ /* 0x000fe20007ffe0ff */
[----:B------:R-:W-:-:S02]  /*0a50*/  IMAD.IADD R3, R7, 0x1, R2 ;  /* 0x0000000107037824 */ /* 0x000fc400078e0202 */
[----:B------:R-:W-:Y:S01]  /*0a60*/  IMAD R7, R21, c[0x0][0x1c0], RZ ;  /* 0x0000700015077a24 */ /* 0x000fe200078e02ff */
[----:B------:R-:W-:Y:S01]  /*0a70*/  IADD3 R4, R0, UR7, RZ ;  /* 0x0000000700047c10 */ /* 0x000fe2000fffe0ff */
[----:B------:R-:W-:Y:S02]  /*0a80*/  IMAD.MOV.U32 R2, RZ, RZ, R6 ;  /* 0x000000ffff027224 */ /* 0x000fe400078e0006 */
[----:B------:R-:W-:Y:S02]  /*0a90*/  IMAD R6, R28, c[0x0][0x1c4], R7 ;  /* 0x000071001c067a24 */ /* 0x000fe400078e0207 */
[----:B------:R-:W-:Y:S01]  /*0aa0*/  @P1 IMAD.HI.U32 R5, R4, c[0x0][0x2c8], RZ ;  /* 0x0000b20004051a27 */ /* 0x000fe200078e00ff */
[----:B------:R-:W-:-:S03]  /*0ab0*/  ISETP.GE.AND P1, PT, R8, UR4, PT ;  /* 0x0000000408007c0c */ /* 0x000fc6000bf26270 */
        /* <DEDUP_REMOVED lines=14> */
[----:B------:R-:W-:Y:S02]  /*0ba0*/  ISETP.GE.AND P5, PT, R12, c[0x0][0x198], PT ;  /* 0x000066000c007a0c */ /* 0x000fe40003fa6270 */
[----:B------:R-:W-:Y:S01]  /*0bb0*/  SHF.R.S32.HI R13, RZ, 0x1f, R12 ;  /* 0x0000001fff0d7819 */ /* 0x000fe2000001140c */
[----:B------:R-:W-:-:S02]  /*0bc0*/  IMAD R0, R5, c[0x0][0x1ac], R0 ;  /* 0x00006b0005007a24 */ /* 0x000fc400078e0200 */
[----:B------:R-:W-:Y:S01]  /*0bd0*/  IMAD.WIDE.U32 R4, R5, c[0x0][0x1a8], R2 ;  /* 0x00006a0005047a25 */ /* 0x000fe200078e0002 */
[----:B------:R-:W-:-:S03]  /*0be0*/  IADD3 R3, R8, 0x10, RZ ;  /* 0x0000001008037810 */ /* 0x000fc60007ffe0ff */
[----:B------:R-:W-:Y:S01]  /*0bf0*/  IMAD.IADD R0, R5, 0x1, R0 ;  /* 0x0000000105007824 */ /* 0x000fe200078e0200 */
[----:B------:R-:W-:Y:S02]  /*0c00*/  LEA R2, P0, R4, c[0x0][0x160], 0x1 ;  /* 0x0000580004027a11 */ /* 0x000fe400078008ff */
[----:B------:R-:W-:Y:S02]  /*0c10*/  IADD3 R5, R8, 0x30, RZ ;  /* 0x0000003008057810 */ /* 0x000fe40007ffe0ff */
[----:B------:R-:W-:Y:S01]  /*0c20*/  LEA.HI.X R0, R4, c[0x0][0x164], R0, 0x1, P0 ;  /* 0x0000590004007a11 */ /* 0x000fe200000f0c00 */
[----:B------:R-:W1:Y:S01]  /*0c30*/  SHFL.IDX PT, R6, R2, RZ, 0x181f ;  /* 0x00181fff02067589 */ /* 0x000e6200000e0000 */
[----:B------:R-:W-:Y:S01]  /*0c40*/  IMAD.SHL.U32 R4, R22, 0x40, RZ ;  /* 0x0000004016047824 */ /* 0x000fe200078e00ff */
[----:B------:R-:W-:Y:S02]  /*0c50*/  ISETP.GE.AND P0, PT, R3, UR4, PT ;  /* 0x0000000403007c0c */ /* 0x000fe4000bf06270 */
[----:B------:R-:W2:Y:S01]  /*0c60*/  SHFL.IDX PT, R7, R0, RZ, 0x181f ;  /* 0x00181fff00077589 */ /* 0x000ea200000e0000 */
[----:B------:R-:W-:-:S02]  /*0c70*/  ISETP.GE.AND P3, PT, R5, UR4, PT ;  /* 0x0000000405007c0c */ /* 0x000fc4000bf66270 */
[----:B------:R-:W-:Y:S01]  /*0c80*/  LOP3.LUT R3, R4, 0x1c0, RZ, 0xc0, !PT ;  /* 0x000001c004037812 */ /* 0x000fe200078ec0ff */
[----:B------:R-:W4:Y:S01]  /*0c90*/  SHFL.IDX PT, R9, R2, 0x1, 0x181f ;  /* 0x00381f0002097f89 */ /* 0x000f2200000e0000 */
[----:B------:R-:W-:-:S03]  /*0ca0*/  IADD3 R4, R8, 0x20, RZ ;  /* 0x0000002008047810 */ /* 0x000fc60007ffe0ff */
[----:B------:R-:W5:Y:S01]  /*0cb0*/  SHFL.IDX PT, R15, R0, 0x1, 0x181f ;  /* 0x00381f00000f7f89 */ /* 0x000f6200000e0000 */
[----:B------:R-:W-:Y:S02]  /*0cc0*/  ISETP.GE.AND P2, PT, R4, UR4, PT ;  /* 0x0000000404007c0c */ /* 0x000fe4000bf46270 */
[----:B------:R-:W-:Y:S01]  /*0cd0*/  SHF.R.U32.HI R4, RZ, 0x3, R3 ;  /* 0x00000003ff047819 */ /* 0x000fe20000011603 */
[----:B------:R-:W5:Y:S01]  /*0ce0*/  SHFL.IDX PT, R14, R2, 0x2, 0x181f ;  /* 0x00581f00020e7f89 */ /* 0x000f6200000e0000 */
[----:B------:R-:W-:-:S03]  /*0cf0*/  LOP3.LUT R3, R3, 0x38, R12, 0xf8, !PT ;  /* 0x0000003803037812 */ /* 0x000fc600078ef80c */
[----:B------:R-:W5:Y:S01]  /*0d00*/  SHFL.IDX PT, R16, R0, 0x2, 0x181f ;  /* 0x00581f0000107f89 */ /* 0x000f6200000e0000 */
[----:B------:R-:W-:Y:S01]  /*0d10*/  LOP3.LUT R3, R3, R4, RZ, 0x3c, !PT ;  /* 0x0000000403037212 */ /* 0x000fe200078e3cff */
[----:B------:R-:W-:Y:S01]  /*0d20*/  IMAD.SHL.U32 R4, R10, 0x8, RZ ;  /* 0x000000080a047824 */ /* 0x000fe200078e00ff */
[C---:B-1----:R-:W-:Y:S01]  /*0d30*/  @!P1 LEA R6, P4, R12.reuse, R6, 0x1 ;  /* 0x000000060c069211 */ /* 0x042fe200078808ff */
[----:B------:R-:W1:Y:S03]  /*0d40*/  SHFL.IDX PT, R10, R2, 0x3, 0x181f ;  /* 0x00781f00020a7f89 */ /* 0x000e6600000e0000 */
[----:B------:R-:W-:Y:S02]  /*0d50*/  LOP3.LUT R3, R3, 0xfffffe00, R4, 0xf8, !PT ;  /* 0xfffffe0003037812 */ /* 0x000fe400078ef804 */
[C---:B--2---:R-:W-:Y:S01]  /*0d60*/  @!P1 LEA.HI.X R7, R12.reuse, R7, R13, 0x1, P4 ;  /* 0x000000070c079211 */ /* 0x044fe200020f0c0d */
[----:B------:R-:W2:Y:S01]  /*0d70*/  SHFL.IDX PT, R11, R0, 0x3, 0x181f ;  /* 0x00781f00000b7f89 */ /* 0x000ea200000e0000 */
[----:B----4-:R-:W-:Y:S01]  /*0d80*/  @!P0 LEA R4, P4, R12, R9, 0x1 ;  /* 0x000000090c048211 */ /* 0x010fe200078808ff */
[----:B------:R-:W-:-:S02]  /*0d90*/  IMAD.SHL.U32 R227, R3, 0x2, RZ ;  /* 0x0000000203e37824 */ /* 0x000fc400078e00ff */
[----:B------:R-:W4:Y:S01]  /*0da0*/  SHFL.IDX PT, R9, R2, 0x4, 0x181f ;  /* 0x00981f0002097f89 */ /* 0x000f2200000e0000 */
[----:B------:R-:W-:Y:S02]  /*0db0*/  IADD3 R3, R8, 0x50, RZ ;  /* 0x0000005008037810 */ /* 0x000fe40007ffe0ff */
[----:B-----5:R-:W-:Y:S01]  /*0dc0*/  @!P0 LEA.HI.X R5, R12, R15, R13, 0x1, P4 ;  /* 0x0000000f0c058211 */ /* 0x020fe200020f0c0d */
[----:B------:R5:W-:Y:S01]  /*0dd0*/  @!P1 LDGSTS.E.BYPASS.LTC128B.128 [R227+0x6100], [R6.64], !P5 ;  /* 0x0610000006e39fae */ /* 0x000be2000e901d4c */
[----:B------:R-:W-:Y:S02]  /*0de0*/  ISETP.GE.AND P6, PT, R3, UR4, PT ;  /* 0x0000000403007c0c */ /* 0x000fe4000bfc6270 */
[----:B------:R-:W-:Y:S01]  /*0df0*/  IADD3 R3, R8, 0x60, RZ ;  /* 0x0000006008037810 */ /* 0x000fe20007ffe0ff */
[----:B------:R1:W-:Y:S03]  /*0e00*/  @!P0 LDGSTS.E.BYPASS.LTC128B.128 [R227+0x6900], [R4.64], !P5 ;  /* 0x0690000004e38fae */ /* 0x0003e6000e901d4c */
[----:B------:R-:W-:Y:S01]  /*0e10*/  ISETP.GE.AND P4, PT, R3, UR4, PT ;  /* 0x0000000403007c0c */ /* 0x000fe2000bf86270 */
[----:B------:R-:W-:Y:S04]  /*0e20*/  SHFL.IDX PT, R15, R2, 0x6, 0x181f ;  /* 0x00d81f00020f7f89 */ /* 0x000fe800000e0000 */
[----:B-----5:R-:W-:Y:S01]  /*0e30*/  SHFL.IDX PT, R7, R2, 0x5, 0x181f ;  /* 0x00b81f0002077f89 */ /* 0x020fe200000e0000 */
[----:B------:R-:W-:Y:S01]  /*0e40*/  IMAD R6, R41, c[0x0][0x1e0], RZ ;  /* 0x0000780029067a24 */ /* 0x000fe200078e02ff */
[----:B-1----:R-:W-:-:S03]  /*0e50*/  @!P2 LEA R4, P0, R12, R14, 0x1 ;  /* 0x0000000e0c04a211 */ /* 0x002fc600078008ff */
[----:B------:R-:W-:Y:S01]  /*0e60*/  IMAD R6, R22, c[0x0][0x1e4], R6 ;  /* 0x0000790016067a24 */ /* 0x000fe200078e0206 */
[----:B------:R-:W1:Y:S01]  /*0e70*/  SHFL.IDX PT, R14, R0, 0x4, 0x181f ;  /* 0x00981f00000e7f89 */ /* 0x000e6200000e0000 */
[----:B------:R-:W-:-:S03]  /*0e80*/  @!P2 LEA.HI.X R5, R12, R16, R13, 0x1, P0 ;  /* 0x000000100c05a211 */ /* 0x000fc600000f0c0d */
[----:B------:R-:W5:Y:S04]  /*0e90*/  SHFL.IDX PT, R16, R0, 0x5, 0x181f ;  /* 0x00b81f0000107f89 */ /* 0x000f6800000e0000 */
[----:B------:R1:W-:Y:S01]  /*0ea0*/  @!P2 LDGSTS.E.BYPASS.LTC128B.128 [R227+0x7100], [R4.64], !P5 ;  /* 0x0710000004e3afae */ /* 0x0003e2000e901d4c */
[----:B------:R-:W-:-:S03]  /*0eb0*/  ISETP.NE.AND P2, PT, R17, RZ, PT ;  /* 0x000000ff1100720c */ /* 0x000fc60003f45270 */
[----:B------:R-:W2:Y:S01]  /*0ec0*/  SHFL.IDX PT, R17, R0, 0x6, 0x181f ;  /* 0x00d81f0000117f89 */ /* 0x000ea200000e0000 */
[----:B-1----:R-:W-:-:S03]  /*0ed0*/  @!P3 LEA R4, P0, R12, R10, 0x1 ;  /* 0x0000000a0c04b211 */ /* 0x002fc600078008ff */
[----:B------:R1:W4:Y:S01]  /*0ee0*/  SHFL.IDX PT, R10, R2, 0x7, 0x181f ;  /* 0x00f81f00020a7f89 */ /* 0x00032200000e0000 */
[----:B--2---:R-:W-:-:S03]  /*0ef0*/  @!P3 LEA.HI.X R5, R12, R11, R13, 0x1, P0 ;  /* 0x0000000b0c05b211 */ /* 0x004fc600000f0c0d */
[----:B------:R2:W4:Y:S04]  /*0f00*/  SHFL.IDX PT, R11, R0, 0x7, 0x181f ;  /* 0x00f81f00000b7f89 */ /* 0x00052800000e0000 */
[----:B------:R5:W-:Y:S01]  /*0f10*/  @!P3 LDGSTS.E.BYPASS.LTC128B.128 [R227+0x7900], [R4.64], !P5 ;  /* 0x0790000004e3bfae */ /* 0x000be2000e901d4c */
[----:B------:R-:W-:Y:S02]  /*0f20*/  ISETP.GE.AND P3, PT, R18, UR4, PT ;  /* 0x0000000412007c0c */ /* 0x000fe4000bf66270 */
[----:B------:R-:W-:Y:S01]  /*0f30*/  LEA.HI R18, R201, R202, RZ, 0x4 ;  /* 0x000000cac9127211 */ /* 0x000fe200078f20ff */
[----:B-1----:R-:W-:Y:S01]  /*0f40*/  IMAD.WIDE.U32 R2, R22, c[0x0][0x1e0], R12 ;  /* 0x0000780016027a25 */ /* 0x002fe200078e000c */
[----:B--2---:R-:W-:-:S03]  /*0f50*/  IADD3 R0, R8, 0x70, RZ ;  /* 0x0000007008007810 */ /* 0x004fc60007ffe0ff */
[----:B------:R-:W-:-:S06]  /*0f60*/  IMAD.IADD R3, R3, 0x1, R6 ;  /* 0x0000000103037824 */ /* 0x000fcc00078e0206 */
[----:B----4-:R-:W-:Y:S02]  /*0f70*/  @!P3 LEA R8, P0, R12, R9, 0x1 ;  /* 0x000000090c08b211 */ /* 0x010fe400078008ff */
[----:B------:R-:W-:Y:S01]  /*0f80*/  ISETP.GE.AND P1, PT, R0, UR4, PT ;  /* 0x0000000400007c0c */ /* 0x000fe2000bf26270 */
[----:B------:R-:W-:Y:S01]  /*0f90*/  IMAD R0, R43, c[0x0][0x1e8], RZ ;  /* 0x00007a002b007a24 */ /* 0x000fe200078e02ff */
[----:B------:R-:W-:Y:S01]  /*0fa0*/  @!P3 LEA.HI.X R9, R12, R14, R13, 0x1, P0 ;  /* 0x0000000e0c09b211 */ /* 0x000fe200000f0c0d */
[----:B------:R-:W-:Y:S01]  /*0fb0*/  IMAD.WIDE.U32 R2, R42, c[0x0][0x1e8], R2 ;  /* 0x00007a002a027a25 */ /* 0x000fe200078e0002 */
[----:B------:R-:W-:Y:S01]  /*0fc0*/  @!P6 LEA R6, P0, R12, R7, 0x1 ;  /* 0x000000070c06e211 */ /* 0x000fe200078008ff */
[----:B------:R-:W-:Y:S02]  /*0fd0*/  ULDC.64 UR4, c[0x0][0x208] ;  /* 0x0000820000047ab9 */ /* 0x000fe40000000a00 */
[----:B------:R-:W-:Y:S01]  /*0fe0*/  IMAD R0, R42, c[0x0][0x1ec], R0 ;  /* 0x00007b002a007a24 */ /* 0x000fe200078e0200 */
[C-C-:B-----5:R-:W-:Y:S01]  /*0ff0*/  @!P6 LEA.HI.X R7, R12.reuse, R16, R13.reuse, 0x1, P0 ;  /* 0x000000100c07e211 */ /* 0x160fe200000f0c0d */
[----:B------:R1:W-:Y:S01]  /*1000*/  @!P3 LDGSTS.E.BYPASS.LTC128B.128 [R227+0x8100], [R8.64], !P5 ;  /* 0x0810000008e3bfae */ /* 0x0003e2000e901d4c */
[C---:B------:R-:W-:Y:S01]  /*1010*/  @!P4 LEA R4, P0, R12.reuse, R15, 0x1 ;  /* 0x0000000f0c04c211 */ /* 0x040fe200078008ff */
[----:B------:R-:W-:Y:S01]  /*1020*/  IMAD.IADD R3, R3, 0x1, R0 ;  /* 0x0000000103037824 */ /* 0x000fe200078e0200 */
[----:B------:R-:W-:Y:S01]  /*1030*/  USHF.L.U32 UR10, UR4, 0x5, URZ ;  /* 0x00000005040a7899 */ /* 0x000fe2000800063f */
[----:B------:R-:W-:Y:S01]  /*1040*/  IMAD.MOV.U32 R0, RZ, RZ, 0x60 ;  /* 0x00000060ff007424 */ /* 0x000fe200078e00ff */
[C-C-:B------:R-:W-:Y:S01]  /*1050*/  @!P4 LEA.HI.X R5, R12.reuse, R17, R13.reuse, 0x1, P0 ;  /* 0x000000110c05c211 */ /* 0x140fe200000f0c0d */
[----:B------:R2:W-:Y:S01]  /*1060*/  @!P6 LDGSTS.E.BYPASS.LTC128B.128 [R227+0x8900], [R6.64], !P5 ;  /* 0x0890000006e3efae */ /* 0x0005e2000e901d4c */
[----:B------:R-:W-:Y:S01]  /*1070*/  @!P1 LEA R10, P0, R12, R10, 0x1 ;  /* 0x0000000a0c0a9211 */ /* 0x000fe200078008ff */
[----:B------:R-:W-:Y:S01]  /*1080*/  IMAD R20, R242, -0x60, R0 ;  /* 0xffffffa0f2147824 */ /* 0x000fe200078e0200 */
[C---:B------:R-:W-:Y:S01]  /*1090*/  ISETP.GE.AND P6, PT, R12.reuse, c[0x0][0x1d4], PT ;  /* 0x000075000c007a0c */ /* 0x040fe20003fc6270 */
[----:B------:R4:W-:Y:S01]  /*10a0*/  @!P4 LDGSTS.E.BYPASS.LTC128B.128 [R227+0x9100], [R4.64], !P5 ;  /* 0x0910000004e3cfae */ /* 0x0009e2000e901d4c */
[----:B------:R-:W-:Y:S01]  /*10b0*/  @!P1 LEA.HI.X R11, R12, R11, R13, 0x1, P0 ;  /* 0x0000000b0c0b9211 */ /* 0x000fe200000f0c0d */
[----:B------:R-:W-:Y:S01]  /*10c0*/  IMAD.WIDE.U32 R206, R0, c[0x0][0x1e0], RZ ;  /* 0x0000780000ce7a25 */ /* 0x000fe200078e00ff */
[----:B------:R-:W-:Y:S01]  /*10d0*/  IADD3 R44, R20, c[0x0][0x1d0], -R22 ;  /* 0x00007400142c7a10 */ /* 0x000fe20007ffe816 */
[----:B------:R-:W-:-:S02]  /*10e0*/  USHF.L.U64.HI UR9, UR4, UR9, UR5 ;  /* 0x0000000904097299 */ /* 0x000fc40008010205 */
[----:B------:R5:W-:Y:S01]  /*10f0*/  @!P1 LDGSTS.E.BYPASS.LTC128B.128 [R227+0x9900], [R10.64], !P5 ;  /* 0x099000000ae39fae */ /* 0x000be2000e901d4c */
[C---:B------:R-:W-:Y:S02]  /*1100*/  ISETP.GE.AND P0, PT, R44.reuse, 0x1, PT ;  /* 0x000000012c00780c */ /* 0x040fe40003f06270 */
[C---:B------:R-:W-:Y:S01]  /*1110*/  ISETP.GE.AND P4, PT, R44.reuse, 0x11, PT ;  /* 0x000000112c00780c */ /* 0x040fe20003f86270 */
[----:B------:R-:W0:Y:S04]  /*1120*/  LDGDEPBAR ;  /* 0x00000000000079af */ /* 0x000e280000000000 */
[----:B------:R-:W-:Y:S01]  /*1130*/  BAR.SYNC.DEFER_BLOCKING 0x0 ;  /* 0x0000000000007b1d */ /* 0x000fe20000010000 */
[----:B------:R-:W-:Y:S01]  /*1140*/  ISETP.GE.AND P3, PT, R44, 0x21, PT ;  /* 0x000000212c00780c */ /* 0x000fe20003f66270 */
[----:B-1----:R-:W-:-:S04]  /*1150*/  IMAD.WIDE.U32 R8, R203, 0x20, RZ ;  /* 0x00000020cb087825 */ /* 0x002fc800078e00ff */
[----:B----4-:R-:W-:-:S04]  /*1160*/  IMAD R4, R0, c[0x0][0x1e4], RZ ;  /* 0x0000790000047a24 */ /* 0x010fc800078e02ff */
[----:B------:R-:W-:Y:S02]  /*1170*/  IMAD.IADD R200, R207, 0x1, R4 ;  /* 0x00000001cfc87824 */ /* 0x000fe400078e0204 */
[----:B-----5:R-:W-:Y:S01]  /*1180*/  IMAD.SHL.U32 R10, R204, 0x20, RZ ;  /* 0x00000020cc0a7824 */ /* 0x020fe200078e00ff */
[----:B---3--:R-:W-:Y:S01]  /*1190*/  @P2 SHF.R.S32.HI R15, RZ, 0x1f, R19 ;  /* 0x0000001fff0f2819 */ /* 0x008fe20000011413 */
[----:B------:R-:W-:Y:S02]  /*11a0*/  @!P2 IMAD.MOV.U32 R15, RZ, RZ, R21 ;  /* 0x000000ffff0fa224 */ /* 0x000fe400078e0015 */
[----:B------:R-:W-:Y:S02]  /*11b0*/  @P2 IMAD.MOV.U32 R14, RZ, RZ, R19 ;  /* 0x000000ffff0e2224 */ /* 0x000fe400078e0013 */
[----:B------:R-:W-:Y:S01]  /*11c0*/  @!P2 IMAD.MOV.U32 R14, RZ, RZ, R28 ;  /* 0x000000ffff0ea224 */ /* 0x000fe200078e001c */
[----:B------:R-:W-:Y:S01]  /*11d0*/  ISETP.GE.AND P2, PT, R44, 0x31, PT ;  /* 0x000000312c00780c */ /* 0x000fe20003f46270 */
[----:B------:R-:W-:-:S02]  /*11e0*/  IMAD R0, R15, c[0x0][0x1f0], RZ ;  /* 0x00007c000f007a24 */ /* 0x000fc400078e02ff */
[----:B------:R-:W-:-:S04]  /*11f0*/  IMAD.WIDE.U32 R24, R14, c[0x0][0x1f0], R2 ;  /* 0x00007c000e187a25 */ /* 0x000fc800078e0002 */
[----:B------:R-:W-:Y:S01]  /*1200*/  IMAD R4, R14, c[0x0][0x1f4], R0 ;  /* 0x00007d000e047a24 */ /* 0x000fe200078e0200 */
[----:B------:R-:W-:Y:S01]  /*1210*/  STL.64 [R1+0x28], R24 ;  /* 0x0000281801007387 */ /* 0x000fe20000100a00 */
[----:B------:R-:W-:Y:S02]  /*1220*/  IMAD R0, R200, R197, RZ ;  /* 0x000000c5c8007224 */ /* 0x000fe400078e02ff */
[----:B------:R-:W-:Y:S02]  /*1230*/  IMAD.IADD R211, R25, 0x1, R4 ;  /* 0x0000000119d37824 */ /* 0x000fe400078e0204 */
[----:B------:R-:W-:Y:S02]  /*1240*/  IMAD.MOV.U32 R210, RZ, RZ, R24 ;  /* 0x000000ffffd27224 */ /* 0x000fe400078e0018 */
[-C--:B------:R-:W-:Y:S02]  /*1250*/  IMAD R0, R40, R206.reuse, R0 ;  /* 0x000000ce28007224 */ /* 0x080fe400078e0200 */
[----:B------:R-:W-:Y:S01]  /*1260*/  IMAD.WIDE.U32 R2, R197, R206, R210 ;  /* 0x000000cec5027225 */ /* 0x000fe200078e00d2 */
[----:B------:R-:W-:Y:S03]  /*1270*/  STL.64 [R1+0x20], R210 ;  /* 0x000020d201007387 */ /* 0x000fe60000100a00 */
[----:B------:R-:W-:Y:S01]  /*1280*/  IMAD.IADD R3, R3, 0x1, R0 ;  /* 0x0000000103037824 */ /* 0x000fe200078e0200 */
[----:B------:R-:W-:-:S02]  /*1290*/  @P0 LEA R4, P1, R2, c[0x0][0x1c8], 0x1 ;  /* 0x0000720002040a11 */ /* 0x000fc400078208ff */
[C---:B------:R-:W-:Y:S02]  /*12a0*/  @P4 LEA R0, P5, R203.reuse, R2, 0x4 ;  /* 0x00000002cb004211 */ /* 0x040fe400078a20ff */
[C---:B------:R-:W-:Y:S02]  /*12b0*/  @P0 LEA.HI.X R5, R2.reuse, c[0x0][0x1cc], R3, 0x1, P1 ;  /* 0x0000730002050a11 */ /* 0x040fe400008f0c03 */
[----:B--2---:R-:W-:Y:S02]  /*12c0*/  @P3 IADD3 R6, P1, R2, R8, RZ ;  /* 0x0000000802063210 */ /* 0x004fe40007f3e0ff */
[----:B------:R-:W-:Y:S01]  /*12d0*/  @P4 LEA.HI.X R7, R203, R3, R204, 0x4, P5 ;  /* 0x00000003cb074211 */ /* 0x000fe200028f24cc */
[----:B------:R-:W-:Y:S01]  /*12e0*/  @!PT LDS RZ, [RZ] ;  /* 0x00000000fffff984 */ /* 0x000fe20000000800 */
[----:B------:R-:W-:Y:S01]  /*12f0*/  @!PT LDS RZ, [RZ] ;  /* 0x00000000fffff984 */ /* 0x000fe20000000800 */
[----:B------:R-:W-:Y:S01]  /*1300*/  @!PT LDS RZ, [RZ] ;  /* 0x00000000fffff984 */ /* 0x000fe20000000800 */
[----:B------:R1:W-:Y:S01]  /*1310*/  @P0 LDGSTS.E.BYPASS.LTC128B.128 [R227+0x3100], [R4.64], !P6 ;  /* 0x0310000004e30fae */ /* 0x0003e2000f101d4c */
[----:B------:R-:W-:Y:S02]  /*1320*/  @P4 LEA R16, P5, R0, c[0x0][0x1c8], 0x1 ;  /* 0x0000720000104a11 */ /* 0x000fe400078a08ff */
[----:B------:R-:W-:-:S02]  /*1330*/  @P3 IADD3.X R8, R3, R9, R10, P1, !PT ;  /* 0x0000000903083210 */ /* 0x000fc40000ffe40a */
[----:B------:R-:W-:Y:S02]  /*1340*/  ISETP.GE.AND P1, PT, R44, 0x41, PT ;  /* 0x000000412c00780c */ /* 0x000fe40003f26270 */
[----:B------:R-:W-:Y:S01]  /*1350*/  @P4 LEA.HI.X R17, R0, c[0x0][0x1cc], R7, 0x1, P5 ;  /* 0x0000730000114a11 */ /* 0x000fe200028f0c07 */
[----:B------:R-:W-:Y:S01]  /*1360*/  @P2 IMAD R7, R204, 0x30, RZ ;  /* 0x00000030cc072824 */ /* 0x000fe200078e02ff */
[----:B------:R-:W-:Y:S02]  /*1370*/  @P3 LEA R10, P5, R6, c[0x0][0x1c8], 0x1 ;  /* 0x00007200060a3a11 */ /* 0x000fe400078a08ff */
[----:B------:R-:W-:Y:S01]  /*1380*/  ISETP.GE.AND P0, PT, R44, 0x51, PT ;  /* 0x000000512c00780c */ /* 0x000fe20003f06270 */
[----:B------:R2:W-:Y:S01]  /*1390*/  @P4 LDGSTS.E.BYPASS.LTC128B.128 [R227+0x3900], [R16.64], !P6 ;  /* 0x0390000010e34fae */ /* 0x0005e2000f101d4c */
[----:B------:R-:W-:Y:S02]  /*13a0*/  @P3 LEA.HI.X R11, R6, c[0x0][0x1cc], R8, 0x1, P5 ;  /* 0x00007300060b3a11 */ /* 0x000fe400028f0c08 */
[----:B------:R-:W-:-:S03]  /*13b0*/  LOP3.LUT R0, R18, 0xfffffff0, RZ, 0xc0, !PT ;  /* 0xfffffff012007812 */ /* 0x000fc600078ec0ff */
[----:B------:R3:W-:Y:S02]  /*13c0*/  @P3 LDGSTS.E.BYPASS.LTC128B.128 [R227+0x4100], [R10.64], !P6 ;  /* 0x041000000ae33fae */ /* 0x0007e4000f101d4c */
[----:B------:R-:W-:-:S04]  /*13d0*/  IMAD.IADD R0, R202, 0x1, -R0 ;  /* 0x00000001ca007824 */ /* 0x000fc800078e0a00 */
[----:B------:R-:W-:Y:S01]  /*13e0*/  @P0 IMAD R23, R204, 0x50, RZ ;  /* 0x00000050cc170824 */ /* 0x000fe200078e02ff */
[----:B------:R-:W-:Y:S01]  /*13f0*/  SHF.R.S32.HI R21, RZ, 0x1f, R0 ;  /* 0x0000001fff157819 */ /* 0x000fe20000011400 */
[----:B-1----:R-:W-:-:S03]  /*1400*/  @P2 IMAD.WIDE.U32 R4, R203, 0x30, R2 ;  /* 0x00000030cb042825 */ /* 0x002fc600078e0002 */
[----:B------:R-:W-:Y:S01]  /*1410*/  LEA.HI R21, R21, R0, RZ, 0x3 ;  /* 0x0000000015157211 */ /* 0x000fe200078f18ff */
[----:B------:R-:W-:Y:S01]  /*1420*/  @P2 IMAD.IADD R6, R5, 0x1, R7 ;  /* 0x0000000105062824 */ /* 0x000fe200078e0207 */
[C---:B------:R-:W-:Y:S02]  /*1430*/  @P2 LEA R8, P5, R4.reuse, c[0x0][0x1c8], 0x1 ;  /* 0x0000720004082a11 */ /* 0x040fe400078a08ff */
[----:B------:R-:W-:Y:S02]  /*1440*/  SHF.R.S32.HI R5, RZ, 0x4, R18 ;  /* 0x00000004ff057819 */ /* 0x000fe40000011412 */
[----:B------:R-:W-:Y:S02]  /*1450*/  @P2 LEA.HI.X R9, R4, c[0x0][0x1cc], R6, 0x1, P5 ;  /* 0x0000730004092a11 */ /* 0x000fe400028f0c06 */
[C---:B------:R-:W-:Y:S02]  /*1460*/  @P1 LEA R4, P5, R203.reuse, R2, 0x6 ;  /* 0x00000002cb041211 */ /* 0x040fe400078a30ff */
[----:B------:R-:W-:Y:S01]  /*1470*/  LEA.HI R18, R18, R5, RZ, 0x1 ;  /* 0x0000000512127211 */ /* 0x000fe200078f08ff */
[----:B------:R3:W-:Y:S01]  /*1480*/  @P2 LDGSTS.E.BYPASS.LTC128B.128 [R227+0x4900], [R8.64], !P6 ;  /* 0x0490000008e32fae */ /* 0x0007e2000f101d4c */
[C---:B------:R-:W-:Y:S01]  /*1490*/  @P1 LEA.HI.X R7, R203.reuse, R3, R204, 0x6, P5 ;  /* 0x00000003cb071211 */ /* 0x040fe200028f34cc */
[----:B------:R-:W-:Y:S01]  /*14a0*/  @P0 IMAD.WIDE.U32 R2, R203, 0x50, R2 ;  /* 0x00000050cb020825 */ /* 0x000fe200078e0002 */
[----:B------:R-:W-:-:S02]  /*14b0*/  @P1 LEA R6, P5, R4, c[0x0][0x1c8], 0x1 ;  /* 0x0000720004061a11 */ /* 0x000fc400078a08ff */
[----:B------:R-:W-:Y:S01]  /*14c0*/  LOP3.LUT R18, R18, 0xfffffffe, RZ, 0xc0, !PT ;  /* 0xfffffffe12127812 */ /* 0x000fe200078ec0ff */
[----:B------:R-:W-:Y:S01]  /*14d0*/  @P0 IMAD.IADD R3, R3, 0x1, R23 ;  /* 0x0000000103030824 */ /* 0x000fe200078e0217 */
[----:B------:R-:W-:Y:S02]  /*14e0*/  @P1 LEA.HI.X R7, R4, c[0x0][0x1cc], R7, 0x1, P5 ;  /* 0x0000730004071a11 */ /* 0x000fe400028f0c07 */
[C---:B------:R-:W-:Y:S01]  /*14f0*/  @P0 LEA R4, P5, R2.reuse, c[0x0][0x1c8], 0x1 ;  /* 0x0000720002040a11 */ /* 0x040fe200078a08ff */
[----:B------:R-:W-:Y:S01]  /*1500*/  IMAD.IADD R18, R5, 0x1, -R18 ;  /* 0x0000000105127824 */ /* 0x000fe200078e0a12 */
[----:B------:R-:W-:Y:S01]  /*1510*/  LOP3.LUT R19, R21, 0xfffffff8, RZ, 0xc0, !PT ;  /* 0xfffffff815137812 */ /* 0x000fe200078ec0ff */
[----:B------:R1:W-:Y:S01]  /*1520*/  @P1 LDGSTS.E.BYPASS.LTC128B.128 [R227+0x5100], [R6.64], !P6 ;  /* 0x0510000006e31fae */ /* 0x0003e2000f101d4c */
[----:B------:R-:W-:Y:S01]  /*1530*/  @P0 LEA.HI.X R5, R2, c[0x0][0x1cc], R3, 0x1, P5 ;  /* 0x0000730002050a11 */ /* 0x000fe200028f0c03 */
[----:B------:R-:W-:Y:S02]  /*1540*/  IMAD.SHL.U32 R3, R18, 0x8, RZ ;  /* 0x0000000812037824 */ /* 0x000fe400078e00ff */
[----:B------:R-:W-:-:S02]  /*1550*/  IMAD.IADD R23, R0, 0x1, -R19 ;  /* 0x0000000100177824 */ /* 0x000fc400078e0a13 */
[----:B------:R4:W-:Y:S01]  /*1560*/  @P0 LDGSTS.E.BYPASS.LTC128B.128 [R227+0x5900], [R4.64], !P6 ;  /* 0x0590000004e30fae */ /* 0x0009e2000f101d4c */
[C---:B------:R-:W-:Y:S01]  /*1570*/  IMAD.SHL.U32 R0, R45.reuse, 0x40, RZ ;  /* 0x000000402d007824 */ /* 0x040fe200078e00ff */
[----:B------:R-:W-:Y:S01]  /*1580*/  LOP3.LUT P0, RZ, R45, 0x2, RZ, 0xc0, !PT ;  /* 0x000000022dff7812 */ /* 0x000fe2000780c0ff */
[C---:B------:R-:W-:Y:S01]  /*1590*/  IMAD.SHL.U32 R2, R23.reuse, 0x40, RZ ;  /* 0x0000004017027824 */ /* 0x040fe200078e00ff */
[----:B------:R-:W0:Y:S02]  /*15a0*/  LDGDEPBAR ;  /* 0x00000000000079af */ /* 0x000e240000000000 */
[----:B------:R-:W-:Y:S02]  /*15b0*/  LOP3.LUT R0, R0, 0x1c0, RZ, 0xc0, !PT ;  /* 0x000001c000007812 */ /* 0x000fe400078ec0ff */
[----:B------:R-:W-:Y:S02]  /*15c0*/  LOP3.LUT R2, R2, 0x1c0, RZ, 0xc0, !PT ;  /* 0x000001c002027812 */ /* 0x000fe400078ec0ff */
[----:B------:R-:W-:-:S02]  /*15d0*/  R2P PR, R23, 0x6 ;  /* 0x0000000617007804 */ /* 0x000fc40000000000 */
[----:B------:R-:W-:Y:S02]  /*15e0*/  LOP3.LUT R3, R2, 0x8, R3, 0xf8, !PT ;  /* 0x0000000802037812 */ /* 0x000fe400078ef803 */
[----:B------:R-:W-:Y:S01]  /*15f0*/  SHF.R.U32.HI R2, RZ, 0x3, R2 ;  /* 0x00000003ff027819 */ /* 0x000fe20000011602 */
[----:B----4-:R-:W-:Y:S01]  /*1600*/  IMAD.SHL.U32 R4, R22, 0x8, RZ ;  /* 0x0000000816047824 */ /* 0x010fe200078e00ff */
[----:B------:R-:W-:-:S04]  /*1610*/  DEPBAR.LE SB0, 0x1 ;  /* 0x000080400000791a */ /* 0x000fc80000000000 */
[----:B------:R-:W-:-:S04]  /*1620*/  DEPBAR.LE SB0, 0x0 ;  /* 0x000080000000791a */ /* 0x000fc80000000000 */
[----:B------:R-:W-:Y:S01]  /*1630*/  IMAD.SHL.U32 R5, R21, 0x40, RZ ;  /* 0x0000004015057824 */ /* 0x000fe200078e00ff */
[----:B------:R-:W-:Y:S02]  /*1640*/  LOP3.LUT R4, R0, 0x8, R4, 0xf8, !PT ;  /* 0x0000000800047812 */ /* 0x000fe400078ef804 */
[----:B------:R-:W-:Y:S02]  /*1650*/  SHF.R.U32.HI R0, RZ, 0x3, R0 ;  /* 0x00000003ff007819 */ /* 0x000fe40000011600 */
[----:B------:R-:W-:Y:S02]  /*1660*/  LOP3.LUT R196, R5, 0xfffffe00, RZ, 0xc0, !PT ;  /* 0xfffffe0005c47812 */ /* 0x000fe400078ec0ff */
[----:B------:R-:W-:Y:S02]  /*1670*/  LOP3.LUT R0, R4, R0, RZ, 0x3c, !PT ;  /* 0x0000000004007212 */ /* 0x000fe400078e3cff */
[----:B------:R-:W-:Y:S01]  /*1680*/  LOP3.LUT R21, R3, R2, RZ, 0x3c, !PT ;  /* 0x0000000203157212 */ /* 0x000fe200078e3cff */
[----:B------:R-:W-:-:S02]  /*1690*/  IMAD R2, R198, 0x400, R196 ;  /* 0x00000400c6027824 */ /* 0x000fc400078e02c4 */
[----:B------:R-:W-:Y:S02]  /*16a0*/  IMAD R0, R18, 0x200, R0 ;  /* 0x0000020012007824 */ /* 0x000fe400078e0200 */
[----:B------:R-:W-:Y:S02]  /*16b0*/  IMAD.IADD R2, R21, 0x1, R2 ;  /* 0x0000000115027824 */ /* 0x000fe400078e0202 */
[----:B------:R-:W-:Y:S01]  /*16c0*/  IMAD.SHL.U32 R208, R0, 0x2, RZ ;  /* 0x0000000200d07824 */ /* 0x000fe200078e00ff */
[----:B------:R-:W-:Y:S01]  /*16d0*/  BAR.SYNC.DEFER_BLOCKING 0x0 ;  /* 0x0000000000007b1d */ /* 0x000fe20000010000 */
[----:B------:R-:W-:Y:S02]  /*16e0*/  IMAD.SHL.U32 R215, R2, 0x2, RZ ;  /* 0x0000000202d77824 */ /* 0x000fe400078e00ff */
[----:B------:R-:W-:Y:S01]  /*16f0*/  IMAD R0, R41, c[0x0][0x208], RZ ;  /* 0x0000820029007a24 */ /* 0x000fe200078e02ff */
[----:B------:R-:W-:Y:S01]  /*1700*/  IADD3 R219, R208, 0x3120, RZ ;  /* 0x00003120d0db7810 */ /* 0x000fe20007ffe0ff */
[----:B------:R-:W-:-:S04]  /*1710*/  IMAD.WIDE.U32 R2, R22, c[0x0][0x208], R12 ;  /* 0x0000820016027a25 */ /* 0x000fc800078e000c */
[----:B------:R-:W-:-:S04]  /*1720*/  IMAD R0, R22, c[0x0][0x20c], R0 ;  /* 0x0000830016007a24 */ /* 0x000fc800078e0200 */
[----:B------:R-:W-:Y:S02]  /*1730*/  IMAD.IADD R3, R3, 0x1, R0 ;  /* 0x0000000103037824 */ /* 0x000fe400078e0200 */
[----:B------:R-:W-:-:S04]  /*1740*/  IMAD R0, R43, c[0x0][0x210], RZ ;  /* 0x000084002b007a24 */ /* 0x000fc800078e02ff */
[C---:B------:R-:W-:Y:S01]  /*1750*/  IMAD R0, R42.reuse, c[0x0][0x214], R0 ;  /* 0x000085002a007a24 */ /* 0x040fe200078e0200 */
[----:B---3--:R-:W-:Y:S04]  /*1760*/  LDSM.16.M88.4 R8, [R215+0x6100] ;  /* 0x00610000d708783b */ /* 0x008fe80000000200 */
[----:B-1----:R-:W-:Y:S04]  /*1770*/  LDSM.16.M88.4 R4, [R215+0x8100] ;  /* 0x00810000d704783b */ /* 0x002fe80000000200 */
[----:B------:R-:W1:Y:S04]  /*1780*/  LDSM.16.M88.4 R24, [R208+0x3900] ;  /* 0x00390000d018783b */ /* 0x000e680000000200 */
[----:B--2---:R-:W2:Y:S04]  /*1790*/  LDSM.16.M88.4 R16, [R208+0x4100] ;  /* 0x00410000d010783b */ /* 0x004ea80000000200 */
[----:B------:R-:W3:Y:S04]  /*17a0*/  LDSM.16.M88.4 R28, [R208+0x3100] ;  /* 0x00310000d01c783b */ /* 0x000ee80000000200 */
[----:B------:R-:W4:Y:S04]  /*17b0*/  LDSM.16.M88.4 R32, [R208+0x4900] ;  /* 0x00490000d020783b */ /* 0x000f280000000200 */
[----:B------:R-:W5:Y:S01]  /*17c0*/  LDSM.16.M88.4 R36, [R208+0x5100] ;  /* 0x00510000d024783b */ /* 0x000f620000000200 */
[-C--:B-1----:R-:W-:Y:S08]  /*17d0*/  HMMA.16816.F32.BF16 R176, R8, R24.reuse, RZ ;  /* 0x0000001808b0723c */ /* 0x082ff000000418ff */
[C---:B------:R-:W-:Y:S08]  /*17e0*/  HMMA.16816.F32.BF16 R80, R4.reuse, R24, RZ ;  /* 0x000000180450723c */ /* 0x040ff000000418ff */
[-C--:B------:R-:W-:Y:S08]  /*17f0*/  HMMA.16816.F32.BF16 R96, R4, R26.reuse, RZ ;  /* 0x0000001a0460723c */ /* 0x080ff000000418ff */
[C---:B------:R-:W-:Y:S01]  /*1800*/  HMMA.16816.F32.BF16 R148, R8.reuse, R26, RZ ;  /* 0x0000001a0894723c */ /* 0x040fe200000418ff */
[----:B------:R-:W1:Y:S07]  /*1810*/  LDSM.16.M88.4 R24, [R208+0x5900] ;  /* 0x00590000d018783b */ /* 0x000e6e0000000200 */
[-C--:B--2---:R-:W-:Y:S08]  /*1820*/  HMMA.16816.F32.BF16 R180, R8, R16.reuse, RZ ;  /* 0x0000001008b4723c */ /* 0x084ff000000418ff */
[C---:B------:R-:W-:Y:S07]  /*1830*/  HMMA.16816.F32.BF16 R56, R4.reuse, R16, RZ ;  /* 0x000000100438723c */ /* 0x040fee00000418ff */
[----:B------:R-:W-:Y:S01]  /*1840*/  IMAD.WIDE.U32 R16, R42, c[0x0][0x210], R2 ;  /* 0x000084002a107a25 */ /* 0x000fe200078e0002 */
[----:B------:R-:W-:Y:S01]  /*1850*/  IADD3 R3, R208, 0x3100, RZ ;  /* 0x00003100d0037810 */ /* 0x000fe20007ffe0ff */
[----:B------:R-:W-:Y:S02]  /*1860*/  HMMA.16816.F32.BF16 R92, R4, R18, RZ ;  /* 0x00000012045c723c */ /* 0x000fe400000418ff */
[----:B------:R-:W-:Y:S01]  /*1870*/  IMAD.IADD R17, R17, 0x1, R0 ;  /* 0x0000000111117824 */ /* 0x000fe200078e0200 */
[----:B------:R-:W-:Y:S01]  /*1880*/  @P0 IADD3 R219, R3, -0x20, RZ ;  /* 0xffffffe003db0810 */ /* 0x000fe20007ffe0ff */
[----:B------:R-:W-:-:S02]  /*1890*/  IMAD R0, R15, c[0x0][0x218], RZ ;  /* 0x000086000f007a24 */ /* 0x000fc400078e02ff */
[C---:B------:R-:W-:Y:S01]  /*18a0*/  IMAD.WIDE.U32 R72, R14.reuse, c[0x0][0x218], R16 ;  /* 0x000086000e487a25 */ /* 0x040fe200078e0010 */
[C---:B------:R-:W-:Y:S01]  /*18b0*/  IADD3 R224, R219.reuse, 0x800, RZ ;  /* 0x00000800dbe07810 */ /* 0x040fe20007ffe0ff */
[C---:B------:R-:W-:Y:S01]  /*18c0*/  HMMA.16816.F32.BF16 R140, R8.reuse, R18, RZ ;  /* 0x00000012088c723c */ /* 0x040fe200000418ff */
[----:B------:R-:W-:Y:S01]  /*18d0*/  LDSM.16.M88.4 R68, [R219] ;  /* 0x00000000db44783b */ /* 0x000fe20000000200 */
[----:B------:R-:W-:Y:S01]  /*18e0*/  IMAD R3, R14, c[0x0][0x21c], R0 ;  /* 0x000087000e037a24 */ /* 0x000fe200078e0200 */
[----:B------:R-:W-:Y:S01]  /*18f0*/  IADD3 R223, R219, 0x1000, RZ ;  /* 0x00001000dbdf7810 */ /* 0x000fe20007ffe0ff */
[----:B------:R-:W-:Y:S01]  /*1900*/  IMAD R0, R40, c[0x0][0x208], RZ ;  /* 0x0000820028007a24 */ /* 0x000fe200078e02ff */
[----:B------:R-:W-:Y:S01]  /*1910*/  LDSM.16.M88.4 R48, [R219+0x800] ;  /* 0x00080000db30783b */ /* 0x000fe20000000200 */
[----:B------:R-:W-:Y:S01]  /*1920*/  IMAD.WIDE.U32 R14, R197, c[0x0][0x208], RZ ;  /* 0x00008200c50e7a25 */ /* 0x000fe200078e00ff */
[----:B------:R-:W-:Y:S01]  /*1930*/  IADD3 R222, R219, 0x1800, RZ ;  /* 0x00001800dbde7810 */ /* 0x000fe20007ffe0ff */
[C---:B---3--:R-:W-:Y:S01]  /*1940*/  HMMA.16816.F32.BF16 R144, R8.reuse, R28, RZ ;  /* 0x0000001c0890723c */ /* 0x048fe200000418ff */
[----:B------:R-:W-:Y:S01]  /*1950*/  LDSM.16.M88.4 R40, [R219+0x1000] ;  /* 0x00100000db28783b */ /* 0x000fe20000000200 */
[----:B------:R-:W-:Y:S01]  /*1960*/  IMAD R0, R197, c[0x0][0x20c], R0 ;  /* 0x00008300c5007a24 */ /* 0x000fe200078e0200 */
[----:B------:R-:W-:Y:S01]  /*1970*/  IADD3 R221, R219, 0x2000, RZ ;  /* 0x00002000dbdd7810 */ /* 0x000fe20007ffe0ff */
[----:B------:R-:W-:Y:S01]  /*1980*/  IMAD.IADD R47, R73, 0x1, R3 ;  /* 0x00000001492f7824 */ /* 0x000fe200078e0203 */
[----:B------:R-:W-:Y:S01]  /*1990*/  STL.64 [R1+0x38], R72 ;  /* 0x0000384801007387 */ /* 0x000fe20000100a00 */
[----:B------:R-:W-:Y:S01]  /*19a0*/  IMAD.IADD R0, R15, 0x1, R0 ;  /* 0x000000010f007824 */ /* 0x000fe200078e0200 */
[----:B------:R-:W-:Y:S01]  /*19b0*/  IADD3 R220, R219, 0x2800, RZ ;  /* 0x00002800dbdc7810 */ /* 0x000fe20007ffe0ff */
[----:B------:R-:W-:Y:S01]  /*19c0*/  IMAD.MOV.U32 R46, RZ, RZ, R72 ;  /* 0x000000ffff2e7224 */ /* 0x000fe200078e0048 */
[----:B------:R-:W-:Y:S01]  /*19d0*/  HMMA.16816.F32.BF16 R156, R8, R30, RZ ;  /* 0x0000001e089c723c */ /* 0x000fe200000418ff */
[----:B------:R-:W-:-:S02]  /*19e0*/  IMAD R0, R0, 0x60, RZ ;  /* 0x0000006000007824 */ /* 0x000fc400078e02ff */
[----:B------:R-:W-:Y:S01]  /*19f0*/  IMAD.WIDE.U32 R14, R14, 0x60, R46 ;  /* 0x000000600e0e7825 */ /* 0x000fe200078e002e */
[----:B------:R-:W-:Y:S03]  /*1a00*/  STL.64 [R1+0x30], R46 ;  /* 0x0000302e01007387 */ /* 0x000fe60000100a00 */
[----:B------:R-:W-:Y:S01]  /*1a10*/  IMAD.MOV.U32 R2, RZ, RZ, 0x10 ;  /* 0x00000010ff027424 */ /* 0x000fe200078e00ff */
[----:B------:R-:W-:Y:S01]  /*1a20*/  LEA R22, P0, R14, c[0x0][0x1f8], 0x1 ;  /* 0x00007e000e167a11 */ /* 0x000fe200078008ff */
[----:B------:R-:W-:Y:S01]  /*1a30*/  IMAD.IADD R0, R15, 0x1, R0 ;  /* 0x000000010f007824 */ /* 0x000fe200078e0200 */
[----:B----4-:R-:W-:Y:S01]  /*1a40*/  HMMA.16816.F32.BF16 R132, R8, R32, RZ ;  /* 0x000000200884723c */ /* 0x010fe200000418ff */
[----:B------:R-:W-:Y:S01]  /*1a50*/  IMAD.MOV.U32 R3, RZ, RZ, 0x20 ;  /* 0x00000020ff037424 */ /* 0x000fe200078e00ff */
[----:B------:R-:W-:Y:S02]  /*1a60*/  SEL R2, R2, 0xfffffff0, !P1 ;  /* 0xfffffff002027807 */ /* 0x000fe40004800000 */
[----:B------:R-:W-:-:S02]  /*1a70*/  LEA.HI.X R23, R14, c[0x0][0x1fc], R0, 0x1, P0 ;  /* 0x00007f000e177a11 */ /* 0x000fc400000f0c00 */
[----:B------:R-:W-:Y:S01]  /*1a80*/  ISETP.GE.AND P0, PT, R12, c[0x0][0x1d4], PT ;  /* 0x000075000c007a0c */ /* 0x000fe20003f06270 */
[----:B------:R-:W-:Y:S01]  /*1a90*/  IMAD R218, R2, 0x2, R215 ;  /* 0x0000000202da7824 */ /* 0x000fe200078e02d7 */
[----:B------:R-:W-:Y:S01]  /*1aa0*/  IADD3 R14, P1, R22, UR10, RZ ;  /* 0x0000000a160e7c10 */ /* 0x000fe2000ff3e0ff */
[C---:B------:R-:W-:Y:S01]  /*1ab0*/  HMMA.16816.F32.BF16 R168, R8.reuse, R34, RZ ;  /* 0x0000002208a8723c */ /* 0x040fe200000418ff */
[C---:B------:R-:W-:Y:S02]  /*1ac0*/  ISETP.LT.OR P4, PT, R44.reuse, 0x1, P0 ;  /* 0x000000012c00780c */ /* 0x040fe40000781670 */
[C---:B------:R-:W-:Y:S01]  /*1ad0*/  ISETP.LT.OR P3, PT, R44.reuse, 0x11, P0 ;  /* 0x000000112c00780c */ /* 0x040fe20000761670 */
[----:B------:R-:W2:Y:S01]  /*1ae0*/  LDSM.16.M88.4 R16, [R218+0x8100] ;  /* 0x00810000da10783b */ /* 0x000ea20000000200 */
[----:B------:R-:W-:Y:S02]  /*1af0*/  IADD3.X R15, R23, UR9, RZ, P1, !PT ;  /* 0x00000009170f7c10 */ /* 0x000fe40008ffe4ff */
[----:B------:R-:W-:Y:S01]  /*1b00*/  ISETP.LT.OR P5, PT, R44, 0x21, P0 ;  /* 0x000000212c00780c */ /* 0x000fe200007a1670 */
[----:B-----5:R-:W-:Y:S01]  /*1b10*/  HMMA.16816.F32.BF16 R128, R8, R36, RZ ;  /* 0x000000240880723c */ /* 0x020fe200000418ff */
[----:B------:R-:W-:-:S02]  /*1b20*/  SEL R3, R3, 0xffffffe0, !P2 ;  /* 0xffffffe003037807 */ /* 0x000fc40005000000 */
[----:B------:R-:W-:Y:S02]  /*1b30*/  P2R R0, PR, RZ, 0x20 ;  /* 0x00000020ff007803 */ /* 0x000fe40000000000 */
[----:B------:R-:W-:Y:S01]  /*1b40*/  ISETP.LT.OR P5, PT, R44, 0x31, P0 ;  /* 0x000000312c00780c */ /* 0x000fe200007a1670 */
[----:B------:R-:W-:Y:S02]  /*1b50*/  IMAD R216, R3, 0x2, R215 ;  /* 0x0000000203d87824 */ /* 0x000fe400078e02d7 */
[----:B------:R-:W-:Y:S02]  /*1b60*/  HMMA.16816.F32.BF16 R120, R8, R38, RZ ;  /* 0x000000260878723c */ /* 0x000fe400000418ff */
[----:B------:R-:W-:-:S06]  /*1b70*/  IMAD R217, R2, 0x2, R216 ;  /* 0x0000000202d97824 */ /* 0x000fcc00078e02d8 */
[C---:B-1----:R-:W-:Y:S08]  /*1b80*/  HMMA.16816.F32.BF16 R112, R8.reuse, R24, RZ ;  /* 0x000000180870723c */ /* 0x042ff000000418ff */
[----:B------:R-:W-:Y:S07]  /*1b90*/  HMMA.16816.F32.BF16 R104, R8, R26, RZ ;  /* 0x0000001a0868723c */ /* 0x000fee00000418ff */
[----:B------:R-:W-:Y:S01]  /*1ba0*/  IADD3 R10, P1, R14, UR10, RZ ;  /* 0x0000000a0e0a7c10 */ /* 0x000fe2000ff3e0ff */
[----:B------:R-:W-:Y:S03]  /*1bb0*/  HMMA.16816.F32.BF16 R52, R4, R28, RZ ;  /* 0x0000001c0434723c */ /* 0x000fe600000418ff */
[----:B------:R-:W-:-:S02]  /*1bc0*/  IADD3.X R11, R15, UR9, RZ, P1, !PT ;  /* 0x000000090f0b7c10 */ /* 0x000fc40008ffe4ff */
[----:B------:R-:W-:-:S03]  /*1bd0*/  IADD3 R8, P1, R10, UR10, RZ ;  /* 0x0000000a0a087c10 */ /* 0x000fc6000ff3e0ff */
[----:B------:R-:W-:Y:S01]  /*1be0*/  HMMA.16816.F32.BF16 R88, R4, R30, RZ ;  /* 0x0000001e0458723c */ /* 0x000fe200000418ff */
[----:B------:R-:W-:Y:S01]  /*1bf0*/  LDSM.16.M88.4 R28, [R219+0x2800] ;  /* 0x00280000db1c783b */ /* 0x000fe20000000200 */
[----:B------:R-:W-:Y:S02]  /*1c00*/  IADD3.X R9, R11, UR9, RZ, P1, !PT ;  /* 0x000000090b097c10 */ /* 0x000fe40008ffe4ff */
[----:B------:R-:W-:-:S04]  /*1c10*/  ISETP.LT.OR P1, PT, R44, 0x51, P0 ;  /* 0x000000512c00780c */ /* 0x000fc80000721670 */
[C---:B------:R-:W-:Y:S08]  /*1c20*/  HMMA.16816.F32.BF16 R64, R4.reuse, R32, RZ ;  /* 0x000000200440723c */ /* 0x040ff000000418ff */
[C---:B------:R-:W-:Y:S01]  /*1c30*/  HMMA.16816.F32.BF16 R124, R4.reuse, R34, RZ ;  /* 0x00000022047c723c */ /* 0x040fe200000418ff */
[----:B------:R-:W-:Y:S07]  /*1c40*/  LDSM.16.M88.4 R32, [R219+0x2000] ;  /* 0x00200000db20783b */ /* 0x000fee0000000200 */
[C---:B------:R-:W-:Y:S08]  /*1c50*/  HMMA.16816.F32.BF16 R60, R4.reuse, R36, RZ ;  /* 0x00000024043c723c */ /* 0x040ff000000418ff */
[C---:B------:R-:W-:Y:S01]  /*1c60*/  HMMA.16816.F32.BF16 R116, R4.reuse, R38, RZ ;  /* 0x000000260474723c */ /* 0x040fe200000418ff */
[----:B------:R-:W1:Y:S07]  /*1c70*/  LDSM.16.M88.4 R36, [R219+0x1800] ;  /* 0x00180000db24783b */ /* 0x000e6e0000000200 */
[C---:B------:R-:W-:Y:S08]  /*1c80*/  HMMA.16816.F32.BF16 R76, R4.reuse, R24, RZ ;  /* 0x00000018044c723c */ /* 0x040ff000000418ff */
[----:B------:R-:W-:Y:S01]  /*1c90*/  HMMA.16816.F32.BF16 R108, R4, R26, RZ ;  /* 0x0000001a046c723c */ /* 0x000fe200000418ff */
[----:B------:R-:W3:Y:S04]  /*1ca0*/  LDSM.16.M88.4 R4, [R218+0x6100] ;  /* 0x00610000da04783b */ /* 0x000ee80000000200 */
[----:B------:R-:W-:Y:S01]  /*1cb0*/  @!PT LDS RZ, [RZ] ;  /* 0x00000000fffff984 */ /* 0x000fe20000000800 */
[----:B------:R-:W-:Y:S01]  /*1cc0*/  @!PT LDS RZ, [RZ] ;  /* 0x00000000fffff984 */ /* 0x000fe20000000800 */
[----:B------:R-:W-:Y:S01]  /*1cd0*/  @!PT LDS RZ, [RZ] ;  /* 0x00000000fffff984 */ /* 0x000fe20000000800 */
[----:B------:R4:W-:Y:S01]  /*1ce0*/  LDGSTS.E.BYPASS.LTC128B.128 [R227+0x100], [R22.64], !P4 ;  /* 0x0010000016e37fae */ /* 0x0009e2000e101d4c */
[----:B------:R-:W-:-:S02]  /*1cf0*/  LOP3.LUT P4, RZ, R45, 0x4, RZ, 0xc0, !PT ;  /* 0x000000042dff7812 */ /* 0x000fc4000788c0ff */
[----:B--2---:R-:W-:Y:S01]  /*1d00*/  HMMA.16816.F32.BF16 R100, R16, R68, R52 ;  /* 0x000000441064723c */ /* 0x004fe20000041834 */
[----:B------:R1:W-:Y:S01]  /*1d10*/  LDGSTS.E.BYPASS.LTC128B.128 [R227+0x900], [R14.64], !P3 ;  /* 0x009000000ee37fae */ /* 0x0003e2000d901d4c */
[----:B------:R-:W-:Y:S02]  /*1d20*/  ISETP.LT.OR P3, PT, R44, 0x41, P0 ;  /* 0x000000412c00780c */ /* 0x000fe40000761670 */
[----:B------:R-:W-:Y:S01]  /*1d30*/  ISETP.NE.AND P0, PT, R0, RZ, PT ;  /* 0x000000ff0000720c */ /* 0x000fe20003f05270 */
[----:B------:R-:W-:-:S03]  /*1d40*/  IMAD.MOV.U32 R0, RZ, RZ, 0x40 ;  /* 0x00000040ff007424 */ /* 0x000fc600078e00ff */
[----:B------:R-:W-:Y:S02]  /*1d50*/  HMMA.16816.F32.BF16 R44, R16, R40, R56 ;  /* 0x00000028102c723c */ /* 0x000fe40000041838 */
[----:B------:R-:W-:-:S05]  /*1d60*/  SEL R0, R0, 0xffffffc0, !P4 ;  /* 0xffffffc000007807 */ /* 0x000fca0006000000 */
[----:B------:R-:W-:Y:S01]  /*1d70*/  IMAD.IADD R214, R208, 0x1, R0 ;  /* 0x00000001d0d67824 */ /* 0x000fe200078e0200 */
[C---:B------:R-:W-:Y:S01]  /*1d80*/  HMMA.16816.F32.BF16 R88, R16.reuse, R70, R88 ;  /* 0x000000461058723c */ /* 0x040fe20000041858 */
[----:B------:R2:W-:Y:S01]  /*1d90*/  LDGSTS.E.BYPASS.LTC128B.128 [R227+0x1100], [R10.64], !P0 ;  /* 0x011000000ae37fae */ /* 0x0005e2000c101d4c */
[----:B------:R-:W-:Y:S01]  /*1da0*/  IMAD.IADD R213, R0, 0x1, R219 ;  /* 0x0000000100d57824 */ /* 0x000fe200078e02db */
[----:B------:R-:W-:Y:S02]  /*1db0*/  LOP3.LUT R0, R21, R196, RZ, 0xfc, !PT ;  /* 0x000000c415007212 */ /* 0x000fe400078efcff */
[----:B------:R5:W-:Y:S03]  /*1dc0*/  LDGSTS.E.BYPASS.LTC128B.128 [R227+0x1900], [R8.64], !P5 ;  /* 0x0190000008e37fae */ /* 0x000be6000e901d4c */
[C---:B------:R-:W-:Y:S08]  /*1dd0*/  HMMA.16816.F32.BF16 R96, R16.reuse, R50, R96 ;  /* 0x000000321060723c */ /* 0x040ff00000041860 */
[-C--:B-1----:R-:W-:Y:S08]  /*1de0*/  HMMA.16816.F32.BF16 R12, R16, R36.reuse, R64 ;  /* 0x00000024100c723c */ /* 0x082ff00000041840 */
[----:B---3--:R-:W-:Y:S01]  /*1df0*/  HMMA.16816.F32.BF16 R184, R4, R36, R132 ;  /* 0x0000002404b8723c */ /* 0x008fe20000041884 */
[----:B--2---:R-:W-:-:S04]  /*1e00*/  IADD3 R10, P0, R8, UR10, RZ ;  /* 0x0000000a080a7c10 */ /* 0x004fc8000ff1e0ff */
[----:B------:R-:W-:-:S03]  /*1e10*/  IADD3.X R11, R9, UR9, RZ, P0, !PT ;  /* 0x00000009090b7c10 */ /* 0x000fc600087fe4ff */
[C---:B------:R-:W-:Y:S01]  /*1e20*/  HMMA.16816.F32.BF16 R92, R16.reuse, R42, R92 ;  /* 0x0000002a105c723c */ /* 0x040fe2000004185c */
[----:B-----5:R-:W-:Y:S01]  /*1e30*/  IADD3 R8, P0, R10, UR10, RZ ;  /* 0x0000000a0a087c10 */ /* 0x020fe2000ff1e0ff */
[----:B------:R1:W-:Y:S03]  /*1e40*/  LDGSTS.E.BYPASS.LTC128B.128 [R227+0x2100], [R10.64], !P3 ;  /* 0x021000000ae37fae */ /* 0x0003e6000d901d4c */
[----:B------:R-:W-:Y:S02]  /*1e50*/  IADD3.X R9, R11, UR9, RZ, P0, !PT ;  /* 0x000000090b097c10 */ /* 0x000fe400087fe4ff */
[----:B------:R-:W-:Y:S01]  /*1e60*/  ISETP.GT.AND P0, PT, R197, UR8, PT ;  /* 0x00000008c5007c0c */ /* 0x000fe2000bf04270 */
[----:B------:R-:W-:Y:S02]  /*1e70*/  HMMA.16816.F32.BF16 R124, R16, R38, R124 ;  /* 0x00000026107c723c */ /* 0x000fe4000004187c */
[----:B------:R1:W-:Y:S04]  /*1e80*/  LDGSTS.E.BYPASS.LTC128B.128 [R227+0x2900], [R8.64], !P1 ;  /* 0x0290000008e37fae */ /* 0x0003e8000c901d4c */
[----:B------:R-:W-:Y:S02]  /*1e90*/  LDSM.16.M88.4 R24, [R216+0x8100] ;  /* 0x00810000d818783b */ /* 0x000fe40000000200 */
[----:B------:R-:W-:Y:S02]  /*1ea0*/  HMMA.16816.F32.BF16 R144, R4, R68, R144 ;  /* 0x000000440490723c */ /* 0x000fe40000041890 */
[----:B------:R-:W2:Y:S04]  /*1eb0*/  LDSM.16.M88.4 R52, [R214+0x4900] ;  /* 0x00490000d634783b */ /* 0x000ea80000000200 */
[----:B------:R-:W3:Y:S02]  /*1ec0*/  LDSM.16.M88.4 R56, [R214+0x4100] ;  /* 0x00410000d638783b */ /* 0x000ee40000000200 */
[C---:B------:R-:W-:Y:S02]  /*1ed0*/  HMMA.16816.F32.BF16 R80, R16.reuse, R48, R80 ;  /* 0x000000301050723c */ /* 0x040fe40000041850 */
[----:B------:R-:W5:Y:S04]  /*1ee0*/  LDSM.16.M88.4 R72, [R214+0x5100] ;  /* 0x00510000d648783b */ /* 0x000f680000000200 */
[----:B------:R-:W3:Y:S02]  /*1ef0*/  LDSM.16.M88.4 R64, [R214+0x3100] ;  /* 0x00310000d640783b */ /* 0x000ee40000000200 */
[C---:B------:R-:W-:Y:S02]  /*1f00*/  HMMA.16816.F32.BF16 R76, R16.reuse, R28, R76 ;  /* 0x0000001c104c723c */ /* 0x040fe4000004184c */
[----:B------:R-:W-:Y:S04]  /*1f10*/  LDSM.16.M88.4 R84, [R214+0x5900] ;  /* 0x00590000d654783b */ /* 0x000fe80000000200 */
[----:B------:R-:W0:Y:S02]  /*1f20*/  LDGDEPBAR ;  /* 0x00000000000079af */ /* 0x000e240000000000 */
[C---:B-1----:R-:W-:Y:S02]  /*1f30*/  HMMA.16816.F32.BF16 R8, R16.reuse, R32, R60 ;  /* 0x000000201008723c */ /* 0x042fe4000004183c */
[----:B------:R-:W1:Y:S06]  /*1f40*/  LDSM.16.M88.4 R60, [R214+0x3900] ;  /* 0x00390000d63c783b */ /* 0x000e6c0000000200 */
[C---:B------:R-:W-:Y:S08]  /*1f50*/  HMMA.16816.F32.BF16 R152, R16.reuse, R34, R116 ;  /* 0x000000221098723c */ /* 0x040ff00000041874 */
[----:B------:R-:W-:Y:S01]  /*1f60*/  HMMA.16816.F32.BF16 R136, R16, R30, R108 ;  /* 0x0000001e1088723c */ /* 0x000fe2000004186c */
[----:B------:R-:W-:Y:S07]  /*1f70*/  LDSM.16.M88.4 R16, [R213+0x2800] ;  /* 0x00280000d510783b */ /* 0x000fee0000000200 */
[----:B--2---:R-:W-:Y:S01]  /*1f80*/  HMMA.16816.F32.BF16 R132, R24, R52, R12 ;  /* 0x000000341884723c */ /* 0x004fe2000004180c */
[----:B------:R-:W2:Y:S07]  /*1f90*/  LDSM.16.M88.4 R12, [R216+0x6100] ;  /* 0x00610000d80c783b */ /* 0x000eae0000000200 */
[C---:B------:R-:W-:Y:S08]  /*1fa0*/  HMMA.16816.F32.BF16 R176, R4.reuse, R48, R176 ;  /* 0x0000003004b0723c */ /* 0x040ff000000418b0 */
[C---:B------:R-:W-:Y:S08]  /*1fb0*/  HMMA.16816.F32.BF16 R68, R4.reuse, R70, R156 ;  /* 0x000000460444723c */ /* 0x040ff0000004189c */
[C---:B------:R-:W-:Y:S08]  /*1fc0*/  HMMA.16816.F32.BF16 R180, R4.reuse, R40, R180 ;  /* 0x0000002804b4723c */ /* 0x040ff000000418b4 */
[C---:B------:R-:W-:Y:S08]  /*1fd0*/  HMMA.16816.F32.BF16 R48, R4.reuse, R50, R148 ;  /* 0x000000320430723c */ /* 0x040ff00000041894 */
[C---:B------:R-:W-:Y:S01]  /*1fe0*/  HMMA.16816.F32.BF16 R140, R4.reuse, R42, R140 ;  /* 0x0000002a048c723c */ /* 0x040fe2000004188c */
[----:B------:R-:W-:Y:S07]  /*1ff0*/  LDSM.16.M88.4 R40, [R213+0x800] ;  /* 0x00080000d528783b */ /* 0x000fee0000000200 */
[C---:B------:R-:W-:Y:S01]  /*2000*/  HMMA.16816.F32.BF16 R168, R4.reuse, R38, R168 ;  /* 0x0000002604a8723c */ /* 0x040fe200000418a8 */
[----:B------:R-:W-:Y:S07]  /*2010*/  LDSM.16.M88.4 R36, [R213+0x1000] ;  /* 0x00100000d524783b */ /* 0x000fee0000000200 */
[C---:B------:R-:W-:Y:S08]  /*2020*/  HMMA.16816.F32.BF16 R188, R4.reuse, R32, R128 ;  /* 0x0000002004bc723c */ /* 0x040ff00000041880 */
[C---:B------:R-:W-:Y:S08]  /*2030*/  HMMA.16816.F32.BF16 R192, R4.reuse, R28, R112 ;  /* 0x0000001c04c0723c */ /* 0x040ff00000041870 */
[C---:B------:R-:W-:Y:S01]  /*2040*/  HMMA.16816.F32.BF16 R172, R4.reuse, R34, R120 ;  /* 0x0000002204ac723c */ /* 0x040fe20000041878 */
[----:B------:R-:W-:Y:S07]  /*2050*/  LDSM.16.M88.4 R32, [R213+0x1800] ;  /* 0x00180000d520783b */ /* 0x000fee0000000200 */
[----:B------:R-:W-:Y:S01]  /*2060*/  HMMA.16816.F32.BF16 R164, R4, R30, R104 ;  /* 0x0000001e04a4723c */ /* 0x000fe20000041868 */
[----:B------:R-:W-:Y:S04]  /*2070*/  LDSM.16.M88.4 R4, [R217+0x8100] ;  /* 0x00810000d904783b */ /* 0x000fe80000000200 */
[----:B------:R-:W-:Y:S03]  /*2080*/  LDSM.16.M88.4 R28, [R213+0x2000] ;  /* 0x00200000d51c783b */ /* 0x000fe60000000200 */
[C---:B---3--:R-:W-:Y:S01]  /*2090*/  HMMA.16816.F32.BF16 R148, R24.reuse, R56, R44 ;  /* 0x000000381894723c */ /* 0x048fe2000004182c */
[----:B------:R-:W3:Y:S07]  /*20a0*/  LDSM.16.M88.4 R44, [R213] ;  /* 0x00000000d52c783b */ /* 0x000eee0000000200 */
[----:B-----5:R-:W-:Y:S01]  /*20b0*/  HMMA.16816.F32.BF16 R128, R24, R72, R8 ;  /* 0x000000481880723c */ /* 0x020fe20000041808 */
[----:B------:R-:W5:Y:S01]  /*20c0*/  LDSM.16.M88.4 R8, [R217+0x6100] ;  /* 0x00610000d908783b */ /* 0x000f620000000200 */
[----:B------:R-:W-:-:S06]  /*20d0*/  DEPBAR.LE SB0, 0x0 ;  /* 0x000080000000791a */ /* 0x000fcc0000000000 */
[C---:B------:R-:W-:Y:S08]  /*20e0*/  HMMA.16816.F32.BF16 R160, R24.reuse, R64, R100 ;  /* 0x0000004018a0723c */ /* 0x040ff00000041864 */
[C---:B------:R-:W-:Y:S08]  /*20f0*/  HMMA.16816.F32.BF16 R116, R24.reuse, R66, R88 ;  /* 0x000000421874723c */ /* 0x040ff00000041858 */
[C---:B-1----:R-:W-:Y:S08]  /*2100*/  HMMA.16816.F32.BF16 R112, R24.reuse, R62, R96 ;  /* 0x0000003e1870723c */ /* 0x042ff00000041860 */
[C---:B------:R-:W-:Y:S08]  /*2110*/  HMMA.16816.F32.BF16 R108, R24.reuse, R58, R92 ;  /* 0x0000003a186c723c */ /* 0x040ff0000004185c */
[C---:B------:R-:W-:Y:S08]  /*2120*/  HMMA.16816.F32.BF16 R104, R24.reuse, R54, R124 ;  /* 0x000000361868723c */ /* 0x040ff0000004187c */
[C---:B------:R-:W-:Y:S08]  /*2130*/  HMMA.16816.F32.BF16 R156, R24.reuse, R60, R80 ;  /* 0x0000003c189c723c */ /* 0x040ff00000041850 */
[C---:B------:R-:W-:Y:S08]  /*2140*/  HMMA.16816.F32.BF16 R120, R24.reuse, R84, R76 ;  /* 0x000000541878723c */ /* 0x040ff0000004184c */
[C---:B------:R-:W-:Y:S08]  /*2150*/  HMMA.16816.F32.BF16 R100, R24.reuse, R74, R152 ;  /* 0x0000004a1864723c */ /* 0x040ff00000041898 */
[----:B------:R-:W-:Y:S08]  /*2160*/  HMMA.16816.F32.BF16 R96, R24, R86, R136 ;  /* 0x000000561860723c */ /* 0x000ff00000041888 */
[C---:B--2---:R-:W-:Y:S08]  /*2170*/  HMMA.16816.F32.BF16 R92, R12.reuse, R64, R144 ;  /* 0x000000400c5c723c */ /* 0x044ff00000041890 */
[C---:B------:R-:W-:Y:S08]  /*2180*/  HMMA.16816.F32.BF16 R88, R12.reuse, R66, R68 ;  /* 0x000000420c58723c */ /* 0x040ff00000041844 */
        /* <DEDUP_REMOVED lines=9> */
[----:B------:R-:W-:Y:S08]  /*2220*/  HMMA.16816.F32.BF16 R12, R12, R86, R164 ;  /* 0x000000560c0c723c */ /* 0x000ff000000418a4 */
[C---:B---3--:R-:W-:Y:S08]  /*2230*/  HMMA.16816.F32.BF16 R176, R4.reuse, R44, R160 ;  /* 0x0000002c04b0723c */ /* 0x048ff000000418a0 */
[C---:B------:R-:W-:Y:S08]  /*2240*/  HMMA.16816.F32.BF16 R140, R4.reuse, R34, R104 ;  /* 0x00000022048c723c */ /* 0x040ff00000041868 */
[C---:B------:R-:W-:Y:S08]  /*2250*/  HMMA.16816.F32.BF16 R104, R4.reuse, R30, R100 ;  /* 0x0000001e0468723c */ /* 0x040ff00000041864 */
[----:B------:R-:W-:Y:S08]  /*2260*/  HMMA.16816.F32.BF16 R160, R4, R18, R96 ;  /* 0x0000001204a0723c */ /* 0x000ff00000041860 */
[C---:B-----5:R-:W-:Y:S08]  /*2270*/  HMMA.16816.F32.BF16 R96, R8.reuse, R44, R92 ;  /* 0x0000002c0860723c */ /* 0x060ff0000004185c */
[C---:B------:R-:W-:Y:S08]  /*2280*/  HMMA.16816.F32.BF16 R100, R8.reuse, R40, R80 ;  /* 0x000000280864723c */ /* 0x040ff00000041850 */
[C---:B------:R-:W-:Y:S08]  /*2290*/  HMMA.16816.F32.BF16 R92, R8.reuse, R46, R88 ;  /* 0x0000002e085c723c */ /* 0x040ff00000041858 */
[----:B------:R-:W-:Y:S08]  /*22a0*/  HMMA.16816.F32.BF16 R80, R8, R42, R76 ;  /* 0x0000002a0850723c */ /* 0x000ff0000004184c */
[C---:B------:R-:W-:Y:S08]  /*22b0*/  HMMA.16816.F32.BF16 R188, R4.reuse, R40, R156 ;  /* 0x0000002804bc723c */ /* 0x040ff0000004189c */
[-C--:B------:R-:W-:Y:S08]  /*22c0*/  HMMA.16816.F32.BF16 R164, R4, R36.reuse, R148 ;  /* 0x0000002404a4723c */ /* 0x080ff00000041894 */
[C---:B------:R-:W-:Y:S08]  /*22d0*/  HMMA.16816.F32.BF16 R76, R8.reuse, R36, R68 ;  /* 0x00000024084c723c */ /* 0x040ff00000041844 */
[C---:B------:R-:W-:Y:S08]  /*22e0*/  HMMA.16816.F32.BF16 R72, R8.reuse, R38, R64 ;  /* 0x000000260848723c */ /* 0x040ff00000041840 */
[----:B------:R-:W-:Y:S08]  /*22f0*/  HMMA.16816.F32.BF16 R88, R8, R32, R60 ;  /* 0x000000200858723c */ /* 0x000ff0000004183c */
        /* <DEDUP_REMOVED lines=8> */
[C---:B------:R-:W-:Y:S08]  /*2380*/  HMMA.16816.F32.BF16 R68, R8.reuse, R30, R48 ;  /* 0x0000001e0844723c */ /* 0x040ff00000041830 */
[C---:B------:R-:W-:Y:S08]  /*2390*/  HMMA.16816.F32.BF16 R84, R8.reuse, R16, R24 ;  /* 0x000000100854723c */ /* 0x040ff00000041818 */
[----:B------:R-:W-:Y:S01]  /*23a0*/  HMMA.16816.F32.BF16 R64, R8, R18, R12 ;  /* 0x000000120840723c */ /* 0x000fe2000004180c */
[----:B------:R-:W-:Y:S06]  /*23b0*/  BAR.SYNC.DEFER_BLOCKING 0x0 ;  /* 0x0000000000007b1d */ /* 0x000fec0000010000 */
[----:B------:R-:W-:Y:S05]  /*23c0*/  @!P0 BRA `(.L_x_144) ;  /* 0x000001d000008947 */ /* 0x000fea0003800000 */
[----:B----4-:R-:W-:Y:S01]  /*23d0*/  IADD3 R4, R242, -0x2, RZ ;  /* 0xfffffffef2047810 */ /* 0x010fe20007ffe0ff */
[C---:B------:R-:W-:Y:S01]  /*23e0*/  IMAD.SHL.U32 R15, R203.reuse, 0x20, RZ ;  /* 0x00000020cb0f7824 */ /* 0x040fe200078e00ff */
[----:B------:R-:W-:-:S02]  /*23f0*/  SHF.L.U64.HI R14, R203, 0x5, R204 ;  /* 0x00000005cb0e7819 */ /* 0x000fc400000102cc */
[----:B------:R-:W-:Y:S01]  /*2400*/  SHF.R.S32.HI R7, RZ, 0x1f, R4 ;  /* 0x0000001fff077819 */ /* 0x000fe20000011404 */
[----:B------:R-:W-:Y:S02]  /*2410*/  IMAD R6, R200, R4, RZ ;  /* 0x00000004c8067224 */ /* 0x000fe400078e02ff */
[----:B------:R-:W-:-:S04]  /*2420*/  IMAD.WIDE.U32 R4, R4, R206, R210 ;  /* 0x000000ce04047225 */ /* 0x000fc800078e00d2 */
[----:B------:R-:W-:Y:S01]  /*2430*/  IMAD R6, R7, R206, R6 ;  /* 0x000000ce07067224 */ /* 0x000fe200078e0206 */
[----:B------:R-:W-:-:S03]  /*2440*/  LEA R12, P0, R4, c[0x0][0x1c8], 0x1 ;  /* 0x00007200040c7a11 */ /* 0x000fc600078008ff */
        /* <DEDUP_REMOVED lines=18> */
[----:B-1----:R-:W-:-:S05]  /*2570*/  IADD3 R12, P0, R4, R15, RZ ;  /* 0x0000000f040c7210 */ /* 0x002fca0007f1e0ff */
[----:B------:R-:W-:-:S05]  /*2580*/  IMAD.X R13, R5, 0x1, R14, P0 ;  /* 0x00000001050d7824 */ /* 0x000fca00000e060e */
[----:B------:R2:W-:Y:S03]  /*2590*/  LDGSTS.E.BYPASS.LTC128B.128 [R227+0x5900], [R12.64], !P6 ;  /* 0x059000000ce37fae */ /* 0x0005e6000f101d4c */
.L_x_144:
[----:B--2-4-:R-:W-:Y:S01]  /*25a0*/  FMUL.FTZ R4, R96, c[0x0][0x320] ;  /* 0x0000c80060047a20 */ /* 0x014fe20000410000 */
[----:B------:R-:W-:Y:S01]  /*25b0*/  SHF.R.S32.HI R7, RZ, 0x1f, R198 ;  /* 0x0000001fff077819 */ /* 0x000fe200000114c6 */
[----:B------:R-:W-:Y:S01]  /*25c0*/  FMUL.FTZ R5, R60, c[0x0][0x320] ;  /* 0x0000c8003c057a20 */ /* 0x000fe20000410000 */
[----:B------:R-:W-:Y:S01]  /*25d0*/  LEA.HI R6, R201, R202, RZ, 0x2 ;  /* 0x000000cac9067211 */ /* 0x000fe200078f10ff */
[----:B------:R1:W2:Y:S01]  /*25e0*/  MUFU.TANH R37, R4 ;  /* 0x0000000400257308 */ /* 0x0002a20000002400 */
[----:B------:R-:W-:Y:S01]  /*25f0*/  PLOP3.LUT P1, PT, PT, PT, UP2, 0x80, 0x0 ;  /* 0x000000000000781c */ /* 0x000fe20003f2f028 */
[----:B------:R-:W-:Y:S01]  /*2600*/  FMUL.FTZ R10, R68, c[0x0][0x320] ;  /* 0x0000c800440a7a20 */ /* 0x000fe20000410000 */
[----:B------:R-:W-:Y:S01]  /*2610*/  LOP3.LUT R6, R6, 0xfffffffc, RZ, 0xc0, !PT ;  /* 0xfffffffc06067812 */ /* 0x000fe200078ec0ff */
[----:B------:R-:W-:Y:S01]  /*2620*/  ULDC UR11, c[0x0][0x324] ;  /* 0x0000c900000b7ab9 */ /* 0x000fe20000000800 */
[----:B------:R-:W-:Y:S01]  /*2630*/  PLOP3.LUT P0, PT, PT, PT, UP2, 0x80, 0x0 ;  /* 0x000000000000781c */ /* 0x000fe20003f0f028 */
[----:B------:R-:W-:Y:S01]  /*2640*/  ULOP3.LUT UR11, URZ, UR11, URZ, 0x33, !UPT ;  /* 0x0000000b3f0b7292 */ /* 0x000fe2000f8e333f */
[----:B------:R-:W0:Y:S01]  /*2650*/  LDGDEPBAR ;  /* 0x00000000000079af */ /* 0x000e220000000000 */
[----:B------:R3:W4:Y:S01]  /*2660*/  MUFU.TANH R16, R5 ;  /* 0x0000000500107308 */ /* 0x0007220000002400 */
[----:B------:R-:W-:-:S02]  /*2670*/  IMAD.IADD R6, R202, 0x1, -R6 ;  /* 0x00000001ca067824 */ /* 0x000fc400078e0a06 */
[----:B-1----:R-:W-:-:S05]  /*2680*/  FMUL.FTZ R4, R97, c[0x0][0x320] ;  /* 0x0000c80061047a20 */ /* 0x002fca0000410000 */
[----:B------:R1:W1:Y:S01]  /*2690*/  MUFU.TANH R14, R10 ;  /* 0x0000000a000e7308 */ /* 0x0002620000002400 */
[----:B---3--:R-:W-:-:S07]  /*26a0*/  LEA.HI R5, R7, R198, RZ, 0x2 ;  /* 0x000000c607057211 */ /* 0x008fce00078f10ff */
[----:B------:R3:W2:Y:S01]  /*26b0*/  MUFU.TANH R32, R4 ;  /* 0x0000000400207308 */ /* 0x0006a20000002400 */
[----:B------:R-:W-:Y:S01]  /*26c0*/  FMUL.FTZ R7, R61, c[0x0][0x320] ;  /* 0x0000c8003d077a20 */ /* 0x000fe20000410000 */
[----:B------:R-:W-:-:S04]  /*26d0*/  LOP3.LUT R5, R5, 0xffffffc, RZ, 0xc0, !PT ;  /* 0x0ffffffc05057812 */ /* 0x000fc800078ec0ff */
[----:B------:R-:W-:Y:S02]  /*26e0*/  IADD3 R8, -R5, R198, RZ ;  /* 0x000000c605087210 */ /* 0x000fe40007ffe1ff */
[----:B------:R-:W2:Y:S01]  /*26f0*/  MUFU.TANH R15, R7 ;  /* 0x00000007000f7308 */ /* 0x000ea20000002400 */
[----:B------:R-:W-:Y:S01]  /*2700*/  LEA.HI R5, R6, R6, RZ, 0x1 ;  /* 0x0000000606057211 */ /* 0x000fe200078f08ff */
[----:B-1----:R-:W-:Y:S02]  /*2710*/  FMUL.FTZ R10, R69, c[0x0][0x320] ;  /* 0x0000c800450a7a20 */ /* 0x002fe40000410000 */
[----:B---3--:R-:W-:-:S04]  /*2720*/  FMUL.FTZ R4, R92, c[0x0][0x320] ;  /* 0x0000c8005c047a20 */ /* 0x008fc80000410000 */
[----:B------:R-:W1:Y:S08]  /*2730*/  MUFU.TANH R13, R10 ;  /* 0x0000000a000d7308 */ /* 0x000e700000002400 */
[----:B------:R3:W1:Y:S02]  /*2740*/  MUFU.TANH R31, R4 ;  /* 0x00000004001f7308 */ /* 0x0006640000002400 */
[----:B---3--:R-:W-:-:S06]  /*2750*/  FMUL.FTZ R4, R93, c[0x0][0x320] ;  /* 0x0000c8005d047a20 */ /* 0x008fcc0000410000 */
        /* <DEDUP_REMOVED lines=23> */
[----:B---3--:R-:W-:-:S04]  /*28d0*/  LOP3.LUT R4, R199, 0xffffffe0, RZ, 0xc0, !PT ;  /* 0xffffffe0c7047812 */ /* 0x008fc800078ec0ff */
[----:B------:R-:W-:-:S04]  /*28e0*/  IADD3 R4, -R4, R202, RZ ;  /* 0x000000ca04047210 */ /* 0x000fc80007ffe1ff */
[----:B------:R-:W-:-:S04]  /*28f0*/  SHF.R.S32.HI R9, RZ, 0x1f, R4 ;  /* 0x0000001fff097819 */ /* 0x000fc80000011404 */
[----:B------:R-:W-:-:S04]  /*2900*/  LEA.HI R9, R9, R4, RZ, 0x2 ;  /* 0x0000000409097211 */ /* 0x000fc800078f10ff */
[----:B------:R-:W-:-:S05]  /*2910*/  LEA.HI.SX32 R7, R9, UR7, 0x1e ;  /* 0x0000000709077c11 */ /* 0x000fca000f8ff2ff */
[----:B------:R-:W-:Y:S01]  /*2920*/  IMAD R11, R8, 0x10, R7 ;  /* 0x00000010080b7824 */ /* 0x000fe200078e0207 */
[C---:B------:R-:W-:Y:S02]  /*2930*/  SHF.L.U32 R7, R5.reuse, 0x5, RZ ;  /* 0x0000000505077819 */ /* 0x040fe400000006ff */
[----:B------:R-:W-:Y:S02]  /*2940*/  LOP3.LUT R8, R5, 0x1ffffffe, RZ, 0xc0, !PT ;  /* 0x1ffffffe05087812 */ /* 0x000fe400078ec0ff */
[----:B------:R-:W-:Y:S02]  /*2950*/  LOP3.LUT R5, R7, 0xffffffc0, RZ, 0xc0, !PT ;  /* 0xffffffc007057812 */ /* 0x000fe400078ec0ff */
[----:B------:R-:W-:Y:S01]  /*2960*/  IADD3.X R7, R20, c[0x0][0x1d0], RZ, PT, !PT ;  /* 0x0000740014077a10 */ /* 0x000fe20003ffe4ff */
[----:B------:R-:W-:Y:S01]  /*2970*/  IMAD.IADD R6, R6, 0x1, -R8 ;  /* 0x0000000106067824 */ /* 0x000fe200078e0a08 */
[----:B------:R-:W-:Y:S01]  /*2980*/  IADD3 R5, R5, R11, RZ ;  /* 0x0000000b05057210 */ /* 0x000fe20007ffe0ff */
[----:B------:R-:W-:-:S04]  /*2990*/  FMUL.FTZ R8, R65, c[0x0][0x320] ;  /* 0x0000c80041087a20 */ /* 0x000fc80000410000 */
[----:B------:R-:W-:Y:S02]  /*29a0*/  IMAD R24, R6, 0x8, R5 ;  /* 0x0000000806187824 */ /* 0x000fe400078e0205 */
[----:B------:R-:W-:Y:S02]  /*29b0*/  FMUL.FTZ R5, R84, c[0x0][0x320] ;  /* 0x0000c80054057a20 */ /* 0x000fe40000410000 */
[----:B------:R-:W-:Y:S01]  /*29c0*/  @P1 IMAD.HI.U32 R6, R24, c[0x0][0x2c8], RZ ;  /* 0x0000b20018061a27 */ /* 0x000fe200078e00ff */
[----:B------:R3:W-:Y:S01]  /*29d0*/  STL [R1+0x1c], R24 ;  /* 0x00001c1801007387 */ /* 0x0007e20000100800 */
[----:B------:R5:W1:Y:S02]  /*29e0*/  MUFU.TANH R12, R5 ;  /* 0x00000005000c7308 */ /* 0x000a640000002400 */
[----:B-----5:R-:W-:-:S06]  /*29f0*/  FMUL.FTZ R5, R85, c[0x0][0x320] ;  /* 0x0000c80055057a20 */ /* 0x020fcc0000410000 */
[----:B------:R5:W1:Y:S01]  /*2a00*/  MUFU.TANH R11, R5 ;  /* 0x00000005000b7308 */ /* 0x000a620000002400 */
[----:B---3--:R-:W-:Y:S02]  /*2a10*/  @P0 SHF.R.U32.HI R24, RZ, c[0x0][0x2cc], R6 ;  /* 0x0000b300ff180a19 */ /* 0x008fe40000011606 */
[----:B------:R-:W-:-:S03]  /*2a20*/  PLOP3.LUT P0, PT, PT, PT, UP1, 0x40, 0x0 ;  /* 0x000000000000781c */ /* 0x000fc60003f0e818 */
[----:B------:R-:W3:Y:S01]  /*2a30*/  SHFL.IDX PT, R6, R24, RZ, 0x1c1f ;  /* 0x001c1fff18067589 */ /* 0x000ee200000e0000 */
[----:B-----5:R-:W-:-:S04]  /*2a40*/  FMUL.FTZ R5, R64, c[0x0][0x320] ;  /* 0x0000c80040057a20 */ /* 0x020fc80000410000 */
[----:B------:R5:W1:Y:S02]  /*2a50*/  MUFU.TANH R10, R5 ;  /* 0x00000005000a7308 */ /* 0x000a640000002400 */
[----:B-----5:R-:W-:-:S06]  /*2a60*/  LOP3.LUT R5, R9, 0x7ffffffc, RZ, 0xc0, !PT ;  /* 0x7ffffffc09057812 */ /* 0x020fcc00078ec0ff */
[----:B------:R-:W1:Y:S01]  /*2a70*/  MUFU.TANH R9, R8 ;  /* 0x0000000800097308 */ /* 0x000e620000002400 */
[----:B------:R-:W-:Y:S01]  /*2a80*/  IADD3 R4, R4, -R5, RZ ;  /* 0x8000000504047210 */ /* 0x000fe20007ffe0ff */
[----:B------:R-:W-:-:S03]  /*2a90*/  FMUL.FTZ R5, R88, c[0x0][0x320] ;  /* 0x0000c80058057a20 */ /* 0x000fc60000410000 */
[----:B------:R-:W-:-:S03]  /*2aa0*/  SHF.L.U32 R36, R4, 0x1, RZ ;  /* 0x0000000104247819 */ /* 0x000fc600000006ff */
[----:B------:R5:W1:Y:S01]  /*2ab0*/  MUFU.TANH R8, R5 ;  /* 0x0000000500087308 */ /* 0x000a620000002400 */
[----:B------:R-:W-:Y:S01]  /*2ac0*/  IADD3 R4, R7, -c[0x0][0x168], -R36 ;  /* 0x80005a0007047a10 */ /* 0x000fe20007ffe824 */
[----:B------:R1:W-:Y:S01]  /*2ad0*/  STL [R1+0x18], R36 ;  /* 0x0000182401007387 */ /* 0x0003e20000100800 */
[----:B------:R-:W-:Y:S02]  /*2ae0*/  IADD3 R34, -R36, c[0x0][0x1d0], R20 ;  /* 0x0000740024227a10 */ /* 0x000fe40007ffe114 */
[C---:B------:R-:W-:Y:S02]  /*2af0*/  IADD3 R33, R4.reuse, c[0x0][0x328], RZ ;  /* 0x0000ca0004217a10 */ /* 0x040fe40007ffe0ff */
[----:B------:R-:W-:-:S04]  /*2b00*/  IADD3 R35, R4, UR11, RZ ;  /* 0x0000000b04237c10 */ /* 0x000fc8000fffe0ff */
[----:B---3--:R-:W-:Y:S01]  /*2b10*/  IADD3 R4, R35, R6, RZ ;  /* 0x0000000623047210 */ /* 0x008fe20007ffe0ff */
[----:B-----5:R-:W-:-:S05]  /*2b20*/  IMAD.IADD R5, R33, 0x1, R6 ;  /* 0x0000000121057824 */ /* 0x020fca00078e0206 */
[----:B------:R-:W-:Y:S02]  /*2b30*/  IMNMX R5, R5, R34, PT ;  /* 0x0000002205057217 */ /* 0x000fe40003800200 */
[----:B-1----:R-:W-:Y:S01]  /*2b40*/  IADD3 R36, R20, -R36, RZ ;  /* 0x8000002414247210 */ /* 0x002fe20007ffe0ff */
[----:B------:R-:W-:Y:S05]  /*2b50*/  @P0 BRA `(.L_x_145) ;  /* 0x0000015000000947 */ /* 0x000fea0003800000 */
[----:B--2-4-:R-:W-:Y:S01]  /*2b60*/  IADD3 R6, R6, c[0x0][0x1d0], RZ ;  /* 0x0000740006067a10 */ /* 0x014fe20007ffe0ff */
[----:B------:R-:W-:Y:S03]  /*2b70*/  BSSY B0, `(.L_x_146) ;  /* 0x000000f000007945 */ /* 0x000fe60003800000 */
[----:B------:R-:W-:-:S04]  /*2b80*/  IADD3 R6, R6, -c[0x0][0x168], RZ ;  /* 0x80005a0006067a10 */ /* 0x000fc80007ffe0ff */
[----:B------:R-:W-:-:S13]  /*2b90*/  ISETP.GT.AND P0, PT, R6, -0x1, PT ;  /* 0xffffffff0600780c */ /* 0x000fda0003f04270 */
[----:B------:R-:W-:Y:S05]  /*2ba0*/  @P0 BRA `(.L_x_147) ;  /* 0x0000007000000947 */ /* 0x000fea0003800000 */
[----:B------:R-:W-:Y:S01]  /*2bb0*/  IMAD.MOV.U32 R7, RZ, RZ, c[0x0][0x32c] ;  /* 0x0000cb00ff077624 */ /* 0x000fe200078e00ff */
[----:B------:R-:W-:-:S04]  /*2bc0*/  LOP3.LUT R6, RZ, R6, RZ, 0x33, !PT ;  /* 0x00000006ff067212 */ /* 0x000fc800078e33ff */
[----:B------:R-:W-:-:S13]  /*2bd0*/  ISETP.NE.AND P0, PT, R7, 0x1, PT ;  /* 0x000000010700780c */ /* 0x000fda0003f05270 */
[----:B------:R-:W-:-:S05]  /*2be0*/  @P0 IMAD.HI.U32 R7, R6, c[0x0][0x330], RZ ;  /* 0x0000cc0006070a27 */ /* 0x000fca00078e00ff */
[----:B------:R-:W-:-:S04]  /*2bf0*/  @P0 SHF.R.U32.HI R6, RZ, c[0x0][0x334], R7 ;  /* 0x0000cd00ff060a19 */ /* 0x000fc80000011607 */
[----:B------:R-:W-:Y:S01]  /*2c00*/  LOP3.LUT R6, RZ, R6, RZ, 0x33, !PT ;  /* 0x00000006ff067212 */ /* 0x000fe200078e33ff */
[----:B------:R-:W-:Y:S05]  /*2c10*/  BRA `(.L_x_148) ;  /* 0x0000004000007947 */ /* 0x000fea0003800000 */
.L_x_147:
[----:B------:R-:W-:-:S04]  /*2c20*/  MOV R7, c[0x0][0x32c] ;  /* 0x0000cb0000077a02 */ /* 0x000fc80000000f00 */
[----:B------:R-:W-:-:S13]  /*2c30*/  ISETP.NE.AND P0, PT, R7, 0x1, PT ;  /* 0x000000010700780c */ /* 0x000fda0003f05270 */
[----:B------:R-:W-:-:S05]  /*2c40*/  @P0 IMAD.HI.U32 R7, R6, c[0x0][0x330], RZ ;  /* 0x0000cc0006070a27 */ /* 0x000fca00078e00ff */
[----:B------:R-:W-:Y:S02]  /*2c50*/  @P0 SHF.R.U32.HI R6, RZ, c[0x0][0x334], R7 ;  /* 0x0000cd00ff060a19 */ /* 0x000fe40000011607 */
.L_x_148:
[----:B------:R-:W-:Y:S05]  /*2c60*/  BSYNC B0 ;  /* 0x0000000000007941 */ /* 0x000fea0003800000 */
.L_x_146:
[----:B------:R-:W-:-:S05]  /*2c70*/  IMAD R6, R6, c[0x0][0x32c], R36 ;  /* 0x0000cb0006067a24 */ /* 0x000fca00078e0224 */
[----:B------:R-:W-:Y:S02]  /*2c80*/  IADD3 R7, R6, c[0x0][0x32c], RZ ;  /* 0x0000cb0006077a10 */ /* 0x000fe40007ffe0ff */
[----:B------:R-:W-:Y:S02]  /*2c90*/  IMNMX R4, R4, R6, !PT ;  /* 0x0000000604047217 */ /* 0x000fe40007800200 */
[----:B------:R-:W-:Y:S02]  /*2ca0*/  IMNMX R5, R5, R7, PT ;  /* 0x0000000705057217 */ /* 0x000fe40003800200 */
.L_x_145:
[C---:B--2-4-:R-:W-:Y:S01]  /*2cb0*/  ISETP.GE.AND P0, PT, R20.reuse, 0x9, PT ;  /* 0x000000091400780c */ /* 0x054fe20003f06270 */
[----:B------:R-:W1:Y:S01]  /*2cc0*/  SHFL.IDX PT, R6, R24, 0x1, 0x1c1f ;  /* 0x003c1f0018067f89 */ /* 0x000e6200000e0000 */
[----:B------:R-:W-:Y:S02]  /*2cd0*/  ISETP.GE.AND P1, PT, R20, 0x2, PT ;  /* 0x000000021400780c */ /* 0x000fe40003f26270 */
[----:B------:R-:W-:Y:S02]  /*2ce0*/  P2R R54, PR, RZ, 0x1 ;  /* 0x00000001ff367803 */ /* 0x000fe40000000000 */
[----:B------:R-:W-:-:S02]  /*2cf0*/  ISETP.GT.AND P0, PT, R4, 0x8, !P0 ;  /* 0x000000080400780c */ /* 0x000fc40004704270 */
[----:B------:R-:W-:Y:S02]  /*2d00*/  P2R R55, PR, RZ, 0x2 ;  /* 0x00000002ff377803 */ /* 0x000fe40000000000 */
[----:B------:R-:W-:Y:S02]  /*2d10*/  ISETP.LT.OR P0, PT, R5, 0x9, P0 ;  /* 0x000000090500780c */ /* 0x000fe40000701670 */
[----:B------:R-:W-:Y:S02]  /*2d20*/  ISETP.GT.AND P1, PT, R4, 0x1, !P1 ;  /* 0x000000010400780c */ /* 0x000fe40004f24270 */
[----:B------:R-:W-:Y:S02]  /*2d30*/  ISETP.GE.AND P2, PT, R20, 0x11, PT ;  /* 0x000000111400780c */ /* 0x000fe40003f46270 */
[----:B------:R-:W-:Y:S02]  /*2d40*/  FSEL R69, R31, -INF , !P0 ;  /* 0xff8000001f457808 */ /* 0x000fe40004000000 */
[----:B------:R-:W-:-:S02]  /*2d50*/  ISETP.LT.OR P1, PT, R5, 0x2, P1 ;  /* 0x000000020500780c */ /* 0x000fc40000f21670 */
[----:B------:R-:W-:Y:S02]  /*2d60*/  ISETP.GT.AND P0, PT, R4, 0x10, !P2 ;  /* 0x000000100400780c */ /* 0x000fe40005704270 */
[----:B------:R-:W-:Y:S02]  /*2d70*/  ISETP.GE.AND P3, PT, R20, 0xa, PT ;  /* 0x0000000a1400780c */ /* 0x000fe40003f66270 */
[----:B------:R-:W-:Y:S02]  /*2d80*/  FSEL R61, R32, -INF , !P1 ;  /* 0xff800000203d7808 */ /* 0x000fe40004800000 */
[----:B------:R-:W-:Y:S02]  /*2d90*/  P2R R52, PR, RZ, 0x4 ;  /* 0x00000004ff347803 */ /* 0x000fe40000000000 */
[----:B------:R-:W-:Y:S02]  /*2da0*/  ISETP.LT.OR P0, PT, R5, 0x11, P0 ;  /* 0x000000110500780c */ /* 0x000fe40000701670 */
[----:B------:R-:W-:-:S02]  /*2db0*/  ISETP.GT.AND P1, PT, R4, 0x9, !P3 ;  /* 0x000000090400780c */ /* 0x000fc40005f24270 */
[----:B------:R-:W-:Y:S02]  /*2dc0*/  ISETP.GE.AND P2, PT, R20, 0x12, PT ;  /* 0x000000121400780c */ /* 0x000fe40003f46270 */
[----:B------:R-:W-:Y:S02]  /*2dd0*/  FSEL R76, R29, -INF , !P0 ;  /* 0xff8000001d4c7808 */ /* 0x000fe40004000000 */
[C---:B------:R-:W-:Y:S02]  /*2de0*/  ISETP.LT.OR P1, PT, R5.reuse, 0xa, P1 ;  /* 0x0000000a0500780c */ /* 0x040fe40000f21670 */
[----:B------:R-:W-:Y:S02]  /*2df0*/  ISETP.GT.AND P0, PT, R4, 0x11, !P2 ;  /* 0x000000110400780c */ /* 0x000fe40005704270 */
[----:B------:R-:W-:Y:S02]  /*2e00*/  FSEL R68, R30, -INF , !P1 ;  /* 0xff8000001e447808 */ /* 0x000fe40004800000 */
[----:B------:R-:W-:-:S02]  /*2e10*/  ISETP.LT.OR P0, PT, R5, 0x12, P0 ;  /* 0x000000120500780c */ /* 0x000fc40000701670 */
[----:B------:R-:W-:Y:S02]  /*2e20*/  ISETP.GE.AND P1, PT, R20, 0x19, PT ;  /* 0x000000191400780c */ /* 0x000fe40003f26270 */
[----:B------:R-:W-:Y:S02]  /*2e30*/  FSEL R77, R28, -INF , !P0 ;  /* 0xff8000001c4d7808 */ /* 0x000fe40004000000 */
[----:B------:R-:W-:Y:S02]  /*2e40*/  ISETP.GT.AND P0, PT, R4, 0x18, !P1 ;  /* 0x000000180400780c */ /* 0x000fe40004f04270 */
[----:B------:R-:W-:Y:S02]  /*2e50*/  P2R R50, PR, RZ, 0x2 ;  /* 0x00000002ff327803 */ /* 0x000fe40000000000 */
[----:B------:R-:W-:Y:S02]  /*2e60*/  ISETP.LT.OR P0, PT, R5, 0x19, P0 ;  /* 0x000000190500780c */ /* 0x000fe40000701670 */
[----:B------:R-:W-:-:S02]  /*2e70*/  ISETP.GE.AND P1, PT, R20, 0x1a, PT ;  /* 0x0000001a1400780c */ /* 0x000fc40003f26270 */
[----:B------:R-:W-:Y:S02]  /*2e80*/  FSEL R84, R27, -INF , !P0 ;  /* 0xff8000001b547808 */ /* 0x000fe40004000000 */
[----:B------:R-:W-:Y:S02]  /*2e90*/  ISETP.GT.AND P0, PT, R4, 0x19, !P1 ;  /* 0x000000190400780c */ /* 0x000fe40004f04270 */
[----:B------:R-:W-:Y:S02]  /*2ea0*/  P2R R49, PR, RZ, 0x2 ;  /* 0x00000002ff317803 */ /* 0x000fe40000000000 */
[----:B------:R-:W-:Y:S02]  /*2eb0*/  ISETP.LT.OR P0, PT, R5, 0x1a, P0 ;  /* 0x0000001a0500780c */ /* 0x000fe40000701670 */
[----:B------:R-:W-:Y:S02]  /*2ec0*/  ISETP.GE.AND P1, PT, R20, 0x21, PT ;  /* 0x000000211400780c */ /* 0x000fe40003f26270 */
[----:B------:R-:W-:-:S02]  /*2ed0*/  FSEL R85, R26, -INF , !P0 ;  /* 0xff8000001a557808 */ /* 0x000fc40004000000 */
[----:B------:R-:W-:Y:S02]  /*2ee0*/  ISETP.GT.AND P0, PT, R4, 0x20, !P1 ;  /* 0x000000200400780c */ /* 0x000fe40004f04270 */
[----:B------:R-:W-:Y:S02]  /*2ef0*/  P2R R48, PR, RZ, 0x2 ;  /* 0x00000002ff307803 */ /* 0x000fe40000000000 */
[----:B------:R-:W-:Y:S02]  /*2f00*/  ISETP.LT.OR P0, PT, R5, 0x21, P0 ;  /* 0x000000210500780c */ /* 0x000fe40000701670 */
[----:B------:R-:W-:Y:S02]  /*2f10*/  ISETP.GE.AND P1, PT, R20, 0x22, PT ;  /* 0x000000221400780c */ /* 0x000fe40003f26270 */
[----:B------:R-:W-:Y:S02]  /*2f20*/  FSEL R108, R25, -INF , !P0 ;  /* 0xff800000196c7808 */ /* 0x000fe40004000000 */
[----:B------:R-:W-:-:S02]  /*2f30*/  ISETP.GT.AND P0, PT, R4, 0x21, !P1 ;  /* 0x000000210400780c */ /* 0x000fc40004f04270 */
[----:B------:R-:W-:Y:S02]  /*2f40*/  P2R R47, PR, RZ, 0x2 ;  /* 0x00000002ff2f7803 */ /* 0x000fe40000000000 */
[----:B------:R-:W-:Y:S02]  /*2f50*/  ISETP.LT.OR P0, PT, R5, 0x22, P0 ;  /* 0x000000220500780c */ /* 0x000fe40000701670 */
[----:B------:R-:W-:Y:S02]  /*2f60*/  ISETP.GE.AND P1, PT, R20, 0x29, PT ;  /* 0x000000291400780c */ /* 0x000fe40003f26270 */
[----:B------:R-:W-:Y:S02]  /*2f70*/  FSEL R120, R23, -INF , !P0 ;  /* 0xff80000017787808 */ /* 0x000fe40004000000 */
[----:B------:R-:W-:Y:S02]  /*2f80*/  ISETP.GT.AND P0, PT, R4, 0x28, !P1 ;  /* 0x000000280400780c */ /* 0x000fe40004f04270 */
[----:B------:R-:W-:-:S02]  /*2f90*/  P2R R46, PR, RZ, 0x2 ;  /* 0x00000002ff2e7803 */ /* 0x000fc40000000000 */
[C---:B------:R-:W-:Y:S02]  /*2fa0*/  ISETP.LT.OR P0, PT, R5.reuse, 0x29, P0 ;  /* 0x000000290500780c */ /* 0x040fe40000701670 */
[----:B------:R-:W-:Y:S02]  /*2fb0*/  ISETP.GE.AND P1, PT, R20, 0x2a, PT ;  /* 0x0000002a1400780c */ /* 0x000fe40003f26270 */
[----:B------:R-:W-:Y:S02]  /*2fc0*/  FSEL R121, R22, -INF , !P0 ;  /* 0xff80000016797808 */ /* 0x000fe40004000000 */
[----:B------:R-:W-:Y:S02]  /*2fd0*/  ISETP.GT.AND P0, PT, R4, 0x29, !P1 ;  /* 0x000000290400780c */ /* 0x000fe40004f04270 */
[----:B------:R-:W-:Y:S02]  /*2fe0*/  P2R R45, PR, RZ, 0x2 ;  /* 0x00000002ff2d7803 */ /* 0x000fe40000000000 */
        /* <DEDUP_REMOVED lines=14> */
[----:B------:R-:W-:Y:S02]  /*30d0*/  ISETP.GE.AND P5, PT, R20, 0x3a, PT ;  /* 0x0000003a1400780c */ /* 0x000fe40003fa6270 */
[----:B------:R-:W-:Y:S02]  /*30e0*/  ISETP.LT.OR P0, PT, R5, 0x39, P0 ;  /* 0x000000390500780c */ /* 0x000fe40000701670 */
[----:B------:R-:W-:Y:S02]  /*30f0*/  P2R R53, PR, RZ, 0x8 ;  /* 0x00000008ff357803 */ /* 0x000fe40000000000 */
[----:B------:R-:W-:Y:S02]  /*3100*/  FSEL R146, R18, -INF , !P0 ;  /* 0xff80000012927808 */ /* 0x000fe40004000000 */
[----:B------:R-:W-:-:S02]  /*3110*/  ISETP.GT.AND P0, PT, R4, 0x39, !P5 ;  /* 0x000000390400780c */ /* 0x000fc40006f04270 */
[----:B------:R-:W-:Y:S02]  /*3120*/  ISETP.GE.AND P3, PT, R20, 0x41, PT ;  /* 0x000000411400780c */ /* 0x000fe40003f66270 */
[----:B------:R-:W-:Y:S02]  /*3130*/  ISETP.LT.OR P0, PT, R5, 0x3a, P0 ;  /* 0x0000003a0500780c */ /* 0x000fe40000701670 */
[----:B------:R-:W-:Y:S02]  /*3140*/  P2R R51, PR, RZ, 0x4 ;  /* 0x00000004ff337803 */ /* 0x000fe40000000000 */
[----:B------:R-:W-:Y:S02]  /*3150*/  FSEL R147, R17, -INF , !P0 ;  /* 0xff80000011937808 */ /* 0x000fe40004000000 */
[----:B------:R-:W-:Y:S02]  /*3160*/  ISETP.GT.AND P0, PT, R4, 0x40, !P3 ;  /* 0x000000400400780c */ /* 0x000fe40005f04270 */
[----:B------:R-:W-:-:S02]  /*3170*/  ISETP.GE.AND P2, PT, R20, 0x42, PT ;  /* 0x000000421400780c */ /* 0x000fc40003f46270 */
[C---:B------:R-:W-:Y:S02]  /*3180*/  ISETP.LT.OR P0, PT, R5.reuse, 0x41, P0 ;  /* 0x000000410500780c */ /* 0x040fe40000701670 */
[----:B------:R-:W-:Y:S02]  /*3190*/  P2R R42, PR, RZ, 0x2 ;  /* 0x00000002ff2a7803 */ /* 0x000fe40000000000 */
[----:B------:R-:W-:Y:S02]  /*31a0*/  FSEL R207, R16, -INF , !P0 ;  /* 0xff80000010cf7808 */ /* 0x000fe40004000000 */
[----:B------:R-:W-:Y:S02]  /*31b0*/  ISETP.GT.AND P0, PT, R4, 0x41, !P2 ;  /* 0x000000410400780c */ /* 0x000fe40005704270 */
[----:B------:R-:W-:Y:S02]  /*31c0*/  ISETP.GE.AND P1, PT, R20, 0x49, PT ;  /* 0x000000491400780c */ /* 0x000fe40003f26270 */
[----:B------:R-:W-:-:S02]  /*31d0*/  ISETP.LT.OR P0, PT, R5, 0x42, P0 ;  /* 0x000000420500780c */ /* 0x000fc40000701670 */
[----:B------:R-:W-:Y:S02]  /*31e0*/  P2R R41, PR, RZ, 0x2 ;  /* 0x00000002ff297803 */ /* 0x000fe40000000000 */
[----:B------:R-:W-:Y:S02]  /*31f0*/  FSEL R228, R15, -INF , !P0 ;  /* 0xff8000000fe47808 */ /* 0x000fe40004000000 */
[----:B------:R-:W-:Y:S02]  /*3200*/  ISETP.GT.AND P0, PT, R4, 0x48, !P1 ;  /* 0x000000480400780c */ /* 0x000fe40004f04270 */
[----:B------:R-:W-:Y:S02]  /*3210*/  ISETP.GE.AND P1, PT, R20, 0x4a, PT ;  /* 0x0000004a1400780c */ /* 0x000fe40003f26270 */
[----:B------:R-:W-:Y:S02]  /*3220*/  ISETP.LT.OR P0, PT, R5, 0x49, P0 ;  /* 0x000000490500780c */ /* 0x000fe40000701670 */
[----:B------:R-:W-:-:S02]  /*3230*/  P2R R40, PR, RZ, 0x2 ;  /* 0x00000002ff287803 */ /* 0x000fc40000000000 */
[----:B------:R-:W-:Y:S02]  /*3240*/  FSEL R226, R14, -INF , !P0 ;  /* 0xff8000000ee27808 */ /* 0x000fe40004000000 */
[----:B------:R-:W-:Y:S02]  /*3250*/  ISETP.GT.AND P0, PT, R4, 0x49, !P1 ;  /* 0x000000490400780c */ /* 0x000fe40004f04270 */
[----:B------:R-:W-:Y:S02]  /*3260*/  ISETP.GE.AND P1, PT, R20, 0x51, PT ;  /* 0x000000511400780c */ /* 0x000fe40003f26270 */
[----:B------:R-:W-:Y:S02]  /*3270*/  ISETP.LT.OR P0, PT, R5, 0x4a, P0 ;  /* 0x0000004a0500780c */ /* 0x000fe40000701670 */
[----:B------:R-:W-:Y:S02]  /*3280*/  P2R R39, PR, RZ, 0x2 ;  /* 0x00000002ff277803 */ /* 0x000fe40000000000 */
[----:B------:R-:W-:-:S02]  /*3290*/  FSEL R229, R13, -INF , !P0 ;  /* 0xff8000000de57808 */ /* 0x000fc40004000000 */
[----:B------:R-:W-:Y:S02]  /*32a0*/  ISETP.GT.AND P0, PT, R4, 0x50, !P1 ;  /* 0x000000500400780c */ /* 0x000fe40004f04270 */
[C---:B------:R-:W-:Y:S02]  /*32b0*/  ISETP.GE.AND P1, PT, R20.reuse, 0x52, PT ;  /* 0x000000521400780c */ /* 0x040fe40003f26270 */
        /* <DEDUP_REMOVED lines=8> */
[----:B------:R-:W-:-:S04]  /*3340*/  ISETP.GT.AND P0, PT, R4, 0x58, !P4 ;  /* 0x000000580400780c */ /* 0x000fc80006704270 */
[----:B------:R-:W-:-:S04]  /*3350*/  ISETP.LT.OR P0, PT, R5, 0x59, P0 ;  /* 0x000000590500780c */ /* 0x000fc80000701670 */
[----:B------:R-:W-:Y:S02]  /*3360*/  FSEL R238, R10, -INF , !P0 ;  /* 0xff8000000aee7808 */ /* 0x000fe40004000000 */
[----:B------:R-:W-:-:S04]  /*3370*/  ISETP.GT.AND P0, PT, R4, RZ, !P1 ;  /* 0x000000ff0400720c */ /* 0x000fc80004f04270 */
[----:B------:R-:W-:-:S04]  /*3380*/  ISETP.LT.OR P0, PT, R5, 0x1, P0 ;  /* 0x000000010500780c */ /* 0x000fc80000701670 */
[----:B------:R-:W-:Y:S02]  /*3390*/  FSEL R60, R37, -INF , !P0 ;  /* 0xff800000253c7808 */ /* 0x000fe40004000000 */
[----:B------:R-:W-:-:S04]  /*33a0*/  ISETP.GE.AND P0, PT, R20, 0x5a, PT ;  /* 0x0000005a1400780c */ /* 0x000fc80003f06270 */
[----:B------:R-:W-:Y:S02]  /*33b0*/  P2R R37, PR, RZ, 0x1 ;  /* 0x00000001ff257803 */ /* 0x000fe40000000000 */
[----:B------:R-:W-:Y:S01]  /*33c0*/  ISETP.GT.AND P0, PT, R4, 0x59, !P0 ;  /* 0x000000590400780c */ /* 0x000fe20004704270 */
[----:B------:R-:W-:-:S03]  /*33d0*/  FMUL.FTZ R4, R59, c[0x0][0x320] ;  /* 0x0000c8003b047a20 */ /* 0x000fc60000410000 */
[----:B------:R-:W-:Y:S01]  /*33e0*/  ISETP.LT.OR P0, PT, R5, 0x5a, P0 ;  /* 0x0000005a0500780c */ /* 0x000fe20000701670 */
[----:B------:R2:W3:Y:S01]  /*33f0*/  MUFU.TANH R32, R4 ;  /* 0x0000000400207308 */ /* 0x0004e20000002400 */
[----:B------:R-:W-:Y:S02]  /*3400*/  FMUL.FTZ R5, R103, c[0x0][0x320] ;  /* 0x0000c80067057a20 */ /* 0x000fe40000410000 */
[----:B------:R-:W-:Y:S02]  /*3410*/  FSEL R240, R9, -INF , !P0 ;  /* 0xff80000009f07808 */ /* 0x000fe40004000000 */
[----:B------:R-:W-:-:S03]  /*3420*/  PLOP3.LUT P0, PT, PT, PT, UP1, 0x40, 0x0 ;  /* 0x000000000000781c */ /* 0x000fc60003f0e818 */
[----:B------:R1:W4:Y:S01]  /*3430*/  MUFU.TANH R12, R5 ;  /* 0x00000005000c7308 */ /* 0x0003220000002400 */
[----:B--2---:R-:W-:-:S07]  /*3440*/  FMUL.FTZ R4, R82, c[0x0][0x320] ;  /* 0x0000c80052047a20 */ /* 0x004fce0000410000 */
[----:B------:R2:W2:Y:S01]  /*3450*/  MUFU.TANH R31, R4 ;  /* 0x00000004001f7308 */ /* 0x0004a20000002400 */
[----:B-1----:R-:W-:-:S05]  /*3460*/  IMAD.IADD R5, R33, 0x1, R6 ;  /* 0x0000000121057824 */ /* 0x002fca00078e0206 */
[----:B------:R-:W-:Y:S01]  /*3470*/  IMNMX R5, R5, R34, PT ;  /* 0x0000002205057217 */ /* 0x000fe20003800200 */
[----:B--2---:R-:W-:-:S04]  /*3480*/  FMUL.FTZ R4, R83, c[0x0][0x320] ;  /* 0x0000c80053047a20 */ /* 0x004fc80000410000 */
[----:B------:R1:W2:Y:S02]  /*3490*/  MUFU.TANH R30, R4 ;  /* 0x00000004001e7308 */ /* 0x0002a40000002400 */
        /* <DEDUP_REMOVED lines=40> */
[----:B-1----:R-:W-:Y:S01]  /*3720*/  IMAD.IADD R4, R35, 0x1, R6 ;  /* 0x0000000123047824 */ /* 0x002fe200078e0206 */
[----:B------:R-:W-:Y:S05]  /*3730*/  @P0 BRA `(.L_x_149) ;  /* 0x0000015000000947 */ /* 0x000fea0003800000 */
[----:B--234-:R-:W-:Y:S01]  /*3740*/  IADD3 R6, R6, c[0x0][0x1d0], RZ ;  /* 0x0000740006067a10 */ /* 0x01cfe20007ffe0ff */
        /* <DEDUP_REMOVED lines=11> */
.L_x_151:
[----:B------:R-:W-:-:S04]  /*3800*/  MOV R7, c[0x0][0x32c] ;  /* 0x0000cb0000077a02 */ /* 0x000fc80000000f00 */
[----:B------:R-:W-:-:S13]  /*3810*/  ISETP.NE.AND P0, PT, R7, 0x1, PT ;  /* 0x000000010700780c */ /* 0x000fda0003f05270 */
[----:B------:R-:W-:-:S05]  /*3820*/  @P0 IMAD.HI.U32 R7, R6, c[0x0][0x330], RZ ;  /* 0x0000cc0006070a27 */ /* 0x000fca00078e00ff */
[----:B------:R-:W-:Y:S02]  /*3830*/  @P0 SHF.R.U32.HI R6, RZ, c[0x0][0x334], R7 ;  /* 0x0000cd00ff060a19 */ /* 0x000fe40000011607 */
.L_x_152:
[----:B------:R-:W-:Y:S05]  /*3840*/  BSYNC B0 ;  /* 0x0000000000007941 */ /* 0x000fea0003800000 */
.L_x_150:
[----:B------:R-:W-:-:S05]  /*3850*/  IMAD R6, R6, c[0x0][0x32c], R36 ;  /* 0x0000cb0006067a24 */ /* 0x000fca00078e0224 */
[----:B------:R-:W-:Y:S02]  /*3860*/  IADD3 R7, R6, c[0x0][0x32c], RZ ;  /* 0x0000cb0006077a10 */ /* 0x000fe40007ffe0ff */
[----:B------:R-:W-:Y:S02]  /*3870*/  IMNMX R4, R4, R6, !PT ;  /* 0x0000000604047217 */ /* 0x000fe40007800200 */
[----:B------:R-:W-:Y:S02]  /*3880*/  IMNMX R5, R5, R7, PT ;  /* 0x0000000705057217 */ /* 0x000fe40003800200 */
.L_x_149:
[----:B--234-:R-:W-:Y:S01]  /*3890*/  ISETP.NE.AND P0, PT, R55, RZ, PT ;  /* 0x000000ff3700720c */ /* 0x01cfe20003f05270 */
[----:B------:R-:W1:Y:S03]  /*38a0*/  SHFL.IDX PT, R6, R24, 0x2, 0x1c1f ;  /* 0x005c1f0018067f89 */ /* 0x000e6600000e0000 */
[----:B------:R-:W-:-:S04]  /*38b0*/  ISETP.GT.AND P0, PT, R4, 0x1, !P0 ;  /* 0x000000010400780c */ /* 0x000fc80004704270 */
[----:B------:R-:W-:-:S04]  /*38c0*/  ISETP.LT.OR P0, PT, R5, 0x2, P0 ;  /* 0x000000020500780c */ /* 0x000fc80000701670 */
[----:B------:R-:W-:Y:S02]  /*38d0*/  FSEL R57, R16, -INF , !P0 ;  /* 0xff80000010397808 */ /* 0x000fe40004000000 */
[----:B------:R-:W-:-:S04]  /*38e0*/  ISETP.NE.AND P0, PT, R54, RZ, PT ;  /* 0x000000ff3600720c */ /* 0x000fc80003f05270 */
        /* <DEDUP_REMOVED lines=79> */
[----:B------:R-:W-:-:S04]  /*3de0*/  ISETP.GT.AND P0, PT, R4, RZ, !P1 ;  /* 0x000000ff0400720c */ /* 0x000fc80004f04270 */
[----:B------:R-:W-:-:S04]  /*3df0*/  ISETP.LT.OR P0, PT, R5, 0x1, P0 ;  /* 0x000000010500780c */ /* 0x000fc80000701670 */
[----:B------:R-:W-:Y:S02]  /*3e00*/  FSEL R56, R27, -INF , !P0 ;  /* 0xff8000001b387808 */ /* 0x000fe40004000000 */
[----:B------:R-:W-:-:S04]  /*3e10*/  ISETP.NE.AND P0, PT, R37, RZ, PT ;  /* 0x000000ff2500720c */ /* 0x000fc80003f05270 */
        /* <DEDUP_REMOVED lines=68> */
.L_x_155:
[----:B------:R-:W-:-:S04]  /*4260*/  MOV R7, c[0x0][0x32c] ;  /* 0x0000cb0000077a02 */ /* 0x000fc80000000f00 */
[----:B------:R-:W-:-:S13]  /*4270*/  ISETP.NE.AND P0, PT, R7, 0x1, PT ;  /* 0x000000010700780c */ /* 0x000fda0003f05270 */
[----:B------:R-:W-:-:S05]  /*4280*/  @P0 IMAD.HI.U32 R7, R6, c[0x0][0x330], RZ ;  /* 0x0000cc0006070a27 */ /* 0x000fca00078e00ff */
[----:B------:R-:W-:Y:S02]  /*4290*/  @P0 SHF.R.U32.HI R6, RZ, c[0x0][0x334], R7 ;  /* 0x0000cd00ff060a19 */ /* 0x000fe40000011607 */
.L_x_156:
[----:B------:R-:W-:Y:S05]  /*42a0*/  BSYNC B0 ;  /* 0x0000000000007941 */ /* 0x000fea0003800000 */
.L_x_154:
[----:B------:R-:W-:-:S05]  /*42b0*/  IMAD R6, R6, c[0x0][0x32c], R36 ;  /* 0x0000cb0006067a24 */ /* 0x000fca00078e0224 */
[----:B------:R-:W-:Y:S02]  /*42c0*/  IADD3 R7, R6, c[0x0][0x32c], RZ ;  /* 0x0000cb0006077a10 */ /* 0x000fe40007ffe0ff */
[----:B------:R-:W-:Y:S02]  /*42d0*/  IMNMX R4, R4, R6, !PT ;  /* 0x0000000604047217 */ /* 0x000fe40007800200 */
[----:B------:R-:W-:Y:S02]  /*42e0*/  IMNMX R5, R5, R7, PT ;  /* 0x0000000705057217 */ /* 0x000fe40003800200 */
.L_x_153:
        /* <DEDUP_REMOVED lines=93> */
[----:B-1----:R-:W-:Y:S02]  /*48c0*/  IMAD.IADD R5, R33, 0x1, R6 ;  /* 0x0000000121057824 */ /* 0x002fe400078e0206 */
[----:B------:R-:W-:Y:S02]  /*48d0*/  FSEL R239, R8, -INF , !P0 ;  /* 0xff80000008ef7808 */ /* 0x000fe40004000000 */
[----:B------:R-:W-:Y:S02]  /*48e0*/  PLOP3.LUT P0, PT, PT, PT, UP1, 0x40, 0x0 ;  /* 0x000000000000781c */ /* 0x000fe40003f0e818 */
[----:B------:R-:W-:Y:S01]  /*48f0*/  IMNMX R5, R5, R34, PT ;  /* 0x0000002205057217 */ /* 0x000fe20003800200 */
[----:B--2---:R-:W-:-:S04]  /*4900*/  FMUL.FTZ R4, R151, c[0x0][0x320] ;  /* 0x0000c80097047a20 */ /* 0x004fc80000410000 */
[----:B------:R1:W2:Y:S02]  /*4910*/  MUFU.TANH R25, R4 ;  /* 0x0000000400197308 */ /* 0x0002a40000002400 */
[----:B-1----:R-:W-:-:S06]  /*4920*/  FMUL.FTZ R4, R150, c[0x0][0x320] ;  /* 0x0000c80096047a20 */ /* 0x002fcc0000410000 */
[----:B------:R1:W4:Y:S02]  /*4930*/  MUFU.TANH R23, R4 ;  /* 0x0000000400177308 */ /* 0x0003240000002400 */
        /* <DEDUP_REMOVED lines=56> */
.L_x_159:
[----:B------:R-:W-:-:S04]  /*4cc0*/  MOV R7, c[0x0][0x32c] ;  /* 0x0000cb0000077a02 */ /* 0x000fc80000000f00 */
[----:B------:R-:W-:-:S13]  /*4cd0*/  ISETP.NE.AND P0, PT, R7, 0x1, PT ;  /* 0x000000010700780c */ /* 0x000fda0003f05270 */
[----:B------:R-:W-:-:S05]  /*4ce0*/  @P0 IMAD.HI.U32 R7, R6, c[0x0][0x330], RZ ;  /* 0x0000cc0006070a27 */ /* 0x000fca00078e00ff */
[----:B------:R-:W-:Y:S02]  /*4cf0*/  @P0 SHF.R.U32.HI R6, RZ, c[0x0][0x334], R7 ;  /* 0x0000cd00ff060a19 */ /* 0x000fe40000011607 */
.L_x_160:
[----:B------:R-:W-:Y:S05]  /*4d00*/  BSYNC B0 ;  /* 0x0000000000007941 */ /* 0x000fea0003800000 */
.L_x_158:
[----:B------:R-:W-:-:S05]  /*4d10*/  IMAD R6, R6, c[0x0][0x32c], R36 ;  /* 0x0000cb0006067a24 */ /* 0x000fca00078e0224 */
[----:B------:R-:W-:Y:S02]  /*4d20*/  IADD3 R7, R6, c[0x0][0x32c], RZ ;  /* 0x0000cb0006077a10 */ /* 0x000fe40007ffe0ff */
[----:B------:R-:W-:Y:S02]  /*4d30*/  IMNMX R4, R4, R6, !PT ;  /* 0x0000000604047217 */ /* 0x000fe40007800200 */
[----:B------:R-:W-:Y:S02]  /*4d40*/  IMNMX R5, R5, R7, PT ;  /* 0x0000000705057217 */ /* 0x000fe40003800200 */
.L_x_157:
[----:B--234-:R-:W-:Y:S01]  /*4d50*/  ISETP.NE.AND P0, PT, R55, RZ, PT ;  /* 0x000000ff3700720c */ /* 0x01cfe20003f05270 */
[----:B------:R-:W-:Y:S01]  /*4d60*/  IMAD.SHL.U32 R209, R0, 0x2, RZ ;  /* 0x0000000200d17824 */ /* 0x000fe200078e00ff */
[----:B------:R-:W-:Y:S01]  /*4d70*/  FMNMX.FTZ R72, R60, R61, !PT ;  /* 0x0000003d3c487209 */ /* 0x000fe20007810000 */
[----:B------:R-:W-:Y:S01]  /*4d80*/  STL [R1+0x50], R216 ;  /* 0x000050d801007387 */ /* 0x000fe20000100800 */
[----:B------:R-:W-:Y:S01]  /*4d90*/  ISETP.GT.AND P0, PT, R4, 0x1, !P0 ;  /* 0x000000010400780c */ /* 0x000fe20004704270 */
[--C-:B------:R-:W-:Y:S01]  /*4da0*/  IMAD R210, R3, 0x2, R209.reuse ;  /* 0x0000000203d27824 */ /* 0x100fe200078e02d1 */
[----:B------:R-:W-:Y:S01]  /*4db0*/  FMNMX.FTZ R72, R69, R72, !PT ;  /* 0x0000004845487209 */ /* 0x000fe20007810000 */
[----:B------:R-:W-:Y:S01]  /*4dc0*/  IMAD R212, R2, 0x2, R209 ;  /* 0x0000000202d47824 */ /* 0x000fe200078e02d1 */
[----:B------:R-:W-:Y:S01]  /*4dd0*/  ISETP.LT.OR P0, PT, R5, 0x2, P0 ;  /* 0x000000020500780c */ /* 0x000fe20000701670 */
[----:B------:R-:W-:Y:S01]  /*4de0*/  STL [R1+0x4c], R215 ;  /* 0x00004cd701007387 */ /* 0x000fe20000100800 */
[----:B------:R-:W-:Y:S01]  /*4df0*/  FMNMX.FTZ R72, R68, R72, !PT ;  /* 0x0000004844487209 */ /* 0x000fe20007810000 */
[----:B------:R-:W-:Y:S01]  /*4e00*/  ULDC.64 UR4, c[0x0][0x2c8] ;  /* 0x0000b20000047ab9 */ /* 0x000fe20000000a00 */
[----:B------:R-:W-:Y:S01]  /*4e10*/  FSEL R74, R14, -INF , !P0 ;  /* 0xff8000000e4a7808 */ /* 0x000fe20004000000 */
[----:B------:R-:W-:Y:S01]  /*4e20*/  STL [R1+0x48], R214 ;  /* 0x000048d601007387 */ /* 0x000fe20000100800 */
[----:B------:R-:W-:-:S02]  /*4e30*/  ISETP.NE.AND P0, PT, R54, RZ, PT ;  /* 0x000000ff3600720c */ /* 0x000fc40003f05270 */
[----:B------:R-:W-:Y:S01]  /*4e40*/  P2R R123, PR, RZ, 0x40 ;  /* 0x00000040ff7b7803 */ /* 0x000fe20000000000 */
[----:B------:R-:W-:Y:S01]  /*4e50*/  LDSM.16.MT88.4 R80, [R212+0x100] ;  /* 0x00010000d450783b */ /* 0x000fe20000004200 */
[----:B------:R-:W-:Y:S02]  /*4e60*/  ISETP.GT.AND P0, PT, R4, 0x8, !P0 ;  /* 0x000000080400780c */ /* 0x000fe40004704270 */
[----:B------:R-:W-:Y:S01]  /*4e70*/  FMNMX.FTZ R72, R76, R72, !PT ;  /* 0x000000484c487209 */ /* 0x000fe20007810000 */
[----:B------:R-:W-:Y:S01]  /*4e80*/  LDSM.16.MT88.4 R88, [R210+0x100] ;  /* 0x00010000d258783b */ /* 0x000fe20000004200 */
[----:B------:R-:W-:Y:S02]  /*4e90*/  ISETP.LT.OR P0, PT, R5, 0x9, P0 ;  /* 0x000000090500780c */ /* 0x000fe40000701670 */
[----:B------:R-:W-:Y:S01]  /*4ea0*/  ISETP.NE.AND P6, PT, R53, RZ, PT ;  /* 0x000000ff3500720c */ /* 0x000fe20003fc5270 */
[----:B------:R-:W-:Y:S01]  /*4eb0*/  LDSM.16.MT88.4 R104, [R209+0x900] ;  /* 0x00090000d168783b */ /* 0x000fe20000004200 */
[----:B------:R-:W-:-:S02]  /*4ec0*/  FSEL R112, R17, -INF , !P0 ;  /* 0xff80000011707808 */ /* 0x000fc40004000000 */
[----:B------:R-:W-:Y:S01]  /*4ed0*/  FMNMX.FTZ R72, R77, R72, !PT ;  /* 0x000000484d487209 */ /* 0x000fe20007810000 */
[----:B------:R-:W-:Y:S01]  /*4ee0*/  LDSM.16.MT88.4 R100, [R212+0x900] ;  /* 0x00090000d464783b */ /* 0x000fe20000004200 */
[----:B------:R-:W-:Y:S02]  /*4ef0*/  ISETP.GT.AND P0, PT, R4, 0x9, !P6 ;  /* 0x000000090400780c */ /* 0x000fe40007704270 */
[----:B------:R-:W-:Y:S01]  /*4f00*/  FMNMX.FTZ R72, R84, R72, !PT ;  /* 0x0000004854487209 */ /* 0x000fe20007810000 */
[----:B------:R-:W-:Y:S01]  /*4f10*/  LDSM.16.MT88.4 R96, [R210+0x900] ;  /* 0x00090000d260783b */ /* 0x000fe20000004200 */
[----:B------:R-:W-:Y:S02]  /*4f20*/  ISETP.LT.OR P0, PT, R5, 0xa, P0 ;  /* 0x0000000a0500780c */ /* 0x000fe40000701670 */
[----:B------:R-:W-:Y:S01]  /*4f30*/  FMNMX.FTZ R72, R85, R72, !PT ;  /* 0x0000004855487209 */ /* 0x000fe20007810000 */
[----:B------:R-:W-:Y:S01]  /*4f40*/  STL [R1+0x44], R213 ;  /* 0x000044d501007387 */ /* 0x000fe20000100800 */
[----:B------:R-:W-:-:S02]  /*4f50*/  FSEL R75, R16, -INF , !P0 ;  /* 0xff800000104b7808 */ /* 0x000fc40004000000 */
[----:B------:R-:W-:Y:S01]  /*4f60*/  ISETP.NE.AND P0, PT, R52, RZ, PT ;  /* 0x000000ff3400720c */ /* 0x000fe20003f05270 */
[----:B------:R-:W-:Y:S01]  /*4f70*/  STL [R1+0x40], R208 ;  /* 0x000040d001007387 */ /* 0x000fe20000100800 */
[----:B------:R-:W-:Y:S02]  /*4f80*/  FMNMX.FTZ R72, R108, R72, !PT ;  /* 0x000000486c487209 */ /* 0x000fe40007810000 */
[----:B------:R-:W-:Y:S01]  /*4f90*/  ISETP.GT.AND P0, PT, R4, 0x10, !P0 ;  /* 0x000000100400780c */ /* 0x000fe20004704270 */
[----:B------:R-:W-:Y:S01]  /*4fa0*/  LDSM.16.MT88.4 R160, [R212+0x1900] ;  /* 0x00190000d4a0783b */ /* 0x000fe20000004200 */
[----:B------:R-:W-:Y:S02]  /*4fb0*/  FMNMX.FTZ R72, R120, R72, !PT ;  /* 0x0000004878487209 */ /* 0x000fe40007810000 */
[----:B------:R-:W-:Y:S02]  /*4fc0*/  ISETP.LT.OR P0, PT, R5, 0x11, P0 ;  /* 0x000000110500780c */ /* 0x000fe40000701670 */
[----:B------:R-:W-:-:S02]  /*4fd0*/  FMNMX.FTZ R72, R121, R72, !PT ;  /* 0x0000004879487209 */ /* 0x000fc40007810000 */
[----:B------:R-:W-:Y:S02]  /*4fe0*/  FSEL R113, R8, -INF , !P0 ;  /* 0xff80000008717808 */ /* 0x000fe40004000000 */
[----:B------:R-:W-:Y:S02]  /*4ff0*/  ISETP.NE.AND P0, PT, R51, RZ, PT ;  /* 0x000000ff3300720c */ /* 0x000fe40003f05270 */
[----:B------:R-:W-:Y:S02]  /*5000*/  FMNMX.FTZ R72, R124, R72, !PT ;  /* 0x000000487c487209 */ /* 0x000fe40007810000 */
[----:B------:R-:W-:Y:S02]  /*5010*/  ISETP.GT.AND P0, PT, R4, 0x11, !P0 ;  /* 0x000000110400780c */ /* 0x000fe40004704270 */
[----:B------:R-:W-:Y:S02]  /*5020*/  FMNMX.FTZ R72, R129, R72, !PT ;  /* 0x0000004881487209 */ /* 0x000fe40007810000 */
[----:B------:R-:W-:-:S02]  /*5030*/  ISETP.LT.OR P0, PT, R5, 0x12, P0 ;  /* 0x000000120500780c */ /* 0x000fc40000701670 */
[----:B------:R-:W-:Y:S02]  /*5040*/  FMNMX.FTZ R72, R137, R72, !PT ;  /* 0x0000004889487209 */ /* 0x000fe40007810000 */
[----:B------:R-:W-:Y:S02]  /*5050*/  FSEL R115, R20, -INF , !P0 ;  /* 0xff80000014737808 */ /* 0x000fe40004000000 */
[----:B------:R-:W-:Y:S02]  /*5060*/  ISETP.NE.AND P0, PT, R50, RZ, PT ;  /* 0x000000ff3200720c */ /* 0x000fe40003f05270 */
[----:B------:R-:W-:Y:S02]  /*5070*/  FMNMX.FTZ R72, R146, R72, !PT ;  /* 0x0000004892487209 */ /* 0x000fe40007810000 */
[----:B------:R-:W-:Y:S02]  /*5080*/  FMNMX.FTZ R71, R56, R57, !PT ;  /* 0x0000003938477209 */ /* 0x000fe40007810000 */
[----:B------:R-:W-:-:S02]  /*5090*/  ISETP.GT.AND P0, PT, R4, 0x18, !P0 ;  /* 0x000000180400780c */ /* 0x000fc40004704270 */
[----:B------:R-:W-:Y:S02]  /*50a0*/  FMNMX.FTZ R72, R147, R72, !PT ;  /* 0x0000004893487209 */ /* 0x000fe40007810000 */
[----:B------:R-:W-:Y:S02]  /*50b0*/  FMNMX.FTZ R71, R58, R71, !PT ;  /* 0x000000473a477209 */ /* 0x000fe40007810000 */
[----:B------:R-:W-:Y:S02]  /*50c0*/  ISETP.LT.OR P0, PT, R5, 0x19, P0 ;  /* 0x000000190500780c */ /* 0x000fe40000701670 */
[----:B------:R-:W-:Y:S02]  /*50d0*/  FMNMX.FTZ R72, R207, R72, !PT ;  /* 0x00000048cf487209 */ /* 0x000fe40007810000 */
[----:B------:R-:W-:Y:S02]  /*50e0*/  FMNMX.FTZ R71, R59, R71, !PT ;  /* 0x000000473b477209 */ /* 0x000fe40007810000 */
[----:B------:R-:W-:-:S02]  /*50f0*/  FSEL R116, R21, -INF , !P0 ;  /* 0xff80000015747808 */ /* 0x000fc40004000000 */
[----:B------:R-:W-:Y:S02]  /*5100*/  FMNMX.FTZ R72, R228, R72, !PT ;  /* 0x00000048e4487209 */ /* 0x000fe40007810000 */
[----:B------:R-:W-:Y:S02]  /*5110*/  ISETP.NE.AND P0, PT, R49, RZ, PT ;  /* 0x000000ff3100720c */ /* 0x000fe40003f05270 */
[----:B------:R-:W-:Y:S02]  /*5120*/  FMNMX.FTZ R71, R64, R71, !PT ;  /* 0x0000004740477209 */ /* 0x000fe40007810000 */
[----:B------:R-:W-:Y:S02]  /*5130*/  FMNMX.FTZ R72, R226, R72, !PT ;  /* 0x00000048e2487209 */ /* 0x000fe40007810000 */
[----:B------:R-:W-:Y:S02]  /*5140*/  ISETP.GT.AND P0, PT, R4, 0x19, !P0 ;  /* 0x000000190400780c */ /* 0x000fe40004704270 */
[----:B------:R-:W-:-:S02]  /*5150*/  FMNMX.FTZ R71, R65, R71, !PT ;  /* 0x0000004741477209 */ /* 0x000fc40007810000 */
[----:B------:R-:W-:Y:S02]  /*5160*/  FMNMX.FTZ R72, R229, R72, !PT ;  /* 0x00000048e5487209 */ /* 0x000fe40007810000 */
[----:B------:R-:W-:Y:S02]  /*5170*/  ISETP.LT.OR P0, PT, R5, 0x1a, P0 ;  /* 0x0000001a0500780c */ /* 0x000fe40000701670 */
[----:B------:R-:W-:Y:S02]  /*5180*/  FMNMX.FTZ R71, R66, R71, !PT ;  /* 0x0000004742477209 */ /* 0x000fe40007810000 */
[----:B------:R-:W-:Y:S02]  /*5190*/  FMNMX.FTZ R72, R230, R72, !PT ;  /* 0x00000048e6487209 */ /* 0x000fe40007810000 */
[----:B------:R-:W-:Y:S02]  /*51a0*/  FSEL R118, R15, -INF , !P0 ;  /* 0xff8000000f767808 */ /* 0x000fe40004000000 */
[----:B------:R-:W-:-:S02]  /*51b0*/  ISETP.NE.AND P0, PT, R48, RZ, PT ;  /* 0x000000ff3000720c */ /* 0x000fc40003f05270 */
[----:B------:R-:W-:Y:S02]  /*51c0*/  FMNMX.FTZ R71, R67, R71, !PT ;  /* 0x0000004743477209 */ /* 0x000fe40007810000 */
[----:B------:R-:W-:Y:S02]  /*51d0*/  FMNMX.FTZ R72, R231, R72, !PT ;  /* 0x00000048e7487209 */ /* 0x000fe40007810000 */
[----:B------:R-:W-:Y:S02]  /*51e0*/  ISETP.GT.AND P0, PT, R4, 0x20, !P0 ;  /* 0x000000200400780c */ /* 0x000fe40004704270 */
[----:B------:R-:W-:Y:S02]  /*51f0*/  FMNMX.FTZ R71, R70, R71, !PT ;  /* 0x0000004746477209 */ /* 0x000fe40007810000 */
[----:B------:R-:W-:Y:S02]  /*5200*/  FMNMX.FTZ R72, R238, R72, !PT ;  /* 0x00000048ee487209 */ /* 0x000fe40007810000 */
[----:B------:R-:W-:-:S02]  /*5210*/  ISETP.LT.OR P0, PT, R5, 0x21, P0 ;  /* 0x000000210500780c */ /* 0x000fc40000701670 */
[----:B------:R-:W-:Y:S02]  /*5220*/  FMNMX.FTZ R71, R78, R71, !PT ;  /* 0x000000474e477209 */ /* 0x000fe40007810000 */
[----:B------:R-:W-:Y:S02]  /*5230*/  FMNMX.FTZ R72, R240, R72, !PT ;  /* 0x00000048f0487209 */ /* 0x000fe40007810000 */
[----:B------:R-:W-:Y:S02]  /*5240*/  FSEL R145, R13, -INF , !P0 ;  /* 0xff8000000d917808 */ /* 0x000fe40004000000 */
[----:B------:R-:W-:Y:S01]  /*5250*/  FMNMX.FTZ R71, R79, R71, !PT ;  /* 0x000000474f477209 */ /* 0x000fe20007810000 */
[----:B------:R-:W1:Y:S01]  /*5260*/  SHFL.BFLY PT, R6, R72, 0x2, 0x1f ;  /* 0x0c401f0048067f89 */ /* 0x000e6200000e0000 */
[----:B------:R-:W-:Y:S02]  /*5270*/  ISETP.NE.AND P0, PT, R47, RZ, PT ;  /* 0x000000ff2f00720c */ /* 0x000fe40003f05270 */
[----:B------:R-:W-:-:S02]  /*5280*/  FMNMX.FTZ R71, R117, R71, !PT ;  /* 0x0000004775477209 */ /* 0x000fc40007810000 */
[----:B------:R-:W-:Y:S02]  /*5290*/  ISETP.GT.AND P0, PT, R4, 0x21, !P0 ;  /* 0x000000210400780c */ /* 0x000fe40004704270 */
[----:B------:R-:W-:Y:S02]  /*52a0*/  FMNMX.FTZ R71, R125, R71, !PT ;  /* 0x000000477d477209 */ /* 0x000fe40007810000 */
[----:B------:R-:W-:Y:S02]  /*52b0*/  ISETP.LT.OR P0, PT, R5, 0x22, P0 ;  /* 0x000000220500780c */ /* 0x000fe40000701670 */
[----:B------:R-:W-:Y:S02]  /*52c0*/  FMNMX.FTZ R71, R126, R71, !PT ;  /* 0x000000477e477209 */ /* 0x000fe40007810000 */
[----:B------:R-:W-:Y:S02]  /*52d0*/  FSEL R144, R26, -INF , !P0 ;  /* 0xff8000001a907808 */ /* 0x000fe40004000000 */
[----:B------:R-:W-:-:S02]  /*52e0*/  ISETP.NE.AND P0, PT, R46, RZ, PT ;  /* 0x000000ff2e00720c */ /* 0x000fc40003f05270 */
[----:B------:R-:W-:Y:S02]  /*52f0*/  FMNMX.FTZ R71, R127, R71, !PT ;  /* 0x000000477f477209 */ /* 0x000fe40007810000 */
[----:B------:R-:W-:Y:S02]  /*5300*/  ISETP.GT.AND P0, PT, R4, 0x28, !P0 ;  /* 0x000000280400780c */ /* 0x000fe40004704270 */
[----:B------:R-:W-:Y:S02]  /*5310*/  FMNMX.FTZ R71, R132, R71, !PT ;  /* 0x0000004784477209 */ /* 0x000fe40007810000 */
[----:B------:R-:W-:Y:S02]  /*5320*/  ISETP.LT.OR P0, PT, R5, 0x29, P0 ;  /* 0x000000290500780c */ /* 0x000fe40000701670 */
[----:B------:R-:W-:Y:S02]  /*5330*/  FMNMX.FTZ R71, R196, R71, !PT ;  /* 0x00000047c4477209 */ /* 0x000fe40007810000 */
[----:B------:R-:W-:-:S02]  /*5340*/  FSEL R143, R23, -INF , !P0 ;  /* 0xff800000178f7808 */ /* 0x000fc40004000000 */
[----:B------:R-:W-:Y:S02]  /*5350*/  ISETP.NE.AND P0, PT, R45, RZ, PT ;  /* 0x000000ff2d00720c */ /* 0x000fe40003f05270 */
[----:B-1----:R-:W-:Y:S02]  /*5360*/  FMNMX.FTZ R72, R72, R6, !PT ;  /* 0x0000000648487209 */ /* 0x002fe40007810000 */
[----:B------:R-:W-:Y:S02]  /*5370*/  FMNMX.FTZ R71, R202, R71, !PT ;  /* 0x00000047ca477209 */ /* 0x000fe40007810000 */
[----:B------:R-:W-:Y:S01]  /*5380*/  ISETP.GT.AND P0, PT, R4, 0x29, !P0 ;  /* 0x000000290400780c */ /* 0x000fe20004704270 */
[----:B------:R-:W1:Y:S01]  /*5390*/  SHFL.BFLY PT, R6, R72, 0x1, 0x1f ;  /* 0x0c201f0048067f89 */ /* 0x000e6200000e0000 */
[----:B------:R-:W-:Y:S02]  /*53a0*/  FMNMX.FTZ R71, R201, R71, !PT ;  /* 0x00000047c9477209 */ /* 0x000fe40007810000 */
[----:B------:R-:W-:-:S02]  /*53b0*/  ISETP.LT.OR P0, PT, R5, 0x2a, P0 ;  /* 0x0000002a0500780c */ /* 0x000fc40000701670 */
[----:B------:R-:W-:Y:S02]  /*53c0*/  FMNMX.FTZ R71, R203, R71, !PT ;  /* 0x00000047cb477209 */ /* 0x000fe40007810000 */
[----:B------:R-:W-:Y:S02]  /*53d0*/  FSEL R142, R25, -INF , !P0 ;  /* 0xff800000198e7808 */ /* 0x000fe40004000000 */
[----:B------:R-:W-:Y:S02]  /*53e0*/  ISETP.NE.AND P0, PT, R44, RZ, PT ;  /* 0x000000ff2c00720c */ /* 0x000fe40003f05270 */
[----:B------:R-:W-:Y:S02]  /*53f0*/  FMNMX.FTZ R71, R204, R71, !PT ;  /* 0x00000047cc477209 */ /* 0x000fe40007810000 */
[----:B------:R-:W-:Y:S02]  /*5400*/  ISETP.GT.AND P0, PT, R4, 0x30, !P0 ;  /* 0x000000300400780c */ /* 0x000fe40004704270 */
[----:B------:R-:W-:-:S02]  /*5410*/  FMNMX.FTZ R71, R205, R71, !PT ;  /* 0x00000047cd477209 */ /* 0x000fc40007810000 */
[----:B------:R-:W-:Y:S02]  /*5420*/  ISETP.LT.OR P0, PT, R5, 0x31, P0 ;  /* 0x000000310500780c */ /* 0x000fe40000701670 */
[----:B------:R-:W-:Y:S02]  /*5430*/  FMNMX.FTZ R71, R206, R71, !PT ;  /* 0x00000047ce477209 */ /* 0x000fe40007810000 */
[----:B------:R-:W-:Y:S02]  /*5440*/  FSEL R190, R12, -INF , !P0 ;  /* 0xff8000000cbe7808 */ /* 0x000fe40004000000 */
[----:B------:R-:W-:Y:S02]  /*5450*/  FMNMX.FTZ R71, R225, R71, !PT ;  /* 0x00000047e1477209 */ /* 0x000fe40007810000 */
[----:B------:R-:W-:Y:S02]  /*5460*/  ISETP.NE.AND P0, PT, R43, RZ, PT ;  /* 0x000000ff2b00720c */ /* 0x000fe40003f05270 */
[----:B-1----:R-:W-:-:S02]  /*5470*/  FMNMX.FTZ R72, R72, R6, !PT ;  /* 0x0000000648487209 */ /* 0x002fc40007810000 */
[----:B------:R-:W-:Y:S01]  /*5480*/  ISETP.GT.AND P0, PT, R4, 0x31, !P0 ;  /* 0x000000310400780c */ /* 0x000fe20004704270 */
[----:B------:R-:W1:Y:S01]  /*5490*/  SHFL.BFLY PT, R6, R71, 0x2, 0x1f ;  /* 0x0c401f0047067f89 */ /* 0x000e6200000e0000 */
[----:B------:R-:W-:Y:S01]  /*54a0*/  ISETP.NE.AND P6, PT, R42, RZ, PT ;  /* 0x000000ff2a00720c */ /* 0x000fe20003fc5270 */
[----:B------:R-:W-:Y:S01]  /*54b0*/  FMUL.FTZ R7, R72, c[0x0][0x2d0] ;  /* 0x0000b40048077a20 */ /* 0x000fe20000410000 */
[----:B------:R-:W-:Y:S02]  /*54c0*/  ISETP.LT.OR P0, PT, R5, 0x32, P0 ;  /* 0x000000320500780c */ /* 0x000fe40000701670 */
[----:B------:R-:W-:Y:S02]  /*54d0*/  LEA R211, R2, R210, 0x1 ;  /* 0x000000d202d37211 */ /* 0x000fe400078e08ff */
[----:B------:R-:W-:Y:S02]  /*54e0*/  FSEL R191, R9, -INF , !P0 ;  /* 0xff80000009bf7808 */ /* 0x000fe40004000000 */
[----:B------:R-:W-:Y:S01]  /*54f0*/  ISETP.GT.AND P0, PT, R4, 0x38, !P6 ;  /* 0x000000380400780c */ /* 0x000fe20007704270 */
[----:B------:R-:W-:Y:S01]  /*5500*/  LDSM.16.MT88.4 R92, [R211+0x100] ;  /* 0x00010000d35c783b */ /* 0x000fe20000004200 */
[----:B------:R-:W-:-:S02]  /*5510*/  FMNMX.FTZ R2, R114, R119, !PT ;  /* 0x0000007772027209 */ /* 0x000fc40007810000 */
[----:B------:R-:W-:Y:S02]  /*5520*/  ISETP.LT.OR P0, PT, R5, 0x39, P0 ;  /* 0x000000390500780c */ /* 0x000fe40000701670 */
[----:B------:R-:W-:Y:S02]  /*5530*/  FMNMX.FTZ R2, R122, R2, !PT ;  /* 0x000000027a027209 */ /* 0x000fe40007810000 */
[----:B------:R-:W-:Y:S02]  /*5540*/  FSEL R192, R19, -INF , !P0 ;  /* 0xff80000013c07808 */ /* 0x000fe40004000000 */
[----:B------:R-:W-:Y:S02]  /*5550*/  ISETP.GT.AND P0, PT, R4, 0x39, !P5 ;  /* 0x000000390400780c */ /* 0x000fe40006f04270 */
[----:B------:R-:W-:Y:S02]  /*5560*/  ISETP.NE.AND P5, PT, R38, RZ, PT ;  /* 0x000000ff2600720c */ /* 0x000fe40003fa5270 */
[----:B------:R-:W-:-:S02]  /*5570*/  ISETP.LT.OR P0, PT, R5, 0x3a, P0 ;  /* 0x0000003a0500780c */ /* 0x000fc40000701670 */
[----:B-1----:R-:W-:Y:S02]  /*5580*/  FMNMX.FTZ R71, R71, R6, !PT ;  /* 0x0000000647477209 */ /* 0x002fe40007810000 */
[----:B------:R-:W-:Y:S02]  /*5590*/  FSEL R193, R18, -INF , !P0 ;  /* 0xff80000012c17808 */ /* 0x000fe40004000000 */
[----:B------:R-:W-:Y:S01]  /*55a0*/  ISETP.GT.AND P0, PT, R4, 0x40, !P3 ;  /* 0x000000400400780c */ /* 0x000fe20005f04270 */
[----:B------:R-:W1:Y:S01]  /*55b0*/  SHFL.BFLY PT, R6, R71, 0x1, 0x1f ;  /* 0x0c201f0047067f89 */ /* 0x000e6200000e0000 */
[----:B------:R-:W-:Y:S02]  /*55c0*/  ISETP.NE.AND P6, PT, R37, RZ, PT ;  /* 0x000000ff2500720c */ /* 0x000fe40003fc5270 */
[----:B------:R-:W-:Y:S02]  /*55d0*/  ISETP.LT.OR P0, PT, R5, 0x41, P0 ;  /* 0x000000410500780c */ /* 0x000fe40000701670 */
[----:B------:R-:W-:-:S02]  /*55e0*/  ISETP.NE.AND P3, PT, R41, RZ, PT ;  /* 0x000000ff2900720c */ /* 0x000fc40003f65270 */
[----:B------:R-:W-:Y:S02]  /*55f0*/  FSEL R199, R11, -INF , !P0 ;  /* 0xff8000000bc77808 */ /* 0x000fe40004000000 */
[----:B------:R-:W-:Y:S02]  /*5600*/  ISETP.GT.AND P0, PT, R4, 0x41, !P2 ;  /* 0x000000410400780c */ /* 0x000fe40005704270 */
[----:B------:R-:W-:Y:S02]  /*5610*/  ISETP.NE.AND P2, PT, R40, RZ, PT ;  /* 0x000000ff2800720c */ /* 0x000fe40003f45270 */
[----:B------:R-:W-:Y:S02]  /*5620*/  ISETP.LT.OR P0, PT, R5, 0x42, P0 ;  /* 0x000000420500780c */ /* 0x000fe40000701670 */
[----:B------:R-:W-:Y:S02]  /*5630*/  ISETP.GT.AND P3, PT, R4, 0x48, !P3 ;  /* 0x000000480400780c */ /* 0x000fe40005f64270 */
[----:B------:R-:W-:-:S02]  /*5640*/  FSEL R198, R10, -INF , !P0 ;  /* 0xff8000000ac67808 */ /* 0x000fc40004000000 */
[----:B------:R-:W-:Y:S02]  /*5650*/  ISETP.GT.AND P0, PT, R4, RZ, !P1 ;  /* 0x000000ff0400720c */ /* 0x000fe40004f04270 */
[----:B------:R-:W-:Y:S02]  /*5660*/  ISETP.NE.AND P1, PT, R39, RZ, PT ;  /* 0x000000ff2700720c */ /* 0x000fe40003f25270 */
[----:B------:R-:W-:Y:S02]  /*5670*/  ISETP.LT.OR P0, PT, R5, 0x1, P0 ;  /* 0x000000010500780c */ /* 0x000fe40000701670 */
[----:B-1----:R-:W-:Y:S02]  /*5680*/  FMNMX.FTZ R71, R71, R6, !PT ;  /* 0x0000000647477209 */ /* 0x002fe40007810000 */
[----:B------:R-:W-:Y:S02]  /*5690*/  FSEL R73, R22, -INF , !P0 ;  /* 0xff80000016497808 */ /* 0x000fe40004000000 */
[----:B------:R-:W-:Y:S01]  /*56a0*/  FSETP.NEU.FTZ.AND P0, PT, R72, -INF , PT ;  /* 0xff8000004800780b */ /* 0x000fe20003f1d000 */
[----:B------:R-:W-:Y:S01]  /*56b0*/  FMUL.FTZ R6, R71, c[0x0][0x2d0] ;  /* 0x0000b40047067a20 */ /* 0x000fe20000410000 */
[----:B------:R-:W-:-:S02]  /*56c0*/  FMNMX.FTZ R3, R73, R74, !PT ;  /* 0x0000004a49037209 */ /* 0x000fc40007810000 */
[----:B------:R-:W-:Y:S02]  /*56d0*/  FSEL R7, R7, RZ, P0 ;  /* 0x000000ff07077208 */ /* 0x000fe40000000000 */
[----:B------:R-:W-:Y:S02]  /*56e0*/  FSETP.NEU.FTZ.AND P0, PT, R71, -INF , PT ;  /* 0xff8000004700780b */ /* 0x000fe40003f1d000 */
[----:B------:R-:W-:Y:S01]  /*56f0*/  FMNMX.FTZ R3, R112, R3, !PT ;  /* 0x0000000370037209 */ /* 0x000fe20007810000 */
[----:B------:R-:W-:Y:S01]  /*5700*/  FFMA.FTZ R8, R60, c[0x0][0x2d0], -R7 ;  /* 0x0000b4003c087a23 */ /* 0x000fe20000010807 */
[----:B------:R-:W-:Y:S02]  /*5710*/  FSEL R6, R6, RZ, P0 ;  /* 0x000000ff06067208 */ /* 0x000fe40000000000 */
[----:B------:R-:W-:Y:S01]  /*5720*/  FMNMX.FTZ R3, R75, R3, !PT ;  /* 0x000000034b037209 */ /* 0x000fe20007810000 */
[----:B------:R1:W-:Y:S01]  /*5730*/  MUFU.EX2 R152, R8 ;  /* 0x0000000800987308 */ /* 0x0003e20000000800 */
[C---:B------:R-:W-:Y:S01]  /*5740*/  ISETP.GT.AND P0, PT, R4.reuse, 0x51, !P5 ;  /* 0x000000510400780c */ /* 0x040fe20006f04270 */
[----:B------:R-:W-:Y:S01]  /*5750*/  FFMA.FTZ R0, R57, c[0x0][0x2d0], -R6 ;  /* 0x0000b40039007a23 */ /* 0x000fe20000010806 */
[----:B------:R-:W-:-:S02]  /*5760*/  ISETP.GT.AND P5, PT, R4, 0x59, !P6 ;  /* 0x000000590400780c */ /* 0x000fc400077a4270 */
[C---:B------:R-:W-:Y:S02]  /*5770*/  ISETP.GT.AND P2, PT, R4.reuse, 0x49, !P2 ;  /* 0x000000490400780c */ /* 0x040fe40005744270 */
[C---:B------:R-:W-:Y:S01]  /*5780*/  ISETP.GT.AND P1, PT, R4.reuse, 0x50, !P1 ;  /* 0x000000500400780c */ /* 0x040fe20004f24270 */
[----:B------:R2:W-:Y:S01]  /*5790*/  MUFU.EX2 R154, R0 ;  /* 0x00000000009a7308 */ /* 0x0005e20000000800 */
[----:B------:R-:W-:Y:S02]  /*57a0*/  ISETP.GT.AND P4, PT, R4, 0x58, !P4 ;  /* 0x000000580400780c */ /* 0x000fe40006784270 */
[----:B------:R-:W-:Y:S02]  /*57b0*/  P2R R4, PR, RZ, 0x20 ;  /* 0x00000020ff047803 */ /* 0x000fe40000000000 */
[C---:B------:R-:W-:Y:S02]  /*57c0*/  ISETP.LT.OR P5, PT, R5.reuse, 0x4a, P2 ;  /* 0x0000004a0500780c */ /* 0x040fe400017a1670 */
[----:B------:R-:W-:Y:S01]  /*57d0*/  ISETP.LT.OR P2, PT, R5, 0x52, P0 ;  /* 0x000000520500780c */ /* 0x000fe20000741670 */
[----:B-1----:R-:W-:Y:S01]  /*57e0*/  FFMA.FTZ R8, R61, c[0x0][0x2d0], -R7 ;  /* 0x0000b4003d087a23 */ /* 0x002fe20000010807 */
[----:B------:R-:W-:Y:S01]  /*57f0*/  ISETP.NE.AND P0, PT, R4, RZ, PT ;  /* 0x000000ff0400720c */ /* 0x000fe20003f05270 */
[----:B------:R-:W1:Y:S01]  /*5800*/  LDSM.16.MT88.4 R60, [R209+0x100] ;  /* 0x00010000d13c783b */ /* 0x000e620000004200 */
[C---:B------:R-:W-:Y:S01]  /*5810*/  ISETP.LT.OR P6, PT, R5.reuse, 0x49, P3 ;  /* 0x000000490500780c */ /* 0x040fe20001fc1670 */
[----:B------:R3:W4:Y:S01]  /*5820*/  MUFU.EX2 R164, R8 ;  /* 0x0000000800a47308 */ /* 0x0007220000000800 */
[----:B------:R-:W-:-:S02]  /*5830*/  ISETP.LT.OR P3, PT, R5, 0x51, P1 ;  /* 0x000000510500780c */ /* 0x000fc40000f61670 */
[----:B------:R-:W-:Y:S01]  /*5840*/  FSEL R181, R136, -INF , !P6 ;  /* 0xff80000088b57808 */ /* 0x000fe20007000000 */
[----:B--2---:R-:W-:Y:S01]  /*5850*/  FFMA.FTZ R0, R58, c[0x0][0x2d0], -R6 ;  /* 0x0000b4003a007a23 */ /* 0x004fe20000010806 */
[----:B------:R-:W-:Y:S02]  /*5860*/  FSEL R180, R135, -INF , !P5 ;  /* 0xff80000087b47808 */ /* 0x000fe40006800000 */
[----:B------:R-:W-:Y:S01]  /*5870*/  FSEL R184, R133, -INF , !P3 ;  /* 0xff80000085b87808 */ /* 0x000fe20005800000 */
[----:B------:R2:W-:Y:S01]  /*5880*/  MUFU.EX2 R155, R0 ;  /* 0x00000000009b7308 */ /* 0x0005e20000000800 */
[C---:B------:R-:W-:Y:S02]  /*5890*/  ISETP.LT.OR P1, PT, R5.reuse, 0x59, P4 ;  /* 0x000000590500780c */ /* 0x040fe40002721670 */
[----:B------:R-:W-:Y:S02]  /*58a0*/  FSEL R183, R138, -INF , !P2 ;  /* 0xff8000008ab77808 */ /* 0x000fe40005000000 */
[----:B------:R-:W-:-:S02]  /*58b0*/  ISETP.LT.OR P0, PT, R5, 0x5a, P0 ;  /* 0x0000005a0500780c */ /* 0x000fc40000701670 */
[----:B------:R-:W-:Y:S01]  /*58c0*/  FSEL R185, R134, -INF , !P1 ;  /* 0xff80000086b97808 */ /* 0x000fe20004800000 */
[----:B---3--:R-:W-:Y:S01]  /*58d0*/  FFMA.FTZ R8, R69, c[0x0][0x2d0], -R7 ;  /* 0x0000b40045087a23 */ /* 0x008fe20000010807 */
[----:B----4-:R-:W-:Y:S02]  /*58e0*/  F2FP.BF16.PACK_AB R12, R164, R152 ;  /* 0x00000098a40c723e */ /* 0x010fe400000010ff */
[----:B------:R-:W-:Y:S01]  /*58f0*/  FSEL R182, R139, -INF , !P0 ;  /* 0xff8000008bb67808 */ /* 0x000fe20004000000 */
[----:B------:R3:W-:Y:S01]  /*5900*/  MUFU.EX2 R216, R8 ;  /* 0x0000000800d87308 */ /* 0x0007e20000000800 */
[----:B------:R-:W-:Y:S01]  /*5910*/  ISETP.NE.AND P6, PT, R123, RZ, PT ;  /* 0x000000ff7b00720c */ /* 0x000fe20003fc5270 */
[----:B--2---:R-:W-:-:S06]  /*5920*/  FFMA.FTZ R0, R59, c[0x0][0x2d0], -R6 ;  /* 0x0000b4003b007a23 */ /* 0x004fcc0000010806 */
[----:B------:R2:W4:Y:S01]  /*5930*/  MUFU.EX2 R151, R0 ;  /* 0x0000000000977308 */ /* 0x0005220000000800 */
[----:B---3--:R-:W-:-:S07]  /*5940*/  FFMA.FTZ R8, R68, c[0x0][0x2d0], -R7 ;  /* 0x0000b40044087a23 */ /* 0x008fce0000010807 */
[----:B------:R3:W1:Y:S01]  /*5950*/  MUFU.EX2 R158, R8 ;  /* 0x00000008009e7308 */ /* 0x0006620000000800 */
[----:B--2---:R-:W-:Y:S01]  /*5960*/  FFMA.FTZ R0, R76, c[0x0][0x2d0], -R7 ;  /* 0x0000b4004c007a23 */ /* 0x004fe20000010807 */
[----:B----4-:R-:W-:-:S06]  /*5970*/  F2FP.BF16.PACK_AB R15, R151, R155 ;  /* 0x0000009b970f723e */ /* 0x010fcc00000010ff */
[----:B------:R2:W-:Y:S01]  /*5980*/  MUFU.EX2 R243, R0 ;  /* 0x0000000000f37308 */ /* 0x0005e20000000800 */
[----:B---3--:R-:W-:Y:S01]  /*5990*/  FFMA.FTZ R8, R56, c[0x0][0x2d0], -R6 ;  /* 0x0000b40038087a23 */ /* 0x008fe20000010806 */
[----:B-1----:R-:W-:Y:S01]  /*59a0*/  F2FP.BF16.PACK_AB R14, R158, R216 ;  /* 0x000000d89e0e723e */ /* 0x002fe200000010ff */
[----:B------:R-:W-:Y:S05]  /*59b0*/  LDSM.16.MT88.4 R56, [R211+0x1100] ;  /* 0x00110000d338783b */ /* 0x000fea0000004200 */
[----:B------:R-:W1:Y:S01]  /*59c0*/  MUFU.EX2 R149, R8 ;  /* 0x0000000800957308 */ /* 0x000e620000000800 */
[----:B--2---:R-:W-:-:S07]  /*59d0*/  FFMA.FTZ R0, R77, c[0x0][0x2d0], -R7 ;  /* 0x0000b4004d007a23 */ /* 0x004fce0000010807 */
[----:B------:R2:W3:Y:S01]  /*59e0*/  MUFU.EX2 R248, R0 ;  /* 0x0000000000f87308 */ /* 0x0004e20000000800 */
[----:B-1----:R-:W-:-:S07]  /*59f0*/  F2FP.BF16.PACK_AB R13, R154, R149 ;  /* 0x000000959a0d723e */ /* 0x002fce00000010ff */
[----:B------:R-:W-:Y:S01]  /*5a00*/  HMMA.16816.F32.BF16 R16, R12, R60, RZ ;  /* 0x0000003c0c10723c */ /* 0x000fe200000418ff */
[----:B--2---:R-:W-:Y:S01]  /*5a10*/  FFMA.FTZ R0, R84, c[0x0][0x2d0], -R7 ;  /* 0x0000b40054007a23 */ /* 0x004fe20000010807 */
[----:B---3--:R-:W-:-:S03]  /*5a20*/  F2FP.BF16.PACK_AB R8, R248, R243 ;  /* 0x000000f3f808723e */ /* 0x008fc600000010ff */
[----:B------:R1:W-:Y:S03]  /*5a30*/  MUFU.EX2 R214, R0 ;  /* 0x0000000000d67308 */ /* 0x0003e60000000800 */
[C---:B------:R-:W-:Y:S08]  /*5a40*/  HMMA.16816.F32.BF16 R20, R12.reuse, R80, RZ ;  /* 0x000000500c14723c */ /* 0x040ff000000418ff */
[----:B------:R-:W-:Y:S01]  /*5a50*/  HMMA.16816.F32.BF16 R24, R12, R88, RZ ;  /* 0x000000580c18723c */ /* 0x000fe200000418ff */
[----:B-1----:R-:W-:Y:S01]  /*5a60*/  FMNMX.FTZ R0, R128, R2, !PT ;  /* 0x0000000280007209 */ /* 0x002fe20007810000 */
[----:B------:R-:W-:-:S02]  /*5a70*/  FFMA.FTZ R2, R85, c[0x0][0x2d0], -R7 ;  /* 0x0000b40055027a23 */ /* 0x000fc40000010807 */
[----:B------:R-:W-:Y:S01]  /*5a80*/  LDSM.16.MT88.4 R84, [R209+0x1100] ;  /* 0x00110000d154783b */ /* 0x000fe20000004200 */
[----:B------:R-:W-:Y:S01]  /*5a90*/  FMNMX.FTZ R0, R130, R0, !PT ;  /* 0x0000000082007209 */ /* 0x000fe20007810000 */
[----:B------:R1:W2:Y:S02]  /*5aa0*/  MUFU.EX2 R165, R2 ;  /* 0x0000000200a57308 */ /* 0x0002a40000000800 */
[----:B------:R-:W-:Y:S01]  /*5ab0*/  HMMA.16816.F32.BF16 R32, R12, R92, RZ ;  /* 0x0000005c0c20723c */ /* 0x000fe200000418ff */
[----:B------:R-:W-:-:S04]  /*5ac0*/  FMNMX.FTZ R0, R131, R0, !PT ;  /* 0x0000000083007209 */ /* 0x000fc80007810000 */
[----:B------:R-:W-:-:S03]  /*5ad0*/  FMNMX.FTZ R0, R140, R0, !PT ;  /* 0x000000008c007209 */ /* 0x000fc60007810000 */
[----:B------:R-:W-:Y:S01]  /*5ae0*/  HMMA.16816.F32.BF16 R36, R12, R62, RZ ;  /* 0x0000003e0c24723c */ /* 0x000fe200000418ff */
[----:B------:R-:W-:-:S04]  /*5af0*/  FMNMX.FTZ R0, R141, R0, !PT ;  /* 0x000000008d007209 */ /* 0x000fc80007810000 */
[----:B------:R-:W-:Y:S01]  /*5b00*/  FMNMX.FTZ R0, R189, R0, !PT ;  /* 0x00000000bd007209 */ /* 0x000fe20007810000 */
[----:B-1----:R-:W-:Y:S02]  /*5b10*/  FFMA.FTZ R2, R64, c[0x0][0x2d0], -R6 ;  /* 0x0000b40040027a23 */ /* 0x002fe40000010806 */
[----:B------:R-:W-:Y:S01]  /*5b20*/  HMMA.16816.F32.BF16 R40, R12, R82, RZ ;  /* 0x000000520c28723c */ /* 0x000fe200000418ff */
[----:B--2---:R-:W-:Y:S01]  /*5b30*/  F2FP.BF16.PACK_AB R10, R165, R214 ;  /* 0x000000d6a50a723e */ /* 0x004fe200000010ff */
[----:B------:R1:W-:Y:S01]  /*5b40*/  MUFU.EX2 R166, R2 ;  /* 0x0000000200a67308 */ /* 0x0003e20000000800 */
[----:B------:R-:W-:-:S04]  /*5b50*/  FMNMX.FTZ R0, R188, R0, !PT ;  /* 0x00000000bc007209 */ /* 0x000fc80007810000 */
[----:B------:R-:W-:Y:S01]  /*5b60*/  FMNMX.FTZ R0, R187, R0, !PT ;  /* 0x00000000bb007209 */ /* 0x000fe20007810000 */
[----:B------:R-:W-:Y:S03]  /*5b70*/  HMMA.16816.F32.BF16 R48, R12, R90, RZ ;  /* 0x0000005a0c30723c */ /* 0x000fe600000418ff */
[----:B------:R-:W-:-:S04]  /*5b80*/  FMNMX.FTZ R0, R186, R0, !PT ;  /* 0x00000000ba007209 */ /* 0x000fc80007810000 */
[----:B------:R-:W-:Y:S01]  /*5b90*/  FMNMX.FTZ R0, R194, R0, !PT ;  /* 0x00000000c2007209 */ /* 0x000fe20007810000 */
[----:B------:R-:W-:Y:S01]  /*5ba0*/  HMMA.16816.F32.BF16 R44, R12, R94, RZ ;  /* 0x0000005e0c2c723c */ /* 0x000fe200000418ff */
[----:B-1----:R-:W-:Y:S02]  /*5bb0*/  FFMA.FTZ R2, R65, c[0x0][0x2d0], -R6 ;  /* 0x0000b40041027a23 */ /* 0x002fe40000010806 */
[----:B------:R-:W-:Y:S02]  /*5bc0*/  FMNMX.FTZ R0, R195, R0, !PT ;  /* 0x00000000c3007209 */ /* 0x000fe40007810000 */
[----:B------:R1:W2:Y:S02]  /*5bd0*/  MUFU.EX2 R244, R2 ;  /* 0x0000000200f47308 */ /* 0x0002a40000000800 */
[----:B------:R-:W-:-:S04]  /*5be0*/  FMNMX.FTZ R0, R197, R0, !PT ;  /* 0x00000000c5007209 */ /* 0x000fc80007810000 */
[----:B------:R-:W-:-:S04]  /*5bf0*/  FMNMX.FTZ R0, R200, R0, !PT ;  /* 0x00000000c8007209 */ /* 0x000fc80007810000 */
[----:B------:R-:W-:Y:S01]  /*5c00*/  FMNMX.FTZ R0, R232, R0, !PT ;  /* 0x00000000e8007209 */ /* 0x000fe20007810000 */
[----:B-1----:R-:W-:Y:S01]  /*5c10*/  FFMA.FTZ R2, R66, c[0x0][0x2d0], -R6 ;  /* 0x0000b40042027a23 */ /* 0x002fe20000010806 */
[----:B--2---:R-:W-:-:S03]  /*5c20*/  F2FP.BF16.PACK_AB R9, R244, R166 ;  /* 0x000000a6f409723e */ /* 0x004fc600000010ff */
[----:B------:R1:W-:Y:S02]  /*5c30*/  MUFU.EX2 R168, R2 ;  /* 0x0000000200a87308 */ /* 0x0003e40000000800 */
[----:B-1----:R-:W-:Y:S01]  /*5c40*/  FMNMX.FTZ R2, R113, R3, !PT ;  /* 0x0000000371027209 */ /* 0x002fe20007810000 */
[----:B------:R-:W-:Y:S02]  /*5c50*/  FFMA.FTZ R3, R67, c[0x0][0x2d0], -R6 ;  /* 0x0000b40043037a23 */ /* 0x000fe40000010806 */
[----:B------:R-:W-:Y:S01]  /*5c60*/  LDSM.16.MT88.4 R64, [R210+0x1100] ;  /* 0x00110000d240783b */ /* 0x000fe20000004200 */
[----:B------:R-:W-:Y:S02]  /*5c70*/  FMNMX.FTZ R2, R115, R2, !PT ;  /* 0x0000000273027209 */ /* 0x000fe40007810000 */
[----:B------:R1:W2:Y:S02]  /*5c80*/  MUFU.EX2 R167, R3 ;  /* 0x0000000300a77308 */ /* 0x0002a40000000800 */
[----:B------:R-:W-:-:S04]  /*5c90*/  FMNMX.FTZ R2, R116, R2, !PT ;  /* 0x0000000274027209 */ /* 0x000fc80007810000 */
[----:B------:R-:W-:Y:S01]  /*5ca0*/  FMNMX.FTZ R2, R118, R2, !PT ;  /* 0x0000000276027209 */ /* 0x000fe20007810000 */
[--C-:B-1----:R-:W-:Y:S01]  /*5cb0*/  FFMA.FTZ R3, R108, c[0x0][0x2d0], -R7.reuse ;  /* 0x0000b4006c037a23 */ /* 0x102fe20000010807 */
[----:B--2---:R-:W-:Y:S01]  /*5cc0*/  F2FP.BF16.PACK_AB R11, R167, R168 ;  /* 0x000000a8a70b723e */ /* 0x004fe200000010ff */
[----:B------:R-:W1:Y:S02]  /*5cd0*/  LDSM.16.MT88.4 R108, [R211+0x900] ;  /* 0x00090000d36c783b */ /* 0x000e640000004200 */
[----:B------:R2:W-:Y:S04]  /*5ce0*/  MUFU.EX2 R153, R3 ;  /* 0x0000000300997308 */ /* 0x0005e80000000800 */
[C---:B------:R-:W-:Y:S08]  /*5cf0*/  HMMA.16816.F32.BF16 R52, R8.reuse, R104, R16 ;  /* 0x000000680834723c */ /* 0x040ff00000041810 */
[----:B------:R-:W-:Y:S01]  /*5d00*/  HMMA.16816.F32.BF16 R28, R8, R100, R20 ;  /* 0x00000064081c723c */ /* 0x000fe20000041814 */
[----:B--2---:R-:W-:Y:S01]  /*5d10*/  FMNMX.FTZ R3, R145, R2, !PT ;  /* 0x0000000291037209 */ /* 0x004fe20007810000 */
[----:B------:R-:W-:-:S03]  /*5d20*/  FFMA.FTZ R2, R120, c[0x0][0x2d0], -R7 ;  /* 0x0000b40078027a23 */ /* 0x000fc60000010807 */
[----:B------:R-:W-:Y:S01]  /*5d30*/  FMNMX.FTZ R3, R144, R3, !PT ;  /* 0x0000000390037209 */ /* 0x000fe20007810000 */
[----:B------:R2:W-:Y:S02]  /*5d40*/  MUFU.EX2 R247, R2 ;  /* 0x0000000200f77308 */ /* 0x0005e40000000800 */
[C---:B------:R-:W-:Y:S08]  /*5d50*/  HMMA.16816.F32.BF16 R20, R8.reuse, R96, R24 ;  /* 0x000000600814723c */ /* 0x040ff00000041818 */
[----:B------:R-:W-:Y:S01]  /*5d60*/  HMMA.16816.F32.BF16 R16, R8, R106, R36 ;  /* 0x0000006a0810723c */ /* 0x000fe20000041824 */
[----:B--2---:R-:W-:Y:S01]  /*5d70*/  FMNMX.FTZ R2, R233, R0, !PT ;  /* 0x00000000e9027209 */ /* 0x004fe20007810000 */
[----:B------:R-:W-:-:S06]  /*5d80*/  FFMA.FTZ R0, R121, c[0x0][0x2d0], -R7 ;  /* 0x0000b40079007a23 */ /* 0x000fcc0000010807 */
[C---:B-1----:R-:W-:Y:S01]  /*5d90*/  HMMA.16816.F32.BF16 R12, R8.reuse, R108, R32 ;  /* 0x0000006c080c723c */ /* 0x042fe20000041820 */
[----:B------:R1:W-:Y:S07]  /*5da0*/  MUFU.EX2 R150, R0 ;  /* 0x0000000000967308 */ /* 0x0003ee0000000800 */
[C---:B------:R-:W-:Y:S08]  /*5db0*/  HMMA.16816.F32.BF16 R36, R8.reuse, R102, R40 ;  /* 0x000000660824723c */ /* 0x040ff00000041828 */
[----:B------:R-:W-:Y:S01]  /*5dc0*/  HMMA.16816.F32.BF16 R24, R8, R98, R48 ;  /* 0x000000620818723c */ /* 0x000fe20000041830 */
[----:B-1----:R-:W-:-:S02]  /*5dd0*/  FMNMX.FTZ R0, R234, R2, !PT ;  /* 0x00000002ea007209 */ /* 0x002fc40007810000 */
[----:B------:R-:W-:Y:S01]  /*5de0*/  FMNMX.FTZ R2, R143, R3, !PT ;  /* 0x000000038f027209 */ /* 0x000fe20007810000 */
[----:B------:R-:W-:Y:S01]  /*5df0*/  FFMA.FTZ R3, R124, c[0x0][0x2d0], -R7 ;  /* 0x0000b4007c037a23 */ /* 0x000fe20000010807 */
[----:B------:R-:W-:-:S03]  /*5e00*/  FMNMX.FTZ R0, R235, R0, !PT ;  /* 0x00000000eb007209 */ /* 0x000fc60007810000 */
[----:B------:R-:W-:Y:S01]  /*5e10*/  HMMA.16816.F32.BF16 R32, R8, R110, R44 ;  /* 0x0000006e0820723c */ /* 0x000fe2000004182c */
[----:B------:R-:W-:Y:S01]  /*5e20*/  FMNMX.FTZ R2, R142, R2, !PT ;  /* 0x000000028e027209 */ /* 0x000fe20007810000 */
[----:B------:R1:W2:Y:S01]  /*5e30*/  MUFU.EX2 R156, R3 ;  /* 0x00000003009c7308 */ /* 0x0002a20000000800 */
[----:B------:R-:W-:Y:S02]  /*5e40*/  FMNMX.FTZ R0, R236, R0, !PT ;  /* 0x00000000ec007209 */ /* 0x000fe40007810000 */
[----:B------:R-:W-:Y:S02]  /*5e50*/  FMNMX.FTZ R2, R190, R2, !PT ;  /* 0x00000002be027209 */ /* 0x000fe40007810000 */
[----:B------:R-:W-:Y:S02]  /*5e60*/  FMNMX.FTZ R0, R237, R0, !PT ;  /* 0x00000000ed007209 */ /* 0x000fe40007810000 */
[----:B------:R-:W-:Y:S02]  /*5e70*/  FMNMX.FTZ R2, R191, R2, !PT ;  /* 0x00000002bf027209 */ /* 0x000fe40007810000 */
[----:B------:R-:W-:-:S04]  /*5e80*/  FMNMX.FTZ R0, R241, R0, !PT ;  /* 0x00000000f1007209 */ /* 0x000fc80007810000 */
[----:B------:R-:W-:Y:S01]  /*5e90*/  FMNMX.FTZ R0, R239, R0, !PT ;  /* 0x00000000ef007209 */ /* 0x000fe20007810000 */
[----:B-1----:R-:W-:Y:S01]  /*5ea0*/  FFMA.FTZ R3, R129, c[0x0][0x2d0], -R7 ;  /* 0x0000b40081037a23 */ /* 0x002fe20000010807 */
[----:B--2---:R-:W-:-:S03]  /*5eb0*/  F2FP.BF16.PACK_AB R10, R156, R150 ;  /* 0x000000969c0a723e */ /* 0x004fc600000010ff */
[----:B------:R-:W1:Y:S01]  /*5ec0*/  SHFL.BFLY PT, R4, R0, 0x2, 0x1f ;  /* 0x0c401f0000047f89 */ /* 0x000e6200000e0000 */
[----:B------:R2:W-:Y:S02]  /*5ed0*/  MUFU.EX2 R157, R3 ;  /* 0x00000003009d7308 */ /* 0x0005e40000000800 */
[----:B--2---:R-:W-:Y:S01]  /*5ee0*/  FMNMX.FTZ R3, R192, R2, !PT ;  /* 0x00000002c0037209 */ /* 0x004fe20007810000 */
[----:B------:R-:W-:-:S03]  /*5ef0*/  FFMA.FTZ R2, R70, c[0x0][0x2d0], -R6 ;  /* 0x0000b40046027a23 */ /* 0x000fc60000010806 */
[----:B------:R-:W-:Y:S02]  /*5f00*/  FMNMX.FTZ R3, R193, R3, !PT ;  /* 0x00000003c1037209 */ /* 0x000fe40007810000 */
[----:B------:R2:W-:Y:S01]  /*5f10*/  MUFU.EX2 R129, R2 ;  /* 0x0000000200817308 */ /* 0x0005e20000000800 */
[----:B-1----:R-:W-:Y:S02]  /*5f20*/  FMNMX.FTZ R0, R0, R4, !PT ;  /* 0x0000000400007209 */ /* 0x002fe40007810000 */
[----:B------:R-:W-:-:S03]  /*5f30*/  FMNMX.FTZ R3, R199, R3, !PT ;  /* 0x00000003c7037209 */ /* 0x000fc60007810000 */
[----:B------:R-:W1:Y:S01]  /*5f40*/  SHFL.BFLY PT, R5, R0, 0x1, 0x1f ;  /* 0x0c201f0000057f89 */ /* 0x000e6200000e0000 */
[----:B------:R-:W-:-:S04]  /*5f50*/  FMNMX.FTZ R3, R198, R3, !PT ;  /* 0x00000003c6037209 */ /* 0x000fc80007810000 */
[----:B------:R-:W-:-:S04]  /*5f60*/  FMNMX.FTZ R3, R181, R3, !PT ;  /* 0x00000003b5037209 */ /* 0x000fc80007810000 */
[----:B------:R-:W-:Y:S01]  /*5f70*/  FMNMX.FTZ R3, R180, R3, !PT ;  /* 0x00000003b4037209 */ /* 0x000fe20007810000 */
[----:B--2---:R-:W-:-:S03]  /*5f80*/  FFMA.FTZ R2, R78, c[0x0][0x2d0], -R6 ;  /* 0x0000b4004e027a23 */ /* 0x004fc60000010806 */
[----:B------:R-:W-:Y:S01]  /*5f90*/  FMNMX.FTZ R3, R184, R3, !PT ;  /* 0x00000003b8037209 */ /* 0x000fe20007810000 */
[----:B------:R2:W3:Y:S03]  /*5fa0*/  MUFU.EX2 R148, R2 ;  /* 0x0000000200947308 */ /* 0x0004e60000000800 */
[----:B------:R-:W-:-:S04]  /*5fb0*/  FMNMX.FTZ R3, R183, R3, !PT ;  /* 0x00000003b7037209 */ /* 0x000fc80007810000 */
[----:B------:R-:W-:Y:S02]  /*5fc0*/  FMNMX.FTZ R3, R185, R3, !PT ;  /* 0x00000003b9037209 */ /* 0x000fe40007810000 */
[----:B-1----:R-:W-:Y:S01]  /*5fd0*/  FMNMX.FTZ R70, R0, R5, !PT ;  /* 0x0000000500467209 */ /* 0x002fe20007810000 */
[--C-:B------:R-:W-:Y:S01]  /*5fe0*/  FFMA.FTZ R0, R127, c[0x0][0x2d0], -R6.reuse ;  /* 0x0000b4007f007a23 */ /* 0x100fe20000010806 */
[----:B------:R-:W-:Y:S02]  /*5ff0*/  FMNMX.FTZ R3, R182, R3, !PT ;  /* 0x00000003b6037209 */ /* 0x000fe40007810000 */
[----:B------:R-:W-:Y:S01]  /*6000*/  FSETP.NEU.FTZ.AND P0, PT, R70, -INF , PT ;  /* 0xff8000004600780b */ /* 0x000fe20003f1d000 */
[----:B------:R1:W-:Y:S01]  /*6010*/  MUFU.EX2 R246, R0 ;  /* 0x0000000000f67308 */ /* 0x0003e20000000800 */
[----:B--2---:R-:W-:Y:S01]  /*6020*/  FFMA.FTZ R2, R79, c[0x0][0x2d0], -R6 ;  /* 0x0000b4004f027a23 */ /* 0x004fe20000010806 */
[----:B------:R-:W2:Y:S01]  /*6030*/  SHFL.BFLY PT, R4, R3, 0x2, 0x1f ;  /* 0x0c401f0003047f89 */ /* 0x000ea200000e0000 */
[----:B---3--:R-:W-:-:S03]  /*6040*/  F2FP.BF16.PACK_AB R9, R148, R129 ;  /* 0x000000819409723e */ /* 0x008fc600000010ff */
[----:B------:R-:W-:Y:S02]  /*6050*/  LDSM.16.MT88.4 R76, [R212+0x1100] ;  /* 0x00110000d44c783b */ /* 0x000fe40000004200 */
[----:B------:R3:W-:Y:S01]  /*6060*/  MUFU.EX2 R215, R2 ;  /* 0x0000000200d77308 */ /* 0x0007e20000000800 */
[--C-:B-1----:R-:W-:Y:S02]  /*6070*/  FFMA.FTZ R0, R132, c[0x0][0x2d0], -R6.reuse ;  /* 0x0000b40084007a23 */ /* 0x102fe40000010806 */
[----:B---3--:R-:W-:Y:S02]  /*6080*/  FFMA.FTZ R2, R117, c[0x0][0x2d0], -R6 ;  /* 0x0000b40075027a23 */ /* 0x008fe40000010806 */
[----:B------:R-:W-:Y:S01]  /*6090*/  IMAD.MOV.U32 R117, RZ, RZ, R153 ;  /* 0x000000ffff757224 */ /* 0x000fe200078e0099 */
[----:B--2---:R-:W-:Y:S02]  /*60a0*/  FMNMX.FTZ R3, R3, R4, !PT ;  /* 0x0000000403037209 */ /* 0x004fe40007810000 */
[----:B------:R1:W2:Y:S02]  /*60b0*/  MUFU.EX2 R68, R2 ;  /* 0x0000000200447308 */ /* 0x0002a40000000800 */
[----:B------:R-:W-:Y:S01]  /*60c0*/  F2FP.BF16.PACK_AB R8, R247, R117 ;  /* 0x00000075f708723e */ /* 0x000fe200000010ff */
[----:B------:R-:W3:Y:S01]  /*60d0*/  SHFL.BFLY PT, R4, R3, 0x1, 0x1f ;  /* 0x0c201f0003047f89 */ /* 0x000ee200000e0000 */
[----:B-1----:R-:W-:Y:S01]  /*60e0*/  FFMA.FTZ R2, R137, c[0x0][0x2d0], -R7 ;  /* 0x0000b40089027a23 */ /* 0x002fe20000010807 */
[----:B--2---:R-:W-:-:S03]  /*60f0*/  F2FP.BF16.PACK_AB R11, R68, R215 ;  /* 0x000000d7440b723e */ /* 0x004fc600000010ff */
[----:B------:R1:W-:Y:S04]  /*6100*/  MUFU.EX2 R69, R2 ;  /* 0x0000000200457308 */ /* 0x0003e80000000800 */
[----:B------:R-:W-:Y:S01]  /*6110*/  HMMA.16816.F32.BF16 R48, R8, R84, R52 ;  /* 0x000000540830723c */ /* 0x000fe20000041834 */
[----:B---3--:R-:W-:-:S06]  /*6120*/  FMNMX.FTZ R3, R3, R4, !PT ;  /* 0x0000000403037209 */ /* 0x008fcc0007810000 */
[----:B------:R-:W-:Y:S01]  /*6130*/  MOV R54, R68 ;  /* 0x0000004400367202 */ /* 0x000fe20000000f00 */
[C---:B------:R-:W-:Y:S01]  /*6140*/  HMMA.16816.F32.BF16 R44, R8.reuse, R76, R28 ;  /* 0x0000004c082c723c */ /* 0x040fe2000004181c */
[----:B------:R-:W-:Y:S01]  /*6150*/  MUFU.EX2 R68, R0 ;  /* 0x0000000000447308 */ /* 0x000fe20000000800 */
[----:B------:R-:W-:Y:S02]  /*6160*/  IMAD.MOV.U32 R55, RZ, RZ, R157 ;  /* 0x000000ffff377224 */ /* 0x000fe400078e009d */
[--C-:B-1----:R-:W-:Y:S02]  /*6170*/  FFMA.FTZ R2, R146, c[0x0][0x2d0], -R7.reuse ;  /* 0x0000b40092027a23 */ /* 0x102fe40000010807 */
[----:B------:R-:W-:Y:S02]  /*6180*/  IMAD.MOV.U32 R53, RZ, RZ, R156 ;  /* 0x000000ffff357224 */ /* 0x000fe400078e009c */
[C---:B------:R-:W-:Y:S01]  /*6190*/  HMMA.16816.F32.BF16 R28, R8.reuse, R56, R12 ;  /* 0x00000038081c723c */ /* 0x040fe2000004180c */
[----:B------:R1:W-:Y:S07]  /*61a0*/  MUFU.EX2 R153, R2 ;  /* 0x0000000200997308 */ /* 0x0003ee0000000800 */
[C---:B------:R-:W-:Y:S08]  /*61b0*/  HMMA.16816.F32.BF16 R12, R8.reuse, R58, R32 ;  /* 0x0000003a080c723c */ /* 0x040ff00000041820 */
[----:B------:R-:W-:Y:S01]  /*61c0*/  HMMA.16816.F32.BF16 R16, R8, R86, R16 ;  /* 0x000000560810723c */ /* 0x000fe20000041810 */
[----:B-1----:R-:W-:-:S02]  /*61d0*/  FFMA.FTZ R2, R147, c[0x0][0x2d0], -R7 ;  /* 0x0000b40093027a23 */ /* 0x002fc40000010807 */
[----:B------:R-:W-:Y:S02]  /*61e0*/  IMAD.MOV.U32 R147, RZ, RZ, R158 ;  /* 0x000000ffff937224 */ /* 0x000fe400078e009e */
[----:B------:R1:W2:Y:S01]  /*61f0*/  MUFU.EX2 R40, R2 ;  /* 0x0000000200287308 */ /* 0x0002a20000000800 */
[----:B------:R-:W3:Y:S02]  /*6200*/  LDSM.16.MT88.4 R156, [R210+0x1900] ;  /* 0x00190000d29c783b */ /* 0x000ee40000004200 */
[C---:B------:R-:W-:Y:S01]  /*6210*/  HMMA.16816.F32.BF16 R24, R8.reuse, R66, R24 ;  /* 0x000000420818723c */ /* 0x040fe20000041818 */
[----:B-1----:R-:W-:Y:S02]  /*6220*/  FFMA.FTZ R2, R125, c[0x0][0x2d0], -R6 ;  /* 0x0000b4007d027a23 */ /* 0x002fe40000010806 */
[----:B--2---:R-:W-:Y:S02]  /*6230*/  IMAD.MOV.U32 R5, RZ, RZ, R40 ;  /* 0x000000ffff057224 */ /* 0x004fe400078e0028 */
[----:B------:R1:W-:Y:S03]  /*6240*/  MUFU.EX2 R52, R2 ;  /* 0x0000000200347308 */ /* 0x0003e60000000800 */
[C---:B------:R-:W-:Y:S08]  /*6250*/  HMMA.16816.F32.BF16 R40, R8.reuse, R64, R20 ;  /* 0x000000400828723c */ /* 0x040ff00000041814 */
[----:B------:R-:W-:Y:S01]  /*6260*/  HMMA.16816.F32.BF16 R20, R8, R78, R36 ;  /* 0x0000004e0814723c */ /* 0x000fe20000041824 */
[----:B-1----:R-:W-:-:S06]  /*6270*/  FFMA.FTZ R2, R126, c[0x0][0x2d0], -R6 ;  /* 0x0000b4007e027a23 */ /* 0x002fcc0000010806 */
[----:B------:R-:W-:Y:S01]  /*6280*/  F2FP.BF16.PACK_AB R10, R5, R153 ;  /* 0x00000099050a723e */ /* 0x000fe200000010ff */
[----:B------:R-:W1:Y:S01]  /*6290*/  LDSM.16.MT88.4 R124, [R209+0x1900] ;  /* 0x00190000d17c783b */ /* 0x000e620000004200 */
[----:B------:R-:W-:Y:S01]  /*62a0*/  IMAD.MOV.U32 R37, RZ, RZ, R69 ;  /* 0x000000ffff257224 */ /* 0x000fe200078e0045 */
[----:B------:R2:W4:Y:S01]  /*62b0*/  MUFU.EX2 R245, R2 ;  /* 0x0000000200f57308 */ /* 0x0005220000000800 */
[----:B------:R-:W-:Y:S01]  /*62c0*/  F2FP.BF16.PACK_AB R11, R68, R246 ;  /* 0x000000f6440b723e */ /* 0x000fe200000010ff */
[----:B------:R-:W-:Y:S01]  /*62d0*/  IMAD.MOV.U32 R39, RZ, RZ, R166 ;  /* 0x000000ffff277224 */ /* 0x000fe200078e00a6 */
[----:B------:R-:W-:Y:S01]  /*62e0*/  MOV R36, R167 ;  /* 0x000000a700247202 */ /* 0x000fe20000000f00 */
[----:B------:R-:W-:Y:S01]  /*62f0*/  IMAD.MOV.U32 R38, RZ, RZ, R165 ;  /* 0x000000ffff267224 */ /* 0x000fe200078e00a5 */
[----:B------:R-:W-:Y:S01]  /*6300*/  F2FP.BF16.PACK_AB R8, R37, R55 ;  /* 0x000000372508723e */ /* 0x000fe200000010ff */
[----:B--2---:R-:W-:Y:S01]  /*6310*/  FMUL.FTZ R2, R70, c[0x0][0x2d0] ;  /* 0x0000b40046027a20 */ /* 0x004fe20000410000 */
[----:B----4-:R-:W-:-:S04]  /*6320*/  F2FP.BF16.PACK_AB R9, R245, R52 ;  /* 0x00000034f509723e */ /* 0x010fc800000010ff */
[----:B------:R-:W-:Y:S02]  /*6330*/  FSEL R2, R2, RZ, P0 ;  /* 0x000000ff02027208 */ /* 0x000fe40000000000 */
[----:B------:R-:W-:Y:S01]  /*6340*/  FSETP.NEU.FTZ.AND P0, PT, R3, -INF , PT ;  /* 0xff8000000300780b */ /* 0x000fe20003f1d000 */
[C---:B------:R-:W-:Y:S02]  /*6350*/  HMMA.16816.F32.BF16 R132, R8.reuse, R162, R20 ;  /* 0x000000a20884723c */ /* 0x040fe40000041814 */
[--C-:B------:R-:W-:Y:S02]  /*6360*/  FFMA.FTZ R0, R114, c[0x0][0x2d0], -R2.reuse ;  /* 0x0000b40072007a23 */ /* 0x100fe40000010802 */
[----:B------:R-:W-:Y:S02]  /*6370*/  FFMA.FTZ R4, R131, c[0x0][0x2d0], -R2 ;  /* 0x0000b40083047a23 */ /* 0x000fe40000010802 */
[----:B------:R2:W-:Y:S01]  /*6380*/  MUFU.EX2 R208, R0 ;  /* 0x0000000000d07308 */ /* 0x0005e20000000800 */
[----:B------:R-:W-:Y:S01]  /*6390*/  IMAD.MOV.U32 R131, RZ, RZ, R68 ;  /* 0x000000ffff837224 */ /* 0x000fe200078e0044 */
[----:B---3--:R-:W-:Y:S01]  /*63a0*/  HMMA.16816.F32.BF16 R136, R8, R156, R40 ;  /* 0x0000009c0888723c */ /* 0x008fe20000041828 */
[----:B------:R-:W-:-:S05]  /*63b0*/  IMAD.MOV.U32 R114, RZ, RZ, R150 ;  /* 0x000000ffff727224 */ /* 0x000fca00078e0096 */
[----:B------:R-:W-:Y:S02]  /*63c0*/  MUFU.EX2 R251, R4 ;  /* 0x0000000400fb7308 */ /* 0x000fe40000000800 */
[----:B-1----:R-:W-:Y:S01]  /*63d0*/  HMMA.16816.F32.BF16 R172, R8, R126, R16 ;  /* 0x0000007e08ac723c */ /* 0x002fe20000041810 */
[----:B--2---:R-:W-:Y:S01]  /*63e0*/  FFMA.FTZ R0, R119, c[0x0][0x2d0], -R2 ;  /* 0x0000b40077007a23 */ /* 0x004fe20000010802 */
[----:B------:R-:W-:-:S05]  /*63f0*/  MOV R119, R117 ;  /* 0x0000007500777202 */ /* 0x000fca0000000f00 */
[----:B------:R-:W-:Y:S01]  /*6400*/  IMAD.MOV.U32 R19, RZ, RZ, R248 ;  /* 0x000000ffff137224 */ /* 0x000fe200078e00f8 */
[----:B------:R-:W-:Y:S01]  /*6410*/  HMMA.16816.F32.BF16 R176, R8, R124, R48 ;  /* 0x0000007c08b0723c */ /* 0x000fe20000041830 */
[----:B------:R1:W-:Y:S01]  /*6420*/  MUFU.EX2 R213, R0 ;  /* 0x0000000000d57308 */ /* 0x0003e20000000800 */
[----:B------:R-:W-:Y:S01]  /*6430*/  MOV R18, R149 ;  /* 0x0000009500127202 */ /* 0x000fe20000000f00 */
[----:B------:R-:W-:Y:S02]  /*6440*/  IMAD.MOV.U32 R17, RZ, RZ, R148 ;  /* 0x000000ffff117224 */ /* 0x000fe400078e0094 */
[----:B------:R-:W-:Y:S02]  /*6450*/  IMAD.MOV.U32 R117, RZ, RZ, R154 ;  /* 0x000000ffff757224 */ /* 0x000fe400078e009a */
[----:B------:R-:W-:Y:S01]  /*6460*/  IMAD.MOV.U32 R48, RZ, RZ, R155 ;  /* 0x000000ffff307224 */ /* 0x000fe200078e009b */
[----:B------:R-:W-:Y:S01]  /*6470*/  MOV R49, R153 ;  /* 0x0000009900317202 */ /* 0x000fe20000000f00 */
[----:B------:R-:W-:-:S02]  /*6480*/  IMAD.MOV.U32 R50, RZ, RZ, R152 ;  /* 0x000000ffff327224 */ /* 0x000fc400078e0098 */
[----:B------:R-:W-:Y:S02]  /*6490*/  IMAD.MOV.U32 R51, RZ, RZ, R245 ;  /* 0x000000ffff337224 */ /* 0x000fe400078e00f5 */
[--C-:B-1----:R-:W-:Y:S02]  /*64a0*/  FFMA.FTZ R0, R122, c[0x0][0x2d0], -R2.reuse ;  /* 0x0000b4007a007a23 */ /* 0x102fe40000010802 */
[----:B------:R-:W-:Y:S02]  /*64b0*/  HMMA.16816.F32.BF16 R120, R8, R160, R44 ;  /* 0x000000a00878723c */ /* 0x000fe4000004182c */
[----:B------:R1:W-:Y:S02]  /*64c0*/  MUFU.EX2 R146, R0 ;  /* 0x0000000000927308 */ /* 0x0003e40000000800 */
[--C-:B-1----:R-:W-:Y:S01]  /*64d0*/  FFMA.FTZ R0, R128, c[0x0][0x2d0], -R2.reuse ;  /* 0x0000b40080007a23 */ /* 0x102fe20000010802 */
[----:B------:R-:W-:Y:S02]  /*64e0*/  MOV R128, R168 ;  /* 0x000000a800807202 */ /* 0x000fe40000000f00 */
[----:B------:R-:W1:Y:S03]  /*64f0*/  LDSM.16.MT88.4 R168, [R211+0x1900] ;  /* 0x00190000d3a8783b */ /* 0x000e660000004200 */
[----:B------:R2:W-:Y:S02]  /*6500*/  MUFU.EX2 R252, R0 ;  /* 0x0000000000fc7308 */ /* 0x0005e40000000800 */
[----:B--2---:R-:W-:-:S02]  /*6510*/  FFMA.FTZ R0, R130, c[0x0][0x2d0], -R2 ;  /* 0x0000b40082007a23 */ /* 0x004fc40000010802 */
[----:B------:R-:W-:-:S04]  /*6520*/  IMAD.MOV.U32 R130, RZ, RZ, R151 ;  /* 0x000000ffff827224 */ /* 0x000fc800078e0097 */
[----:B------:R2:W3:Y:S01]  /*6530*/  MUFU.EX2 R32, R0 ;  /* 0x0000000000207308 */ /* 0x0004e20000000800 */
[----:B------:R-:W-:Y:S01]  /*6540*/  HMMA.16816.F32.BF16 R148, R8, R158, R24 ;  /* 0x0000009e0894723c */ /* 0x000fe20000041818 */
[----:B--2---:R-:W-:Y:S02]  /*6550*/  FMUL.FTZ R0, R3, c[0x0][0x2d0] ;  /* 0x0000b40003007a20 */ /* 0x004fe40000410000 */
[----:B---3--:R-:W-:-:S05]  /*6560*/  IMAD.MOV.U32 R16, RZ, RZ, R32 ;  /* 0x000000ffff107224 */ /* 0x008fca00078e0020 */
[----:B-1----:R-:W-:Y:S01]  /*6570*/  HMMA.16816.F32.BF16 R152, R8, R168, R28 ;  /* 0x000000a80898723c */ /* 0x002fe2000004181c */
[----:B------:R-:W-:-:S05]  /*6580*/  FSEL R0, R0, RZ, P0 ;  /* 0x000000ff00007208 */ /* 0x000fca0000000000 */
[----:B------:R-:W-:Y:S01]  /*6590*/  FFMA.FTZ R4, R73, c[0x0][0x2d0], -R0 ;  /* 0x0000b40049047a23 */ /* 0x000fe20000010800 */
[----:B------:R-:W-:-:S03]  /*65a0*/  MOV R73, R50 ;  /* 0x0000003200497202 */ /* 0x000fc60000000f00 */
[----:B------:R1:W-:Y:S02]  /*65b0*/  MUFU.EX2 R69, R4 ;  /* 0x0000000400457308 */ /* 0x0003e40000000800 */
[----:B-1----:R-:W-:Y:S02]  /*65c0*/  FFMA.FTZ R4, R74, c[0x0][0x2d0], -R0 ;  /* 0x0000b4004a047a23 */ /* 0x002fe40000010800 */
[----:B------:R-:W-:Y:S01]  /*65d0*/  IMAD.MOV.U32 R74, RZ, RZ, R114 ;  /* 0x000000ffff4a7224 */ /* 0x000fe200078e0072 */
[----:B------:R-:W-:-:S03]  /*65e0*/  MOV R114, R244 ;  /* 0x000000f400727202 */ /* 0x000fc60000000f00 */
[----:B------:R1:W2:Y:S02]  /*65f0*/  MUFU.EX2 R249, R4 ;  /* 0x0000000400f97308 */ /* 0x0002a40000000800 */
[----:B-1----:R-:W-:-:S06]  /*6600*/  FFMA.FTZ R4, R112, c[0x0][0x2d0], -R0 ;  /* 0x0000b40070047a23 */ /* 0x002fcc0000010800 */
[----:B------:R1:W-:Y:S02]  /*6610*/  MUFU.EX2 R250, R4 ;  /* 0x0000000400fa7308 */ /* 0x0003e40000000800 */
[----:B-1----:R-:W-:Y:S02]  /*6620*/  FFMA.FTZ R4, R75, c[0x0][0x2d0], -R0 ;  /* 0x0000b4004b047a23 */ /* 0x002fe40000010800 */
[----:B------:R-:W-:-:S04]  /*6630*/  IMAD.MOV.U32 R75, RZ, RZ, R18 ;  /* 0x000000ffff4b7224 */ /* 0x000fc800078e0012 */
[----:B------:R1:W3:Y:S02]  /*6640*/  MUFU.EX2 R68, R4 ;  /* 0x0000000400447308 */ /* 0x0002e40000000800 */
[----:B-1----:R-:W-:Y:S02]  /*6650*/  FFMA.FTZ R4, R140, c[0x0][0x2d0], -R2 ;  /* 0x0000b4008c047a23 */ /* 0x002fe40000010802 */
[----:B------:R-:W-:-:S04]  /*6660*/  IMAD.MOV.U32 R140, RZ, RZ, R5 ;  /* 0x000000ffff8c7224 */ /* 0x000fc800078e0005 */
[----:B------:R1:W-:Y:S01]  /*6670*/  MUFU.EX2 R248, R4 ;  /* 0x0000000400f87308 */ /* 0x0003e20000000800 */
[----:B------:R-:W-:Y:S02]  /*6680*/  IMAD.MOV.U32 R5, RZ, RZ, R164 ;  /* 0x000000ffff057224 */ /* 0x000fe400078e00a4 */
[----:B------:R-:W-:Y:S07]  /*6690*/  HMMA.16816.F32.BF16 R164, R8, R170, R12 ;  /* 0x000000aa08a4723c */ /* 0x000fee000004180c */
[----:B------:R-:W-:-:S02]  /*66a0*/  F2FP.BF16.PACK_AB R8, R213, R208 ;  /* 0x000000d0d508723e */ /* 0x000fc400000010ff */
[----:B------:R-:W-:Y:S02]  /*66b0*/  F2FP.BF16.PACK_AB R10, R252, R146 ;  /* 0x00000092fc0a723e */ /* 0x000fe400000010ff */
[----:B--2---:R-:W-:Y:S01]  /*66c0*/  F2FP.BF16.PACK_AB R9, R249, R69 ;  /* 0x00000045f909723e */ /* 0x004fe200000010ff */
[----:B-1----:R-:W-:Y:S01]  /*66d0*/  FFMA.FTZ R4, R141, c[0x0][0x2d0], -R2 ;  /* 0x0000b4008d047a23 */ /* 0x002fe20000010802 */
[----:B---3--:R-:W-:Y:S01]  /*66e0*/  F2FP.BF16.PACK_AB R11, R68, R250 ;  /* 0x000000fa440b723e */ /* 0x008fe200000010ff */
[----:B------:R-:W-:Y:S02]  /*66f0*/  IMAD.MOV.U32 R141, RZ, RZ, R247 ;  /* 0x000000ffff8d7224 */ /* 0x000fe400078e00f7 */
[----:B------:R1:W2:Y:S04]  /*6700*/  MUFU.EX2 R247, R4 ;  /* 0x0000000400f77308 */ /* 0x0002a80000000800 */
[C---:B------:R-:W-:Y:S07]  /*6710*/  HMMA.16816.F32.BF16 R24, R8.reuse, R80, RZ ;  /* 0x000000500818723c */ /* 0x040fee00000418ff */
[----:B------:R-:W-:Y:S01]  /*6720*/  IMAD.MOV.U32 R80, RZ, RZ, R246 ;  /* 0x000000ffff507224 */ /* 0x000fe200078e00f6 */
[----:B------:R-:W-:Y:S01]  /*6730*/  HMMA.16816.F32.BF16 R20, R8, R82, RZ ;  /* 0x000000520814723c */ /* 0x000fe200000418ff */
[----:B------:R-:W-:-:S02]  /*6740*/  IMAD.MOV.U32 R81, RZ, RZ, R243 ;  /* 0x000000ffff517224 */ /* 0x000fc400078e00f3 */
[----:B-1----:R-:W-:-:S04]  /*6750*/  FFMA.FTZ R4, R113, c[0x0][0x2d0], -R0 ;  /* 0x0000b40071047a23 */ /* 0x002fc80000010800 */
[----:B------:R-:W-:Y:S01]  /*6760*/  IMAD.MOV.U32 R82, RZ, RZ, R36 ;  /* 0x000000ffff527224 */ /* 0x000fe200078e0024 */
[----:B------:R1:W-:Y:S01]  /*6770*/  MUFU.EX2 R245, R4 ;  /* 0x0000000400f57308 */ /* 0x0003e20000000800 */
[----:B------:R-:W-:Y:S01]  /*6780*/  HMMA.16816.F32.BF16 R32, R8, R60, RZ ;  /* 0x0000003c0820723c */ /* 0x000fe200000418ff */
[----:B------:R-:W-:-:S06]  /*6790*/  IMAD.MOV.U32 R83, RZ, RZ, R51 ;  /* 0x000000ffff537224 */ /* 0x000fcc00078e0033 */
[----:B------:R-:W-:Y:S01]  /*67a0*/  MOV R60, R16 ;  /* 0x00000010003c7202 */ /* 0x000fe20000000f00 */
[----:B------:R-:W-:Y:S01]  /*67b0*/  HMMA.16816.F32.BF16 R28, R8, R62, RZ ;  /* 0x0000003e081c723c */ /* 0x000fe200000418ff */
[----:B------:R-:W-:Y:S02]  /*67c0*/  IMAD.MOV.U32 R61, RZ, RZ, R17 ;  /* 0x000000ffff3d7224 */ /* 0x000fe400078e0011 */
[----:B-1----:R-:W-:-:S05]  /*67d0*/  FFMA.FTZ R4, R115, c[0x0][0x2d0], -R0 ;  /* 0x0000b40073047a23 */ /* 0x002fca0000010800 */
[----:B------:R-:W-:Y:S01]  /*67e0*/  HMMA.16816.F32.BF16 R12, R8, R92, RZ ;  /* 0x0000005c080c723c */ /* 0x000fe200000418ff */
[----:B------:R-:W-:Y:S01]  /*67f0*/  IMAD.MOV.U32 R63, RZ, RZ, R19 ;  /* 0x000000ffff3f7224 */ /* 0x000fe200078e0013 */
[----:B------:R1:W3:Y:S01]  /*6800*/  MUFU.EX2 R244, R4 ;  /* 0x0000000400f47308 */ /* 0x0002e20000000800 */
[----:B------:R-:W-:-:S05]  /*6810*/  IMAD.MOV.U32 R62, RZ, RZ, R48 ;  /* 0x000000ffff3e7224 */ /* 0x000fca00078e0030 */
[C---:B------:R-:W-:Y:S07]  /*6820*/  HMMA.16816.F32.BF16 R16, R8.reuse, R88, RZ ;  /* 0x000000580810723c */ /* 0x040fee00000418ff */
[----:B------:R-:W-:Y:S01]  /*6830*/  IMAD.MOV.U32 R89, RZ, RZ, R38 ;  /* 0x000000ffff597224 */ /* 0x000fe200078e0026 */
[----:B------:R-:W-:Y:S01]  /*6840*/  HMMA.16816.F32.BF16 R40, R8, R94, RZ ;  /* 0x0000005e0828723c */ /* 0x000fe200000418ff */
[----:B------:R-:W-:Y:S02]  /*6850*/  IMAD.MOV.U32 R88, RZ, RZ, R39 ;  /* 0x000000ffff587224 */ /* 0x000fe400078e0027 */
[----:B-1----:R-:W-:-:S02]  /*6860*/  FFMA.FTZ R4, R116, c[0x0][0x2d0], -R0 ;  /* 0x0000b40074047a23 */ /* 0x002fc40000010800 */
[----:B------:R-:W-:Y:S02]  /*6870*/  IMAD.MOV.U32 R116, RZ, RZ, R49 ;  /* 0x000000ffff747224 */ /* 0x000fe400078e0031 */
[----:B------:R1:W-:Y:S02]  /*6880*/  MUFU.EX2 R246, R4 ;  /* 0x0000000400f67308 */ /* 0x0003e40000000800 */
[----:B-1----:R-:W-:Y:S01]  /*6890*/  FFMA.FTZ R4, R118, c[0x0][0x2d0], -R0 ;  /* 0x0000b40076047a23 */ /* 0x002fe20000010800 */
[----:B------:R-:W-:Y:S02]  /*68a0*/  MOV R118, R37 ;  /* 0x0000002500767202 */ /* 0x000fe40000000f00 */
[----:B------:R-:W-:Y:S03]  /*68b0*/  HMMA.16816.F32.BF16 R36, R8, R90, RZ ;  /* 0x0000005a0824723c */ /* 0x000fe600000418ff */
[----:B------:R-:W1:Y:S04]  /*68c0*/  MUFU.EX2 R243, R4 ;  /* 0x0000000400f37308 */ /* 0x000e680000000800 */
[----:B------:R-:W-:-:S02]  /*68d0*/  F2FP.BF16.PACK_AB R8, R251, R60 ;  /* 0x0000003cfb08723e */ /* 0x000fc400000010ff */
[----:B--2---:R-:W-:Y:S02]  /*68e0*/  F2FP.BF16.PACK_AB R10, R247, R248 ;  /* 0x000000f8f70a723e */ /* 0x004fe400000010ff */
[----:B---3--:R-:W-:Y:S02]  /*68f0*/  F2FP.BF16.PACK_AB R9, R244, R245 ;  /* 0x000000f5f409723e */ /* 0x008fe400000010ff */
[----:B-1----:R-:W-:Y:S01]  /*6900*/  F2FP.BF16.PACK_AB R11, R243, R246 ;  /* 0x000000f6f30b723e */ /* 0x002fe200000010ff */
[----:B------:R-:W-:Y:S02]  /*6910*/  FFMA.FTZ R4, R207, c[0x0][0x2d0], -R7 ;  /* 0x0000b400cf047a23 */ /* 0x000fe40000010807 */
[----:B------:R-:W-:Y:S02]  /*6920*/  IMAD.MOV.U32 R207, RZ, RZ, R216 ;  /* 0x000000ffffcf7224 */ /* 0x000fe400078e00d8 */
[----:B------:R1:W5:Y:S02]  /*6930*/  LDL.LU R216, [R1+0x50] ;  /* 0x0000500001d87983 */ /* 0x0003640000300800 */
[C---:B------:R-:W-:Y:S01]  /*6940*/  HMMA.16816.F32.BF16 R20, R8.reuse, R102, R20 ;  /* 0x000000660814723c */ /* 0x040fe20000041814 */
[----:B------:R2:W-:Y:S07]  /*6950*/  MUFU.EX2 R103, R4 ;  /* 0x0000000400677308 */ /* 0x0005ee0000000800 */
[C---:B------:R-:W-:Y:S07]  /*6960*/  HMMA.16816.F32.BF16 R48, R8.reuse, R104, R32 ;  /* 0x000000680830723c */ /* 0x040fee0000041820 */
[----:B------:R-:W-:Y:S01]  /*6970*/  MOV R105, R114 ;  /* 0x0000007200697202 */ /* 0x000fe20000000f00 */
[----:B------:R-:W-:Y:S01]  /*6980*/  HMMA.16816.F32.BF16 R32, R8, R96, R16 ;  /* 0x000000600820723c */ /* 0x000fe20000041810 */
[----:B--2---:R-:W-:Y:S01]  /*6990*/  FFMA.FTZ R4, R189, c[0x0][0x2d0], -R2 ;  /* 0x0000b400bd047a23 */ /* 0x004fe20000010802 */
[----:B------:R-:W-:-:S03]  /*69a0*/  MOV R189, R129 ;  /* 0x0000008100bd7202 */ /* 0x000fc60000000f00 */
[----:B------:R2:W-:Y:S03]  /*69b0*/  MUFU.EX2 R90, R4 ;  /* 0x00000004005a7308 */ /* 0x0005e60000000800 */
[C---:B------:R-:W-:Y:S01]  /*69c0*/  HMMA.16816.F32.BF16 R16, R8.reuse, R98, R36 ;  /* 0x000000620810723c */ /* 0x040fe20000041824 */
[----:B------:R-:W3:Y:S07]  /*69d0*/  LDSM.16.MT88.4 R36, [R209+0x2100] ;  /* 0x00210000d124783b */ /* 0x000eee0000004200 */
[----:B------:R-:W-:Y:S01]  /*69e0*/  HMMA.16816.F32.BF16 R44, R8, R100, R24 ;  /* 0x00000064082c723c */ /* 0x000fe20000041818 */
[----:B--2---:R-:W-:-:S02]  /*69f0*/  FFMA.FTZ R4, R188, c[0x0][0x2d0], -R2 ;  /* 0x0000b400bc047a23 */ /* 0x004fc40000010802 */
[----:B------:R-:W-:-:S05]  /*6a00*/  IMAD.MOV.U32 R188, RZ, RZ, R80 ;  /* 0x000000ffffbc7224 */ /* 0x000fca00078e0050 */
[----:B------:R-:W-:Y:S01]  /*6a10*/  HMMA.16816.F32.BF16 R28, R8, R106, R28 ;  /* 0x0000006a081c723c */ /* 0x000fe2000004181c */
[----:B------:R2:W4:Y:S01]  /*6a20*/  MUFU.EX2 R92, R4 ;  /* 0x00000004005c7308 */ /* 0x0005220000000800 */
[----:B------:R-:W-:-:S06]  /*6a30*/  IMAD.MOV.U32 R80, RZ, RZ, R52 ;  /* 0x000000ffff507224 */ /* 0x000fcc00078e0034 */
[C---:B------:R-:W-:Y:S08]  /*6a40*/  HMMA.16816.F32.BF16 R24, R8.reuse, R108, R12 ;  /* 0x0000006c0818723c */ /* 0x040ff0000004180c */
[----:B------:R-:W-:Y:S01]  /*6a50*/  HMMA.16816.F32.BF16 R12, R8, R110, R40 ;  /* 0x0000006e080c723c */ /* 0x000fe20000041828 */
[----:B--2---:R-:W-:Y:S01]  /*6a60*/  FFMA.FTZ R4, R187, c[0x0][0x2d0], -R2 ;  /* 0x0000b400bb047a23 */ /* 0x004fe20000010802 */
[----:B------:R-:W-:Y:S01]  /*6a70*/  MOV R187, R116 ;  /* 0x0000007400bb7202 */ /* 0x000fe20000000f00 */
[----:B------:R-:W-:-:S02]  /*6a80*/  IMAD.MOV.U32 R116, RZ, RZ, R131 ;  /* 0x000000ffff747224 */ /* 0x000fc400078e0083 */
[----:B------:R2:W-:Y:S02]  /*6a90*/  MUFU.EX2 R96, R4 ;  /* 0x0000000400607308 */ /* 0x0005e40000000800 */
[----:B------:R-:W-:Y:S01]  /*6aa0*/  IMAD.MOV.U32 R42, RZ, RZ, R89 ;  /* 0x000000ffff2a7224 */ /* 0x000fe200078e0059 */
[----:B----4-:R-:W-:Y:S01]  /*6ab0*/  F2FP.BF16.PACK_AB R8, R92, R90 ;  /* 0x0000005a5c08723e */ /* 0x010fe200000010ff */
[----:B------:R-:W-:Y:S02]  /*6ac0*/  IMAD.MOV.U32 R43, RZ, RZ, R88 ;  /* 0x000000ffff2b7224 */ /* 0x000fe400078e0058 */
[----:B------:R-:W-:Y:S01]  /*6ad0*/  IMAD.MOV.U32 R41, RZ, RZ, R82 ;  /* 0x000000ffff297224 */ /* 0x000fe200078e0052 */
[----:B------:R-:W-:Y:S01]  /*6ae0*/  MOV R82, R54 ;  /* 0x0000003600527202 */ /* 0x000fe20000000f00 */
[----:B------:R-:W-:Y:S02]  /*6af0*/  IMAD.MOV.U32 R40, RZ, RZ, R62 ;  /* 0x000000ffff287224 */ /* 0x000fe400078e003e */
[----:B------:R-:W-:-:S02]  /*6b00*/  IMAD.MOV.U32 R62, RZ, RZ, R53 ;  /* 0x000000ffff3e7224 */ /* 0x000fc400078e0035 */
[----:B--2---:R-:W-:Y:S02]  /*6b10*/  FFMA.FTZ R4, R186, c[0x0][0x2d0], -R2 ;  /* 0x0000b400ba047a23 */ /* 0x004fe40000010802 */
[----:B------:R-:W-:Y:S02]  /*6b20*/  IMAD.MOV.U32 R186, RZ, RZ, R83 ;  /* 0x000000ffffba7224 */ /* 0x000fe400078e0053 */
[----:B------:R2:W4:Y:S02]  /*6b30*/  MUFU.EX2 R98, R4 ;  /* 0x0000000400627308 */ /* 0x0005240000000800 */
[----:B--2---:R-:W-:Y:S01]  /*6b40*/  FFMA.FTZ R4, R145, c[0x0][0x2d0], -R0 ;  /* 0x0000b40091047a23 */ /* 0x004fe20000010800 */
[----:B----4-:R-:W-:-:S05]  /*6b50*/  F2FP.BF16.PACK_AB R10, R98, R96 ;  /* 0x00000060620a723e */ /* 0x010fca00000010ff */
[----:B------:R2:W-:Y:S02]  /*6b60*/  MUFU.EX2 R91, R4 ;  /* 0x00000004005b7308 */ /* 0x0005e40000000800 */
[----:B--2---:R-:W-:-:S06]  /*6b70*/  FFMA.FTZ R4, R144, c[0x0][0x2d0], -R0 ;  /* 0x0000b40090047a23 */ /* 0x004fcc0000010800 */
[----:B------:R2:W4:Y:S02]  /*6b80*/  MUFU.EX2 R93, R4 ;  /* 0x00000004005d7308 */ /* 0x0005240000000800 */
[----:B--2---:R-:W-:Y:S01]  /*6b90*/  FFMA.FTZ R4, R143, c[0x0][0x2d0], -R0 ;  /* 0x0000b4008f047a23 */ /* 0x004fe20000010800 */
[----:B----4-:R-:W-:-:S05]  /*6ba0*/  F2FP.BF16.PACK_AB R9, R93, R91 ;  /* 0x0000005b5d09723e */ /* 0x010fca00000010ff */
[----:B------:R2:W-:Y:S02]  /*6bb0*/  MUFU.EX2 R94, R4 ;  /* 0x00000004005e7308 */ /* 0x0005e40000000800 */
[----:B--2---:R-:W-:-:S06]  /*6bc0*/  FFMA.FTZ R4, R142, c[0x0][0x2d0], -R0 ;  /* 0x0000b4008e047a23 */ /* 0x004fcc0000010800 */
[----:B------:R2:W4:Y:S02]  /*6bd0*/  MUFU.EX2 R95, R4 ;  /* 0x00000004005f7308 */ /* 0x0005240000000800 */
[----:B--2---:R-:W-:Y:S01]  /*6be0*/  FFMA.FTZ R4, R228, c[0x0][0x2d0], -R7 ;  /* 0x0000b400e4047a23 */ /* 0x004fe20000010807 */
[----:B----4-:R-:W-:Y:S02]  /*6bf0*/  F2FP.BF16.PACK_AB R11, R95, R94 ;  /* 0x0000005e5f0b723e */ /* 0x010fe400000010ff */
[----:B------:R-:W-:-:S03]  /*6c00*/  MOV R228, R118 ;  /* 0x0000007600e47202 */ /* 0x000fc60000000f00 */
[----:B------:R2:W4:Y:S01]  /*6c10*/  MUFU.EX2 R102, R4 ;  /* 0x0000000400667308 */ /* 0x0005220000000800 */
[----:B------:R-:W-:Y:S01]  /*6c20*/  IMAD.MOV.U32 R118, RZ, RZ, R55 ;  /* 0x000000ffff767224 */ /* 0x000fe200078e0037 */
[C---:B------:R-:W-:Y:S01]  /*6c30*/  HMMA.16816.F32.BF16 R112, R8.reuse, R86, R28 ;  /* 0x000000560870723c */ /* 0x040fe2000004181c */
[----:B------:R-:W-:Y:S07]  /*6c40*/  LDSM.16.MT88.4 R28, [R210+0x2100] ;  /* 0x00210000d21c783b */ /* 0x000fee0000004200 */
[----:B------:R-:W-:Y:S01]  /*6c50*/  HMMA.16816.F32.BF16 R108, R8, R84, R48 ;  /* 0x00000054086c723c */ /* 0x000fe20000041830 */
[----:B--2---:R-:W-:-:S02]  /*6c60*/  FFMA.FTZ R4, R226, c[0x0][0x2d0], -R7 ;  /* 0x0000b400e2047a23 */ /* 0x004fc40000010807 */
[----:B------:R-:W-:-:S04]  /*6c70*/  IMAD.MOV.U32 R226, RZ, RZ, R146 ;  /* 0x000000ffffe27224 */ /* 0x000fc800078e0092 */
[----:B------:R-:W-:Y:S01]  /*6c80*/  MOV R50, R61 ;  /* 0x0000003d00327202 */ /* 0x000fe20000000f00 */
[----:B------:R2:W-:Y:S01]  /*6c90*/  MUFU.EX2 R100, R4 ;  /* 0x0000000400647308 */ /* 0x0005e20000000800 */
[----:B------:R-:W-:Y:S01]  /*6ca0*/  IMAD.MOV.U32 R51, RZ, RZ, R60 ;  /* 0x000000ffff337224 */ /* 0x000fe200078e003c */
[----:B------:R-:W-:Y:S01]  /*6cb0*/  MOV R60, R130 ;  /* 0x00000082003c7202 */ /* 0x000fe20000000f00 */
[----:B------:R-:W-:Y:S01]  /*6cc0*/  IMAD.MOV.U32 R49, RZ, RZ, R141 ;  /* 0x000000ffff317224 */ /* 0x000fe200078e008d */
[----:B------:R-:W-:Y:S01]  /*6cd0*/  HMMA.16816.F32.BF16 R44, R8, R76, R44 ;  /* 0x0000004c082c723c */ /* 0x000fe2000004182c */
[----:B------:R-:W-:Y:S02]  /*6ce0*/  IMAD.MOV.U32 R61, RZ, RZ, R140 ;  /* 0x000000ffff3d7224 */ /* 0x000fe400078e008c */
[----:B------:R-:W-:Y:S02]  /*6cf0*/  IMAD.MOV.U32 R48, RZ, RZ, R147 ;  /* 0x000000ffff307224 */ /* 0x000fe400078e0093 */
[----:B--2---:R-:W-:-:S02]  /*6d00*/  FFMA.FTZ R4, R229, c[0x0][0x2d0], -R7 ;  /* 0x0000b400e5047a23 */ /* 0x004fc40000010807 */
[----:B------:R-:W-:Y:S02]  /*6d10*/  IMAD.MOV.U32 R229, RZ, RZ, R63 ;  /* 0x000000ffffe57224 */ /* 0x000fe400078e003f */
[----:B------:R2:W-:Y:S01]  /*6d20*/  MUFU.EX2 R101, R4 ;  /* 0x0000000400657308 */ /* 0x0005e20000000800 */
[----:B------:R-:W-:Y:S02]  /*6d30*/  IMAD.MOV.U32 R63, RZ, RZ, R128 ;  /* 0x000000ffff3f7224 */ /* 0x000fe400078e0080 */
[----:B--2---:R-:W-:-:S05]  /*6d40*/  FFMA.FTZ R4, R230, c[0x0][0x2d0], -R7 ;  /* 0x0000b400e6047a23 */ /* 0x004fca0000010807 */
[----:B------:R2:W-:Y:S02]  /*6d50*/  MUFU.EX2 R99, R4 ;  /* 0x0000000400637308 */ /* 0x0005e40000000800 */
[----:B--2---:R-:W-:-:S06]  /*6d60*/  FFMA.FTZ R4, R231, c[0x0][0x2d0], -R7 ;  /* 0x0000b400e7047a23 */ /* 0x004fcc0000010807 */
[----:B------:R2:W-:Y:S02]  /*6d70*/  MUFU.EX2 R97, R4 ;  /* 0x0000000400617308 */ /* 0x0005e40000000800 */
[----:B--2---:R-:W-:Y:S01]  /*6d80*/  FFMA.FTZ R4, R196, c[0x0][0x2d0], -R6 ;  /* 0x0000b400c4047a23 */ /* 0x004fe20000010806 */
[----:B------:R-:W-:Y:S01]  /*6d90*/  HMMA.16816.F32.BF16 R128, R8, R78, R20 ;  /* 0x0000004e0880723c */ /* 0x000fe20000041814 */
[----:B------:R-:W-:Y:S01]  /*6da0*/  LDSM.16.MT88.4 R20, [R211+0x2100] ;  /* 0x00210000d314783b */ /* 0x000fe20000004200 */
[----:B------:R-:W-:-:S03]  /*6db0*/  IMAD.MOV.U32 R196, RZ, RZ, R105 ;  /* 0x000000ffffc47224 */ /* 0x000fc600078e0069 */
[----:B------:R2:W-:Y:S02]  /*6dc0*/  MUFU.EX2 R89, R4 ;  /* 0x0000000400597308 */ /* 0x0005e40000000800 */
[----:B--2---:R-:W-:-:S06]  /*6dd0*/  FFMA.FTZ R4, R202, c[0x0][0x2d0], -R6 ;  /* 0x0000b400ca047a23 */ /* 0x004fcc0000010806 */
[----:B------:R2:W1:Y:S02]  /*6de0*/  MUFU.EX2 R88, R4 ;  /* 0x0000000400587308 */ /* 0x0004640000000800 */
[----:B--2---:R-:W-:-:S06]  /*6df0*/  FFMA.FTZ R4, R201, c[0x0][0x2d0], -R6 ;  /* 0x0000b400c9047a23 */ /* 0x004fcc0000010806 */
[----:B------:R2:W-:Y:S01]  /*6e00*/  MUFU.EX2 R87, R4 ;  /* 0x0000000400577308 */ /* 0x0005e20000000800 */
[----:B------:R-:W-:Y:S01]  /*6e10*/  HMMA.16816.F32.BF16 R140, R8, R64, R32 ;  /* 0x00000040088c723c */ /* 0x000fe20000041820 */
[----:B------:R-:W1:Y:S01]  /*6e20*/  LDSM.16.MT88.4 R32, [R212+0x2100] ;  /* 0x00210000d420783b */ /* 0x000e620000004200 */
[----:B--2---:R-:W-:-:S05]  /*6e30*/  FFMA.FTZ R4, R203, c[0x0][0x2d0], -R6 ;  /* 0x0000b400cb047a23 */ /* 0x004fca0000010806 */
[----:B------:R2:W1:Y:S01]  /*6e40*/  MUFU.EX2 R85, R4 ;  /* 0x0000000400557308 */ /* 0x0004620000000800 */
[C---:B------:R-:W-:Y:S08]  /*6e50*/  HMMA.16816.F32.BF16 R52, R8.reuse, R56, R24 ;  /* 0x000000380834723c */ /* 0x040ff00000041818 */
[----:B------:R-:W-:Y:S01]  /*6e60*/  HMMA.16816.F32.BF16 R144, R8, R66, R16 ;  /* 0x000000420890723c */ /* 0x000fe20000041810 */
[----:B------:R-:W-:Y:S01]  /*6e70*/  MOV R201, R50 ;  /* 0x0000003200c97202 */ /* 0x000fe20000000f00 */
[----:B--2---:R-:W-:-:S06]  /*6e80*/  FFMA.FTZ R4, R238, c[0x0][0x2d0], -R7 ;  /* 0x0000b400ee047a23 */ /* 0x004fcc0000010807 */
[----:B------:R-:W-:Y:S01]  /*6e90*/  HMMA.16816.F32.BF16 R56, R8, R58, R12 ;  /* 0x0000003a0838723c */ /* 0x000fe2000004180c */
[----:B------:R-:W-:Y:S01]  /*6ea0*/  IMAD.MOV.U32 R203, RZ, RZ, R49 ;  /* 0x000000ffffcb7224 */ /* 0x000fe200078e0031 */
[----:B------:R-:W2:Y:S01]  /*6eb0*/  LDSM.16.MT88.4 R16, [R209+0x2900] ;  /* 0x00290000d110783b */ /* 0x000ea20000004200 */
[----:B------:R3:W-:Y:S03]  /*6ec0*/  MUFU.EX2 R86, R4 ;  /* 0x0000000400567308 */ /* 0x0007e60000000800 */
[----:B------:R-:W2:Y:S01]  /*6ed0*/  LDSM.16.MT88.4 R24, [R212+0x2900] ;  /* 0x00290000d418783b */ /* 0x000ea20000004200 */
[----:B----4-:R-:W-:Y:S02]  /*6ee0*/  F2FP.BF16.PACK_AB R8, R102, R103 ;  /* 0x000000676608723e */ /* 0x010fe400000010ff */
[----:B-1----:R-:W-:Y:S02]  /*6ef0*/  F2FP.BF16.PACK_AB R9, R88, R89 ;  /* 0x000000595809723e */ /* 0x002fe400000010ff */
[----:B------:R-:W-:-:S02]  /*6f00*/  F2FP.BF16.PACK_AB R10, R101, R100 ;  /* 0x00000064650a723e */ /* 0x000fc400000010ff */
[----:B------:R-:W-:Y:S01]  /*6f10*/  F2FP.BF16.PACK_AB R11, R85, R87 ;  /* 0x00000057550b723e */ /* 0x000fe200000010ff */
[----:B------:R-:W-:Y:S02]  /*6f20*/  IMAD.MOV.U32 R50, RZ, RZ, R51 ;  /* 0x000000ffff327224 */ /* 0x000fe400078e0033 */
[----:B---3--:R-:W-:-:S04]  /*6f30*/  FFMA.FTZ R4, R204, c[0x0][0x2d0], -R6 ;  /* 0x0000b400cc047a23 */ /* 0x008fc80000010806 */
[----:B------:R-:W-:Y:S01]  /*6f40*/  HMMA.16816.F32.BF16 R104, R8, R36, R176 ;  /* 0x000000240868723c */ /* 0x000fe200000418b0 */
[----:B------:R-:W-:Y:S01]  /*6f50*/  IMAD.MOV.U32 R51, RZ, RZ, R40 ;  /* 0x000000ffff337224 */ /* 0x000fe200078e0028 */
[----:B------:R1:W-:Y:S01]  /*6f60*/  MUFU.EX2 R83, R4 ;  /* 0x0000000400537308 */ /* 0x0003e20000000800 */
[----:B------:R-:W-:-:S04]  /*6f70*/  IMAD.MOV.U32 R40, RZ, RZ, R42 ;  /* 0x000000ffff287224 */ /* 0x000fc800078e002a */
[----:B------:R-:W-:Y:S01]  /*6f80*/  IMAD.MOV.U32 R176, RZ, RZ, R229 ;  /* 0x000000ffffb07224 */ /* 0x000fe200078e00e5 */
[----:B------:R-:W-:Y:S01]  /*6f90*/  MOV R229, R41 ;  /* 0x0000002900e57202 */ /* 0x000fe20000000f00 */
[----:B------:R-:W-:Y:S01]  /*6fa0*/  IMAD.MOV.U32 R41, RZ, RZ, R43 ;  /* 0x000000ffff297224 */ /* 0x000fe200078e002b */
[----:B------:R-:W-:Y:S01]  /*6fb0*/  MOV R238, R189 ;  /* 0x000000bd00ee7202 */ /* 0x000fe20000000f00 */
[----:B------:R-:W-:Y:S02]  /*6fc0*/  IMAD.MOV.U32 R42, RZ, RZ, R207 ;  /* 0x000000ffff2a7224 */ /* 0x000fe400078e00cf */
[----:B------:R-:W-:Y:S01]  /*6fd0*/  IMAD.MOV.U32 R43, RZ, RZ, R118 ;  /* 0x000000ffff2b7224 */ /* 0x000fe200078e0076 */
[----:B------:R-:W-:Y:S01]  /*6fe0*/  MOV R207, R116 ;  /* 0x0000007400cf7202 */ /* 0x000fe20000000f00 */
[----:B------:R-:W-:Y:S02]  /*6ff0*/  FFMA.FTZ R7, R240, c[0x0][0x2d0], -R7 ;  /* 0x0000b400f0077a23 */ /* 0x000fe40000010807 */
[----:B-1----:R-:W-:-:S02]  /*7000*/  FFMA.FTZ R4, R205, c[0x0][0x2d0], -R6 ;  /* 0x0000b400cd047a23 */ /* 0x002fc40000010806 */
[----:B------:R-:W-:Y:S02]  /*7010*/  IMAD.MOV.U32 R205, RZ, RZ, R226 ;  /* 0x000000ffffcd7224 */ /* 0x000fe400078e00e2 */
[----:B------:R-:W-:Y:S02]  /*7020*/  IMAD.MOV.U32 R226, RZ, RZ, R82 ;  /* 0x000000ffffe27224 */ /* 0x000fe400078e0052 */
[----:B------:R-:W-:Y:S01]  /*7030*/  IMAD.MOV.U32 R189, RZ, RZ, R61 ;  /* 0x000000ffffbd7224 */ /* 0x000fe200078e003d */
[----:B------:R1:W3:Y:S01]  /*7040*/  MUFU.EX2 R82, R4 ;  /* 0x0000000400527308 */ /* 0x0002e20000000800 */
[----:B------:R-:W-:Y:S02]  /*7050*/  IMAD.MOV.U32 R240, RZ, RZ, R119 ;  /* 0x000000fffff07224 */ /* 0x000fe400078e0077 */
[----:B------:R-:W-:Y:S02]  /*7060*/  IMAD.MOV.U32 R61, RZ, RZ, R117 ;  /* 0x000000ffff3d7224 */ /* 0x000fe400078e0075 */
[----:B------:R-:W-:Y:S01]  /*7070*/  HMMA.16816.F32.BF16 R116, R8, R38, R172 ;  /* 0x000000260874723c */ /* 0x000fe200000418ac */
[----:B------:R-:W-:-:S02]  /*7080*/  IMAD.MOV.U32 R204, RZ, RZ, R229 ;  /* 0x000000ffffcc7224 */ /* 0x000fc400078e00e5 */
[----:B------:R-:W-:Y:S02]  /*7090*/  IMAD.MOV.U32 R177, RZ, RZ, R48 ;  /* 0x000000ffffb17224 */ /* 0x000fe400078e0030 */
[----:B------:R-:W-:Y:S02]  /*70a0*/  IMAD.MOV.U32 R179, RZ, RZ, R40 ;  /* 0x000000ffffb37224 */ /* 0x000fe400078e0028 */
[----:B------:R-:W-:Y:S01]  /*70b0*/  MOV R175, R50 ;  /* 0x0000003200af7202 */ /* 0x000fe20000000f00 */
[----:B------:R-:W-:Y:S01]  /*70c0*/  IMAD.MOV.U32 R229, RZ, RZ, R43 ;  /* 0x000000ffffe57224 */ /* 0x000fe200078e002b */
[----:B------:R-:W-:Y:S01]  /*70d0*/  MOV R174, R41 ;  /* 0x0000002900ae7202 */ /* 0x000fe20000000f00 */
[--C-:B-1----:R-:W-:Y:S02]  /*70e0*/  FFMA.FTZ R4, R206, c[0x0][0x2d0], -R6.reuse ;  /* 0x0000b400ce047a23 */ /* 0x102fe40000010806 */
[----:B------:R-:W-:Y:S02]  /*70f0*/  FFMA.FTZ R6, R225, c[0x0][0x2d0], -R6 ;  /* 0x0000b400e1067a23 */ /* 0x000fe40000010806 */
[----:B------:R-:W-:-:S02]  /*7100*/  IMAD.MOV.U32 R206, RZ, RZ, R51 ;  /* 0x000000ffffce7224 */ /* 0x000fc400078e0033 */
[----:B------:R-:W-:Y:S01]  /*7110*/  IMAD.MOV.U32 R225, RZ, RZ, R42 ;  /* 0x000000ffffe17224 */ /* 0x000fe200078e002a */
[----:B------:R-:W-:Y:S04]  /*7120*/  LDSM.16.MT88.4 R48, [R211+0x2900] ;  /* 0x00290000d330783b */ /* 0x000fe80000004200 */
[----:B------:R-:W1:Y:S01]  /*7130*/  LDSM.16.MT88.4 R40, [R210+0x2900] ;  /* 0x00290000d228783b */ /* 0x000e620000004200 */
[----:B------:R-:W-:Y:S02]  /*7140*/  IMAD.MOV.U32 R173, RZ, RZ, R81 ;  /* 0x000000ffffad7224 */ /* 0x000fe400078e0051 */
[----:B------:R4:W-:Y:S01]  /*7150*/  MUFU.EX2 R81, R4 ;  /* 0x0000000400517308 */ /* 0x0009e20000000800 */
[----:B------:R-:W-:Y:S01]  /*7160*/  MOV R230, R226 ;  /* 0x000000e200e67202 */ /* 0x000fe20000000f00 */
[----:B------:R-:W-:Y:S01]  /*7170*/  HMMA.16816.F32.BF16 R120, R8, R32, R120 ;  /* 0x000000200878723c */ /* 0x000fe20000041878 */
[----:B------:R-:W-:-:S05]  /*7180*/  IMAD.MOV.U32 R226, RZ, RZ, R80 ;  /* 0x000000ffffe27224 */ /* 0x000fca00078e0050 */
[----:B------:R-:W1:Y:S02]  /*7190*/  MUFU.EX2 R84, R7 ;  /* 0x0000000700547308 */ /* 0x000e640000000800 */
[----:B------:R-:W-:Y:S01]  /*71a0*/  HMMA.16816.F32.BF16 R132, R8, R34, R132 ;  /* 0x000000220884723c */ /* 0x000fe20000041884 */
[----:B----4-:R-:W-:-:S05]  /*71b0*/  FFMA.FTZ R4, R194, c[0x0][0x2d0], -R2 ;  /* 0x0000b400c2047a23 */ /* 0x010fca0000010802 */
[----:B------:R-:W4:Y:S02]  /*71c0*/  MUFU.EX2 R80, R6 ;  /* 0x0000000600507308 */ /* 0x000f240000000800 */
[C---:B------:R-:W-:Y:S06]  /*71d0*/  HMMA.16816.F32.BF16 R136, R8.reuse, R28, R136 ;  /* 0x0000001c0888723c */ /* 0x040fec0000041888 */
[----:B------:R1:W-:Y:S02]  /*71e0*/  MUFU.EX2 R79, R4 ;  /* 0x00000004004f7308 */ /* 0x0003e40000000800 */
[C---:B------:R-:W-:Y:S08]  /*71f0*/  HMMA.16816.F32.BF16 R148, R8.reuse, R30, R148 ;  /* 0x0000001e0894723c */ /* 0x040ff00000041894 */
[----:B------:R-:W-:Y:S01]  /*7200*/  HMMA.16816.F32.BF16 R152, R8, R20, R152 ;  /* 0x000000140898723c */ /* 0x000fe20000041898 */
[----:B-1----:R-:W-:-:S07]  /*7210*/  FFMA.FTZ R4, R195, c[0x0][0x2d0], -R2 ;  /* 0x0000b400c3047a23 */ /* 0x002fce0000010802 */
[----:B------:R-:W-:Y:S01]  /*7220*/  HMMA.16816.F32.BF16 R8, R8, R22, R164 ;  /* 0x000000160808723c */ /* 0x000fe200000418a4 */
[----:B------:R1:W1:Y:S01]  /*7230*/  MUFU.EX2 R78, R4 ;  /* 0x00000004004e7308 */ /* 0x0002620000000800 */
[----:B------:R-:W-:-:S05]  /*7240*/  IMAD.MOV.U32 R202, RZ, RZ, R74 ;  /* 0x000000ffffca7224 */ /* 0x000fca00078e004a */
[----:B------:R-:W-:Y:S01]  /*7250*/  F2FP.BF16.PACK_AB R164, R97, R99 ;  /* 0x0000006361a4723e */ /* 0x000fe200000010ff */
[----:B-1----:R-:W-:-:S04]  /*7260*/  FFMA.FTZ R4, R197, c[0x0][0x2d0], -R2 ;  /* 0x0000b400c5047a23 */ /* 0x002fc80000010802 */
[----:B------:R1:W-:Y:S01]  /*7270*/  MUFU.EX2 R77, R4 ;  /* 0x00000004004d7308 */ /* 0x0003e20000000800 */
[----:B---3--:R-:W-:Y:S02]  /*7280*/  F2FP.BF16.PACK_AB R165, R82, R83 ;  /* 0x0000005352a5723e */ /* 0x008fe400000010ff */
[----:B------:R-:W-:Y:S02]  /*7290*/  F2FP.BF16.PACK_AB R166, R84, R86 ;  /* 0x0000005654a6723e */ /* 0x000fe400000010ff */
[----:B----4-:R-:W-:Y:S01]  /*72a0*/  F2FP.BF16.PACK_AB R167, R80, R81 ;  /* 0x0000005150a7723e */ /* 0x010fe200000010ff */
[----:B-1----:R-:W-:-:S04]  /*72b0*/  FFMA.FTZ R4, R200, c[0x0][0x2d0], -R2 ;  /* 0x0000b400c8047a23 */ /* 0x002fc80000010802 */
[----:B------:R1:W3:Y:S01]  /*72c0*/  MUFU.EX2 R76, R4 ;  /* 0x00000004004c7308 */ /* 0x0002e20000000800 */
[----:B------:R-:W-:Y:S01]  /*72d0*/  IMAD.MOV.U32 R195, RZ, RZ, R75 ;  /* 0x000000ffffc37224 */ /* 0x000fe200078e004b */
[----:B--2---:R-:W-:Y:S01]  /*72e0*/  HMMA.16816.F32.BF16 R104, R164, R16, R104 ;  /* 0x00000010a468723c */ /* 0x004fe20000041868 */
[----:B------:R-:W-:Y:S02]  /*72f0*/  IMAD.MOV.U32 R231, RZ, RZ, R62 ;  /* 0x000000ffffe77224 */ /* 0x000fe400078e003e */
[----:B-1----:R-:W-:-:S04]  /*7300*/  FFMA.FTZ R4, R190, c[0x0][0x2d0], -R0 ;  /* 0x0000b400be047a23 */ /* 0x002fc80000010800 */
[----:B------:R1:W-:Y:S01]  /*7310*/  MUFU.EX2 R74, R4 ;  /* 0x00000004004a7308 */ /* 0x0003e20000000800 */
[----:B------:R-:W-:Y:S01]  /*7320*/  HMMA.16816.F32.BF16 R116, R164, R18, R116 ;  /* 0x00000012a474723c */ /* 0x000fe20000041874 */
[----:B------:R-:W-:-:S07]  /*7330*/  IMAD.MOV.U32 R194, RZ, RZ, R61 ;  /* 0x000000ffffc27224 */ /* 0x000fce00078e003d */
[----:B------:R-:W-:Y:S01]  /*7340*/  HMMA.16816.F32.BF16 R120, R164, R24, R120 ;  /* 0x00000018a478723c */ /* 0x000fe20000041878 */
[----:B-1----:R-:W-:-:S07]  /*7350*/  FFMA.FTZ R4, R191, c[0x0][0x2d0], -R0 ;  /* 0x0000b400bf047a23 */ /* 0x002fce0000010800 */
[C---:B------:R-:W-:Y:S01]  /*7360*/  HMMA.16816.F32.BF16 R132, R164.reuse, R26, R132 ;  /* 0x0000001aa484723c */ /* 0x040fe20000041884 */
[----:B------:R1:W2:Y:S07]  /*7370*/  MUFU.EX2 R75, R4 ;  /* 0x00000004004b7308 */ /* 0x0002ae0000000800 */
[C---:B------:R-:W-:Y:S08]  /*7380*/  HMMA.16816.F32.BF16 R136, R164.reuse, R40, R136 ;  /* 0x00000028a488723c */ /* 0x040ff00000041888 */
[----:B------:R-:W-:Y:S01]  /*7390*/  HMMA.16816.F32.BF16 R148, R164, R42, R148 ;  /* 0x0000002aa494723c */ /* 0x000fe20000041894 */
[----:B-1----:R-:W-:-:S07]  /*73a0*/  FFMA.FTZ R4, R192, c[0x0][0x2d0], -R0 ;  /* 0x0000b400c0047a23 */ /* 0x002fce0000010800 */
[C---:B------:R-:W-:Y:S01]  /*73b0*/  HMMA.16816.F32.BF16 R152, R164.reuse, R48, R152 ;  /* 0x00000030a498723c */ /* 0x040fe20000041898 */
[----:B------:R1:W-:Y:S07]  /*73c0*/  MUFU.EX2 R61, R4 ;  /* 0x00000004003d7308 */ /* 0x0003ee0000000800 */
[----:B------:R-:W-:Y:S07]  /*73d0*/  HMMA.16816.F32.BF16 R164, R164, R50, R8 ;  /* 0x00000032a4a4723c */ /* 0x000fee0000041808 */
[----:B------:R-:W-:-:S02]  /*73e0*/  FFMA.FTZ R8, R232, c[0x0][0x2d0], -R2 ;  /* 0x0000b400e8087a23 */ /* 0x000fc40000010802 */
[----:B-1----:R-:W-:Y:S02]  /*73f0*/  FFMA.FTZ R4, R193, c[0x0][0x2d0], -R0 ;  /* 0x0000b400c1047a23 */ /* 0x002fe40000010800 */
[----:B------:R1:W-:Y:S01]  /*7400*/  MUFU.EX2 R62, R8 ;  /* 0x00000008003e7308 */ /* 0x0003e20000000800 */
[----:B------:R-:W-:Y:S01]  /*7410*/  IMAD.MOV.U32 R178, RZ, RZ, R63 ;  /* 0x000000ffffb27224 */ /* 0x000fe200078e003f */
[----:B------:R-:W-:-:S06]  /*7420*/  MOV R172, R60 ;  /* 0x0000003c00ac7202 */ /* 0x000fcc0000000f00 */
[----:B------:R-:W4:Y:S01]  /*7430*/  MUFU.EX2 R60, R4 ;  /* 0x00000004003c7308 */ /* 0x000f220000000800 */
[----:B-1----:R-:W-:-:S07]  /*7440*/  FFMA.FTZ R8, R233, c[0x0][0x2d0], -R2 ;  /* 0x0000b400e9087a23 */ /* 0x002fce0000010802 */
[----:B------:R1:W1:Y:S01]  /*7450*/  MUFU.EX2 R63, R8 ;  /* 0x00000008003f7308 */ /* 0x0002620000000800 */
[----:B------:R-:W-:Y:S02]  /*7460*/  IMAD.MOV.U32 R200, RZ, RZ, R5 ;  /* 0x000000ffffc87224 */ /* 0x000fe400078e0005 */
[----:B-1----:R-:W-:-:S05]  /*7470*/  FFMA.FTZ R8, R234, c[0x0][0x2d0], -R2 ;  /* 0x0000b400ea087a23 */ /* 0x002fca0000010802 */
[----:B------:R1:W-:Y:S01]  /*7480*/  MUFU.EX2 R65, R8 ;  /* 0x0000000800417308 */ /* 0x0003e20000000800 */
[----:B------:R-:W-:Y:S02]  /*7490*/  F2FP.BF16.PACK_AB R4, R78, R79 ;  /* 0x0000004f4e04723e */ /* 0x000fe400000010ff */
[----:B---3--:R-:W-:Y:S02]  /*74a0*/  F2FP.BF16.PACK_AB R6, R76, R77 ;  /* 0x0000004d4c06723e */ /* 0x008fe400000010ff */
[----:B--2---:R-:W-:Y:S01]  /*74b0*/  F2FP.BF16.PACK_AB R5, R75, R74 ;  /* 0x0000004a4b05723e */ /* 0x004fe200000010ff */
[----:B-1----:R-:W-:-:S04]  /*74c0*/  FFMA.FTZ R8, R235, c[0x0][0x2d0], -R2 ;  /* 0x0000b400eb087a23 */ /* 0x002fc80000010802 */
[----:B------:R1:W2:Y:S01]  /*74d0*/  MUFU.EX2 R66, R8 ;  /* 0x0000000800427308 */ /* 0x0002a20000000800 */
[----:B----4-:R-:W-:Y:S02]  /*74e0*/  F2FP.BF16.PACK_AB R7, R60, R61 ;  /* 0x0000003d3c07723e */ /* 0x010fe400000010ff */
[----:B------:R-:W-:Y:S01]  /*74f0*/  MOV R197, R73 ;  /* 0x0000004900c57202 */ /* 0x000fe20000000f00 */
[----:B-1----:R-:W-:-:S04]  /*7500*/  FFMA.FTZ R8, R236, c[0x0][0x2d0], -R2 ;  /* 0x0000b400ec087a23 */ /* 0x002fc80000010802 */
[----:B------:R1:W-:Y:S01]  /*7510*/  MUFU.EX2 R67, R8 ;  /* 0x0000000800437308 */ /* 0x0003e20000000800 */
[C---:B------:R-:W-:Y:S08]  /*7520*/  HMMA.16816.F32.BF16 R108, R4.reuse, R124, R108 ;  /* 0x0000007c046c723c */ /* 0x040ff0000004186c */
[----:B------:R-:W-:Y:S01]  /*7530*/  HMMA.16816.F32.BF16 R112, R4, R126, R112 ;  /* 0x0000007e0470723c */ /* 0x000fe20000041870 */
[----:B-1----:R-:W-:-:S04]  /*7540*/  FFMA.FTZ R8, R237, c[0x0][0x2d0], -R2 ;  /* 0x0000b400ed087a23 */ /* 0x002fc80000010802 */
[----:B------:R1:W-:Y:S03]  /*7550*/  MUFU.EX2 R73, R8 ;  /* 0x0000000800497308 */ /* 0x0003e60000000800 */
[----:B------:R-:W-:Y:S01]  /*7560*/  HMMA.16816.F32.BF16 R124, R4, R160, R44 ;  /* 0x000000a0047c723c */ /* 0x000fe2000004182c */
[----:B-1----:R-:W-:-:S04]  /*7570*/  FFMA.FTZ R8, R199, c[0x0][0x2d0], -R0 ;  /* 0x0000b400c7087a23 */ /* 0x002fc80000010800 */
[----:B------:R1:W-:Y:S02]  /*7580*/  MUFU.EX2 R44, R8 ;  /* 0x00000008002c7308 */ /* 0x0003e40000000800 */
[----:B-1----:R-:W-:-:S06]  /*7590*/  FFMA.FTZ R8, R198, c[0x0][0x2d0], -R0 ;  /* 0x0000b400c6087a23 */ /* 0x002fcc0000010800 */
[----:B------:R1:W3:Y:S02]  /*75a0*/  MUFU.EX2 R45, R8 ;  /* 0x00000008002d7308 */ /* 0x0002e40000000800 */
[----:B-1----:R-:W-:-:S06]  /*75b0*/  FFMA.FTZ R8, R181, c[0x0][0x2d0], -R0 ;  /* 0x0000b400b5087a23 */ /* 0x002fcc0000010800 */
[----:B------:R1:W-:Y:S02]  /*75c0*/  MUFU.EX2 R64, R8 ;  /* 0x0000000800407308 */ /* 0x0003e40000000800 */
[----:B-1----:R-:W-:-:S06]  /*75d0*/  FFMA.FTZ R8, R180, c[0x0][0x2d0], -R0 ;  /* 0x0000b400b4087a23 */ /* 0x002fcc0000010800 */
[----:B------:R1:W4:Y:S01]  /*75e0*/  MUFU.EX2 R47, R8 ;  /* 0x00000008002f7308 */ /* 0x0003220000000800 */
[C---:B------:R-:W-:Y:S08]  /*75f0*/  HMMA.16816.F32.BF16 R12, R4.reuse, R168, R52 ;  /* 0x000000a8040c723c */ /* 0x040ff00000041834 */
[----:B------:R-:W-:Y:S01]  /*7600*/  HMMA.16816.F32.BF16 R128, R4, R162, R128 ;  /* 0x000000a20480723c */ /* 0x000fe20000041880 */
[----:B-1----:R-:W-:-:S02]  /*7610*/  FFMA.FTZ R8, R241, c[0x0][0x2d0], -R2 ;  /* 0x0000b400f1087a23 */ /* 0x002fc40000010802 */
[----:B------:R-:W-:-:S05]  /*7620*/  FFMA.FTZ R2, R239, c[0x0][0x2d0], -R2 ;  /* 0x0000b400ef027a23 */ /* 0x000fca0000010802 */
[C---:B------:R-:W-:Y:S01]  /*7630*/  HMMA.16816.F32.BF16 R140, R4.reuse, R156, R140 ;  /* 0x0000009c048c723c */ /* 0x040fe2000004188c */
[----:B------:R1:W-:Y:S07]  /*7640*/  MUFU.EX2 R53, R8 ;  /* 0x0000000800357308 */ /* 0x0003ee0000000800 */
[C---:B------:R-:W-:Y:S01]  /*7650*/  HMMA.16816.F32.BF16 R144, R4.reuse, R158, R144 ;  /* 0x0000009e0490723c */ /* 0x040fe20000041890 */
[----:B------:R2:W-:Y:S07]  /*7660*/  MUFU.EX2 R52, R2 ;  /* 0x0000000200347308 */ /* 0x0005ee0000000800 */
[----:B-1----:R-:W-:Y:S07]  /*7670*/  HMMA.16816.F32.BF16 R8, R4, R170, R56 ;  /* 0x000000aa0408723c */ /* 0x002fee0000041838 */
[----:B------:R-:W-:Y:S01]  /*7680*/  F2FP.BF16.PACK_AB R4, R63, R62 ;  /* 0x0000003e3f04723e */ /* 0x000fe200000010ff */
[----:B--2---:R-:W-:Y:S01]  /*7690*/  FFMA.FTZ R2, R184, c[0x0][0x2d0], -R0 ;  /* 0x0000b400b8027a23 */ /* 0x004fe20000010800 */
[----:B------:R-:W-:-:S02]  /*76a0*/  F2FP.BF16.PACK_AB R6, R66, R65 ;  /* 0x000000414206723e */ /* 0x000fc400000010ff */
[----:B---3--:R-:W-:Y:S02]  /*76b0*/  F2FP.BF16.PACK_AB R5, R45, R44 ;  /* 0x0000002c2d05723e */ /* 0x008fe400000010ff */
[----:B----4-:R-:W-:Y:S01]  /*76c0*/  F2FP.BF16.PACK_AB R7, R47, R64 ;  /* 0x000000402f07723e */ /* 0x010fe200000010ff */
[----:B------:R1:W2:Y:S06]  /*76d0*/  MUFU.EX2 R46, R2 ;  /* 0x00000002002e7308 */ /* 0x0002ac0000000800 */
[----:B------:R-:W-:Y:S01]  /*76e0*/  HMMA.16816.F32.BF16 R108, R4, R36, R108 ;  /* 0x00000024046c723c */ /* 0x000fe2000004186c */
[----:B-1----:R-:W-:-:S04]  /*76f0*/  FFMA.FTZ R2, R183, c[0x0][0x2d0], -R0 ;  /* 0x0000b400b7027a23 */ /* 0x002fc80000010800 */
[----:B------:R1:W3:Y:S03]  /*7700*/  MUFU.EX2 R37, R2 ;  /* 0x0000000200257308 */ /* 0x0002e60000000800 */
[C---:B------:R-:W-:Y:S01]  /*7710*/  HMMA.16816.F32.BF16 R124, R4.reuse, R32, R124 ;  /* 0x00000020047c723c */ /* 0x040fe2000004187c */
[--C-:B-1----:R-:W-:Y:S02]  /*7720*/  FFMA.FTZ R2, R185, c[0x0][0x2d0], -R0.reuse ;  /* 0x0000b400b9027a23 */ /* 0x102fe40000010800 */
[----:B------:R-:W-:Y:S02]  /*7730*/  FFMA.FTZ R0, R182, c[0x0][0x2d0], -R0 ;  /* 0x0000b400b6007a23 */ /* 0x000fe40000010800 */
[----:B------:R1:W4:Y:S03]  /*7740*/  MUFU.EX2 R36, R2 ;  /* 0x0000000200247308 */ /* 0x0003260000000800 */
[----:B------:R-:W-:Y:S05]  /*7750*/  HMMA.16816.F32.BF16 R112, R4, R38, R112 ;  /* 0x000000260470723c */ /* 0x000fea0000041870 */
[----:B------:R2:W2:Y:S01]  /*7760*/  MUFU.EX2 R32, R0 ;  /* 0x0000000000207308 */ /* 0x0004a20000000800 */
[----:B-1----:R-:W-:-:S02]  /*7770*/  FADD.FTZ R2, R197, R200 ;  /* 0x000000c8c5027221 */ /* 0x002fc40000010000 */
[----:B------:R-:W-:Y:S02]  /*7780*/  IMAD.MOV.U32 R197, RZ, RZ, R195 ;  /* 0x000000ffffc57224 */ /* 0x000fe400078e00c3 */
[----:B------:R-:W-:Y:S01]  /*7790*/  IMAD.MOV.U32 R200, RZ, RZ, R194 ;  /* 0x000000ffffc87224 */ /* 0x000fe200078e00c2 */
[----:B------:R-:W-:Y:S01]  /*77a0*/  MOV R195, R225 ;  /* 0x000000e100c37202 */ /* 0x000fe20000000f00 */
[----:B------:R-:W-:Y:S02]  /*77b0*/  IMAD.MOV.U32 R194, RZ, RZ, R206 ;  /* 0x000000ffffc27224 */ /* 0x000fe400078e00ce */
[----:B--2---:R-:W-:Y:S02]  /*77c0*/  FADD.FTZ R0, R197, R200 ;  /* 0x000000c8c5007221 */ /* 0x004fe40000010000 */
[----:B------:R-:W-:Y:S02]  /*77d0*/  IMAD.MOV.U32 R206, RZ, RZ, R177 ;  /* 0x000000ffffce7224 */ /* 0x000fe400078e00b1 */
[----:B------:R-:W-:-:S02]  /*77e0*/  FADD.FTZ R2, R195, R2 ;  /* 0x00000002c3027221 */ /* 0x000fc40000010000 */
[----:B------:R-:W-:Y:S01]  /*77f0*/  FADD.FTZ R0, R194, R0 ;  /* 0x00000000c2007221 */ /* 0x000fe20000010000 */
[----:B------:R-:W-:Y:S01]  /*7800*/  HMMA.16816.F32.BF16 R128, R4, R34, R128 ;  /* 0x000000220480723c */ /* 0x000fe20000041880 */
[----:B------:R-:W-:Y:S02]  /*7810*/  IMAD.MOV.U32 R225, RZ, RZ, R205 ;  /* 0x000000ffffe17224 */ /* 0x000fe400078e00cd */
[----:B------:R-:W-:Y:S02]  /*7820*/  FADD.FTZ R2, R206, R2 ;  /* 0x00000002ce027221 */ /* 0x000fe40000010000 */
[----:B------:R-:W-:-:S03]  /*7830*/  FADD.FTZ R0, R172, R0 ;  /* 0x00000000ac007221 */ /* 0x000fc60000010000 */
[----:B------:R-:W-:Y:S01]  /*7840*/  HMMA.16816.F32.BF16 R140, R4, R28, R140 ;  /* 0x0000001c048c723c */ /* 0x000fe2000004188c */
[----:B------:R-:W-:Y:S01]  /*7850*/  MOV R205, R176 ;  /* 0x000000b000cd7202 */ /* 0x000fe20000000f00 */
[----:B------:R-:W-:-:S06]  /*7860*/  FADD.FTZ R2, R173, R2 ;  /* 0x00000002ad027221 */ /* 0x000fcc0000010000 */
[C---:B------:R-:W-:Y:S08]  /*7870*/  HMMA.16816.F32.BF16 R144, R4.reuse, R30, R144 ;  /* 0x0000001e0490723c */ /* 0x040ff00000041890 */
[C---:B------:R-:W-:Y:S08]  /*7880*/  HMMA.16816.F32.BF16 R12, R4.reuse, R20, R12 ;  /* 0x00000014040c723c */ /* 0x040ff0000004180c */
[----:B------:R-:W-:Y:S07]  /*7890*/  HMMA.16816.F32.BF16 R8, R4, R22, R8 ;  /* 0x000000160408723c */ /* 0x000fee0000041808 */
[----:B------:R-:W-:-:S02]  /*78a0*/  FADD.FTZ R6, R208, R213 ;  /* 0x000000d5d0067221 */ /* 0x000fc40000010000 */
[----:B------:R-:W-:Y:S02]  /*78b0*/  FADD.FTZ R5, R174, R0 ;  /* 0x00000000ae057221 */ /* 0x000fe40000010000 */
[----:B------:R-:W-:Y:S02]  /*78c0*/  FADD.FTZ R6, R225, R6 ;  /* 0x00000006e1067221 */ /* 0x000fe40000010000 */
[----:B------:R-:W-:Y:S02]  /*78d0*/  FADD.FTZ R0, R69, R249 ;  /* 0x000000f945007221 */ /* 0x000fe40000010000 */
[----:B------:R-:W-:Y:S02]  /*78e0*/  FADD.FTZ R6, R252, R6 ;  /* 0x00000006fc067221 */ /* 0x000fe40000010000 */
[----:B------:R-:W-:Y:S02]  /*78f0*/  IMAD.MOV.U32 R176, RZ, RZ, R196 ;  /* 0x000000ffffb07224 */ /* 0x000fe400078e00c4 */
        /* <DEDUP_REMOVED lines=19> */
[----:B------:R-:W-:Y:S01]  /*7a30*/  FADD.FTZ R7, R201, R4 ;  /* 0x00000004c9077221 */ /* 0x000fe20000010000 */
[----:B------:R-:W-:Y:S01]  /*7a40*/  MOV R196, R215 ;  /* 0x000000d700c47202 */ /* 0x000fe20000000f00 */
[----:B------:R-:W-:Y:S01]  /*7a50*/  FADD.FTZ R4, R243, R2 ;  /* 0x00000002f3047221 */ /* 0x000fe20000010000 */
[----:B------:R1:W5:Y:S01]  /*7a60*/  LDL.LU R215, [R1+0x4c] ;  /* 0x00004c0001d77983 */ /* 0x0003620000300800 */
[----:B------:R-:W-:Y:S02]  /*7a70*/  FADD.FTZ R6, R203, R5 ;  /* 0x00000005cb067221 */ /* 0x000fe40000010000 */
[----:B------:R-:W-:Y:S01]  /*7a80*/  FADD.FTZ R5, R92, R0 ;  /* 0x000000005c057221 */ /* 0x000fe20000010000 */
[----:B------:R1:W5:Y:S01]  /*7a90*/  LDL.LU R214, [R1+0x48] ;  /* 0x0000480001d67983 */ /* 0x0003620000300800 */
[----:B------:R-:W-:Y:S02]  /*7aa0*/  FADD.FTZ R4, R91, R4 ;  /* 0x000000045b047221 */ /* 0x000fe40000010000 */
[----:B------:R-:W-:Y:S01]  /*7ab0*/  FADD.FTZ R2, R202, R6 ;  /* 0x00000006ca027221 */ /* 0x000fe20000010000 */
[----:B------:R1:W5:Y:S01]  /*7ac0*/  LDL.LU R213, [R1+0x44] ;  /* 0x0000440001d57983 */ /* 0x0003620000300800 */
[----:B------:R-:W-:-:S02]  /*7ad0*/  FADD.FTZ R0, R196, R7 ;  /* 0x00000007c4007221 */ /* 0x000fc40000010000 */
[----:B------:R-:W-:Y:S01]  /*7ae0*/  FADD.FTZ R5, R96, R5 ;  /* 0x0000000560057221 */ /* 0x000fe20000010000 */
[----:B------:R1:W5:Y:S01]  /*7af0*/  LDL.LU R208, [R1+0x40] ;  /* 0x0000400001d07983 */ /* 0x0003620000300800 */
        /* <DEDUP_REMOVED lines=45> */
[----:B---3--:R-:W-:Y:S02]  /*7dd0*/  FADD.FTZ R0, R37, R0 ;  /* 0x0000000025007221 */ /* 0x008fe40000010000 */
[----:B------:R-:W-:-:S02]  /*7de0*/  FADD.FTZ R5, R86, R4 ;  /* 0x0000000456057221 */ /* 0x000fc40000010000 */
[----:B------:R-:W-:Y:S02]  /*7df0*/  FADD.FTZ R4, R81, R7 ;  /* 0x0000000751047221 */ /* 0x000fe40000010000 */
[----:B------:R-:W-:Y:S02]  /*7e00*/  FADD.FTZ R2, R53, R6 ;  /* 0x0000000635027221 */ /* 0x000fe40000010000 */
[----:B----4-:R-:W-:Y:S02]  /*7e10*/  FADD.FTZ R0, R36, R0 ;  /* 0x0000000024007221 */ /* 0x010fe40000010000 */
[----:B------:R-:W-:Y:S02]  /*7e20*/  FADD.FTZ R5, R84, R5 ;  /* 0x0000000554057221 */ /* 0x000fe40000010000 */
[----:B------:R-:W-:Y:S02]  /*7e30*/  FADD.FTZ R4, R80, R4 ;  /* 0x0000000450047221 */ /* 0x000fe40000010000 */
[----:B------:R-:W-:-:S02]  /*7e40*/  FADD.FTZ R2, R52, R2 ;  /* 0x0000000234027221 */ /* 0x000fc40000010000 */
[----:B------:R-:W-:Y:S01]  /*7e50*/  FADD.FTZ R0, R32, R0 ;  /* 0x0000000020007221 */ /* 0x000fe20000010000 */
[----:B------:R1:W-:Y:S04]  /*7e60*/  STL [R1+0x8], R5 ;  /* 0x0000080501007387 */ /* 0x0003e80000100800 */
[----:B------:R1:W-:Y:S04]  /*7e70*/  STL [R1+0xc], R4 ;  /* 0x00000c0401007387 */ /* 0x0003e80000100800 */
[----:B------:R1:W-:Y:S04]  /*7e80*/  STL [R1+0x10], R2 ;  /* 0x0000100201007387 */ /* 0x0003e80000100800 */
[----:B------:R1:W-:Y:S01]  /*7e90*/  STL [R1+0x14], R0 ;  /* 0x0000140001007387 */ /* 0x0003e20000100800 */
[----:B------:R-:W-:Y:S01]  /*7ea0*/  UIMAD.WIDE.U32 UR14, UR7, UR4, URZ ;  /* 0x00000004070e72a5 */ /* 0x000fe2000f8e003f */
[----:B------:R-:W-:-:S02]  /*7eb0*/  PLOP3.LUT P0, PT, PT, PT, UP1, 0x40, 0x0 ;  /* 0x000000000000781c */ /* 0x000fc40003f0e818 */
[----:B------:R-:W-:Y:S01]  /*7ec0*/  F2FP.BF16.PACK_AB R160, R73, R67 ;  /* 0x0000004349a0723e */ /* 0x000fe200000010ff */
[----:B------:R-:W-:Y:S01]  /*7ed0*/  @UP2 USHF.R.U32.HI UR7, URZ, UR5, UR15 ;  /* 0x000000053f072299 */ /* 0x000fe2000801160f */
[----:B------:R-:W-:Y:S02]  /*7ee0*/  F2FP.BF16.PACK_AB R162, R52, R53 ;  /* 0x0000003534a2723e */ /* 0x000fe400000010ff */
[----:B------:R-:W-:Y:S02]  /*7ef0*/  F2FP.BF16.PACK_AB R161, R37, R46 ;  /* 0x0000002e25a1723e */ /* 0x000fe400000010ff */
[----:B------:R-:W-:Y:S01]  /*7f00*/  F2FP.BF16.PACK_AB R163, R32, R36 ;  /* 0x0000002420a3723e */ /* 0x000fe200000010ff */
[----:B------:R-:W-:-:S03]  /*7f10*/  UIADD3 UR4, UR6, UR7, URZ ;  /* 0x0000000706047290 */ /* 0x000fc6000fffe03f */
[----:B------:R-:W-:Y:S02]  /*7f20*/  ULDC UR7, c[0x0][0x328] ;  /* 0x0000ca0000077ab9 */ /* 0x000fe40000000800 */
[----:B------:R-:W-:Y:S01]  /*7f30*/  UIADD3 UR7, UR4, UR7, URZ ;  /* 0x0000000704077290 */ /* 0x000fe2000fffe03f */
[----:B------:R-:W-:Y:S01]  /*7f40*/  HMMA.16816.F32.BF16 R108, R160, R16, R108 ;  /* 0x00000010a06c723c */ /* 0x000fe2000004186c */
[----:B------:R-:W-:-:S07]  /*7f50*/  IADD3 R225, R242, -0x2, RZ ;  /* 0xfffffffef2e17810 */ /* 0x000fce0007ffe0ff */
[C---:B------:R-:W-:Y:S08]  /*7f60*/  HMMA.16816.F32.BF16 R112, R160.reuse, R18, R112 ;  /* 0x00000012a070723c */ /* 0x040ff00000041870 */
[C---:B------:R-:W-:Y:S08]  /*7f70*/  HMMA.16816.F32.BF16 R124, R160.reuse, R24, R124 ;  /* 0x00000018a07c723c */ /* 0x040ff0000004187c */
[C---:B------:R-:W-:Y:S08]  /*7f80*/  HMMA.16816.F32.BF16 R128, R160.reuse, R26, R128 ;  /* 0x0000001aa080723c */ /* 0x040ff00000041880 */
[C---:B------:R-:W-:Y:S08]  /*7f90*/  HMMA.16816.F32.BF16 R140, R160.reuse, R40, R140 ;  /* 0x00000028a08c723c */ /* 0x040ff0000004188c */
[C---:B------:R-:W-:Y:S08]  /*7fa0*/  HMMA.16816.F32.BF16 R144, R160.reuse, R42, R144 ;  /* 0x0000002aa090723c */ /* 0x040ff00000041890 */
[C---:B------:R-:W-:Y:S08]  /*7fb0*/  HMMA.16816.F32.BF16 R156, R160.reuse, R48, R12 ;  /* 0x00000030a09c723c */ /* 0x040ff0000004180c */
[----:B------:R-:W-:Y:S01]  /*7fc0*/  HMMA.16816.F32.BF16 R160, R160, R50, R8 ;  /* 0x00000032a0a0723c */ /* 0x000fe20000041808 */
[----:B------:R-:W-:Y:S07]  /*7fd0*/  @P0 BRA `(.L_x_161) ;  /* 0x0000015000000947 */ /* 0x000fee0003800000 */
[----:B-1----:R-:W-:Y:S01]  /*7fe0*/  ISETP.LT.AND P0, PT, RZ, UR4, PT ;  /* 0x00000004ff007c0c */ /* 0x002fe2000bf01270 */
[----:B------:R-:W-:-:S02]  /*7ff0*/  UIADD3 UR14, UR4, -0x1, URZ ;  /* 0xffffffff040e7890 */ /* 0x000fc4000fffe03f */
[----:B------:R-:W-:-:S10]  /*8000*/  ULDC UR6, c[0x0][0x32c] ;  /* 0x0000cb0000067ab9 */ /* 0x000fd40000000800 */
[----:B------:R-:W-:Y:S05]  /*8010*/  @P0 BRA `(.L_x_162) ;  /* 0x0000008000000947 */ /* 0x000fea0003800000 */
[----:B------:R-:W-:Y:S02]  /*8020*/  UISETP.NE.AND UP0, UPT, UR6, 0x1, UPT ;  /* 0x000000010600788c */ /* 0x000fe4000bf05270 */
[----:B------:R-:W-:-:S03]  /*8030*/  UIADD3 UR14, -UR4, URZ, URZ ;  /* 0x0000003f040e7290 */ /* 0x000fc6000fffe13f */
[----:B------:R-:W-:Y:S02]  /*8040*/  ULDC.64 UR4, c[0x0][0x330] ;  /* 0x0000cc0000047ab9 */ /* 0x000fe40000000a00 */
[----:B------:R-:W-:-:S07]  /*8050*/  UIMAD.WIDE.U32 UR16, UR14, UR4, URZ ;  /* 0x000000040e1072a5 */ /* 0x000fce000f8e003f */
[----:B------:R-:W-:Y:S02]  /*8060*/  @UP0 UMOV UR15, UR17 ;  /* 0x00000011000f0c82 */ /* 0x000fe40008000000 */
[----:B------:R-:W-:-:S04]  /*8070*/  @UP0 USHF.R.U32.HI UR14, URZ, UR5, UR15 ;  /* 0x000000053f0e0299 */ /* 0x000fc8000801160f */
[----:B------:R-:W-:Y:S01]  /*8080*/  ULOP3.LUT UR14, URZ, UR14, URZ, 0x33, !UPT ;  /* 0x0000000e3f0e7292 */ /* 0x000fe2000f8e333f */
[----:B------:R-:W-:Y:S05]  /*8090*/  BRA `(.L_x_163) ;  /* 0x0000005000007947 */ /* 0x000fea0003800000 */
.L_x_162:
[----:B------:R-:W-:Y:S02]  /*80a0*/  UISETP.NE.AND UP0, UPT, UR6, 0x1, UPT ;  /* 0x000000010600788c */ /* 0x000fe4000bf05270 */
[----:B------:R-:W-:Y:S02]  /*80b0*/  ULDC.64 UR4, c[0x0][0x330] ;  /* 0x0000cc0000047ab9 */ /* 0x000fe40000000a00 */
[----:B------:R-:W-:-:S07]  /*80c0*/  UIMAD.WIDE.U32 UR16, UR14, UR4, URZ ;  /* 0x000000040e1072a5 */ /* 0x000fce000f8e003f */
[----:B------:R-:W-:Y:S02]  /*80d0*/  @UP0 UMOV UR15, UR17 ;  /* 0x00000011000f0c82 */ /* 0x000fe40008000000 */
[----:B------:R-:W-:Y:S02]  /*80e0*/  @UP0 USHF.R.U32.HI UR14, URZ, UR5, UR15 ;  /* 0x000000053f0e0299 */ /* 0x000fe4000801160f */
.L_x_163:
[----:B------:R-:W-:Y:S02]  /*80f0*/  ULDC UR4, c[0x0][0x32c] ;  /* 0x0000cb0000047ab9 */ /* 0x000fe40000000800 */
[----:B------:R-:W-:-:S04]  /*8100*/  UIMAD UR4, UR14, UR6, UR4 ;  /* 0x000000060e0472a4 */ /* 0x000fc8000f8e0204 */
[----:B------:R-:W-:-:S04]  /*8110*/  UISETP.LT.AND UP0, UPT, UR7, UR4, UPT ;  /* 0x000000040700728c */ /* 0x000fc8000bf01270 */
[----:B------:R-:W-:-:S04]  /*8120*/  USEL UR7, UR7, UR4, UP0 ;  /* 0x0000000407077287 */ /* 0x000fc80008000000 */
.L_x_161:
[----:B-1----:R-:W-:-:S04]  /*8130*/  UIMAD.WIDE UR4, UR7, 0x2aaaaaab, URZ ;  /* 0x2aaaaaab070478a5 */ /* 0x002fc8000f8e023f */
[----:B------:R-:W-:-:S04]  /*8140*/  USHF.R.U32.HI UR4, URZ, 0x1f, UR5 ;  /* 0x0000001f3f047899 */ /* 0x000fc80008011605 */
[----:B------:R-:W-:-:S04]  /*8150*/  ULEA.HI.SX32 UR4, UR5, UR4, 0x1c ;  /* 0x0000000405047291 */ /* 0x000fc8000f8fe23f */
[----:B------:R-:W-:-:S04]  /*8160*/  UISETP.LT.AND UP0, UPT, UR8, UR4, UPT ;  /* 0x000000040800728c */ /* 0x000fc8000bf01270 */
[----:B------:R-:W-:-:S06]  /*8170*/  USEL UR4, UR8, UR4, !UP0 ;  /* 0x0000000408047287 */ /* 0x000fcc000c000000 */
[----:B------:R-:W-:-:S13]  /*8180*/  ISETP.GE.AND P0, PT, R225, UR4, PT ;  /* 0x00000004e1007c0c */ /* 0x000fda000bf06270 */
[----:B------:R-:W-:Y:S05]  /*8190*/  @!P0 BRA `(.L_x_164) ;  /* 0x000067b000008947 */ /* 0x000fea0003800000 */
[----:B------:R-:W2:Y:S01]  /*81a0*/  LDL R0, [R1+0x1c] ;  /* 0x00001c0001007983 */ /* 0x000ea20000100800 */
[----:B------:R-:W-:Y:S01]  /*81b0*/  PLOP3.LUT P1, PT, PT, PT, UP2, 0x80, 0x0 ;  /* 0x000000000000781c */ /* 0x000fe20003f2f028 */
[----:B------:R-:W-:Y:S01]  /*81c0*/  IMAD.MOV.U32 R101, RZ, RZ, R71 ;  /* 0x000000ffff657224 */ /* 0x000fe200078e0047 */
[----:B------:R-:W-:Y:S01]  /*81d0*/  PLOP3.LUT P0, PT, PT, PT, UP2, 0x80, 0x0 ;  /* 0x000000000000781c */ /* 0x000fe20003f0f028 */
[----:B------:R-:W-:Y:S01]  /*81e0*/  IMAD.MOV.U32 R100, RZ, RZ, R72 ;  /* 0x000000ffff647224 */ /* 0x000fe200078e0048 */
[----:B------:R-:W-:Y:S01]  /*81f0*/  MOV R103, R3 ;  /* 0x0000000300677202 */ /* 0x000fe20000000f00 */
[----:B------:R-:W-:-:S08]  /*8200*/  IMAD.MOV.U32 R102, RZ, RZ, R70 ;  /* 0x000000ffff667224 */ /* 0x000fd000078e0046 */
[----:B--2---:R-:W-:-:S05]  /*8210*/  @P1 IMAD.HI.U32 R0, R0, c[0x0][0x2c8], RZ ;  /* 0x0000b20000001a27 */ /* 0x004fca00078e00ff */
[----:B------:R-:W-:-:S05]  /*8220*/  @P0 SHF.R.U32.HI R0, RZ, c[0x0][0x2cc], R0 ;  /* 0x0000b300ff000a19 */ /* 0x000fca0000011600 */
[----:B------:R1:W-:Y:S02]  /*8230*/  @P0 STL [R1], R0 ;  /* 0x0000000001000387 */ /* 0x0003e40000100800 */
.L_x_181:
[----:B------:R-:W-:Y:S04]  /*8240*/  DEPBAR.LE SB0, 0x0 ;  /* 0x000080000000791a */ /* 0x000fe80000000000 */
[----:B------:R-:W-:Y:S01]  /*8250*/  BAR.SYNC.DEFER_BLOCKING 0x0 ;  /* 0x0000000000007b1d */ /* 0x000fe20000010000 */
[C---:B------:R-:W-:Y:S02]  /*8260*/  ISETP.LT.AND P0, PT, R225.reuse, UR8, PT ;  /* 0x00000008e1007c0c */ /* 0x040fe4000bf01270 */
[----:B------:R-:W-:Y:S02]  /*8270*/  MOV R228, c[0x0][0x1e0] ;  /* 0x0000780000e47a02 */ /* 0x000fe40000000f00 */
[----:B------:R-:W-:Y:S09]  /*8280*/  MOV R230, c[0x0][0x1e4] ;  /* 0x0000790000e67a02 */ /* 0x000ff20000000f00 */
[----:B-1----:R-:W-:Y:S05]  /*8290*/  @!P0 SHF.R.S32.HI R0, RZ, 0x1f, R225 ;  /* 0x0000001fff008819 */ /* 0x002fea00000114e1 */
[----:B------:R-:W-:Y:S04]  /*82a0*/  @!P0 IMAD R0, R0, c[0x0][0x208], RZ ;  /* 0x0000820000008a24 */ /* 0x000fe800078e02ff */
[C---:B------:R-:W-:Y:S01]  /*82b0*/  @!P0 IMAD R0, R225.reuse, c[0x0][0x20c], R0 ;  /* 0x00008300e1008a24 */ /* 0x040fe200078e0200 */
[----:B-----5:R-:W-:Y:S08]  /*82c0*/  LDSM.16.M88.4 R96, [R215+0x6100] ;  /* 0x00610000d760783b */ /* 0x020ff00000000200 */
[----:B------:R-:W1:Y:S08]  /*82d0*/  LDSM.16.M88.4 R16, [R208+0x3100] ;  /* 0x00310000d010783b */ /* 0x000e700000000200 */
[----:B------:R-:W2:Y:S08]  /*82e0*/  LDSM.16.M88.4 R92, [R215+0x8100] ;  /* 0x00810000d75c783b */ /* 0x000eb00000000200 */
[----:B------:R-:W3:Y:S06]  /*82f0*/  LDL.64 R194, [R1+0x30] ;  /* 0x0000300001c27983 */ /* 0x000eec0000100a00 */
[----:B------:R-:W3:Y:S06]  /*8300*/  LDL.64 R2, [R1+0x38] ;  /* 0x0000380001027983 */ /* 0x000eec0000100a00 */
[----:B------:R-:W4:Y:S08]  /*8310*/  LDSM.16.M88.4 R32, [R208+0x3900] ;  /* 0x00390000d020783b */ /* 0x000f300000000200 */
[----:B------:R-:W1:Y:S08]  /*8320*/  LDSM.16.M88.4 R48, [R208+0x4100] ;  /* 0x00410000d030783b */ /* 0x000e700000000200 */
[----:B------:R-:W1:Y:S08]  /*8330*/  LDSM.16.M88.4 R64, [R208+0x4900] ;  /* 0x00490000d040783b */ /* 0x000e700000000200 */
[----:B------:R-:W1:Y:S08]  /*8340*/  LDSM.16.M88.4 R80, [R208+0x5100] ;  /* 0x00510000d050783b */ /* 0x000e700000000200 */
[----:B------:R-:W1:Y:S08]  /*8350*/  LDSM.16.M88.4 R168, [R208+0x5900] ;  /* 0x00590000d0a8783b */ /* 0x000e700000000200 */
[----:B------:R-:W-:Y:S08]  /*8360*/  LDSM.16.M88.4 R172, [R218+0x6100] ;  /* 0x00610000daac783b */ /* 0x000ff00000000200 */
[----:B------:R-:W4:Y:S08]  /*8370*/  LDSM.16.M88.4 R176, [R219] ;  /* 0x00000000dbb0783b */ /* 0x000f300000000200 */
[----:B------:R-:W4:Y:S08]  /*8380*/  LDSM.16.M88.4 R180, [R218+0x8100] ;  /* 0x00810000dab4783b */ /* 0x000f300000000200 */
[----:B------:R-:W3:Y:S08]  /*8390*/  LDSM.16.M88.4 R184, [R224] ;  /* 0x00000000e0b8783b */ /* 0x000ef00000000200 */
[----:B------:R-:W3:Y:S06]  /*83a0*/  LDL.64 R242, [R1+0x28] ;  /* 0x0000280001f27983 */ /* 0x000eec0000100a00 */
[----:B------:R-:W3:Y:S01]  /*83b0*/  LDSM.16.M88.4 R188, [R223] ;  /* 0x00000000dfbc783b */ /* 0x000ee20000000200 */
[-C--:B-1----:R-:W-:Y:S08]  /*83c0*/  HMMA.16816.F32.BF16 R4, R96, R16.reuse, RZ ;  /* 0x000000106004723c */ /* 0x082ff000000418ff */
[C---:B--2---:R-:W-:Y:S08]  /*83d0*/  HMMA.16816.F32.BF16 R8, R92.reuse, R16, RZ ;  /* 0x000000105c08723c */ /* 0x044ff000000418ff */
[-C--:B------:R-:W-:Y:S08]  /*83e0*/  HMMA.16816.F32.BF16 R12, R92, R18.reuse, RZ ;  /* 0x000000125c0c723c */ /* 0x080ff000000418ff */
[C---:B------:R-:W-:Y:S08]  /*83f0*/  HMMA.16816.F32.BF16 R16, R96.reuse, R18, RZ ;  /* 0x000000126010723c */ /* 0x040ff000000418ff */
[-C--:B----4-:R-:W-:Y:S08]  /*8400*/  HMMA.16816.F32.BF16 R20, R96, R32.reuse, RZ ;  /* 0x000000206014723c */ /* 0x090ff000000418ff */
        /* <DEDUP_REMOVED lines=18> */
[----:B------:R-:W-:Y:S01]  /*8530*/  HMMA.16816.F32.BF16 R96, R96, R170, RZ ;  /* 0x000000aa6060723c */ /* 0x000fe200000418ff */
[----:B------:R-:W1:Y:S07]  /*8540*/  LDSM.16.M88.4 R168, [R222] ;  /* 0x00000000dea8783b */ /* 0x000e6e0000000200 */
[-C--:B------:R-:W-:Y:S08]  /*8550*/  HMMA.16816.F32.BF16 R4, R172, R176.reuse, R4 ;  /* 0x000000b0ac04723c */ /* 0x080ff00000041804 */
[C---:B------:R-:W-:Y:S07]  /*8560*/  HMMA.16816.F32.BF16 R8, R180.reuse, R176, R8 ;  /* 0x000000b0b408723c */ /* 0x040fee0000041808 */
[----:B------:R-:W-:Y:S01]  /*8570*/  @!P0 IMAD.WIDE.U32 R176, R225, c[0x0][0x208], RZ ;  /* 0x00008200e1b08a25 */ /* 0x000fe200078e00ff */
[-C--:B------:R-:W-:Y:S04]  /*8580*/  HMMA.16816.F32.BF16 R12, R180, R178.reuse, R12 ;  /* 0x000000b2b40c723c */ /* 0x080fe8000004180c */
[----:B------:R-:W-:Y:S02]  /*8590*/  @!P0 IADD3 R0, R177, R0, RZ ;  /* 0x00000000b1008210 */ /* 0x000fe40007ffe0ff */
[----:B---3--:R-:W-:Y:S02]  /*85a0*/  @!P0 MOV R3, R195 ;  /* 0x000000c300038202 */ /* 0x008fe40000000f00 */
[C---:B------:R-:W-:Y:S04]  /*85b0*/  HMMA.16816.F32.BF16 R16, R172.reuse, R178, R16 ;  /* 0x000000b2ac10723c */ /* 0x040fe80000041810 */
[----:B------:R-:W-:Y:S02]  /*85c0*/  @!P0 IMAD.WIDE.U32 R2, R176, 0x60, R2 ;  /* 0x00000060b0028825 */ /* 0x000fe400078e0002 */
[----:B------:R-:W2:Y:S02]  /*85d0*/  LDSM.16.M88.4 R176, [R221] ;  /* 0x00000000ddb0783b */ /* 0x000ea40000000200 */
[-C--:B------:R-:W-:Y:S04]  /*85e0*/  HMMA.16816.F32.BF16 R20, R172, R184.reuse, R20 ;  /* 0x000000b8ac14723c */ /* 0x080fe80000041814 */
[----:B------:R-:W-:Y:S01]  /*85f0*/  @!P0 LEA R192, P1, R2, c[0x0][0x1f8], 0x1 ;  /* 0x00007e0002c08a11 */ /* 0x000fe200078208ff */
[----:B------:R-:W-:Y:S03]  /*8600*/  @!P0 IMAD R0, R0, 0x60, RZ ;  /* 0x0000006000008824 */ /* 0x000fe600078e02ff */
[C---:B------:R-:W-:Y:S04]  /*8610*/  HMMA.16816.F32.BF16 R24, R180.reuse, R184, R24 ;  /* 0x000000b8b418723c */ /* 0x040fe80000041818 */
[----:B------:R-:W-:Y:S04]  /*8620*/  @!P0 IADD3 R0, R3, R0, RZ ;  /* 0x0000000003008210 */ /* 0x000fe80007ffe0ff */
[-C--:B------:R-:W-:Y:S04]  /*8630*/  HMMA.16816.F32.BF16 R28, R180, R186.reuse, R28 ;  /* 0x000000bab41c723c */ /* 0x080fe8000004181c */
[----:B------:R-:W-:Y:S04]  /*8640*/  @!P0 LEA.HI.X R193, R2, c[0x0][0x1fc], R0, 0x1, P1 ;  /* 0x00007f0002c18a11 */ /* 0x000fe800008f0c00 */
[C---:B------:R-:W-:Y:S01]  /*8650*/  HMMA.16816.F32.BF16 R32, R172.reuse, R186, R32 ;  /* 0x000000baac20723c */ /* 0x040fe20000041820 */
[----:B------:R-:W3:Y:S07]  /*8660*/  LDSM.16.M88.4 R184, [R220] ;  /* 0x00000000dcb8783b */ /* 0x000eee0000000200 */
[-C--:B------:R-:W-:Y:S01]  /*8670*/  HMMA.16816.F32.BF16 R36, R172, R188.reuse, R36 ;  /* 0x000000bcac24723c */ /* 0x080fe20000041824 */
[----:B------:R-:W-:Y:S01]  /*8680*/  @!PT LDS RZ, [RZ] ;  /* 0x00000000fffff984 */ /* 0x000fe20000000800 */
[----:B------:R-:W-:Y:S01]  /*8690*/  @!PT LDS RZ, [RZ] ;  /* 0x00000000fffff984 */ /* 0x000fe20000000800 */
[----:B------:R-:W-:Y:S01]  /*86a0*/  @!PT LDS RZ, [RZ] ;  /* 0x00000000fffff984 */ /* 0x000fe20000000800 */
[----:B------:R4:W-:Y:S07]  /*86b0*/  @!P0 LDGSTS.E.BYPASS.LTC128B.128 [R227+0x100], [R192.64], !P6 ;  /* 0x00100000c0e38fae */ /* 0x0009ee000f101d4c */
[C---:B------:R-:W-:Y:S08]  /*86c0*/  HMMA.16816.F32.BF16 R40, R180.reuse, R188, R40 ;  /* 0x000000bcb428723c */ /* 0x040ff00000041828 */
[-C--:B------:R-:W-:Y:S08]  /*86d0*/  HMMA.16816.F32.BF16 R44, R180, R190.reuse, R44 ;  /* 0x000000beb42c723c */ /* 0x080ff0000004182c */
[C---:B------:R-:W-:Y:S07]  /*86e0*/  HMMA.16816.F32.BF16 R48, R172.reuse, R190, R48 ;  /* 0x000000beac30723c */ /* 0x040fee0000041830 */
[----:B------:R-:W-:Y:S01]  /*86f0*/  @!P0 IADD3 R190, P2, R192, UR10, RZ ;  /* 0x0000000ac0be8c10 */ /* 0x000fe2000ff5e0ff */
[-C--:B-1----:R-:W-:Y:S04]  /*8700*/  HMMA.16816.F32.BF16 R52, R172, R168.reuse, R52 ;  /* 0x000000a8ac34723c */ /* 0x082fe80000041834 */
[----:B------:R-:W-:Y:S02]  /*8710*/  @!P0 IADD3.X R191, R193, UR9, RZ, P2, !PT ;  /* 0x00000009c1bf8c10 */ /* 0x000fe400097fe4ff */
[----:B------:R-:W-:Y:S02]  /*8720*/  @!P0 IADD3 R188, P1, R190, UR10, RZ ;  /* 0x0000000abebc8c10 */ /* 0x000fe4000ff3e0ff */
[C---:B------:R-:W-:Y:S01]  /*8730*/  HMMA.16816.F32.BF16 R56, R180.reuse, R168, R56 ;  /* 0x000000a8b438723c */ /* 0x040fe20000041838 */
[----:B------:R1:W-:Y:S03]  /*8740*/  @!P0 LDGSTS.E.BYPASS.LTC128B.128 [R227+0x900], [R190.64], !P6 ;  /* 0x00900000bee38fae */ /* 0x0003e6000f101d4c */
[----:B------:R-:W-:Y:S03]  /*8750*/  @!P0 IADD3.X R189, R191, UR9, RZ, P1, !PT ;  /* 0x00000009bfbd8c10 */ /* 0x000fe60008ffe4ff */
[----:B------:R-:W-:Y:S01]  /*8760*/  @!P0 IADD3 R168, P3, R188, UR10, RZ ;  /* 0x0000000abca88c10 */ /* 0x000fe2000ff7e0ff */
[-C--:B------:R-:W-:Y:S01]  /*8770*/  HMMA.16816.F32.BF16 R60, R180, R170.reuse, R60 ;  /* 0x000000aab43c723c */ /* 0x080fe2000004183c */
[----:B------:R1:W-:Y:S03]  /*8780*/  @!P0 LDGSTS.E.BYPASS.LTC128B.128 [R227+0x1100], [R188.64], !P6 ;  /* 0x01100000bce38fae */ /* 0x0003e6000f101d4c */
[----:B------:R-:W-:Y:S02]  /*8790*/  @!P0 IADD3.X R169, R189, UR9, RZ, P3, !PT ;  /* 0x00000009bda98c10 */ /* 0x000fe40009ffe4ff */
[----:B------:R-:W-:Y:S02]  /*87a0*/  @!P0 IADD3 R2, P2, R168, UR10, RZ ;  /* 0x0000000aa8028c10 */ /* 0x000fe4000ff5e0ff */
[C---:B------:R-:W-:Y:S01]  /*87b0*/  HMMA.16816.F32.BF16 R64, R172.reuse, R170, R64 ;  /* 0x000000aaac40723c */ /* 0x040fe20000041840 */
[----:B------:R3:W-:Y:S01]  /*87c0*/  @!P0 LDGSTS.E.BYPASS.LTC128B.128 [R227+0x1900], [R168.64], !P6 ;  /* 0x01900000a8e38fae */ /* 0x0007e2000f101d4c */
[----:B------:R-:W-:Y:S02]  /*87d0*/  PLOP3.LUT P3, PT, PT, PT, UP2, 0x80, 0x0 ;  /* 0x000000000000781c */ /* 0x000fe40003f6f028 */
[----:B------:R-:W-:Y:S02]  /*87e0*/  @!P0 IADD3.X R3, R169, UR9, RZ, P2, !PT ;  /* 0x00000009a9038c10 */ /* 0x000fe400097fe4ff */
[----:B----4-:R-:W-:Y:S02]  /*87f0*/  @!P0 IADD3 R192, P1, R2, UR10, RZ ;  /* 0x0000000a02c08c10 */ /* 0x010fe4000ff3e0ff */
[-C--:B--2---:R-:W-:Y:S01]  /*8800*/  HMMA.16816.F32.BF16 R68, R172, R176.reuse, R68 ;  /* 0x000000b0ac44723c */ /* 0x084fe20000041844 */
[----:B------:R2:W-:Y:S03]  /*8810*/  @!P0 LDGSTS.E.BYPASS.LTC128B.128 [R227+0x2100], [R2.64], !P6 ;  /* 0x0210000002e38fae */ /* 0x0005e6000f101d4c */
[----:B------:R-:W-:Y:S04]  /*8820*/  @!P0 IADD3.X R193, R3, UR9, RZ, P1, !PT ;  /* 0x0000000903c18c10 */ /* 0x000fe80008ffe4ff */
[C---:B------:R-:W-:Y:S01]  /*8830*/  HMMA.16816.F32.BF16 R72, R180.reuse, R176, R72 ;  /* 0x000000b0b448723c */ /* 0x040fe20000041848 */
[----:B------:R4:W-:Y:S03]  /*8840*/  @!P0 LDGSTS.E.BYPASS.LTC128B.128 [R227+0x2900], [R192.64], !P6 ;  /* 0x02900000c0e38fae */ /* 0x0009e6000f101d4c */
[C---:B------:R-:W-:Y:S04]  /*8850*/  ISETP.GT.AND P0, PT, R225.reuse, UR8, PT ;  /* 0x00000008e1007c0c */ /* 0x040fe8000bf04270 */
[-C--:B------:R-:W-:Y:S01]  /*8860*/  HMMA.16816.F32.BF16 R76, R180, R178.reuse, R76 ;  /* 0x000000b2b44c723c */ /* 0x080fe2000004184c */
[----:B-1----:R-:W-:Y:S07]  /*8870*/  LDSM.16.M88.4 R188, [R214+0x3100] ;  /* 0x00310000d6bc783b */ /* 0x002fee0000000200 */
[C---:B------:R-:W-:Y:S01]  /*8880*/  HMMA.16816.F32.BF16 R80, R172.reuse, R178, R80 ;  /* 0x000000b2ac50723c */ /* 0x040fe20000041850 */
[----:B------:R-:W0:Y:S03]  /*8890*/  LDGDEPBAR ;  /* 0x00000000000079af */ /* 0x000e260000000000 */
[----:B------:R-:W-:Y:S04]  /*88a0*/  @P0 IADD3 R0, R225, -0x1, RZ ;  /* 0xffffffffe1000810 */ /* 0x000fe80007ffe0ff */
[-C--:B---3--:R-:W-:Y:S01]  /*88b0*/  HMMA.16816.F32.BF16 R84, R172, R184.reuse, R84 ;  /* 0x000000b8ac54723c */ /* 0x088fe20000041854 */
[----:B------:R-:W1:Y:S03]  /*88c0*/  LDSM.16.M88.4 R168, [R216+0x6100] ;  /* 0x00610000d8a8783b */ /* 0x000e660000000200 */
[----:B--2---:R-:W-:Y:S04]  /*88d0*/  @P0 SHF.R.S32.HI R2, RZ, 0x1f, R0 ;  /* 0x0000001fff020819 */ /* 0x004fe80000011400 */
[C---:B------:R-:W-:Y:S01]  /*88e0*/  HMMA.16816.F32.BF16 R88, R180.reuse, R184, R88 ;  /* 0x000000b8b458723c */ /* 0x040fe20000041858 */
[----:B----4-:R-:W2:Y:S03]  /*88f0*/  LDSM.16.M88.4 R192, [R216+0x8100] ;  /* 0x00810000d8c0783b */ /* 0x010ea60000000200 */
[----:B------:R-:W-:Y:S04]  /*8900*/  @P0 IMAD R2, R2, c[0x0][0x1e0], RZ ;  /* 0x0000780002020a24 */ /* 0x000fe800078e02ff */
[-C--:B------:R-:W-:Y:S01]  /*8910*/  HMMA.16816.F32.BF16 R92, R180, R186.reuse, R92 ;  /* 0x000000bab45c723c */ /* 0x080fe2000004185c */
[----:B------:R-:W3:Y:S03]  /*8920*/  LDSM.16.M88.4 R196, [R214+0x3900] ;  /* 0x00390000d6c4783b */ /* 0x000ee60000000200 */
[----:B------:R-:W-:Y:S04]  /*8930*/  @P0 IMAD R2, R0, c[0x0][0x1e4], R2 ;  /* 0x0000790000020a24 */ /* 0x000fe800078e0202 */
[----:B------:R-:W-:Y:S01]  /*8940*/  HMMA.16816.F32.BF16 R96, R172, R186, R96 ;  /* 0x000000baac60723c */ /* 0x000fe20000041860 */
[----:B------:R-:W4:Y:S08]  /*8950*/  LDSM.16.M88.4 R200, [R214+0x4100] ;  /* 0x00410000d6c8783b */ /* 0x000f300000000200 */
[----:B------:R-:W3:Y:S08]  /*8960*/  LDSM.16.M88.4 R176, [R214+0x4900] ;  /* 0x00490000d6b0783b */ /* 0x000ef00000000200 */
[----:B------:R-:W4:Y:S01]  /*8970*/  LDSM.16.M88.4 R180, [R214+0x5100] ;  /* 0x00510000d6b4783b */ /* 0x000f220000000200 */
[-C--:B-1----:R-:W-:Y:S07]  /*8980*/  HMMA.16816.F32.BF16 R4, R168, R188.reuse, R4 ;  /* 0x000000bca804723c */ /* 0x082fee0000041804 */
[----:B------:R-:W1:Y:S01]  /*8990*/  LDSM.16.M88.4 R204, [R214+0x5900] ;  /* 0x00590000d6cc783b */ /* 0x000e620000000200 */
[C---:B--2---:R-:W-:Y:S07]  /*89a0*/  HMMA.16816.F32.BF16 R8, R192.reuse, R188, R8 ;  /* 0x000000bcc008723c */ /* 0x044fee0000041808 */
[----:B------:R-:W-:Y:S01]  /*89b0*/  LDSM.16.M88.4 R172, [R217+0x6100] ;  /* 0x00610000d9ac783b */ /* 0x000fe20000000200 */
[-C--:B------:R-:W-:Y:S07]  /*89c0*/  HMMA.16816.F32.BF16 R12, R192, R190.reuse, R12 ;  /* 0x000000bec00c723c */ /* 0x080fee000004180c */
[----:B------:R-:W2:Y:S01]  /*89d0*/  LDSM.16.M88.4 R184, [R213] ;  /* 0x00000000d5b8783b */ /* 0x000ea20000000200 */
[C---:B------:R-:W-:Y:S07]  /*89e0*/  HMMA.16816.F32.BF16 R16, R168.reuse, R190, R16 ;  /* 0x000000bea810723c */ /* 0x040fee0000041810 */
[----:B------:R-:W1:Y:S01]  /*89f0*/  LDSM.16.M88.4 R188, [R217+0x8100] ;  /* 0x00810000d9bc783b */ /* 0x000e620000000200 */
[-C--:B---3--:R-:W-:Y:S08]  /*8a00*/  HMMA.16816.F32.BF16 R20, R168, R196.reuse, R20 ;  /* 0x000000c4a814723c */ /* 0x088ff00000041814 */
[C---:B------:R-:W-:Y:S08]  /*8a10*/  HMMA.16816.F32.BF16 R24, R192.reuse, R196, R24 ;  /* 0x000000c4c018723c */ /* 0x040ff00000041818 */
[-C--:B------:R-:W-:Y:S08]  /*8a20*/  HMMA.16816.F32.BF16 R28, R192, R198.reuse, R28 ;  /* 0x000000c6c01c723c */ /* 0x080ff0000004181c */
[C---:B------:R-:W-:Y:S08]  /*8a30*/  HMMA.16816.F32.BF16 R32, R168.reuse, R198, R32 ;  /* 0x000000c6a820723c */ /* 0x040ff00000041820 */
[-C--:B----4-:R-:W-:Y:S08]  /*8a40*/  HMMA.16816.F32.BF16 R36, R168, R200.reuse, R36 ;  /* 0x000000c8a824723c */ /* 0x090ff00000041824 */
        /* <DEDUP_REMOVED lines=11> */
[-C--:B-1----:R-:W-:Y:S08]  /*8b00*/  HMMA.16816.F32.BF16 R84, R168, R204.reuse, R84 ;  /* 0x000000cca854723c */ /* 0x082ff00000041854 */
[C---:B------:R-:W-:Y:S08]  /*8b10*/  HMMA.16816.F32.BF16 R88, R192.reuse, R204, R88 ;  /* 0x000000ccc058723c */ /* 0x040ff00000041858 */
[-C--:B------:R-:W-:Y:S08]  /*8b20*/  HMMA.16816.F32.BF16 R92, R192, R206.reuse, R92 ;  /* 0x000000cec05c723c */ /* 0x080ff0000004185c */
[----:B------:R-:W-:Y:S08]  /*8b30*/  HMMA.16816.F32.BF16 R96, R168, R206, R96 ;  /* 0x000000cea860723c */ /* 0x000ff00000041860 */
[-C--:B--2---:R-:W-:Y:S08]  /*8b40*/  HMMA.16816.F32.BF16 R4, R172, R184.reuse, R4 ;  /* 0x000000b8ac04723c */ /* 0x084ff00000041804 */
[C---:B------:R-:W-:Y:S08]  /*8b50*/  HMMA.16816.F32.BF16 R8, R188.reuse, R184, R8 ;  /* 0x000000b8bc08723c */ /* 0x040ff00000041808 */
        /* <DEDUP_REMOVED lines=14> */
[----:B------:R-:W3:Y:S01]  /*8c40*/  MUFU.TANH R245, R14 ;  /* 0x0000000e00f57308 */ /* 0x000ee20000002400 */
[----:B------:R-:W-:Y:S02]  /*8c50*/  FMUL.FTZ R12, R12, c[0x0][0x320] ;  /* 0x0000c8000c0c7a20 */ /* 0x000fe40000410000 */
[----:B------:R-:W-:Y:S02]  /*8c60*/  FMUL.FTZ R13, R13, c[0x0][0x320] ;  /* 0x0000c8000d0d7a20 */ /* 0x000fe40000410000 */
[----:B------:R-:W-:Y:S02]  /*8c70*/  FMUL.FTZ R16, R16, c[0x0][0x320] ;  /* 0x0000c80010107a20 */ /* 0x000fe40000410000 */
[----:B------:R-:W-:Y:S02]  /*8c80*/  FMUL.FTZ R17, R17, c[0x0][0x320] ;  /* 0x0000c80011117a20 */ /* 0x000fe40000410000 */
[----:B------:R-:W-:Y:S01]  /*8c90*/  FMUL.FTZ R18, R18, c[0x0][0x320] ;  /* 0x0000c80012127a20 */ /* 0x000fe20000410000 */
[----:B------:R-:W4:Y:S01]  /*8ca0*/  MUFU.TANH R239, R6 ;  /* 0x0000000600ef7308 */ /* 0x000f220000002400 */
[----:B------:R-:W-:Y:S09]  /*8cb0*/  FMUL.FTZ R19, R19, c[0x0][0x320] ;  /* 0x0000c80013137a20 */ /* 0x000ff20000410000 */
[----:B------:R1:W1:Y:S10]  /*8cc0*/  MUFU.TANH R244, R15 ;  /* 0x0000000f00f47308 */ /* 0x0002740000002400 */
[----:B------:R2:W2:Y:S10]  /*8cd0*/  MUFU.TANH R229, R7 ;  /* 0x0000000700e57308 */ /* 0x0004b40000002400 */
[----:B------:R-:W3:Y:S01]  /*8ce0*/  MUFU.TANH R246, R8 ;  /* 0x0000000800f67308 */ /* 0x000ee20000002400 */
[----:B-1----:R-:W3:Y:S09]  /*8cf0*/  LDL.64 R14, [R1+0x20] ;  /* 0x00002000010e7983 */ /* 0x002ef20000100a00 */
[----:B------:R-:W1:Y:S01]  /*8d00*/  MUFU.TANH R240, R9 ;  /* 0x0000000900f07308 */ /* 0x000e620000002400 */
[----:B--2---:R-:W2:Y:S09]  /*8d10*/  LDSM.16.M88.4 R4, [R213+0x800] ;  /* 0x00080000d504783b */ /* 0x004eb20000000200 */
[----:B------:R-:W1:Y:S10]  /*8d20*/  MUFU.TANH R251, R10 ;  /* 0x0000000a00fb7308 */ /* 0x000e740000002400 */
[----:B------:R1:W1:Y:S10]  /*8d30*/  MUFU.TANH R249, R11 ;  /* 0x0000000b00f97308 */ /* 0x0002740000002400 */
[----:B------:R-:W3:Y:S10]  /*8d40*/  MUFU.TANH R238, R12 ;  /* 0x0000000c00ee7308 */ /* 0x000ef40000002400 */
[----:B------:R-:W3:Y:S01]  /*8d50*/  MUFU.TANH R237, R13 ;  /* 0x0000000d00ed7308 */ /* 0x000ee20000002400 */
[----:B-1----:R-:W1:Y:S01]  /*8d60*/  LDSM.16.M88.4 R8, [R213+0x1000] ;  /* 0x00100000d508783b */ /* 0x002e620000000200 */
[-C--:B--2---:R-:W-:Y:S08]  /*8d70*/  HMMA.16816.F32.BF16 R20, R172, R4.reuse, R20 ;  /* 0x00000004ac14723c */ /* 0x084ff00000041814 */
[----:B------:R-:W2:Y:S01]  /*8d80*/  MUFU.TANH R16, R16 ;  /* 0x0000001000107308 */ /* 0x000ea20000002400 */
[C---:B------:R-:W-:Y:S09]  /*8d90*/  HMMA.16816.F32.BF16 R24, R188.reuse, R4, R24 ;  /* 0x00000004bc18723c */ /* 0x040ff20000041818 */
[----:B------:R-:W1:Y:S01]  /*8da0*/  MUFU.TANH R17, R17 ;  /* 0x0000001100117308 */ /* 0x000e620000002400 */
[-C--:B------:R-:W-:Y:S08]  /*8db0*/  HMMA.16816.F32.BF16 R28, R188, R6.reuse, R28 ;  /* 0x00000006bc1c723c */ /* 0x080ff0000004181c */
[C---:B------:R-:W-:Y:S01]  /*8dc0*/  HMMA.16816.F32.BF16 R32, R172.reuse, R6, R32 ;  /* 0x00000006ac20723c */ /* 0x040fe20000041820 */
[----:B------:R-:W2:Y:S01]  /*8dd0*/  MUFU.TANH R205, R18 ;  /* 0x0000001200cd7308 */ /* 0x000ea20000002400 */
[----:B------:R-:W2:Y:S02]  /*8de0*/  LDSM.16.M88.4 R4, [R213+0x1800] ;  /* 0x00180000d504783b */ /* 0x000ea40000000200 */
[----:B------:R-:W-:Y:S02]  /*8df0*/  FMUL.FTZ R20, R20, c[0x0][0x320] ;  /* 0x0000c80014147a20 */ /* 0x000fe40000410000 */
[----:B------:R-:W-:Y:S02]  /*8e00*/  FMUL.FTZ R21, R21, c[0x0][0x320] ;  /* 0x0000c80015157a20 */ /* 0x000fe40000410000 */
[----:B------:R-:W-:Y:S03]  /*8e10*/  FMUL.FTZ R27, R27, c[0x0][0x320] ;  /* 0x0000c8001b1b7a20 */ /* 0x000fe60000410000 */
[----:B------:R-:W2:Y:S01]  /*8e20*/  MUFU.TANH R203, R19 ;  /* 0x0000001300cb7308 */ /* 0x000ea20000002400 */
[----:B------:R-:W-:Y:S02]  /*8e30*/  FMUL.FTZ R22, R22, c[0x0][0x320] ;  /* 0x0000c80016167a20 */ /* 0x000fe40000410000 */
[----:B------:R-:W-:Y:S01]  /*8e40*/  FMUL.FTZ R23, R23, c[0x0][0x320] ;  /* 0x0000c80017177a20 */ /* 0x000fe20000410000 */
[-C--:B-1----:R-:W-:Y:S03]  /*8e50*/  HMMA.16816.F32.BF16 R36, R172, R8.reuse, R36 ;  /* 0x00000008ac24723c */ /* 0x082fe60000041824 */
[----:B------:R-:W-:Y:S02]  /*8e60*/  FMUL.FTZ R29, R29, c[0x0][0x320] ;  /* 0x0000c8001d1d7a20 */ /* 0x000fe40000410000 */
[----:B------:R-:W-:Y:S01]  /*8e70*/  FMUL.FTZ R30, R30, c[0x0][0x320] ;  /* 0x0000c8001e1e7a20 */ /* 0x000fe20000410000 */
[----:B------:R-:W1:Y:S01]  /*8e80*/  MUFU.TANH R234, R27 ;  /* 0x0000001b00ea7308 */ /* 0x000e620000002400 */
[----:B------:R-:W-:Y:S01]  /*8e90*/  FMUL.FTZ R31, R31, c[0x0][0x320] ;  /* 0x0000c8001f1f7a20 */ /* 0x000fe20000410000 */
[C---:B------:R-:W-:Y:S04]  /*8ea0*/  HMMA.16816.F32.BF16 R40, R188.reuse, R8, R40 ;  /* 0x00000008bc28723c */ /* 0x040fe80000041828 */
[----:B------:R-:W-:Y:S02]  /*8eb0*/  FMUL.FTZ R33, R33, c[0x0][0x320] ;  /* 0x0000c80021217a20 */ /* 0x000fe40000410000 */
[----:B------:R-:W-:Y:S02]  /*8ec0*/  FMUL.FTZ R35, R35, c[0x0][0x320] ;  /* 0x0000c80023237a20 */ /* 0x000fe40000410000 */
[----:B------:R-:W1:Y:S01]  /*8ed0*/  MUFU.TANH R201, R29 ;  /* 0x0000001d00c97308 */ /* 0x000e620000002400 */
[-C--:B------:R-:W-:Y:S03]  /*8ee0*/  HMMA.16816.F32.BF16 R44, R188, R10.reuse, R44 ;  /* 0x0000000abc2c723c */ /* 0x080fe6000004182c */
[----:B------:R-:W-:Y:S02]  /*8ef0*/  FMUL.FTZ R24, R24, c[0x0][0x320] ;  /* 0x0000c80018187a20 */ /* 0x000fe40000410000 */
[----:B------:R-:W-:Y:S02]  /*8f00*/  FMUL.FTZ R25, R25, c[0x0][0x320] ;  /* 0x0000c80019197a20 */ /* 0x000fe40000410000 */
[----:B------:R-:W-:Y:S01]  /*8f10*/  FMUL.FTZ R37, R37, c[0x0][0x320] ;  /* 0x0000c80025257a20 */ /* 0x000fe20000410000 */
[C---:B------:R-:W-:Y:S01]  /*8f20*/  HMMA.16816.F32.BF16 R48, R172.reuse, R10, R48 ;  /* 0x0000000aac30723c */ /* 0x040fe20000041830 */
[----:B------:R-:W1:Y:S01]  /*8f30*/  MUFU.TANH R232, R30 ;  /* 0x0000001e00e87308 */ /* 0x000e620000002400 */
[----:B------:R-:W1:Y:S02]  /*8f40*/  LDSM.16.M88.4 R8, [R213+0x2000] ;  /* 0x00200000d508783b */ /* 0x000e640000000200 */
[----:B------:R-:W-:Y:S02]  /*8f50*/  FMUL.FTZ R26, R26, c[0x0][0x320] ;  /* 0x0000c8001a1a7a20 */ /* 0x000fe40000410000 */
[----:B------:R-:W-:Y:S02]  /*8f60*/  FMUL.FTZ R28, R28, c[0x0][0x320] ;  /* 0x0000c8001c1c7a20 */ /* 0x000fe40000410000 */
[-C--:B--2---:R-:W-:Y:S03]  /*8f70*/  HMMA.16816.F32.BF16 R52, R172, R4.reuse, R52 ;  /* 0x00000004ac34723c */ /* 0x084fe60000041834 */
[----:B------:R-:W2:Y:S01]  /*8f80*/  MUFU.TANH R231, R31 ;  /* 0x0000001f00e77308 */ /* 0x000ea20000002400 */
[----:B------:R-:W-:Y:S02]  /*8f90*/  FMUL.FTZ R32, R32, c[0x0][0x320] ;  /* 0x0000c80020207a20 */ /* 0x000fe40000410000 */
[----:B------:R-:W-:Y:S02]  /*8fa0*/  FMUL.FTZ R34, R34, c[0x0][0x320] ;  /* 0x0000c80022227a20 */ /* 0x000fe40000410000 */
[C---:B------:R-:W-:Y:S04]  /*8fb0*/  HMMA.16816.F32.BF16 R56, R188.reuse, R4, R56 ;  /* 0x00000004bc38723c */ /* 0x040fe80000041838 */
[----:B------:R-:W-:Y:S01]  /*8fc0*/  FMUL.FTZ R46, R46, c[0x0][0x320] ;  /* 0x0000c8002e2e7a20 */ /* 0x000fe20000410000 */
[----:B------:R-:W2:Y:S01]  /*8fd0*/  MUFU.TANH R20, R20 ;  /* 0x0000001400147308 */ /* 0x000ea20000002400 */
[----:B------:R-:W-:Y:S02]  /*8fe0*/  FMUL.FTZ R36, R36, c[0x0][0x320] ;  /* 0x0000c80024247a20 */ /* 0x000fe40000410000 */
[-C--:B------:R-:W-:Y:S04]  /*8ff0*/  HMMA.16816.F32.BF16 R60, R188, R6.reuse, R60 ;  /* 0x00000006bc3c723c */ /* 0x080fe8000004183c */
[----:B------:R-:W-:Y:S02]  /*9000*/  FMUL.FTZ R48, R48, c[0x0][0x320] ;  /* 0x0000c80030307a20 */ /* 0x000fe40000410000 */
[----:B------:R-:W-:Y:S01]  /*9010*/  FMUL.FTZ R49, R49, c[0x0][0x320] ;  /* 0x0000c80031317a20 */ /* 0x000fe20000410000 */
[----:B------:R2:W2:Y:S01]  /*9020*/  MUFU.TANH R197, R46 ;  /* 0x0000002e00c57308 */ /* 0x0004a20000002400 */
[C---:B------:R-:W-:Y:S01]  /*9030*/  HMMA.16816.F32.BF16 R64, R172.reuse, R6, R64 ;  /* 0x00000006ac40723c */ /* 0x040fe20000041840 */
[----:B------:R-:W4:Y:S01]  /*9040*/  LDSM.16.M88.4 R4, [R213+0x2800] ;  /* 0x00280000d504783b */ /* 0x000f220000000200 */
[----:B------:R-:W-:Y:S04]  /*9050*/  DEPBAR.LE SB0, 0x0 ;  /* 0x000080000000791a */ /* 0x000fe80000000000 */
[----:B------:R-:W-:Y:S02]  /*9060*/  FMUL.FTZ R50, R50, c[0x0][0x320] ;  /* 0x0000c80032327a20 */ /* 0x000fe40000410000 */
[----:B------:R-:W-:Y:S01]  /*9070*/  FMUL.FTZ R51, R51, c[0x0][0x320] ;  /* 0x0000c80033337a20 */ /* 0x000fe20000410000 */
[----:B------:R-:W3:Y:S01]  /*9080*/  MUFU.TANH R21, R21 ;  /* 0x0000001500157308 */ /* 0x000ee20000002400 */
[----:B------:R-:W-:Y:S01]  /*9090*/  BAR.SYNC.DEFER_BLOCKING 0x0 ;  /* 0x0000000000007b1d */ /* 0x000fe20000010000 */
[-C--:B-1----:R-:W-:Y:S05]  /*90a0*/  HMMA.16816.F32.BF16 R68, R172, R8.reuse, R68 ;  /* 0x00000008ac44723c */ /* 0x082fea0000041844 */
[----:B------:R-:W-:Y:S02]  /*90b0*/  FMUL.FTZ R52, R52, c[0x0][0x320] ;  /* 0x0000c80034347a20 */ /* 0x000fe40000410000 */
[----:B------:R-:W-:Y:S01]  /*90c0*/  FMUL.FTZ R53, R53, c[0x0][0x320] ;  /* 0x0000c80035357a20 */ /* 0x000fe20000410000 */
[----:B------:R1:W1:Y:S01]  /*90d0*/  MUFU.TANH R193, R22 ;  /* 0x0000001600c17308 */ /* 0x0002620000002400 */
[C---:B------:R-:W-:Y:S01]  /*90e0*/  HMMA.16816.F32.BF16 R72, R188.reuse, R8, R72 ;  /* 0x00000008bc48723c */ /* 0x040fe20000041848 */
[----:B--2---:R-:W2:Y:S03]  /*90f0*/  LDL R46, [R1+0x18] ;  /* 0x00001800012e7983 */ /* 0x004ea60000100800 */
[----:B------:R-:W-:Y:S02]  /*9100*/  FMUL.FTZ R54, R54, c[0x0][0x320] ;  /* 0x0000c80036367a20 */ /* 0x000fe40000410000 */
[----:B------:R-:W-:Y:S02]  /*9110*/  FMUL.FTZ R55, R55, c[0x0][0x320] ;  /* 0x0000c80037377a20 */ /* 0x000fe40000410000 */
[-C--:B------:R-:W-:Y:S01]  /*9120*/  HMMA.16816.F32.BF16 R76, R188, R10.reuse, R76 ;  /* 0x0000000abc4c723c */ /* 0x080fe2000004184c */
[----:B------:R1:W1:Y:S03]  /*9130*/  MUFU.TANH R185, R23 ;  /* 0x0000001700b97308 */ /* 0x0002660000002400 */
[----:B------:R-:W-:Y:S02]  /*9140*/  FMUL.FTZ R56, R56, c[0x0][0x320] ;  /* 0x0000c80038387a20 */ /* 0x000fe40000410000 */
[----:B------:R-:W-:Y:S02]  /*9150*/  FMUL.FTZ R59, R59, c[0x0][0x320] ;  /* 0x0000c8003b3b7a20 */ /* 0x000fe40000410000 */
[C---:B------:R-:W-:Y:S01]  /*9160*/  HMMA.16816.F32.BF16 R80, R172.reuse, R10, R80 ;  /* 0x0000000aac50723c */ /* 0x040fe20000041850 */
[----:B------:R-:W2:Y:S02]  /*9170*/  LDL R10, [R1] ;  /* 0x00000000010a7983 */ /* 0x000ea40000100800 */
[----:B------:R1:W1:Y:S01]  /*9180*/  MUFU.TANH R207, R24 ;  /* 0x0000001800cf7308 */ /* 0x0002620000002400 */
[----:B------:R-:W-:Y:S02]  /*9190*/  FMUL.FTZ R60, R60, c[0x0][0x320] ;  /* 0x0000c8003c3c7a20 */ /* 0x000fe40000410000 */
[----:B------:R-:W-:Y:S02]  /*91a0*/  FMUL.FTZ R61, R61, c[0x0][0x320] ;  /* 0x0000c8003d3d7a20 */ /* 0x000fe40000410000 */
[-C--:B----4-:R-:W-:Y:S04]  /*91b0*/  HMMA.16816.F32.BF16 R84, R172, R4.reuse, R84 ;  /* 0x00000004ac54723c */ /* 0x090fe80000041854 */
[----:B------:R-:W-:Y:S01]  /*91c0*/  FMUL.FTZ R63, R63, c[0x0][0x320] ;  /* 0x0000c8003f3f7a20 */ /* 0x000fe20000410000 */
[----:B------:R4:W1:Y:S01]  /*91d0*/  MUFU.TANH R206, R25 ;  /* 0x0000001900ce7308 */ /* 0x0008620000002400 */
[----:B------:R-:W-:Y:S02]  /*91e0*/  FMUL.FTZ R64, R64, c[0x0][0x320] ;  /* 0x0000c80040407a20 */ /* 0x000fe40000410000 */
[C---:B------:R-:W-:Y:S04]  /*91f0*/  HMMA.16816.F32.BF16 R88, R188.reuse, R4, R88 ;  /* 0x00000004bc58723c */ /* 0x040fe80000041858 */
[----:B------:R-:W-:Y:S02]  /*9200*/  FMUL.FTZ R65, R65, c[0x0][0x320] ;  /* 0x0000c80041417a20 */ /* 0x000fe40000410000 */
[----:B------:R-:W-:Y:S01]  /*9210*/  FMUL.FTZ R66, R66, c[0x0][0x320] ;  /* 0x0000c80042427a20 */ /* 0x000fe20000410000 */
[----:B------:R4:W1:Y:S01]  /*9220*/  MUFU.TANH R235, R26 ;  /* 0x0000001a00eb7308 */ /* 0x0008620000002400 */
[-C--:B------:R-:W-:Y:S04]  /*9230*/  HMMA.16816.F32.BF16 R92, R188, R6.reuse, R92 ;  /* 0x00000006bc5c723c */ /* 0x080fe8000004185c */
[----:B------:R-:W-:Y:S04]  /*9240*/  @P0 IMAD.WIDE.U32 R4, R0, c[0x0][0x1e0], RZ ;  /* 0x0000780000040a25 */ /* 0x000fe800078e00ff */
[----:B------:R-:W-:Y:S01]  /*9250*/  HMMA.16816.F32.BF16 R96, R172, R6, R96 ;  /* 0x00000006ac60723c */ /* 0x000fe20000041860 */
[----:B------:R4:W1:Y:S01]  /*9260*/  MUFU.TANH R202, R28 ;  /* 0x0000001c00ca7308 */ /* 0x0008620000002400 */
[----:B------:R4:W4:Y:S02]  /*9270*/  LDL R6, [R1+0x1c] ;  /* 0x00001c0001067983 */ /* 0x0009240000100800 */
[----:B------:R-:W-:Y:S01]  /*9280*/  @P0 IADD3 R0, R5, R2, RZ ;  /* 0x0000000205000210 */ /* 0x000fe20007ffe0ff */
[----:B------:R-:W-:Y:S01]  /*9290*/  FMUL.FTZ R67, R67, c[0x0][0x320] ;  /* 0x0000c80043437a20 */ /* 0x000fe20000410000 */
[----:B------:R-:W-:Y:S01]  /*92a0*/  @P0 MOV R2, R242 ;  /* 0x000000f200020202 */ /* 0x000fe20000000f00 */
[----:B------:R-:W-:Y:S01]  /*92b0*/  FMUL.FTZ R68, R68, c[0x0][0x320] ;  /* 0x0000c80044447a20 */ /* 0x000fe20000410000 */
[----:B------:R-:W-:Y:S01]  /*92c0*/  @P0 SHF.L.U64.HI R7, R228, 0x5, R230 ;  /* 0x00000005e4070819 */ /* 0x000fe200000102e6 */
[----:B------:R-:W-:Y:S02]  /*92d0*/  @P0 IMAD R0, R0, 0x60, RZ ;  /* 0x0000006000000824 */ /* 0x000fe400078e02ff */
[----:B------:R1:W1:Y:S01]  /*92e0*/  MUFU.TANH R13, R32 ;  /* 0x00000020000d7308 */ /* 0x0002620000002400 */
[----:B------:R-:W-:Y:S02]  /*92f0*/  FMUL.FTZ R69, R69, c[0x0][0x320] ;  /* 0x0000c80045457a20 */ /* 0x000fe40000410000 */
[----:B------:R-:W-:Y:S02]  /*9300*/  FMUL.FTZ R70, R70, c[0x0][0x320] ;  /* 0x0000c80046467a20 */ /* 0x000fe40000410000 */
[----:B------:R-:W-:Y:S02]  /*9310*/  FMUL.FTZ R71, R71, c[0x0][0x320] ;  /* 0x0000c80047477a20 */ /* 0x000fe40000410000 */
[----:B------:R-:W-:Y:S02]  /*9320*/  FMUL.FTZ R72, R72, c[0x0][0x320] ;  /* 0x0000c80048487a20 */ /* 0x000fe40000410000 */
[----:B------:R-:W-:Y:S01]  /*9330*/  FMUL.FTZ R73, R73, c[0x0][0x320] ;  /* 0x0000c80049497a20 */ /* 0x000fe20000410000 */
[----:B------:R-:W1:Y:S01]  /*9340*/  MUFU.TANH R33, R33 ;  /* 0x0000002100217308 */ /* 0x000e620000002400 */
[----:B------:R-:W-:Y:S02]  /*9350*/  FMUL.FTZ R74, R74, c[0x0][0x320] ;  /* 0x0000c8004a4a7a20 */ /* 0x000fe40000410000 */
[----:B------:R-:W-:Y:S02]  /*9360*/  FMUL.FTZ R75, R75, c[0x0][0x320] ;  /* 0x0000c8004b4b7a20 */ /* 0x000fe40000410000 */
[----:B------:R-:W-:Y:S02]  /*9370*/  FMUL.FTZ R76, R76, c[0x0][0x320] ;  /* 0x0000c8004c4c7a20 */ /* 0x000fe40000410000 */
[----:B------:R-:W-:Y:S02]  /*9380*/  FMUL.FTZ R77, R77, c[0x0][0x320] ;  /* 0x0000c8004d4d7a20 */ /* 0x000fe40000410000 */
[----:B------:R-:W-:Y:S01]  /*9390*/  FMUL.FTZ R78, R78, c[0x0][0x320] ;  /* 0x0000c8004e4e7a20 */ /* 0x000fe20000410000 */
[----:B------:R1:W1:Y:S01]  /*93a0*/  MUFU.TANH R183, R34 ;  /* 0x0000002200b77308 */ /* 0x0002620000002400 */
        /* <DEDUP_REMOVED lines=31> */
[----:B------:R-:W-:Y:S01]  /*95a0*/  FMUL.FTZ R47, R47, c[0x0][0x320] ;  /* 0x0000c8002f2f7a20 */ /* 0x000fe20000410000 */
[----:B---3--:R-:W-:Y:S01]  /*95b0*/  @P0 MOV R3, R15 ;  /* 0x0000000f00030202 */ /* 0x008fe20000000f00 */
[----:B------:R-:W-:Y:S02]  /*95c0*/  FMUL.FTZ R57, R57, c[0x0][0x320] ;  /* 0x0000c80039397a20 */ /* 0x000fe40000410000 */
[----:B------:R-:W-:Y:S02]  /*95d0*/  FMUL.FTZ R58, R58, c[0x0][0x320] ;  /* 0x0000c8003a3a7a20 */ /* 0x000fe40000410000 */
[----:B------:R-:W-:Y:S01]  /*95e0*/  @P0 IMAD.WIDE.U32 R2, R4, 0x60, R2 ;  /* 0x0000006004020825 */ /* 0x000fe200078e0002 */
[----:B------:R3:W1:Y:S03]  /*95f0*/  MUFU.TANH R35, R39 ;  /* 0x0000002700237308 */ /* 0x0006660000002400 */
[----:B------:R-:W-:Y:S01]  /*9600*/  FMUL.FTZ R62, R62, c[0x0][0x320] ;  /* 0x0000c8003e3e7a20 */ /* 0x000fe20000410000 */
[----:B------:R-:W-:Y:S01]  /*9610*/  @P0 LEA R4, P1, R2, c[0x0][0x1c8], 0x1 ;  /* 0x0000720002040a11 */ /* 0x000fe200078208ff */
[----:B------:R-:W-:Y:S01]  /*9620*/  FMUL.FTZ R90, R90, c[0x0][0x320] ;  /* 0x0000c8005a5a7a20 */ /* 0x000fe20000410000 */
[----:B------:R-:W-:Y:S01]  /*9630*/  @P0 IADD3 R3, R3, R0, RZ ;  /* 0x0000000003030210 */ /* 0x000fe20007ffe0ff */
[----:B------:R-:W-:Y:S01]  /*9640*/  FMUL.FTZ R94, R94, c[0x0][0x320] ;  /* 0x0000c8005e5e7a20 */ /* 0x000fe20000410000 */
[----:B------:R-:W-:Y:S01]  /*9650*/  @P0 SHF.L.U32 R0, R228, 0x5, RZ ;  /* 0x00000005e4000819 */ /* 0x000fe200000006ff */
[----:B------:R-:W-:Y:S01]  /*9660*/  FMUL.FTZ R95, R95, c[0x0][0x320] ;  /* 0x0000c8005f5f7a20 */ /* 0x000fe20000410000 */
[----:B------:R3:W1:Y:S01]  /*9670*/  MUFU.TANH R194, R40 ;  /* 0x0000002800c27308 */ /* 0x0006620000002400 */
[----:B------:R-:W-:Y:S02]  /*9680*/  @P0 LEA.HI.X R5, R2, c[0x0][0x1cc], R3, 0x1, P1 ;  /* 0x0000730002050a11 */ /* 0x000fe400008f0c03 */
[-C--:B------:R-:W-:Y:S03]  /*9690*/  @P0 IADD3 R2, P1, R4, R0.reuse, RZ ;  /* 0x0000000004020210 */ /* 0x080fe60007f3e0ff */
[----:B------:R-:W-:Y:S01]  /*96a0*/  @!PT LDS RZ, [RZ] ;  /* 0x00000000fffff984 */ /* 0x000fe20000000800 */
[----:B------:R-:W-:Y:S01]  /*96b0*/  @!PT LDS RZ, [RZ] ;  /* 0x00000000fffff984 */ /* 0x000fe20000000800 */
[----:B------:R-:W-:Y:S01]  /*96c0*/  @!PT LDS RZ, [RZ] ;  /* 0x00000000fffff984 */ /* 0x000fe20000000800 */
[----:B------:R1:W-:Y:S01]  /*96d0*/  @P0 LDGSTS.E.BYPASS.LTC128B.128 [R227+0x3100], [R4.64], !P6 ;  /* 0x0310000004e30fae */ /* 0x0003e2000f101d4c */
[-C--:B------:R-:W-:Y:S02]  /*96e0*/  @P0 IADD3.X R3, R5, R7.reuse, RZ, P1, !PT ;  /* 0x0000000705030210 */ /* 0x080fe40000ffe4ff */
[-C--:B------:R-:W-:Y:S01]  /*96f0*/  @P0 IADD3 R8, P2, R2, R0.reuse, RZ ;  /* 0x0000000002080210 */ /* 0x080fe20007f5e0ff */
[----:B------:R3:W2:Y:S03]  /*9700*/  MUFU.TANH R192, R41 ;  /* 0x0000002900c07308 */ /* 0x0006a60000002400 */
[-C--:B------:R-:W-:Y:S01]  /*9710*/  @P0 IADD3.X R9, R3, R7.reuse, RZ, P2, !PT ;  /* 0x0000000703090210 */ /* 0x080fe200017fe4ff */
[----:B------:R3:W-:Y:S06]  /*9720*/  @P0 LDGSTS.E.BYPASS.LTC128B.128 [R227+0x3900], [R2.64], !P6 ;  /* 0x0390000002e30fae */ /* 0x0007ec000f101d4c */
[----:B------:R2:W2:Y:S02]  /*9730*/  MUFU.TANH R200, R42 ;  /* 0x0000002a00c87308 */ /* 0x0004a40000002400 */
[----:B------:R3:W-:Y:S08]  /*9740*/  @P0 LDGSTS.E.BYPASS.LTC128B.128 [R227+0x4100], [R8.64], !P6 ;  /* 0x0410000008e30fae */ /* 0x0007f0000f101d4c */
[----:B------:R2:W2:Y:S01]  /*9750*/  MUFU.TANH R199, R43 ;  /* 0x0000002b00c77308 */ /* 0x0004a20000002400 */
[-C--:B-1----:R-:W-:Y:S04]  /*9760*/  @P0 IADD3 R4, P1, R8, R0.reuse, RZ ;  /* 0x0000000008040210 */ /* 0x082fe80007f3e0ff */
[-C--:B------:R-:W-:Y:S05]  /*9770*/  @P0 IADD3.X R5, R9, R7.reuse, RZ, P1, !PT ;  /* 0x0000000709050210 */ /* 0x080fea0000ffe4ff */
[----:B------:R1:W1:Y:S01]  /*9780*/  MUFU.TANH R184, R44 ;  /* 0x0000002c00b87308 */ /* 0x0002620000002400 */
[-C--:B---3--:R-:W-:Y:S01]  /*9790*/  @P0 IADD3 R2, P2, R4, R0.reuse, RZ ;  /* 0x0000000004020210 */ /* 0x088fe20007f5e0ff */
[----:B------:R3:W-:Y:S03]  /*97a0*/  @P0 LDGSTS.E.BYPASS.LTC128B.128 [R227+0x4900], [R4.64], !P6 ;  /* 0x0490000004e30fae */ /* 0x0007e6000f101d4c */
[-C--:B------:R-:W-:Y:S02]  /*97b0*/  @P0 IADD3.X R3, R5, R7.reuse, RZ, P2, !PT ;  /* 0x0000000705030210 */ /* 0x080fe400017fe4ff */
[----:B------:R-:W-:Y:S03]  /*97c0*/  @P0 IADD3 R8, P1, R2, R0, RZ ;  /* 0x0000000002080210 */ /* 0x000fe60007f3e0ff */
[----:B------:R1:W1:Y:S01]  /*97d0*/  MUFU.TANH R170, R45 ;  /* 0x0000002d00aa7308 */ /* 0x0002620000002400 */
[----:B------:R1:W-:Y:S01]  /*97e0*/  @P0 LDGSTS.E.BYPASS.LTC128B.128 [R227+0x5100], [R2.64], !P6 ;  /* 0x0510000002e30fae */ /* 0x0003e2000f101d4c */
[----:B------:R-:W-:Y:S01]  /*97f0*/  IMAD R0, R225, -0x60, RZ ;  /* 0xffffffa0e1007824 */ /* 0x000fe200078e02ff */
[----:B------:R-:W-:Y:S06]  /*9800*/  @P0 IADD3.X R9, R3, R7, RZ, P1, !PT ;  /* 0x0000000703090210 */ /* 0x000fec0000ffe4ff */
[----:B------:R2:W-:Y:S01]  /*9810*/  @P0 LDGSTS.E.BYPASS.LTC128B.128 [R227+0x5900], [R8.64], !P6 ;  /* 0x0590000008e30fae */ /* 0x0005e2000f101d4c */
[----:B------:R1:W1:Y:S01]  /*9820*/  MUFU.TANH R196, R47 ;  /* 0x0000002f00c47308 */ /* 0x0002620000002400 */
[----:B------:R-:W-:Y:S06]  /*9830*/  PLOP3.LUT P0, PT, PT, PT, UP1, 0x40, 0x0 ;  /* 0x000000000000781c */ /* 0x000fec0003f0e818 */
[----:B------:R-:W0:Y:S03]  /*9840*/  LDGDEPBAR ;  /* 0x00000000000079af */ /* 0x000e260000000000 */
[----:B------:R-:W1:Y:S10]  /*9850*/  MUFU.TANH R49, R49 ;  /* 0x0000003100317308 */ /* 0x000e740000002400 */
[----:B------:R-:W1:Y:S10]  /*9860*/  MUFU.TANH R50, R50 ;  /* 0x0000003200327308 */ /* 0x000e740000002400 */
[----:B------:R-:W1:Y:S10]  /*9870*/  MUFU.TANH R51, R51 ;  /* 0x0000003300337308 */ /* 0x000e740000002400 */
[----:B------:R-:W1:Y:S10]  /*9880*/  MUFU.TANH R52, R52 ;  /* 0x0000003400347308 */ /* 0x000e740000002400 */
[----:B------:R-:W1:Y:S10]  /*9890*/  MUFU.TANH R53, R53 ;  /* 0x0000003500357308 */ /* 0x000e740000002400 */
[----:B------:R-:W1:Y:S10]  /*98a0*/  MUFU.TANH R54, R54 ;  /* 0x0000003600367308 */ /* 0x000e740000002400 */
[----:B------:R-:W1:Y:S10]  /*98b0*/  MUFU.TANH R55, R55 ;  /* 0x0000003700377308 */ /* 0x000e740000002400 */
[----:B------:R1:W1:Y:S10]  /*98c0*/  MUFU.TANH R168, R56 ;  /* 0x0000003800a87308 */ /* 0x0002740000002400 */
[----:B------:R1:W1:Y:S01]  /*98d0*/  MUFU.TANH R56, R57 ;  /* 0x0000003900387308 */ /* 0x0002620000002400 */
[----:B--2---:R-:W-:Y:S04]  /*98e0*/  IADD3 R9, -R46, 0x1, R0 ;  /* 0x000000012e097810 */ /* 0x004fe80007ffe100 */
[----:B---3--:R-:W-:Y:S05]  /*98f0*/  IADD3 R5, R9, c[0x0][0x1d0], RZ ;  /* 0x0000740009057a10 */ /* 0x008fea0007ffe0ff */
[----:B------:R2:W3:Y:S01]  /*9900*/  MUFU.TANH R181, R58 ;  /* 0x0000003a00b57308 */ /* 0x0004e20000002400 */
[----:B------:R-:W-:Y:S04]  /*9910*/  IADD3 R5, R5, -c[0x0][0x168], RZ ;  /* 0x80005a0005057a10 */ /* 0x000fe80007ffe0ff */
[C---:B------:R-:W-:Y:S02]  /*9920*/  IADD3 R7, R5.reuse, c[0x0][0x328], RZ ;  /* 0x0000ca0005077a10 */ /* 0x040fe40007ffe0ff */
[----:B------:R-:W-:Y:S03]  /*9930*/  IADD3 R8, R5, UR11, RZ ;  /* 0x0000000b05087c10 */ /* 0x000fe6000fffe0ff */
[----:B------:R2:W1:Y:S10]  /*9940*/  MUFU.TANH R180, R59 ;  /* 0x0000003b00b47308 */ /* 0x0004740000002400 */
[----:B------:R-:W1:Y:S10]  /*9950*/  MUFU.TANH R60, R60 ;  /* 0x0000003c003c7308 */ /* 0x000e740000002400 */
[----:B------:R-:W1:Y:S10]  /*9960*/  MUFU.TANH R61, R61 ;  /* 0x0000003d003d7308 */ /* 0x000e740000002400 */
[----:B------:R2:W1:Y:S01]  /*9970*/  MUFU.TANH R179, R62 ;  /* 0x0000003e00b37308 */ /* 0x0004620000002400 */
[----:B----4-:R-:W-:Y:S05]  /*9980*/  @P3 MOV R6, R10 ;  /* 0x0000000a00063202 */ /* 0x010fea0000000f00 */
[----:B------:R-:W1:Y:S04]  /*9990*/  SHFL.IDX PT, R4, R6, RZ, 0x1c1f ;  /* 0x001c1fff06047589 */ /* 0x000e6800000e0000 */
[----:B------:R2:W4:Y:S10]  /*99a0*/  MUFU.TANH R178, R63 ;  /* 0x0000003f00b27308 */ /* 0x0005340000002400 */
[----:B------:R-:W2:Y:S10]  /*99b0*/  MUFU.TANH R64, R64 ;  /* 0x0000004000407308 */ /* 0x000eb40000002400 */
[----:B------:R-:W2:Y:S01]  /*99c0*/  MUFU.TANH R65, R65 ;  /* 0x0000004100417308 */ /* 0x000ea20000002400 */
[----:B-1----:R-:W-:Y:S02]  /*99d0*/  IADD3 R3, R7, R4, RZ ;  /* 0x0000000407037210 */ /* 0x002fe40007ffe0ff */
[----:B------:R-:W-:Y:S07]  /*99e0*/  IADD3 R2, R4, R8, RZ ;  /* 0x0000000804027210 */ /* 0x000fee0007ffe0ff */
[----:B------:R-:W1:Y:S10]  /*99f0*/  MUFU.TANH R66, R66 ;  /* 0x0000004200427308 */ /* 0x000e740000002400 */
        /* <DEDUP_REMOVED lines=27> */
[----:B------:R1:W1:Y:S10]  /*9bb0*/  MUFU.TANH R63, R94 ;  /* 0x0000005e003f7308 */ /* 0x0002740000002400 */
[----:B------:R1:W1:Y:S10]  /*9bc0*/  MUFU.TANH R59, R95 ;  /* 0x0000005f003b7308 */ /* 0x0002740000002400 */
[----:B------:R-:W1:Y:S10]  /*9bd0*/  MUFU.TANH R30, R30 ;  /* 0x0000001e001e7308 */ /* 0x000e740000002400 */
[----:B------:R-:W1:Y:S10]  /*9be0*/  MUFU.TANH R27, R27 ;  /* 0x0000001b001b7308 */ /* 0x000e740000002400 */
[----:B------:R-:W1:Y:S10]  /*9bf0*/  MUFU.TANH R31, R31 ;  /* 0x0000001f001f7308 */ /* 0x000e740000002400 */
[----:B------:R-:W1:Y:S01]  /*9c00*/  MUFU.TANH R29, R29 ;  /* 0x0000001d001d7308 */ /* 0x000e620000002400 */
[----:B------:R-:W-:-:S05]  /*9c10*/  @P0 BRA `(.L_x_165) ;  /* 0x0000019000000947 */ /* 0x000fca0003800000 */
[----:B--234-:R-:W-:Y:S01]  /*9c20*/  IADD3 R4, R4, c[0x0][0x1d0], RZ ;  /* 0x0000740004047a10 */ /* 0x01cfe20007ffe0ff */
[----:B------:R-:W-:Y:S03]  /*9c30*/  BSSY B0, `(.L_x_166) ;  /* 0x0000012000007945 */ /* 0x000fe60003800000 */
[----:B------:R-:W-:Y:S04]  /*9c40*/  IADD3 R4, R4, -c[0x0][0x168], RZ ;  /* 0x80005a0004047a10 */ /* 0x000fe80007ffe0ff */
[----:B------:R-:W-:Y:S11]  /*9c50*/  ISETP.GT.AND P0, PT, R4, -0x1, PT ;  /* 0xffffffff0400780c */ /* 0x000ff60003f04270 */
[----:B------:R-:W-:Y:S02]  /*9c60*/  @!UPT UIADD3 URZ, URZ, URZ, URZ ;  /* 0x0000003f3f3ff290 */ /* 0x000fe4000fffe03f */
[----:B------:R-:W-:-:S05]  /*9c70*/  @P0 BRA `(.L_x_167) ;  /* 0x0000008000000947 */ /* 0x000fca0003800000 */
[----:B------:R-:W-:Y:S01]  /*9c80*/  LOP3.LUT R4, RZ, R4, RZ, 0x33, !PT ;  /* 0x00000004ff047212 */ /* 0x000fe200078e33ff */
[----:B------:R-:W-:Y:S05]  /*9c90*/  IMAD.MOV.U32 R10, RZ, RZ, c[0x0][0x32c] ;  /* 0x0000cb00ff0a7624 */ /* 0x000fea00078e00ff */
[----:B------:R-:W-:Y:S11]  /*9ca0*/  ISETP.NE.AND P0, PT, R10, 0x1, PT ;  /* 0x000000010a00780c */ /* 0x000ff60003f05270 */
[----:B------:R-:W-:Y:S02]  /*9cb0*/  @!UPT UIADD3 URZ, URZ, URZ, URZ ;  /* 0x0000003f3f3ff290 */ /* 0x000fe4000fffe03f */
[----:B------:R-:W-:Y:S05]  /*9cc0*/  @P0 IMAD.HI.U32 R10, R4, c[0x0][0x330], RZ ;  /* 0x0000cc00040a0a27 */ /* 0x000fea00078e00ff */
[----:B------:R-:W-:Y:S04]  /*9cd0*/  @P0 SHF.R.U32.HI R4, RZ, c[0x0][0x334], R10 ;  /* 0x0000cd00ff040a19 */ /* 0x000fe8000001160a */
[----:B------:R-:W-:Y:S01]  /*9ce0*/  LOP3.LUT R4, RZ, R4, RZ, 0x33, !PT ;  /* 0x00000004ff047212 */ /* 0x000fe200078e33ff */
[----:B------:R-:W-:-:S05]  /*9cf0*/  BRA `(.L_x_168) ;  /* 0x0000005000007947 */ /* 0x000fca0003800000 */
.L_x_167:
[----:B------:R-:W-:Y:S04]  /*9d00*/  MOV R10, c[0x0][0x32c] ;  /* 0x0000cb00000a7a02 */ /* 0x000fe80000000f00 */
[----:B------:R-:W-:Y:S11]  /*9d10*/  ISETP.NE.AND P0, PT, R10, 0x1, PT ;  /* 0x000000010a00780c */ /* 0x000ff60003f05270 */
[----:B------:R-:W-:Y:S02]  /*9d20*/  @!UPT UIADD3 URZ, URZ, URZ, URZ ;  /* 0x0000003f3f3ff290 */ /* 0x000fe4000fffe03f */
[----:B------:R-:W-:Y:S05]  /*9d30*/  @P0 IMAD.HI.U32 R10, R4, c[0x0][0x330], RZ ;  /* 0x0000cc00040a0a27 */ /* 0x000fea00078e00ff */
[----:B------:R-:W-:Y:S02]  /*9d40*/  @P0 SHF.R.U32.HI R4, RZ, c[0x0][0x334], R10 ;  /* 0x0000cd00ff040a19 */ /* 0x000fe4000001160a */
.L_x_168:
[----:B------:R-:W-:Y:S05]  /*9d50*/  BSYNC B0 ;  /* 0x0000000000007941 */ /* 0x000fea0003800000 */
.L_x_166:
[----:B------:R-:W-:Y:S04]  /*9d60*/  IMAD.IADD R10, R0, 0x1, -R46 ;  /* 0x00000001000a7824 */ /* 0x000fe800078e0a2e */
[----:B------:R-:W-:Y:S05]  /*9d70*/  IMAD R4, R4, c[0x0][0x32c], R10 ;  /* 0x0000cb0004047a24 */ /* 0x000fea00078e020a */
[----:B------:R-:W-:Y:S02]  /*9d80*/  IADD3 R10, R4, c[0x0][0x32c], RZ ;  /* 0x0000cb00040a7a10 */ /* 0x000fe40007ffe0ff */
[----:B------:R-:W-:Y:S02]  /*9d90*/  IMNMX R2, R2, R4, !PT ;  /* 0x0000000402027217 */ /* 0x000fe40007800200 */
[----:B------:R-:W-:Y:S02]  /*9da0*/  IMNMX R3, R3, R10, PT ;  /* 0x0000000a03037217 */ /* 0x000fe40003800200 */
.L_x_165:
[C---:B--234-:R-:W-:Y:S02]  /*9db0*/  ISETP.GE.AND P0, PT, R0.reuse, 0x9, PT ;  /* 0x000000090000780c */ /* 0x05cfe40003f06270 */
[----:B------:R-:W-:Y:S02]  /*9dc0*/  ISETP.GE.AND P1, PT, R0, 0x2, PT ;  /* 0x000000020000780c */ /* 0x000fe40003f26270 */
[----:B------:R-:W-:Y:S02]  /*9dd0*/  P2R R25, PR, RZ, 0x1 ;  /* 0x00000001ff197803 */ /* 0x000fe40000000000 */
[C---:B------:R-:W-:Y:S02]  /*9de0*/  ISETP.GT.AND P0, PT, R2.reuse, 0x8, !P0 ;  /* 0x000000080200780c */ /* 0x040fe40004704270 */
[----:B------:R-:W-:Y:S02]  /*9df0*/  P2R R26, PR, RZ, 0x2 ;  /* 0x00000002ff1a7803 */ /* 0x000fe40000000000 */
[----:B------:R-:W-:Y:S02]  /*9e00*/  ISETP.GT.AND P1, PT, R2, 0x1, !P1 ;  /* 0x000000010200780c */ /* 0x000fe40004f24270 */
[C---:B------:R-:W-:Y:S02]  /*9e10*/  ISETP.GE.AND P2, PT, R0.reuse, 0x11, PT ;  /* 0x000000110000780c */ /* 0x040fe40003f46270 */
[C---:B------:R-:W-:Y:S02]  /*9e20*/  ISETP.LT.OR P0, PT, R3.reuse, 0x9, P0 ;  /* 0x000000090300780c */ /* 0x040fe40000701670 */
[C---:B------:R-:W-:Y:S02]  /*9e30*/  ISETP.LT.OR P1, PT, R3.reuse, 0x2, P1 ;  /* 0x000000020300780c */ /* 0x040fe40000f21670 */
[----:B------:R-:W-:Y:S02]  /*9e40*/  ISETP.GE.AND P3, PT, R0, 0xa, PT ;  /* 0x0000000a0000780c */ /* 0x000fe40003f66270 */
[----:B------:R-:W-:Y:S02]  /*9e50*/  FSEL R36, R16, -INF , !P0 ;  /* 0xff80000010247808 */ /* 0x000fe40004000000 */
[----:B------:R-:W-:Y:S02]  /*9e60*/  ISETP.GT.AND P0, PT, R2, 0x10, !P2 ;  /* 0x000000100200780c */ /* 0x000fe40005704270 */
[----:B------:R-:W-:Y:S02]  /*9e70*/  FSEL R32, R176, -INF , !P1 ;  /* 0xff800000b0207808 */ /* 0x000fe40004800000 */
[----:B------:R-:W-:Y:S02]  /*9e80*/  ISETP.GT.AND P1, PT, R2, 0x9, !P3 ;  /* 0x000000090200780c */ /* 0x000fe40005f24270 */
[----:B------:R-:W-:Y:S02]  /*9e90*/  P2R R23, PR, RZ, 0x4 ;  /* 0x00000004ff177803 */ /* 0x000fe40000000000 */
[C---:B------:R-:W-:Y:S02]  /*9ea0*/  ISETP.LT.OR P0, PT, R3.reuse, 0x11, P0 ;  /* 0x000000110300780c */ /* 0x040fe40000701670 */
[----:B------:R-:W-:Y:S02]  /*9eb0*/  ISETP.GE.AND P2, PT, R0, 0x12, PT ;  /* 0x000000120000780c */ /* 0x000fe40003f46270 */
[----:B------:R-:W-:Y:S02]  /*9ec0*/  ISETP.LT.OR P1, PT, R3, 0xa, P1 ;  /* 0x0000000a0300780c */ /* 0x000fe40000f21670 */
[----:B------:R-:W-:Y:S02]  /*9ed0*/  FSEL R40, R20, -INF , !P0 ;  /* 0xff80000014287808 */ /* 0x000fe40004000000 */
[----:B------:R-:W-:Y:S02]  /*9ee0*/  ISETP.GT.AND P0, PT, R2, 0x11, !P2 ;  /* 0x000000110200780c */ /* 0x000fe40005704270 */
[----:B------:R-:W-:Y:S02]  /*9ef0*/  FSEL R38, R17, -INF , !P1 ;  /* 0xff80000011267808 */ /* 0x000fe40004800000 */
[----:B------:R-:W-:Y:S02]  /*9f00*/  ISETP.LT.OR P0, PT, R3, 0x12, P0 ;  /* 0x000000120300780c */ /* 0x000fe40000701670 */
[----:B------:R-:W-:Y:S02]  /*9f10*/  ISETP.GE.AND P1, PT, R0, 0x19, PT ;  /* 0x000000190000780c */ /* 0x000fe40003f26270 */
[----:B------:R-:W-:Y:S02]  /*9f20*/  FSEL R42, R21, -INF , !P0 ;  /* 0xff800000152a7808 */ /* 0x000fe40004000000 */
[----:B------:R-:W-:Y:S02]  /*9f30*/  ISETP.GT.AND P0, PT, R2, 0x18, !P1 ;  /* 0x000000180200780c */ /* 0x000fe40004f04270 */
[----:B------:R-:W-:Y:S02]  /*9f40*/  P2R R21, PR, RZ, 0x2 ;  /* 0x00000002ff157803 */ /* 0x000fe40000000000 */
        /* <DEDUP_REMOVED lines=10> */
[C---:B------:R-:W-:Y:S02]  /*9ff0*/  ISETP.LT.OR P0, PT, R3.reuse, 0x21, P0 ;  /* 0x000000210300780c */ /* 0x040fe40000701670 */
[----:B------:R-:W-:Y:S02]  /*a000*/  ISETP.GE.AND P1, PT, R0, 0x22, PT ;  /* 0x000000220000780c */ /* 0x000fe40003f26270 */
[----:B------:R-:W-:Y:S02]  /*a010*/  FSEL R57, R12, -INF , !P0 ;  /* 0xff8000000c397808 */ /* 0x000fe40004000000 */
[----:B------:R-:W-:Y:S02]  /*a020*/  ISETP.GT.AND P0, PT, R2, 0x21, !P1 ;  /* 0x000000210200780c */ /* 0x000fe40004f04270 */
[----:B------:R-:W-:Y:S02]  /*a030*/  P2R R18, PR, RZ, 0x2 ;  /* 0x00000002ff127803 */ /* 0x000fe40000000000 */
[----:B------:R-:W-:Y:S02]  /*a040*/  ISETP.LT.OR P0, PT, R3, 0x22, P0 ;  /* 0x000000220300780c */ /* 0x000fe40000701670 */
[----:B------:R-:W-:Y:S02]  /*a050*/  ISETP.GE.AND P1, PT, R0, 0x29, PT ;  /* 0x000000290000780c */ /* 0x000fe40003f26270 */
[----:B-1----:R-:W-:Y:S02]  /*a060*/  FSEL R90, R37, -INF , !P0 ;  /* 0xff800000255a7808 */ /* 0x002fe40004000000 */
        /* <DEDUP_REMOVED lines=26> */
[----:B------:R-:W-:Y:S02]  /*a210*/  ISETP.GE.AND P4, PT, R0, 0x41, PT ;  /* 0x000000410000780c */ /* 0x000fe40003f86270 */
[----:B------:R-:W-:Y:S02]  /*a220*/  ISETP.LT.OR P0, PT, R3, 0x3a, P0 ;  /* 0x0000003a0300780c */ /* 0x000fe40000701670 */
[----:B------:R-:W-:Y:S02]  /*a230*/  P2R R24, PR, RZ, 0x8 ;  /* 0x00000008ff187803 */ /* 0x000fe40000000000 */
[----:B------:R-:W-:Y:S02]  /*a240*/  FSEL R198, R65, -INF , !P0 ;  /* 0xff80000041c67808 */ /* 0x000fe40004000000 */
[----:B------:R-:W-:Y:S02]  /*a250*/  ISETP.GT.AND P0, PT, R2, 0x40, !P4 ;  /* 0x000000400200780c */ /* 0x000fe40006704270 */
[----:B------:R-:W-:Y:S02]  /*a260*/  ISETP.GE.AND P3, PT, R0, 0x42, PT ;  /* 0x000000420000780c */ /* 0x000fe40003f66270 */
[C---:B------:R-:W-:Y:S02]  /*a270*/  ISETP.LT.OR P0, PT, R3.reuse, 0x41, P0 ;  /* 0x000000410300780c */ /* 0x040fe40000701670 */
[----:B------:R-:W-:Y:S02]  /*a280*/  P2R R22, PR, RZ, 0x4 ;  /* 0x00000004ff167803 */ /* 0x000fe40000000000 */
        /* <DEDUP_REMOVED lines=17> */
[C---:B------:R-:W-:Y:S02]  /*a3a0*/  ISETP.GE.AND P1, PT, R0.reuse, 0x52, PT ;  /* 0x000000520000780c */ /* 0x040fe40003f26270 */
        /* <DEDUP_REMOVED lines=8> */
[----:B------:R-:W-:Y:S04]  /*a430*/  ISETP.GT.AND P0, PT, R2, 0x58, !P5 ;  /* 0x000000580200780c */ /* 0x000fe80006f04270 */
[C---:B------:R-:W-:Y:S04]  /*a440*/  ISETP.LT.OR P0, PT, R3.reuse, 0x59, P0 ;  /* 0x000000590300780c */ /* 0x040fe80000701670 */
[----:B------:R-:W-:Y:S02]  /*a450*/  FSEL R252, R30, -INF , !P0 ;  /* 0xff8000001efc7808 */ /* 0x000fe40004000000 */
[----:B------:R-:W-:Y:S04]  /*a460*/  ISETP.GT.AND P0, PT, R2, RZ, !P1 ;  /* 0x000000ff0200720c */ /* 0x000fe80004f04270 */
[C---:B------:R-:W-:Y:S04]  /*a470*/  ISETP.LT.OR P0, PT, R3.reuse, 0x1, P0 ;  /* 0x000000010300780c */ /* 0x040fe80000701670 */
[----:B------:R-:W-:Y:S02]  /*a480*/  FSEL R30, R226, -INF , !P0 ;  /* 0xff800000e21e7808 */ /* 0x000fe40004000000 */
[----:B------:R-:W-:Y:S04]  /*a490*/  ISETP.GE.AND P0, PT, R0, 0x5a, PT ;  /* 0x0000005a0000780c */ /* 0x000fe80003f06270 */
[----:B------:R-:W-:Y:S02]  /*a4a0*/  P2R R4, PR, RZ, 0x1 ;  /* 0x00000001ff047803 */ /* 0x000fe40000000000 */
[----:B------:R-:W-:Y:S04]  /*a4b0*/  ISETP.GT.AND P0, PT, R2, 0x59, !P0 ;  /* 0x000000590200780c */ /* 0x000fe80004704270 */
[----:B------:R-:W-:Y:S02]  /*a4c0*/  ISETP.LT.OR P0, PT, R3, 0x5a, P0 ;  /* 0x0000005a0300780c */ /* 0x000fe40000701670 */
[----:B------:R-:W1:Y:S02]  /*a4d0*/  SHFL.IDX PT, R3, R6, 0x1, 0x1c1f ;  /* 0x003c1f0006037f89 */ /* 0x000e6400000e0000 */
[----:B------:R-:W-:Y:S02]  /*a4e0*/  FSEL R84, R27, -INF , !P0 ;  /* 0xff8000001b547808 */ /* 0x000fe40004000000 */
[----:B------:R-:W-:Y:S01]  /*a4f0*/  PLOP3.LUT P0, PT, PT, PT, UP1, 0x40, 0x0 ;  /* 0x000000000000781c */ /* 0x000fe20003f0e818 */
[--C-:B-1----:R-:W-:Y:S02]  /*a500*/  IMAD.IADD R2, R7, 0x1, R3.reuse ;  /* 0x0000000107027824 */ /* 0x102fe400078e0203 */
[----:B------:R-:W-:Y:S10]  /*a510*/  IMAD.IADD R0, R8, 0x1, R3 ;  /* 0x0000000108007824 */ /* 0x000ff400078e0203 */
[----:B------:R-:W-:-:S05]  /*a520*/  @P0 BRA `(.L_x_169) ;  /* 0x000001b000000947 */ /* 0x000fca0003800000 */
[----:B------:R-:W-:Y:S01]  /*a530*/  IADD3 R0, R3, c[0x0][0x1d0], RZ ;  /* 0x0000740003007a10 */ /* 0x000fe20007ffe0ff */
        /* <DEDUP_REMOVED lines=13> */
.L_x_171:
[----:B------:R-:W-:Y:S04]  /*a610*/  MOV R2, c[0x0][0x32c] ;  /* 0x0000cb0000027a02 */ /* 0x000fe80000000f00 */
[----:B------:R-:W-:Y:S11]  /*a620*/  ISETP.NE.AND P0, PT, R2, 0x1, PT ;  /* 0x000000010200780c */ /* 0x000ff60003f05270 */
[----:B------:R-:W-:Y:S02]  /*a630*/  @!UPT UIADD3 URZ, URZ, URZ, URZ ;  /* 0x0000003f3f3ff290 */ /* 0x000fe4000fffe03f */
[----:B------:R-:W-:Y:S05]  /*a640*/  @P0 IMAD.HI.U32 R2, R0, c[0x0][0x330], RZ ;  /* 0x0000cc0000020a27 */ /* 0x000fea00078e00ff */
[----:B------:R-:W-:Y:S02]  /*a650*/  @P0 SHF.R.U32.HI R0, RZ, c[0x0][0x334], R2 ;  /* 0x0000cd00ff000a19 */ /* 0x000fe40000011602 */
.L_x_172:
[----:B------:R-:W-:Y:S05]  /*a660*/  BSYNC B0 ;  /* 0x0000000000007941 */ /* 0x000fea0003800000 */
.L_x_170:
[----:B------:R-:W-:Y:S02]  /*a670*/  IADD3 R2, R9, -0x1, RZ ;  /* 0xffffffff09027810 */ /* 0x000fe40007ffe0ff */
[C-C-:B------:R-:W-:Y:S02]  /*a680*/  IADD3 R27, R3.reuse, UR11, R5.reuse ;  /* 0x0000000b031b7c10 */ /* 0x140fe4000fffe005 */
[----:B------:R-:W-:Y:S01]  /*a690*/  IADD3 R3, R3, c[0x0][0x328], R5 ;  /* 0x0000ca0003037a10 */ /* 0x000fe20007ffe005 */
[----:B------:R-:W-:Y:S05]  /*a6a0*/  IMAD R0, R0, c[0x0][0x32c], R2 ;  /* 0x0000cb0000007a24 */ /* 0x000fea00078e0202 */
[----:B------:R-:W-:Y:S02]  /*a6b0*/  IADD3 R2, R0, c[0x0][0x32c], RZ ;  /* 0x0000cb0000027a10 */ /* 0x000fe40007ffe0ff */
[----:B------:R-:W-:Y:S02]  /*a6c0*/  IMNMX R0, R27, R0, !PT ;  /* 0x000000001b007217 */ /* 0x000fe40007800200 */
[----:B------:R-:W-:Y:S02]  /*a6d0*/  IMNMX R2, R3, R2, PT ;  /* 0x0000000203027217 */ /* 0x000fe40003800200 */
.L_x_169:
[----:B------:R-:W-:Y:S01]  /*a6e0*/  ISETP.NE.AND P0, PT, R26, RZ, PT ;  /* 0x000000ff1a00720c */ /* 0x000fe20003f05270 */
[----:B------:R-:W1:Y:S03]  /*a6f0*/  SHFL.IDX PT, R3, R6, 0x2, 0x1c1f ;  /* 0x005c1f0006037f89 */ /* 0x000e6600000e0000 */
[----:B------:R-:W-:Y:S04]  /*a700*/  ISETP.GT.AND P0, PT, R0, 0x1, !P0 ;  /* 0x000000010000780c */ /* 0x000fe80004704270 */
[----:B------:R-:W-:Y:S04]  /*a710*/  ISETP.LT.OR P0, PT, R2, 0x2, P0 ;  /* 0x000000020200780c */ /* 0x000fe80000701670 */
[----:B------:R-:W-:Y:S02]  /*a720*/  FSEL R34, R229, -INF , !P0 ;  /* 0xff800000e5227808 */ /* 0x000fe40004000000 */
[----:B------:R-:W-:Y:S04]  /*a730*/  ISETP.NE.AND P0, PT, R25, RZ, PT ;  /* 0x000000ff1900720c */ /* 0x000fe80003f05270 */
        /* <DEDUP_REMOVED lines=79> */
[----:B------:R-:W-:Y:S04]  /*ac30*/  ISETP.GT.AND P0, PT, R0, RZ, !P1 ;  /* 0x000000ff0000720c */ /* 0x000fe80004f04270 */
[----:B------:R-:W-:Y:S04]  /*ac40*/  ISETP.LT.OR P0, PT, R2, 0x1, P0 ;  /* 0x000000010200780c */ /* 0x000fe80000701670 */
[----:B------:R-:W-:Y:S02]  /*ac50*/  FSEL R31, R239, -INF , !P0 ;  /* 0xff800000ef1f7808 */ /* 0x000fe40004000000 */
[----:B------:R-:W-:Y:S04]  /*ac60*/  ISETP.NE.AND P0, PT, R4, RZ, PT ;  /* 0x000000ff0400720c */ /* 0x000fe80003f05270 */
[----:B------:R-:W-:Y:S01]  /*ac70*/  ISETP.GT.AND P0, PT, R0, 0x59, !P0 ;  /* 0x000000590000780c */ /* 0x000fe20004704270 */
[--C-:B-1----:R-:W-:Y:S03]  /*ac80*/  IMAD.IADD R0, R8, 0x1, R3.reuse ;  /* 0x0000000108007824 */ /* 0x102fe600078e0203 */
[----:B------:R-:W-:Y:S01]  /*ac90*/  ISETP.LT.OR P0, PT, R2, 0x5a, P0 ;  /* 0x0000005a0200780c */ /* 0x000fe20000701670 */
[----:B------:R-:W-:Y:S03]  /*aca0*/  IMAD.IADD R2, R7, 0x1, R3 ;  /* 0x0000000107027824 */ /* 0x000fe600078e0203 */
[----:B------:R-:W-:Y:S02]  /*acb0*/  FSEL R250, R29, -INF , !P0 ;  /* 0xff8000001dfa7808 */ /* 0x000fe40004000000 */
[----:B------:R-:W-:Y:S11]  /*acc0*/  PLOP3.LUT P0, PT, PT, PT, UP1, 0x40, 0x0 ;  /* 0x000000000000781c */ /* 0x000ff60003f0e818 */
[----:B------:R-:W-:Y:S02]  /*acd0*/  @!UPT UIADD3 URZ, URZ, URZ, URZ ;  /* 0x0000003f3f3ff290 */ /* 0x000fe4000fffe03f */
        /* <DEDUP_REMOVED lines=15> */
.L_x_175:
[----:B------:R-:W-:Y:S04]  /*add0*/  MOV R27, c[0x0][0x32c] ;  /* 0x0000cb00001b7a02 */ /* 0x000fe80000000f00 */
[----:B------:R-:W-:Y:S11]  /*ade0*/  ISETP.NE.AND P0, PT, R27, 0x1, PT ;  /* 0x000000011b00780c */ /* 0x000ff60003f05270 */
[----:B------:R-:W-:Y:S02]  /*adf0*/  @!UPT UIADD3 URZ, URZ, URZ, URZ ;  /* 0x0000003f3f3ff290 */ /* 0x000fe4000fffe03f */
[----:B------:R-:W-:Y:S05]  /*ae00*/  @P0 IMAD.HI.U32 R27, R3, c[0x0][0x330], RZ ;  /* 0x0000cc00031b0a27 */ /* 0x000fea00078e00ff */
[----:B------:R-:W-:Y:S02]  /*ae10*/  @P0 SHF.R.U32.HI R3, RZ, c[0x0][0x334], R27 ;  /* 0x0000cd00ff030a19 */ /* 0x000fe4000001161b */
.L_x_176:
[----:B------:R-:W-:Y:S05]  /*ae20*/  BSYNC B0 ;  /* 0x0000000000007941 */ /* 0x000fea0003800000 */
.L_x_174:
[----:B------:R-:W-:Y:S04]  /*ae30*/  IMAD R27, R225, -0x60, -R46 ;  /* 0xffffffa0e11b7824 */ /* 0x000fe800078e0a2e */
[----:B------:R-:W-:Y:S05]  /*ae40*/  IMAD R3, R3, c[0x0][0x32c], R27 ;  /* 0x0000cb0003037a24 */ /* 0x000fea00078e021b */
[----:B------:R-:W-:Y:S02]  /*ae50*/  IADD3 R27, R3, c[0x0][0x32c], RZ ;  /* 0x0000cb00031b7a10 */ /* 0x000fe40007ffe0ff */
[----:B------:R-:W-:Y:S02]  /*ae60*/  IMNMX R0, R0, R3, !PT ;  /* 0x0000000300007217 */ /* 0x000fe40007800200 */
[----:B------:R-:W-:Y:S02]  /*ae70*/  IMNMX R2, R2, R27, PT ;  /* 0x0000001b02027217 */ /* 0x000fe40003800200 */
.L_x_173:
        /* <DEDUP_REMOVED lines=111> */
.L_x_179:
[----:B------:R-:W-:Y:S04]  /*b570*/  MOV R2, c[0x0][0x32c] ;  /* 0x0000cb0000027a02 */ /* 0x000fe80000000f00 */
[----:B------:R-:W-:Y:S11]  /*b580*/  ISETP.NE.AND P0, PT, R2, 0x1, PT ;  /* 0x000000010200780c */ /* 0x000ff60003f05270 */
[----:B------:R-:W-:Y:S02]  /*b590*/  @!UPT UIADD3 URZ, URZ, URZ, URZ ;  /* 0x0000003f3f3ff290 */ /* 0x000fe4000fffe03f */
[----:B------:R-:W-:Y:S05]  /*b5a0*/  @P0 IMAD.HI.U32 R2, R0, c[0x0][0x330], RZ ;  /* 0x0000cc0000020a27 */ /* 0x000fea00078e00ff */
[----:B------:R-:W-:Y:S02]  /*b5b0*/  @P0 SHF.R.U32.HI R0, RZ, c[0x0][0x334], R2 ;  /* 0x0000cd00ff000a19 */ /* 0x000fe40000011602 */
.L_x_180:
[----:B------:R-:W-:Y:S05]  /*b5c0*/  BSYNC B0 ;  /* 0x0000000000007941 */ /* 0x000fea0003800000 */
.L_x_178:
[----:B------:R-:W-:Y:S02]  /*b5d0*/  IADD3 R9, R9, -0x1, RZ ;  /* 0xffffffff09097810 */ /* 0x000fe40007ffe0ff */
[C-C-:B------:R-:W-:Y:S02]  /*b5e0*/  IADD3 R6, R3.reuse, UR11, R5.reuse ;  /* 0x0000000b03067c10 */ /* 0x140fe4000fffe005 */
[----:B------:R-:W-:Y:S01]  /*b5f0*/  IADD3 R3, R3, c[0x0][0x328], R5 ;  /* 0x0000ca0003037a10 */ /* 0x000fe20007ffe005 */
[----:B------:R-:W-:Y:S05]  /*b600*/  IMAD R0, R0, c[0x0][0x32c], R9 ;  /* 0x0000cb0000007a24 */ /* 0x000fea00078e0209 */
[----:B------:R-:W-:Y:S02]  /*b610*/  IADD3 R2, R0, c[0x0][0x32c], RZ ;  /* 0x0000cb0000027a10 */ /* 0x000fe40007ffe0ff */
[----:B------:R-:W-:Y:S02]  /*b620*/  IMNMX R0, R6, R0, !PT ;  /* 0x0000000006007217 */ /* 0x000fe40007800200 */
[----:B------:R-:W-:Y:S02]  /*b630*/  IMNMX R2, R3, R2, PT ;  /* 0x0000000203027217 */ /* 0x000fe40003800200 */
.L_x_177:
[----:B------:R-:W-:Y:S02]  /*b640*/  ISETP.GT.AND P0, PT, R0, RZ, !P1 ;  /* 0x000000ff0000720c */ /* 0x000fe40004f04270 */
[----:B------:R-:W-:Y:S02]  /*b650*/  ISETP.NE.AND P1, PT, R23, RZ, PT ;  /* 0x000000ff1700720c */ /* 0x000fe40003f25270 */
[----:B------:R-:W-:Y:S02]  /*b660*/  ISETP.LT.OR P0, PT, R2, 0x1, P0 ;  /* 0x000000010200780c */ /* 0x000fe40000701670 */
[----:B------:R-:W-:Y:S02]  /*b670*/  FMNMX.FTZ R72, R30, R100, !PT ;  /* 0x000000641e487209 */ /* 0x000fe40007810000 */
[----:B------:R-:W-:Y:S02]  /*b680*/  FSEL R8, R251, -INF , !P0 ;  /* 0xff800000fb087808 */ /* 0x000fe40004000000 */
[----:B------:R-:W-:Y:S02]  /*b690*/  ISETP.NE.AND P0, PT, R26, RZ, PT ;  /* 0x000000ff1a00720c */ /* 0x000fe40003f05270 */
[----:B------:R-:W-:Y:S02]  /*b6a0*/  FMNMX.FTZ R72, R32, R72, !PT ;  /* 0x0000004820487209 */ /* 0x000fe40007810000 */
[----:B------:R-:W-:Y:S02]  /*b6b0*/  ISETP.GT.AND P0, PT, R0, 0x1, !P0 ;  /* 0x000000010000780c */ /* 0x000fe40004704270 */
[----:B------:R-:W-:Y:S02]  /*b6c0*/  FMNMX.FTZ R72, R36, R72, !PT ;  /* 0x0000004824487209 */ /* 0x000fe40007810000 */
        /* <DEDUP_REMOVED lines=37> */
[----:B------:R-:W-:Y:S01]  /*b920*/  FMNMX.FTZ R3, R49, R3, !PT ;  /* 0x0000000331037209 */ /* 0x000fe20007810000 */
[----:B------:R-:W-:Y:S01]  /*b930*/  LDSM.16.MT88.4 R20, [R209+0x100] ;  /* 0x00010000d114783b */ /* 0x000fe20000004200 */
[----:B------:R-:W-:Y:S02]  /*b940*/  ISETP.GT.AND P0, PT, R0, 0x19, !P0 ;  /* 0x000000190000780c */ /* 0x000fe40004704270 */
[----:B------:R-:W-:Y:S02]  /*b950*/  FMNMX.FTZ R72, R177, R72, !PT ;  /* 0x00000048b1487209 */ /* 0x000fe40007810000 */
[----:B------:R-:W-:Y:S02]  /*b960*/  ISETP.LT.OR P0, PT, R2, 0x1a, P0 ;  /* 0x0000001a0200780c */ /* 0x000fe40000701670 */
[----:B------:R-:W-:Y:S02]  /*b970*/  FMNMX.FTZ R3, R94, R3, !PT ;  /* 0x000000035e037209 */ /* 0x000fe40007810000 */
[----:B------:R-:W-:Y:S02]  /*b980*/  FSEL R88, R231, -INF , !P0 ;  /* 0xff800000e7587808 */ /* 0x000fe40004000000 */
[----:B------:R-:W-:Y:S02]  /*b990*/  FMNMX.FTZ R72, R182, R72, !PT ;  /* 0x00000048b6487209 */ /* 0x000fe40007810000 */
[----:B------:R-:W-:Y:S02]  /*b9a0*/  ISETP.NE.AND P0, PT, R19, RZ, PT ;  /* 0x000000ff1300720c */ /* 0x000fe40003f05270 */
[----:B------:R-:W-:Y:S02]  /*b9b0*/  FMNMX.FTZ R3, R95, R3, !PT ;  /* 0x000000035f037209 */ /* 0x000fe40007810000 */
[----:B------:R-:W-:Y:S02]  /*b9c0*/  ISETP.GT.AND P0, PT, R0, 0x20, !P0 ;  /* 0x000000200000780c */ /* 0x000fe40004704270 */
[----:B------:R-:W-:Y:S02]  /*b9d0*/  FMNMX.FTZ R72, R187, R72, !PT ;  /* 0x00000048bb487209 */ /* 0x000fe40007810000 */
[----:B------:R-:W-:Y:S02]  /*b9e0*/  FMNMX.FTZ R3, R173, R3, !PT ;  /* 0x00000003ad037209 */ /* 0x000fe40007810000 */
[----:B------:R-:W-:Y:S02]  /*b9f0*/  ISETP.LT.OR P0, PT, R2, 0x21, P0 ;  /* 0x000000210200780c */ /* 0x000fe40000701670 */
[----:B------:R-:W-:Y:S02]  /*ba00*/  FMNMX.FTZ R72, R195, R72, !PT ;  /* 0x00000048c3487209 */ /* 0x000fe40007810000 */
[----:B------:R-:W-:Y:S02]  /*ba10*/  FMNMX.FTZ R3, R175, R3, !PT ;  /* 0x00000003af037209 */ /* 0x000fe40007810000 */
[----:B------:R-:W-:Y:S02]  /*ba20*/  FSEL R98, R200, -INF , !P0 ;  /* 0xff800000c8627808 */ /* 0x000fe40004000000 */
[----:B------:R-:W-:Y:S02]  /*ba30*/  ISETP.NE.AND P0, PT, R18, RZ, PT ;  /* 0x000000ff1200720c */ /* 0x000fe40003f05270 */
[----:B------:R-:W-:Y:S02]  /*ba40*/  FMNMX.FTZ R72, R198, R72, !PT ;  /* 0x00000048c6487209 */ /* 0x000fe40007810000 */
[----:B------:R-:W-:Y:S02]  /*ba50*/  FMNMX.FTZ R3, R183, R3, !PT ;  /* 0x00000003b7037209 */ /* 0x000fe40007810000 */
[----:B------:R-:W-:Y:S02]  /*ba60*/  FMNMX.FTZ R72, R204, R72, !PT ;  /* 0x00000048cc487209 */ /* 0x000fe40007810000 */
[----:B------:R-:W-:Y:S02]  /*ba70*/  ISETP.GT.AND P0, PT, R0, 0x21, !P0 ;  /* 0x000000210000780c */ /* 0x000fe40004704270 */
        /* <DEDUP_REMOVED lines=15> */
[----:B------:R-:W-:Y:S02]  /*bb70*/  FMNMX.FTZ R72, R247, R72, !PT ;  /* 0x00000048f7487209 */ /* 0x000fe40007810000 */
[----:B------:R-:W-:Y:S02]  /*bb80*/  ISETP.NE.AND P0, PT, R16, RZ, PT ;  /* 0x000000ff1000720c */ /* 0x000fe40003f05270 */
[----:B------:R-:W-:Y:S02]  /*bb90*/  FMNMX.FTZ R3, R229, R3, !PT ;  /* 0x00000003e5037209 */ /* 0x000fe40007810000 */
[----:B------:R-:W-:Y:S02]  /*bba0*/  FMNMX.FTZ R72, R252, R72, !PT ;  /* 0x00000048fc487209 */ /* 0x000fe40007810000 */
[----:B------:R-:W-:Y:S02]  /*bbb0*/  ISETP.GT.AND P0, PT, R0, 0x29, !P0 ;  /* 0x000000290000780c */ /* 0x000fe40004704270 */
[----:B------:R-:W-:Y:S02]  /*bbc0*/  FMNMX.FTZ R3, R230, R3, !PT ;  /* 0x00000003e6037209 */ /* 0x000fe40007810000 */
[----:B------:R-:W-:Y:S02]  /*bbd0*/  FMNMX.FTZ R72, R84, R72, !PT ;  /* 0x0000004854487209 */ /* 0x000fe40007810000 */
[----:B------:R-:W-:Y:S02]  /*bbe0*/  ISETP.LT.OR P0, PT, R2, 0x2a, P0 ;  /* 0x0000002a0200780c */ /* 0x000fe40000701670 */
[----:B------:R-:W-:Y:S01]  /*bbf0*/  FMNMX.FTZ R3, R242, R3, !PT ;  /* 0x00000003f2037209 */ /* 0x000fe20007810000 */
[----:B------:R-:W-:Y:S01]  /*bc00*/  SHFL.BFLY PT, R5, R72, 0x2, 0x1f ;  /* 0x0c401f0048057f89 */ /* 0x000fe200000e0000 */
        /* <DEDUP_REMOVED lines=8> */
[----:B------:R-:W-:Y:S01]  /*bc90*/  ISETP.NE.AND P0, PT, R14, RZ, PT ;  /* 0x000000ff0e00720c */ /* 0x000fe20003f05270 */
[----:B------:R-:W1:Y:S01]  /*bca0*/  SHFL.BFLY PT, R6, R3, 0x2, 0x1f ;  /* 0x0c401f0003067f89 */ /* 0x000e6200000e0000 */
[----:B------:R-:W-:Y:S02]  /*bcb0*/  ISETP.NE.AND P1, PT, R12, RZ, PT ;  /* 0x000000ff0c00720c */ /* 0x000fe40003f25270 */
[C---:B------:R-:W-:Y:S02]  /*bcc0*/  ISETP.GT.AND P0, PT, R0.reuse, 0x31, !P0 ;  /* 0x000000310000780c */ /* 0x040fe40004704270 */
[----:B------:R-:W-:Y:S02]  /*bcd0*/  ISETP.GT.AND P5, PT, R0, 0x58, !P5 ;  /* 0x000000580000780c */ /* 0x000fe40006fa4270 */
[----:B------:R-:W-:Y:S04]  /*bce0*/  ISETP.LT.OR P0, PT, R2, 0x32, P0 ;  /* 0x000000320200780c */ /* 0x000fe80000701670 */
[----:B------:R-:W-:Y:S02]  /*bcf0*/  FSEL R180, R180, -INF , !P0 ;  /* 0xff800000b4b47808 */ /* 0x000fe40004000000 */
[----:B------:R-:W-:Y:S04]  /*bd00*/  ISETP.NE.AND P0, PT, R13, RZ, PT ;  /* 0x000000ff0d00720c */ /* 0x000fe80003f05270 */
[----:B------:R-:W-:Y:S04]  /*bd10*/  ISETP.GT.AND P0, PT, R0, 0x38, !P0 ;  /* 0x000000380000780c */ /* 0x000fe80004704270 */
[----:B------:R-:W-:Y:S02]  /*bd20*/  ISETP.LT.OR P0, PT, R2, 0x39, P0 ;  /* 0x000000390200780c */ /* 0x000fe40000701670 */
[----:B-1----:R-:W-:Y:S02]  /*bd30*/  FMNMX.FTZ R3, R3, R6, !PT ;  /* 0x0000000603037209 */ /* 0x002fe40007810000 */
[----:B------:R-:W-:Y:S02]  /*bd40*/  FMNMX.FTZ R72, R72, R5, !PT ;  /* 0x0000000548487209 */ /* 0x000fe40007810000 */
[----:B------:R-:W-:Y:S01]  /*bd50*/  FSEL R179, R179, -INF , !P0 ;  /* 0xff800000b3b37808 */ /* 0x000fe20004000000 */
[----:B------:R-:W-:Y:S01]  /*bd60*/  SHFL.BFLY PT, R71, R3, 0x1, 0x1f ;  /* 0x0c201f0003477f89 */ /* 0x000fe200000e0000 */
[----:B------:R-:W-:Y:S02]  /*bd70*/  ISETP.GT.AND P0, PT, R0, 0x39, !P1 ;  /* 0x000000390000780c */ /* 0x000fe40004f04270 */
[----:B------:R-:W-:Y:S02]  /*bd80*/  FMNMX.FTZ R5, R8, R103, !PT ;  /* 0x0000006708057209 */ /* 0x000fe40007810000 */
[----:B------:R-:W-:Y:S02]  /*bd90*/  ISETP.LT.OR P0, PT, R2, 0x3a, P0 ;  /* 0x0000003a0200780c */ /* 0x000fe40000701670 */
[----:B------:R-:W-:Y:S01]  /*bda0*/  FMNMX.FTZ R5, R9, R5, !PT ;  /* 0x0000000509057209 */ /* 0x000fe20007810000 */
[----:B------:R-:W1:Y:S01]  /*bdb0*/  SHFL.BFLY PT, R7, R72, 0x1, 0x1f ;  /* 0x0c201f0048077f89 */ /* 0x000e6200000e0000 */
[----:B------:R-:W-:Y:S02]  /*bdc0*/  FSEL R178, R178, -INF , !P0 ;  /* 0xff800000b2b27808 */ /* 0x000fe40004000000 */
[----:B------:R-:W-:Y:S02]  /*bdd0*/  ISETP.GT.AND P0, PT, R0, 0x40, !P4 ;  /* 0x000000400000780c */ /* 0x000fe40006704270 */
[----:B------:R-:W-:Y:S02]  /*bde0*/  ISETP.NE.AND P4, PT, R4, RZ, PT ;  /* 0x000000ff0400720c */ /* 0x000fe40003f85270 */
        /* <DEDUP_REMOVED lines=8> */
[----:B------:R-:W-:Y:S02]  /*be70*/  FMNMX.FTZ R4, R35, R4, !PT ;  /* 0x0000000423047209 */ /* 0x000fe40007810000 */
[----:B-1----:R-:W-:Y:S02]  /*be80*/  FMNMX.FTZ R72, R72, R7, !PT ;  /* 0x0000000748487209 */ /* 0x002fe40007810000 */
[----:B------:R-:W-:Y:S02]  /*be90*/  ISETP.GT.AND P0, PT, R0, 0x48, !P2 ;  /* 0x000000480000780c */ /* 0x000fe40005704270 */
[C---:B------:R-:W-:Y:S01]  /*bea0*/  FSETP.NEU.FTZ.AND P2, PT, R72.reuse, -INF , PT ;  /* 0xff8000004800780b */ /* 0x040fe20003f5d000 */
[----:B------:R-:W-:Y:S01]  /*beb0*/  FMUL.FTZ R74, R72, c[0x0][0x2d0] ;  /* 0x0000b400484a7a20 */ /* 0x000fe20000410000 */
[----:B------:R-:W-:Y:S02]  /*bec0*/  FMNMX.FTZ R4, R46, R4, !PT ;  /* 0x000000042e047209 */ /* 0x000fe40007810000 */
[----:B------:R-:W-:Y:S02]  /*bed0*/  FMNMX.FTZ R71, R3, R71, !PT ;  /* 0x0000004703477209 */ /* 0x000fe40007810000 */
[----:B------:R-:W-:Y:S02]  /*bee0*/  FSEL R74, R74, RZ, P2 ;  /* 0x000000ff4a4a7208 */ /* 0x000fe40001000000 */
[----:B------:R-:W-:Y:S01]  /*bef0*/  FMNMX.FTZ R4, R48, R4, !PT ;  /* 0x0000000430047209 */ /* 0x000fe20007810000 */
[----:B------:R-:W-:Y:S01]  /*bf00*/  FMUL.FTZ R75, R71, c[0x0][0x2d0] ;  /* 0x0000b400474b7a20 */ /* 0x000fe20000410000 */
[----:B------:R-:W-:Y:S01]  /*bf10*/  FMNMX.FTZ R5, R25, R5, !PT ;  /* 0x0000000519057209 */ /* 0x000fe20007810000 */
[--C-:B------:R-:W-:Y:S01]  /*bf20*/  FFMA.FTZ R3, R36, c[0x0][0x2d0], -R74.reuse ;  /* 0x0000b40024037a23 */ /* 0x100fe2000001084a */
[----:B------:R-:W-:Y:S01]  /*bf30*/  FMNMX.FTZ R4, R50, R4, !PT ;  /* 0x0000000432047209 */ /* 0x000fe20007810000 */
[--C-:B------:R-:W-:Y:S01]  /*bf40*/  FFMA.FTZ R16, R45, c[0x0][0x2d0], -R74.reuse ;  /* 0x0000b4002d107a23 */ /* 0x100fe2000001084a */
[----:B------:R-:W-:Y:S01]  /*bf50*/  ISETP.LT.OR P0, PT, R2, 0x49, P0 ;  /* 0x000000490200780c */ /* 0x000fe20000701670 */
[----:B------:R1:W-:Y:S01]  /*bf60*/  MUFU.EX2 R93, R3 ;  /* 0x00000003005d7308 */ /* 0x0003e20000000800 */
[----:B------:R-:W-:Y:S02]  /*bf70*/  FMNMX.FTZ R5, R24, R5, !PT ;  /* 0x0000000518057209 */ /* 0x000fe40007810000 */
        /* <DEDUP_REMOVED lines=9> */
[----:B------:R-:W-:Y:S01]  /*c010*/  FMNMX.FTZ R6, R98, R5, !PT ;  /* 0x0000000562067209 */ /* 0x000fe20007810000 */
[--C-:B------:R-:W-:Y:S01]  /*c020*/  FFMA.FTZ R5, R30, c[0x0][0x2d0], -R74.reuse ;  /* 0x0000b4001e057a23 */ /* 0x100fe2000001084a */
[----:B------:R-:W-:Y:S01]  /*c030*/  FMNMX.FTZ R4, R184, R4, !PT ;  /* 0x00000004b8047209 */ /* 0x000fe20007810000 */
[--C-:B-1----:R-:W-:Y:S01]  /*c040*/  FFMA.FTZ R3, R38, c[0x0][0x2d0], -R74.reuse ;  /* 0x0000b40026037a23 */ /* 0x102fe2000001084a */
[----:B------:R-:W-:Y:S01]  /*c050*/  FSEL R192, R186, -INF , !P0 ;  /* 0xff800000bac07808 */ /* 0x000fe20004000000 */
[----:B------:R1:W-:Y:S01]  /*c060*/  MUFU.EX2 R245, R5 ;  /* 0x0000000500f57308 */ /* 0x0003e20000000800 */
[----:B------:R-:W-:Y:S02]  /*c070*/  FMNMX.FTZ R4, R188, R4, !PT ;  /* 0x00000004bc047209 */ /* 0x000fe40007810000 */
[----:B------:R-:W-:Y:S02]  /*c080*/  ISETP.NE.AND P3, PT, R10, RZ, PT ;  /* 0x000000ff0a00720c */ /* 0x000fe40003f65270 */
[----:B------:R-:W-:Y:S02]  /*c090*/  FMNMX.FTZ R4, R189, R4, !PT ;  /* 0x00000004bd047209 */ /* 0x000fe40007810000 */
[----:B------:R-:W-:Y:S02]  /*c0a0*/  ISETP.GT.AND P3, PT, R0, 0x50, !P3 ;  /* 0x000000500000780c */ /* 0x000fe40005f64270 */
[----:B------:R-:W-:Y:S01]  /*c0b0*/  FMNMX.FTZ R4, R190, R4, !PT ;  /* 0x00000004be047209 */ /* 0x000fe20007810000 */
[----:B------:R2:W3:Y:S01]  /*c0c0*/  MUFU.EX2 R86, R3 ;  /* 0x0000000300567308 */ /* 0x0004e20000000800 */
[----:B------:R-:W-:Y:S02]  /*c0d0*/  ISETP.NE.AND P1, PT, R11, RZ, PT ;  /* 0x000000ff0b00720c */ /* 0x000fe40003f25270 */
[----:B------:R-:W-:Y:S02]  /*c0e0*/  FMNMX.FTZ R4, R202, R4, !PT ;  /* 0x00000004ca047209 */ /* 0x000fe40007810000 */
[----:B------:R-:W-:Y:S02]  /*c0f0*/  ISETP.GT.AND P0, PT, R0, 0x49, !P1 ;  /* 0x000000490000780c */ /* 0x000fe40004f04270 */
[----:B------:R-:W-:Y:S02]  /*c100*/  FSETP.NEU.FTZ.AND P1, PT, R71, -INF , PT ;  /* 0xff8000004700780b */ /* 0x000fe40003f3d000 */
[----:B------:R-:W-:Y:S02]  /*c110*/  FMNMX.FTZ R4, R206, R4, !PT ;  /* 0x00000004ce047209 */ /* 0x000fe40007810000 */
[----:B------:R-:W-:Y:S02]  /*c120*/  FMNMX.FTZ R6, R168, R6, !PT ;  /* 0x00000006a8067209 */ /* 0x000fe40007810000 */
[----:B------:R-:W-:Y:S02]  /*c130*/  FSEL R75, R75, RZ, P1 ;  /* 0x000000ff4b4b7208 */ /* 0x000fe40000800000 */
[----:B------:R-:W-:Y:S02]  /*c140*/  FMNMX.FTZ R4, R207, R4, !PT ;  /* 0x00000004cf047209 */ /* 0x000fe40007810000 */
[----:B-1----:R-:W-:Y:S01]  /*c150*/  FMNMX.FTZ R5, R169, R6, !PT ;  /* 0x00000006a9057209 */ /* 0x002fe20007810000 */
[----:B------:R-:W-:Y:S01]  /*c160*/  FFMA.FTZ R6, R32, c[0x0][0x2d0], -R74 ;  /* 0x0000b40020067a23 */ /* 0x000fe2000001084a */
[----:B------:R-:W-:Y:S01]  /*c170*/  FMNMX.FTZ R4, R226, R4, !PT ;  /* 0x00000004e2047209 */ /* 0x000fe20007810000 */
[--C-:B------:R-:W-:Y:S01]  /*c180*/  FFMA.FTZ R12, R43, c[0x0][0x2d0], -R75.reuse ;  /* 0x0000b4002b0c7a23 */ /* 0x100fe2000001084b */
[----:B------:R-:W-:Y:S01]  /*c190*/  FMNMX.FTZ R5, R170, R5, !PT ;  /* 0x00000005aa057209 */ /* 0x000fe20007810000 */
[----:B------:R-:W1:Y:S01]  /*c1a0*/  MUFU.EX2 R61, R6 ;  /* 0x00000006003d7308 */ /* 0x000e620000000800 */
[----:B------:R-:W-:Y:S01]  /*c1b0*/  FMNMX.FTZ R4, R237, R4, !PT ;  /* 0x00000004ed047209 */ /* 0x000fe20007810000 */
[--C-:B--2---:R-:W-:Y:S01]  /*c1c0*/  FFMA.FTZ R3, R31, c[0x0][0x2d0], -R75.reuse ;  /* 0x0000b4001f037a23 */ /* 0x104fe2000001084b */
[C---:B------:R-:W-:Y:S02]  /*c1d0*/  ISETP.LT.OR P0, PT, R2.reuse, 0x4a, P0 ;  /* 0x0000004a0200780c */ /* 0x040fe40000701670 */
[----:B------:R-:W-:Y:S02]  /*c1e0*/  ISETP.LT.OR P3, PT, R2, 0x51, P3 ;  /* 0x000000510200780c */ /* 0x000fe40001f61670 */
[----:B------:R-:W-:Y:S02]  /*c1f0*/  FSEL R186, R79, -INF , !P0 ;  /* 0xff8000004fba7808 */ /* 0x000fe40004000000 */
[----:B------:R-:W-:Y:S01]  /*c200*/  FSEL R194, R78, -INF , !P3 ;  /* 0xff8000004ec27808 */ /* 0x000fe20005800000 */
        /* <DEDUP_REMOVED lines=8> */
[----:B------:R-:W-:Y:S01]  /*c290*/  ISETP.NE.AND P0, PT, R28, RZ, PT ;  /* 0x000000ff1c00720c */ /* 0x000fe20003f05270 */
[----:B------:R-:W4:Y:S01]  /*c2a0*/  SHFL.BFLY PT, R7, R4, 0x2, 0x1f ;  /* 0x0c401f0004077f89 */ /* 0x000f2200000e0000 */
[----:B------:R-:W-:Y:S01]  /*c2b0*/  FMNMX.FTZ R5, R199, R5, !PT ;  /* 0x00000005c7057209 */ /* 0x000fe20007810000 */
[--C-:B------:R-:W-:Y:S01]  /*c2c0*/  FFMA.FTZ R28, R49, c[0x0][0x2d0], -R75.reuse ;  /* 0x0000b400311c7a23 */ /* 0x100fe2000001084b */
[C---:B------:R-:W-:Y:S02]  /*c2d0*/  ISETP.GT.AND P0, PT, R0.reuse, 0x51, !P0 ;  /* 0x000000510000780c */ /* 0x040fe40004704270 */
[----:B------:R-:W-:Y:S02]  /*c2e0*/  FMNMX.FTZ R5, R201, R5, !PT ;  /* 0x00000005c9057209 */ /* 0x000fe40007810000 */
[----:B------:R-:W-:Y:S02]  /*c2f0*/  ISETP.GT.AND P4, PT, R0, 0x59, !P4 ;  /* 0x000000590000780c */ /* 0x000fe40006784270 */
[----:B--2---:R-:W-:Y:S02]  /*c300*/  FMNMX.FTZ R3, R192, R5, !PT ;  /* 0x00000005c0037209 */ /* 0x004fe40007810000 */
[----:B------:R-:W-:Y:S02]  /*c310*/  ISETP.LT.OR P0, PT, R2, 0x52, P0 ;  /* 0x000000520200780c */ /* 0x000fe40000701670 */
[----:B------:R-:W-:Y:S01]  /*c320*/  FMNMX.FTZ R0, R186, R3, !PT ;  /* 0x00000003ba007209 */ /* 0x000fe20007810000 */
[--C-:B------:R-:W-:Y:S01]  /*c330*/  FFMA.FTZ R3, R34, c[0x0][0x2d0], -R75.reuse ;  /* 0x0000b40022037a23 */ /* 0x100fe2000001084b */
[----:B------:R-:W-:Y:S02]  /*c340*/  FSEL R196, R91, -INF , !P0 ;  /* 0xff8000005bc47808 */ /* 0x000fe40004000000 */
[----:B---3--:R-:W-:Y:S01]  /*c350*/  F2FP.BF16.PACK_AB R78, R86, R93 ;  /* 0x0000005d564e723e */ /* 0x008fe200000010ff */
[----:B------:R2:W3:Y:S01]  /*c360*/  MUFU.EX2 R60, R3 ;  /* 0x00000003003c7308 */ /* 0x0004e20000000800 */
[C---:B------:R-:W-:Y:S02]  /*c370*/  ISETP.LT.OR P0, PT, R2.reuse, 0x5a, P4 ;  /* 0x0000005a0200780c */ /* 0x040fe40002701670 */
[----:B------:R-:W-:Y:S01]  /*c380*/  ISETP.LT.OR P3, PT, R2, 0x59, P5 ;  /* 0x000000590200780c */ /* 0x000fe20002f61670 */
[--C-:B------:R-:W-:Y:S01]  /*c390*/  FFMA.FTZ R2, R37, c[0x0][0x2d0], -R75.reuse ;  /* 0x0000b40025027a23 */ /* 0x100fe2000001084b */
[----:B------:R-:W-:Y:S02]  /*c3a0*/  FSEL R73, R59, -INF , !P0 ;  /* 0xff8000003b497808 */ /* 0x000fe40004000000 */
[----:B----4-:R-:W-:Y:S02]  /*c3b0*/  FMNMX.FTZ R4, R4, R7, !PT ;  /* 0x0000000704047209 */ /* 0x010fe40007810000 */
[----:B------:R-:W-:Y:S01]  /*c3c0*/  FSEL R197, R63, -INF , !P3 ;  /* 0xff8000003fc57808 */ /* 0x000fe20005800000 */
[----:B------:R4:W-:Y:S01]  /*c3d0*/  MUFU.EX2 R92, R2 ;  /* 0x00000002005c7308 */ /* 0x0009e20000000800 */
[----:B------:R-:W-:Y:S01]  /*c3e0*/  FMNMX.FTZ R0, R194, R0, !PT ;  /* 0x00000000c2007209 */ /* 0x000fe20007810000 */
[----:B------:R-:W5:Y:S01]  /*c3f0*/  SHFL.BFLY PT, R70, R4, 0x1, 0x1f ;  /* 0x0c201f0004467f89 */ /* 0x000f6200000e0000 */
[----:B-1----:R-:W-:Y:S02]  /*c400*/  F2FP.BF16.PACK_AB R76, R61, R245 ;  /* 0x000000f53d4c723e */ /* 0x002fe400000010ff */
[----:B------:R-:W-:Y:S04]  /*c410*/  FMNMX.FTZ R0, R196, R0, !PT ;  /* 0x00000000c4007209 */ /* 0x000fe80007810000 */
[----:B------:R-:W-:Y:S01]  /*c420*/  FMNMX.FTZ R0, R197, R0, !PT ;  /* 0x00000000c5007209 */ /* 0x000fe20007810000 */
[----:B------:R-:W-:Y:S03]  /*c430*/  MUFU.EX2 R63, R28 ;  /* 0x0000001c003f7308 */ /* 0x000fe60000000800 */
[----:B------:R-:W-:Y:S01]  /*c440*/  FMNMX.FTZ R0, R73, R0, !PT ;  /* 0x0000000049007209 */ /* 0x000fe20007810000 */
[----:B--2---:R-:W-:Y:S01]  /*c450*/  FFMA.FTZ R3, R39, c[0x0][0x2d0], -R75 ;  /* 0x0000b40027037a23 */ /* 0x004fe2000001084b */
[----:B---3--:R-:W-:Y:S01]  /*c460*/  F2FP.BF16.PACK_AB R77, R60, R249 ;  /* 0x000000f93c4d723e */ /* 0x008fe200000010ff */
[----:B------:R-:W-:Y:S04]  /*c470*/  LDSM.16.MT88.4 R36, [R212+0x100] ;  /* 0x00010000d424783b */ /* 0x000fe80000004200 */
[----:B------:R-:W1:Y:S04]  /*c480*/  MUFU.EX2 R85, R3 ;  /* 0x0000000300557308 */ /* 0x000e680000000800 */
[----:B----4-:R-:W2:Y:S01]  /*c490*/  SHFL.BFLY PT, R2, R0, 0x2, 0x1f ;  /* 0x0c401f0000027f89 */ /* 0x010ea200000e0000 */
[----:B-----5:R-:W-:Y:S04]  /*c4a0*/  FMNMX.FTZ R70, R4, R70, !PT ;  /* 0x0000004604467209 */ /* 0x020fe80007810000 */
[C---:B------:R-:W-:Y:S01]  /*c4b0*/  FSETP.NEU.FTZ.AND P0, PT, R70.reuse, -INF , PT ;  /* 0xff8000004600780b */ /* 0x040fe20003f1d000 */
[----:B------:R-:W-:Y:S05]  /*c4c0*/  FMUL.FTZ R96, R70, c[0x0][0x2d0] ;  /* 0x0000b40046607a20 */ /* 0x000fea0000410000 */
[----:B------:R-:W-:Y:S05]  /*c4d0*/  FSEL R96, R96, RZ, P0 ;  /* 0x000000ff60607208 */ /* 0x000fea0000000000 */
[--C-:B------:R-:W-:Y:S02]  /*c4e0*/  FFMA.FTZ R4, R35, c[0x0][0x2d0], -R96.reuse ;  /* 0x0000b40023047a23 */ /* 0x100fe40000010860 */
[--C-:B------:R-:W-:Y:S01]  /*c4f0*/  FFMA.FTZ R32, R46, c[0x0][0x2d0], -R96.reuse ;  /* 0x0000b4002e207a23 */ /* 0x100fe20000010860 */
[----:B-1----:R-:W-:Y:S01]  /*c500*/  F2FP.BF16.PACK_AB R79, R85, R92 ;  /* 0x0000005c554f723e */ /* 0x002fe200000010ff */
[----:B------:R-:W-:Y:S01]  /*c510*/  MUFU.EX2 R52, R4 ;  /* 0x0000000400347308 */ /* 0x000fe20000000800 */
[--C-:B------:R-:W-:Y:S09]  /*c520*/  FFMA.FTZ R3, R27, c[0x0][0x2d0], -R96.reuse ;  /* 0x0000b4001b037a23 */ /* 0x100ff20000010860 */
[----:B------:R1:W-:Y:S02]  /*c530*/  MUFU.EX2 R251, R3 ;  /* 0x0000000300fb7308 */ /* 0x0003e40000000800 */
[--C-:B-1----:R-:W-:Y:S08]  /*c540*/  FFMA.FTZ R3, R29, c[0x0][0x2d0], -R96.reuse ;  /* 0x0000b4001d037a23 */ /* 0x102ff00000010860 */
[----:B------:R1:W3:Y:S02]  /*c550*/  MUFU.EX2 R246, R3 ;  /* 0x0000000300f67308 */ /* 0x0002e40000000800 */
[----:B-1----:R-:W-:Y:S01]  /*c560*/  FFMA.FTZ R3, R33, c[0x0][0x2d0], -R96 ;  /* 0x0000b40021037a23 */ /* 0x002fe20000010860 */
[----:B---3--:R-:W-:Y:S07]  /*c570*/  F2FP.BF16.PACK_AB R64, R246, R251 ;  /* 0x000000fbf640723e */ /* 0x008fee00000010ff */
[----:B------:R-:W-:Y:S10]  /*c580*/  MUFU.EX2 R33, R16 ;  /* 0x0000001000217308 */ /* 0x000ff40000000800 */
[----:B------:R2:W-:Y:S02]  /*c590*/  MUFU.EX2 R89, R3 ;  /* 0x0000000300597308 */ /* 0x0005e40000000800 */
[----:B--2---:R-:W-:Y:S01]  /*c5a0*/  FMNMX.FTZ R3, R0, R2, !PT ;  /* 0x0000000200037209 */ /* 0x004fe20007810000 */
[----:B------:R-:W-:Y:S01]  /*c5b0*/  FFMA.FTZ R2, R40, c[0x0][0x2d0], -R74 ;  /* 0x0000b40028027a23 */ /* 0x000fe2000001084a */
[----:B------:R-:W-:Y:S01]  /*c5c0*/  FSEL R0, R72, RZ, P2 ;  /* 0x000000ff48007208 */ /* 0x000fe20001000000 */
[----:B------:R-:W-:Y:S05]  /*c5d0*/  FFMA.FTZ R40, R50, c[0x0][0x2d0], -R96 ;  /* 0x0000b40032287a23 */ /* 0x000fea0000010860 */
[----:B------:R1:W-:Y:S01]  /*c5e0*/  MUFU.EX2 R80, R2 ;  /* 0x0000000200507308 */ /* 0x0003e20000000800 */
[----:B------:R-:W2:Y:S01]  /*c5f0*/  SHFL.BFLY PT, R4, R3, 0x1, 0x1f ;  /* 0x0c201f0003047f89 */ /* 0x000ea200000e0000 */
[----:B------:R-:W-:Y:S04]  /*c600*/  FADD.FTZ R0, -R0, R100 ;  /* 0x0000006400007221 */ /* 0x000fe80000010100 */
[----:B------:R-:W-:Y:S04]  /*c610*/  FMUL.FTZ R0, R0, c[0x0][0x2d0] ;  /* 0x0000b40000007a20 */ /* 0x000fe80000410000 */
[----:B------:R3:W4:Y:S01]  /*c620*/  MUFU.EX2 R69, R0 ;  /* 0x0000000000457308 */ /* 0x0007220000000800 */
[----:B-1----:R-:W-:Y:S02]  /*c630*/  FSEL R2, R71, RZ, P1 ;  /* 0x000000ff47027208 */ /* 0x002fe40000800000 */
[----:B--2---:R-:W-:Y:S03]  /*c640*/  FMNMX.FTZ R3, R3, R4, !PT ;  /* 0x0000000403037209 */ /* 0x004fe60007810000 */
[----:B------:R-:W-:Y:S02]  /*c650*/  FADD.FTZ R2, -R2, R101 ;  /* 0x0000006502027221 */ /* 0x000fe40000010100 */
[----:B------:R-:W-:Y:S02]  /*c660*/  FMUL.FTZ R97, R3, c[0x0][0x2d0] ;  /* 0x0000b40003617a20 */ /* 0x000fe40000410000 */
[----:B------:R-:W-:Y:S01]  /*c670*/  FMUL.FTZ R2, R2, c[0x0][0x2d0] ;  /* 0x0000b40002027a20 */ /* 0x000fe20000410000 */
[----:B---3--:R-:W-:Y:S01]  /*c680*/  FSEL R0, R70, RZ, P0 ;  /* 0x000000ff46007208 */ /* 0x008fe20000000000 */
[----:B----4-:R-:W-:Y:S01]  /*c690*/  FMUL.FTZ R16, R69, R116 ;  /* 0x0000007445107220 */ /* 0x010fe20000410000 */
[----:B------:R-:W-:Y:S01]  /*c6a0*/  FSETP.NEU.FTZ.AND P0, PT, R3, -INF , PT ;  /* 0xff8000000300780b */ /* 0x000fe20003f1d000 */
[----:B------:R-:W1:Y:S01]  /*c6b0*/  MUFU.EX2 R68, R2 ;  /* 0x0000000200447308 */ /* 0x000e620000000800 */
[----:B------:R-:W-:Y:S02]  /*c6c0*/  FMUL.FTZ R5, R69, R105 ;  /* 0x0000006945057220 */ /* 0x000fe40000410000 */
[----:B------:R-:W-:Y:S01]  /*c6d0*/  FADD.FTZ R0, -R0, R102 ;  /* 0x0000006600007221 */ /* 0x000fe20000010100 */
[----:B------:R-:W-:Y:S01]  /*c6e0*/  FSEL R97, R97, RZ, P0 ;  /* 0x000000ff61617208 */ /* 0x000fe20000000000 */
[----:B------:R-:W-:Y:S01]  /*c6f0*/  FMUL.FTZ R17, R69, R117 ;  /* 0x0000007545117220 */ /* 0x000fe20000410000 */
[----:B------:R-:W-:Y:S01]  /*c700*/  MOV R117, R249 ;  /* 0x000000f900757202 */ /* 0x000fe20000000f00 */
[----:B------:R-:W-:Y:S02]  /*c710*/  FMUL.FTZ R0, R0, c[0x0][0x2d0] ;  /* 0x0000b40000007a20 */ /* 0x000fe40000410000 */
[----:B------:R-:W-:Y:S02]  /*c720*/  IMAD.MOV.U32 R116, RZ, RZ, R245 ;  /* 0x000000ffff747224 */ /* 0x000fe400078e00f5 */
[----:B------:R2:W3:Y:S01]  /*c730*/  MUFU.EX2 R2, R0 ;  /* 0x0000000000027308 */ /* 0x0004e20000000800 */
[--C-:B------:R-:W-:Y:S02]  /*c740*/  FFMA.FTZ R4, R25, c[0x0][0x2d0], -R97.reuse ;  /* 0x0000b40019047a23 */ /* 0x100fe40000010861 */
[--C-:B------:R-:W-:Y:S02]  /*c750*/  FFMA.FTZ R58, R58, c[0x0][0x2d0], -R97.reuse ;  /* 0x0000b4003a3a7a23 */ /* 0x100fe40000010861 */
[--C-:B------:R-:W-:Y:S05]  /*c760*/  FFMA.FTZ R62, R62, c[0x0][0x2d0], -R97.reuse ;  /* 0x0000b4003e3e7a23 */ /* 0x100fea0000010861 */
[----:B------:R4:W-:Y:S01]  /*c770*/  MUFU.EX2 R54, R4 ;  /* 0x0000000400367308 */ /* 0x0009e20000000800 */
[C---:B-1----:R-:W-:Y:S02]  /*c780*/  FMUL.FTZ R6, R68.reuse, R106 ;  /* 0x0000006a44067220 */ /* 0x042fe40000410000 */
[C---:B------:R-:W-:Y:S01]  /*c790*/  FMUL.FTZ R7, R68.reuse, R107 ;  /* 0x0000006b44077220 */ /* 0x040fe20000410000 */
[----:B------:R-:W-:Y:S01]  /*c7a0*/  MOV R107, R52 ;  /* 0x00000034006b7202 */ /* 0x000fe20000000f00 */
[C---:B------:R-:W-:Y:S02]  /*c7b0*/  FMUL.FTZ R18, R68.reuse, R118 ;  /* 0x0000007644127220 */ /* 0x040fe40000410000 */
[C---:B------:R-:W-:Y:S01]  /*c7c0*/  FMUL.FTZ R19, R68.reuse, R119 ;  /* 0x0000007744137220 */ /* 0x040fe20000410000 */
[----:B------:R-:W-:Y:S01]  /*c7d0*/  F2FP.BF16.PACK_AB R66, R107, R89 ;  /* 0x000000596b42723e */ /* 0x000fe200000010ff */
[C---:B------:R-:W-:Y:S01]  /*c7e0*/  FMUL.FTZ R34, R68.reuse, R134 ;  /* 0x0000008644227220 */ /* 0x040fe20000410000 */
[----:B------:R-:W-:Y:S01]  /*c7f0*/  MOV R119, R246 ;  /* 0x000000f600777202 */ /* 0x000fe20000000f00 */
[----:B------:R-:W-:Y:S02]  /*c800*/  FMUL.FTZ R35, R68, R135 ;  /* 0x0000008744237220 */ /* 0x000fe40000410000 */
[----:B--2---:R-:W-:Y:S02]  /*c810*/  FFMA.FTZ R0, R8, c[0x0][0x2d0], -R97 ;  /* 0x0000b40008007a23 */ /* 0x004fe40000010861 */
[----:B------:R-:W-:Y:S02]  /*c820*/  IMAD.MOV.U32 R118, RZ, RZ, R251 ;  /* 0x000000ffff767224 */ /* 0x000fe400078e00fb */
[----:B------:R1:W-:Y:S01]  /*c830*/  MUFU.EX2 R200, R0 ;  /* 0x0000000000c87308 */ /* 0x0003e20000000800 */
[----:B------:R-:W-:Y:S02]  /*c840*/  FFMA.FTZ R8, R41, c[0x0][0x2d0], -R75 ;  /* 0x0000b40029087a23 */ /* 0x000fe4000001084b */
[----:B---3--:R-:W-:Y:S02]  /*c850*/  FMUL.FTZ R13, R2, R113 ;  /* 0x00000071020d7220 */ /* 0x008fe40000410000 */
[----:B----4-:R-:W-:Y:S02]  /*c860*/  FFMA.FTZ R4, R24, c[0x0][0x2d0], -R97 ;  /* 0x0000b40018047a23 */ /* 0x010fe40000010861 */
[----:B------:R-:W-:Y:S02]  /*c870*/  IMAD.MOV.U32 R113, RZ, RZ, R89 ;  /* 0x000000ffff717224 */ /* 0x000fe400078e0059 */
[----:B------:R-:W-:Y:S01]  /*c880*/  FMUL.FTZ R45, R2, R145 ;  /* 0x00000091022d7220 */ /* 0x000fe20000410000 */
[----:B------:R2:W-:Y:S01]  /*c890*/  MUFU.EX2 R87, R4 ;  /* 0x0000000400577308 */ /* 0x0005e20000000800 */
[----:B------:R-:W-:Y:S02]  /*c8a0*/  FMUL.FTZ R50, R68, R150 ;  /* 0x0000009644327220 */ /* 0x000fe40000410000 */
[C---:B------:R-:W-:Y:S02]  /*c8b0*/  FMUL.FTZ R25, R2.reuse, R125 ;  /* 0x0000007d02197220 */ /* 0x040fe40000410000 */
[C---:B------:R-:W-:Y:S02]  /*c8c0*/  FMUL.FTZ R28, R2.reuse, R128 ;  /* 0x00000080021c7220 */ /* 0x040fe40000410000 */
[C---:B------:R-:W-:Y:S02]  /*c8d0*/  FMUL.FTZ R29, R2.reuse, R129 ;  /* 0x00000081021d7220 */ /* 0x040fe40000410000 */
[----:B------:R-:W-:Y:S01]  /*c8e0*/  FMUL.FTZ R41, R2, R141 ;  /* 0x0000008d02297220 */ /* 0x000fe20000410000 */
[----:B------:R3:W4:Y:S01]  /*c8f0*/  MUFU.EX2 R31, R8 ;  /* 0x00000008001f7308 */ /* 0x0007220000000800 */
[----:B------:R-:W-:Y:S02]  /*c900*/  FFMA.FTZ R24, R44, c[0x0][0x2d0], -R75 ;  /* 0x0000b4002c187a23 */ /* 0x000fe4000001084b */
[----:B------:R-:W-:Y:S02]  /*c910*/  FFMA.FTZ R44, R51, c[0x0][0x2d0], -R96 ;  /* 0x0000b400332c7a23 */ /* 0x000fe40000010860 */
[----:B-1----:R-:W-:Y:S02]  /*c920*/  FFMA.FTZ R0, R9, c[0x0][0x2d0], -R97 ;  /* 0x0000b40009007a23 */ /* 0x002fe40000010861 */
[----:B------:R-:W-:Y:S02]  /*c930*/  FMUL.FTZ R51, R68, R151 ;  /* 0x0000009744337220 */ /* 0x000fe40000410000 */
[----:B------:R-:W-:Y:S01]  /*c940*/  FMUL.FTZ R9, R2, R109 ;  /* 0x0000006d02097220 */ /* 0x000fe20000410000 */
[----:B------:R1:W5:Y:S01]  /*c950*/  MUFU.EX2 R53, R0 ;  /* 0x0000000000357308 */ /* 0x0003620000000800 */
[----:B--2---:R-:W-:Y:S09]  /*c960*/  FFMA.FTZ R4, R42, c[0x0][0x2d0], -R74 ;  /* 0x0000b4002a047a23 */ /* 0x004ff2000001084a */
[----:B------:R-:W2:Y:S01]  /*c970*/  MUFU.EX2 R244, R4 ;  /* 0x0000000400f47308 */ /* 0x000ea20000000800 */
[----:B---3--:R-:W-:Y:S01]  /*c980*/  FMUL.FTZ R8, R2, R108 ;  /* 0x0000006c02087220 */ /* 0x008fe20000410000 */
[----:B------:R-:W-:Y:S01]  /*c990*/  MOV R108, R85 ;  /* 0x00000055006c7202 */ /* 0x000fe20000000f00 */
[----:B----4-:R-:W-:Y:S07]  /*c9a0*/  IMAD.MOV.U32 R125, RZ, RZ, R31 ;  /* 0x000000ffff7d7224 */ /* 0x010fee00078e001f */
[----:B------:R3:W4:Y:S01]  /*c9b0*/  MUFU.EX2 R30, R24 ;  /* 0x00000018001e7308 */ /* 0x0007220000000800 */
[----:B-1----:R-:W-:Y:S01]  /*c9c0*/  FSEL R0, R3, RZ, P0 ;  /* 0x000000ff03007208 */ /* 0x002fe20000000000 */
[----:B-----5:R-:W-:Y:S01]  /*c9d0*/  IMAD.MOV.U32 R106, RZ, RZ, R53 ;  /* 0x000000ffff6a7224 */ /* 0x020fe200078e0035 */
[C---:B------:R-:W-:Y:S02]  /*c9e0*/  ISETP.GT.AND P0, PT, R225.reuse, UR4, PT ;  /* 0x00000004e1007c0c */ /* 0x040fe4000bf04270 */
[----:B------:R-:W-:Y:S01]  /*c9f0*/  IADD3 R225, R225, -0x1, RZ ;  /* 0xffffffffe1e17810 */ /* 0x000fe20007ffe0ff */
[----:B------:R-:W-:Y:S01]  /*ca00*/  FADD.FTZ R0, -R0, R103 ;  /* 0x0000006700007221 */ /* 0x000fe20000010100 */
[----:B------:R-:W-:Y:S03]  /*ca10*/  F2FP.BF16.PACK_AB R65, R106, R200 ;  /* 0x000000c86a41723e */ /* 0x000fe600000010ff */
[----:B------:R1:W-:Y:S01]  /*ca20*/  MUFU.EX2 R49, R44 ;  /* 0x0000002c00317308 */ /* 0x0003e20000000800 */
[----:B------:R-:W-:Y:S01]  /*ca30*/  FMUL.FTZ R0, R0, c[0x0][0x2d0] ;  /* 0x0000b40000007a20 */ /* 0x000fe20000410000 */
[----:B--2---:R-:W-:Y:S01]  /*ca40*/  MOV R105, R244 ;  /* 0x000000f400697202 */ /* 0x004fe20000000f00 */
[----:B------:R-:W-:Y:S01]  /*ca50*/  FMUL.FTZ R4, R69, R104 ;  /* 0x0000006845047220 */ /* 0x000fe20000410000 */
[----:B------:R-:W-:Y:S02]  /*ca60*/  MOV R104, R54 ;  /* 0x0000003600687202 */ /* 0x000fe40000000f00 */
[----:B------:R-:W2:Y:S02]  /*ca70*/  LDSM.16.MT88.4 R52, [R210+0x100] ;  /* 0x00010000d234783b */ /* 0x000ea40000004200 */
[----:B------:R-:W-:Y:S02]  /*ca80*/  F2FP.BF16.PACK_AB R67, R87, R104 ;  /* 0x000000685743723e */ /* 0x000fe400000010ff */
[----:B------:R-:W5:Y:S01]  /*ca90*/  MUFU.EX2 R0, R0 ;  /* 0x0000000000007308 */ /* 0x000f620000000800 */
[-C--:B------:R-:W-:Y:S05]  /*caa0*/  HMMA.16816.F32.BF16 R4, R76, R20.reuse, R4 ;  /* 0x000000144c04723c */ /* 0x080fea0000041804 */
[C---:B---3--:R-:W-:Y:S02]  /*cab0*/  FMUL.FTZ R24, R2.reuse, R124 ;  /* 0x0000007c02187220 */ /* 0x048fe40000410000 */
[----:B----4-:R-:W-:Y:S02]  /*cac0*/  IMAD.MOV.U32 R129, RZ, RZ, R30 ;  /* 0x000000ffff817224 */ /* 0x010fe400078e001e */
[----:B------:R-:W-:Y:S03]  /*cad0*/  MUFU.EX2 R124, R32 ;  /* 0x00000020007c7308 */ /* 0x000fe60000000800 */
[----:B-1----:R-:W-:Y:S07]  /*cae0*/  FMUL.FTZ R44, R2, R144 ;  /* 0x00000090022c7220 */ /* 0x002fee0000410000 */
[----:B------:R-:W-:Y:S01]  /*caf0*/  MUFU.EX2 R151, R58 ;  /* 0x0000003a00977308 */ /* 0x000fe20000000800 */
[C---:B-----5:R-:W-:Y:S02]  /*cb00*/  FMUL.FTZ R11, R0.reuse, R111 ;  /* 0x0000006f000b7220 */ /* 0x060fe40000410000 */
[C---:B------:R-:W-:Y:S02]  /*cb10*/  FMUL.FTZ R10, R0.reuse, R110 ;  /* 0x0000006e000a7220 */ /* 0x040fe40000410000 */
[----:B------:R-:W-:Y:S05]  /*cb20*/  IMAD.MOV.U32 R110, RZ, RZ, R86 ;  /* 0x000000ffff6e7224 */ /* 0x000fea00078e0056 */
[----:B------:R1:W-:Y:S01]  /*cb30*/  MUFU.EX2 R111, R12 ;  /* 0x0000000c006f7308 */ /* 0x0003e20000000800 */
[C---:B------:R-:W-:Y:S01]  /*cb40*/  FMUL.FTZ R15, R0.reuse, R115 ;  /* 0x00000073000f7220 */ /* 0x040fe20000410000 */
[C---:B------:R-:W-:Y:S04]  /*cb50*/  HMMA.16816.F32.BF16 R8, R64.reuse, R20, R8 ;  /* 0x000000144008723c */ /* 0x040fe80000041808 */
[C---:B------:R-:W-:Y:S01]  /*cb60*/  FMUL.FTZ R14, R0.reuse, R114 ;  /* 0x00000072000e7220 */ /* 0x040fe20000410000 */
[----:B------:R-:W-:Y:S01]  /*cb70*/  MOV R114, R92 ;  /* 0x0000005c00727202 */ /* 0x000fe20000000f00 */
[C---:B------:R-:W-:Y:S01]  /*cb80*/  FMUL.FTZ R26, R0.reuse, R126 ;  /* 0x0000007e001a7220 */ /* 0x040fe20000410000 */
[----:B------:R-:W-:Y:S01]  /*cb90*/  MOV R126, R80 ;  /* 0x00000050007e7202 */ /* 0x000fe20000000f00 */
[----:B------:R-:W-:Y:S01]  /*cba0*/  FFMA.FTZ R20, R47, c[0x0][0x2d0], -R74 ;  /* 0x0000b4002f147a23 */ /* 0x000fe2000001084a */
[----:B------:R-:W3:Y:S03]  /*cbb0*/  LDSM.16.MT88.4 R80, [R211+0x100] ;  /* 0x00010000d350783b */ /* 0x000ee60000004200 */
[----:B------:R4:W5:Y:S01]  /*cbc0*/  MUFU.EX2 R59, R20 ;  /* 0x00000014003b7308 */ /* 0x0009620000000800 */
[C---:B------:R-:W-:Y:S02]  /*cbd0*/  FMUL.FTZ R21, R69.reuse, R121 ;  /* 0x0000007945157220 */ /* 0x040fe40000410000 */
[C---:B------:R-:W-:Y:S02]  /*cbe0*/  FMUL.FTZ R27, R0.reuse, R127 ;  /* 0x0000007f001b7220 */ /* 0x040fe40000410000 */
[C---:B------:R-:W-:Y:S02]  /*cbf0*/  FMUL.FTZ R31, R0.reuse, R131 ;  /* 0x00000083001f7220 */ /* 0x040fe40000410000 */
[----:B------:R-:W-:Y:S01]  /*cc00*/  FMUL.FTZ R30, R0, R130 ;  /* 0x00000082001e7220 */ /* 0x000fe20000410000 */
[----:B------:R-:W-:Y:S01]  /*cc10*/  MOV R130, R33 ;  /* 0x0000002100827202 */ /* 0x000fe20000000f00 */
[----:B-1----:R-:W-:Y:S01]  /*cc20*/  FMUL.FTZ R12, R2, R112 ;  /* 0x00000070020c7220 */ /* 0x002fe20000410000 */
[----:B------:R1:W-:Y:S01]  /*cc30*/  MUFU.EX2 R127, R40 ;  /* 0x00000028007f7308 */ /* 0x0003e20000000800 */
[C---:B------:R-:W-:Y:S01]  /*cc40*/  FMUL.FTZ R32, R69.reuse, R132 ;  /* 0x0000008445207220 */ /* 0x040fe20000410000 */
[----:B------:R-:W-:Y:S01]  /*cc50*/  MOV R112, R87 ;  /* 0x0000005700707202 */ /* 0x000fe20000000f00 */
[----:B------:R-:W-:Y:S02]  /*cc60*/  FMUL.FTZ R33, R69, R133 ;  /* 0x0000008545217220 */ /* 0x000fe40000410000 */
[----:B------:R-:W-:Y:S01]  /*cc70*/  LDSM.16.MT88.4 R132, [R212+0x2900] ;  /* 0x00290000d484783b */ /* 0x000fe20000004200 */
[-C--:B------:R-:W-:Y:S03]  /*cc80*/  HMMA.16816.F32.BF16 R12, R64, R22.reuse, R12 ;  /* 0x00000016400c723c */ /* 0x080fe6000004180c */
[----:B------:R-:W-:Y:S02]  /*cc90*/  IMAD.MOV.U32 R131, RZ, RZ, R84 ;  /* 0x000000ffff837224 */ /* 0x000fe400078e0054 */
[----:B------:R-:W-:Y:S02]  /*cca0*/  FFMA.FTZ R92, R95, c[0x0][0x2d0], -R75 ;  /* 0x0000b4005f5c7a23 */ /* 0x000fe4000001084b */
[----:B------:R-:W2:Y:S01]  /*ccb0*/  LDSM.16.MT88.4 R84, [R209+0x900] ;  /* 0x00090000d154783b */ /* 0x000ea20000004200 */
[C---:B------:R-:W-:Y:S04]  /*ccc0*/  HMMA.16816.F32.BF16 R16, R76.reuse, R22, R16 ;  /* 0x000000164c10723c */ /* 0x040fe80000041810 */
[C---:B----4-:R-:W-:Y:S02]  /*ccd0*/  FMUL.FTZ R20, R69.reuse, R120 ;  /* 0x0000007845147220 */ /* 0x050fe40000410000 */
[----:B------:R-:W-:Y:S01]  /*cce0*/  FMUL.FTZ R42, R0, R142 ;  /* 0x0000008e002a7220 */ /* 0x000fe20000410000 */
[----:B------:R4:W-:Y:S01]  /*ccf0*/  MUFU.EX2 R120, R62 ;  /* 0x0000003e00787308 */ /* 0x0009e20000000800 */
[C---:B------:R-:W-:Y:S01]  /*cd00*/  FMUL.FTZ R22, R68.reuse, R122 ;  /* 0x0000007a44167220 */ /* 0x040fe20000410000 */
[----:B------:R-:W-:Y:S03]  /*cd10*/  MOV R122, R60 ;  /* 0x0000003c007a7202 */ /* 0x000fe60000000f00 */
[----:B------:R-:W-:Y:S02]  /*cd20*/  FMUL.FTZ R23, R68, R123 ;  /* 0x0000007b44177220 */ /* 0x000fe40000410000 */
[----:B-----5:R-:W-:Y:S02]  /*cd30*/  IMAD.MOV.U32 R150, RZ, RZ, R59 ;  /* 0x000000ffff967224 */ /* 0x020fe400078e003b */
[C---:B------:R-:W-:Y:S02]  /*cd40*/  FMUL.FTZ R60, R2.reuse, R160 ;  /* 0x000000a0023c7220 */ /* 0x040fe40000410000 */
[----:B------:R-:W5:Y:S01]  /*cd50*/  LDL.LU R160, [R1+0x8] ;  /* 0x0000080001a07983 */ /* 0x000f620000300800 */
[-C--:B------:R-:W-:Y:S03]  /*cd60*/  HMMA.16816.F32.BF16 R20, R76, R36.reuse, R20 ;  /* 0x000000244c14723c */ /* 0x080fe60000041814 */
[----:B------:R-:W-:Y:S02]  /*cd70*/  IMAD.MOV.U32 R115, RZ, RZ, R93 ;  /* 0x000000ffff737224 */ /* 0x000fe400078e005d */
[----:B-1----:R-:W-:Y:S02]  /*cd80*/  FMUL.FTZ R40, R2, R140 ;  /* 0x0000008c02287220 */ /* 0x002fe40000410000 */
[----:B------:R-:W-:Y:S01]  /*cd90*/  FMUL.FTZ R59, R0, R159 ;  /* 0x0000009f003b7220 */ /* 0x000fe20000410000 */
[C---:B------:R-:W-:Y:S04]  /*cda0*/  HMMA.16816.F32.BF16 R24, R64.reuse, R36, R24 ;  /* 0x000000244018723c */ /* 0x040fe80000041818 */
[----:B------:R-:W-:Y:S02]  /*cdb0*/  IMAD.MOV.U32 R121, RZ, RZ, R61 ;  /* 0x000000ffff797224 */ /* 0x000fe400078e003d */
[----:B------:R-:W-:Y:S02]  /*cdc0*/  FMUL.FTZ R61, R2, R161 ;  /* 0x000000a1023d7220 */ /* 0x000fe40000410000 */
[-C--:B------:R-:W-:Y:S04]  /*cdd0*/  HMMA.16816.F32.BF16 R28, R64, R38.reuse, R28 ;  /* 0x00000026401c723c */ /* 0x080fe8000004181c */
[----:B------:R-:W-:Y:S02]  /*cde0*/  FFMA.FTZ R36, R48, c[0x0][0x2d0], -R96 ;  /* 0x0000b40030247a23 */ /* 0x000fe40000010860 */
[----:B------:R-:W-:Y:S02]  /*cdf0*/  IMAD.MOV.U32 R161, RZ, RZ, R116 ;  /* 0x000000ffffa17224 */ /* 0x000fe400078e0074 */
[C---:B------:R-:W-:Y:S01]  /*ce00*/  HMMA.16816.F32.BF16 R32, R76.reuse, R38, R32 ;  /* 0x000000264c20723c */ /* 0x040fe20000041820 */
[----:B------:R1:W-:Y:S03]  /*ce10*/  MUFU.EX2 R128, R36 ;  /* 0x0000002400807308 */ /* 0x0003e60000000800 */
[----:B------:R-:W-:Y:S02]  /*ce20*/  FMUL.FTZ R37, R69, R137 ;  /* 0x0000008945257220 */ /* 0x000fe40000410000 */
[----:B------:R-:W-:Y:S02]  /*ce30*/  FMUL.FTZ R43, R0, R143 ;  /* 0x0000008f002b7220 */ /* 0x000fe40000410000 */
[C---:B------:R-:W-:Y:S03]  /*ce40*/  FMUL.FTZ R38, R68.reuse, R138 ;  /* 0x0000008a44267220 */ /* 0x040fe60000410000 */
[----:B------:R-:W-:Y:S01]  /*ce50*/  MUFU.EX2 R138, R92 ;  /* 0x0000005c008a7308 */ /* 0x000fe20000000800 */
[----:B------:R-:W-:Y:S02]  /*ce60*/  FMUL.FTZ R39, R68, R139 ;  /* 0x0000008b44277220 */ /* 0x000fe40000410000 */
[--C-:B------:R-:W-:Y:S02]  /*ce70*/  FFMA.FTZ R48, R57, c[0x0][0x2d0], -R74.reuse ;  /* 0x0000b40039307a23 */ /* 0x100fe4000001084a */
[C---:B------:R-:W-:Y:S02]  /*ce80*/  FMUL.FTZ R46, R0.reuse, R146 ;  /* 0x00000092002e7220 */ /* 0x040fe40000410000 */
[----:B------:R-:W-:Y:S02]  /*ce90*/  FMUL.FTZ R47, R0, R147 ;  /* 0x00000093002f7220 */ /* 0x000fe40000410000 */
[----:B------:R-:W-:Y:S01]  /*cea0*/  FMUL.FTZ R57, R2, R157 ;  /* 0x0000009d02397220 */ /* 0x000fe20000410000 */
[----:B------:R3:W-:Y:S01]  /*ceb0*/  MUFU.EX2 R123, R48 ;  /* 0x00000030007b7308 */ /* 0x0007e20000000800 */
[C---:B------:R-:W-:Y:S02]  /*cec0*/  FMUL.FTZ R58, R0.reuse, R158 ;  /* 0x0000009e003a7220 */ /* 0x040fe40000410000 */
[----:B----4-:R-:W-:Y:S02]  /*ced0*/  FMUL.FTZ R62, R0, R162 ;  /* 0x000000a2003e7220 */ /* 0x010fe40000410000 */
[C---:B-1----:R-:W-:Y:S07]  /*cee0*/  FMUL.FTZ R36, R69.reuse, R136 ;  /* 0x0000008845247220 */ /* 0x042fee0000410000 */
[-C--:B--2---:R-:W-:Y:S08]  /*cef0*/  HMMA.16816.F32.BF16 R36, R76, R52.reuse, R36 ;  /* 0x000000344c24723c */ /* 0x084ff00000041824 */
[C---:B------:R-:W-:Y:S04]  /*cf00*/  HMMA.16816.F32.BF16 R40, R64.reuse, R52, R40 ;  /* 0x000000344028723c */ /* 0x040fe80000041828 */
[C---:B---3--:R-:W-:Y:S02]  /*cf10*/  FMUL.FTZ R48, R69.reuse, R148 ;  /* 0x0000009445307220 */ /* 0x048fe40000410000 */
[----:B------:R-:W-:Y:S02]  /*cf20*/  IMAD.MOV.U32 R148, RZ, RZ, R49 ;  /* 0x000000ffff947224 */ /* 0x000fe400078e0031 */
[-C--:B------:R-:W-:Y:S04]  /*cf30*/  HMMA.16816.F32.BF16 R44, R64, R54.reuse, R44 ;  /* 0x00000036402c723c */ /* 0x080fe8000004182c */
[--C-:B------:R-:W-:Y:S02]  /*cf40*/  FFMA.FTZ R52, R56, c[0x0][0x2d0], -R97.reuse ;  /* 0x0000b40038347a23 */ /* 0x100fe40000010861 */
[C---:B------:R-:W-:Y:S01]  /*cf50*/  FMUL.FTZ R49, R69.reuse, R149 ;  /* 0x0000009545317220 */ /* 0x040fe20000410000 */
[----:B------:R-:W-:Y:S01]  /*cf60*/  MOV R149, R63 ;  /* 0x0000003f00957202 */ /* 0x000fe20000000f00 */
[----:B------:R1:W2:Y:S01]  /*cf70*/  MUFU.EX2 R103, R52 ;  /* 0x0000003400677308 */ /* 0x0002a20000000800 */
[C---:B------:R-:W-:Y:S03]  /*cf80*/  FMUL.FTZ R53, R69.reuse, R153 ;  /* 0x0000009945357220 */ /* 0x040fe60000410000 */
[----:B------:R-:W-:Y:S01]  /*cf90*/  FMUL.FTZ R56, R2, R156 ;  /* 0x0000009c02387220 */ /* 0x000fe20000410000 */
[C---:B------:R-:W-:Y:S04]  /*cfa0*/  HMMA.16816.F32.BF16 R48, R76.reuse, R54, R48 ;  /* 0x000000364c30723c */ /* 0x040fe80000041830 */
[----:B------:R-:W-:Y:S03]  /*cfb0*/  FMUL.FTZ R63, R0, R163 ;  /* 0x000000a3003f7220 */ /* 0x000fe60000410000 */
[C---:B------:R-:W-:Y:S02]  /*cfc0*/  FMUL.FTZ R54, R68.reuse, R154 ;  /* 0x0000009a44367220 */ /* 0x040fe40000410000 */
[----:B------:R-:W-:Y:S03]  /*cfd0*/  FMUL.FTZ R55, R68, R155 ;  /* 0x0000009b44377220 */ /* 0x000fe60000410000 */
[----:B-1----:R-:W-:Y:S07]  /*cfe0*/  FMUL.FTZ R52, R69, R152 ;  /* 0x0000009845347220 */ /* 0x002fee0000410000 */
[-C--:B------:R-:W-:Y:S08]  /*cff0*/  HMMA.16816.F32.BF16 R52, R76, R80.reuse, R52 ;  /* 0x000000504c34723c */ /* 0x080ff00000041834 */
[C---:B------:R-:W-:Y:S07]  /*d000*/  HMMA.16816.F32.BF16 R56, R64.reuse, R80, R56 ;  /* 0x000000504038723c */ /* 0x040fee0000041838 */
[----:B------:R-:W-:Y:S01]  /*d010*/  FFMA.FTZ R80, R88, c[0x0][0x2d0], -R97 ;  /* 0x0000b40058507a23 */ /* 0x000fe20000010861 */
[-C--:B------:R-:W-:Y:S03]  /*d020*/  HMMA.16816.F32.BF16 R60, R64, R82.reuse, R60 ;  /* 0x00000052403c723c */ /* 0x080fe6000004183c */
[----:B------:R1:W3:Y:S01]  /*d030*/  MUFU.EX2 R109, R80 ;  /* 0x00000050006d7308 */ /* 0x0002e20000000800 */
[----:B--2---:R-:W-:Y:S03]  /*d040*/  F2FP.BF16.PACK_AB R81, R151, R103 ;  /* 0x000000679751723e */ /* 0x004fe600000010ff */
[C---:B------:R-:W-:Y:S02]  /*d050*/  FMUL.FTZ R64, R69.reuse, R164 ;  /* 0x000000a445407220 */ /* 0x040fe40000410000 */
[----:B------:R-:W-:Y:S03]  /*d060*/  FMUL.FTZ R65, R69, R165 ;  /* 0x000000a545417220 */ /* 0x000fe60000410000 */
[C---:B------:R-:W-:Y:S02]  /*d070*/  FMUL.FTZ R66, R68.reuse, R166 ;  /* 0x000000a644427220 */ /* 0x040fe40000410000 */
[----:B------:R-:W-:Y:S07]  /*d080*/  FMUL.FTZ R67, R68, R167 ;  /* 0x000000a744437220 */ /* 0x000fee0000410000 */
[----:B------:R-:W-:Y:S04]  /*d090*/  HMMA.16816.F32.BF16 R64, R76, R82, R64 ;  /* 0x000000524c40723c */ /* 0x000fe80000041840 */
[--C-:B-1----:R-:W-:Y:S03]  /*d0a0*/  FFMA.FTZ R80, R90, c[0x0][0x2d0], -R74.reuse ;  /* 0x0000b4005a507a23 */ /* 0x102fe6000001084a */
[----:B------:R-:W-:Y:S01]  /*d0b0*/  F2FP.BF16.PACK_AB R78, R150, R130 ;  /* 0x00000082964e723e */ /* 0x000fe200000010ff */
[----:B------:R-:W1:Y:S01]  /*d0c0*/  LDSM.16.MT88.4 R88, [R212+0x900] ;  /* 0x00090000d458783b */ /* 0x000e620000004200 */
[----:B------:R-:W-:Y:S01]  /*d0d0*/  F2FP.BF16.PACK_AB R79, R149, R129 ;  /* 0x00000081954f723e */ /* 0x000fe200000010ff */
[----:B------:R2:W-:Y:S02]  /*d0e0*/  MUFU.EX2 R251, R80 ;  /* 0x0000005000fb7308 */ /* 0x0005e40000000800 */
[----:B------:R-:W-:Y:S02]  /*d0f0*/  F2FP.BF16.PACK_AB R76, R105, R126 ;  /* 0x0000007e694c723e */ /* 0x000fe400000010ff */
[----:B------:R-:W-:Y:S02]  /*d100*/  F2FP.BF16.PACK_AB R77, R111, R125 ;  /* 0x0000007d6f4d723e */ /* 0x000fe400000010ff */
[----:B------:R-:W-:Y:S02]  /*d110*/  F2FP.BF16.PACK_AB R82, R148, R127 ;  /* 0x0000007f9452723e */ /* 0x000fe400000010ff */
[----:B---3--:R-:W-:Y:S03]  /*d120*/  F2FP.BF16.PACK_AB R83, R109, R120 ;  /* 0x000000786d53723e */ /* 0x008fe600000010ff */
[-C--:B------:R-:W-:Y:S03]  /*d130*/  HMMA.16816.F32.BF16 R4, R76, R84.reuse, R4 ;  /* 0x000000544c04723c */ /* 0x080fe60000041804 */
[--C-:B--2---:R-:W-:Y:S02]  /*d140*/  FFMA.FTZ R80, R94, c[0x0][0x2d0], -R75.reuse ;  /* 0x0000b4005e507a23 */ /* 0x104fe4000001084b */
[----:B------:R-:W2:Y:S02]  /*d150*/  LDSM.16.MT88.4 R92, [R210+0x900] ;  /* 0x00090000d25c783b */ /* 0x000ea40000004200 */
[----:B------:R3:W-:Y:S02]  /*d160*/  MUFU.EX2 R139, R80 ;  /* 0x00000050008b7308 */ /* 0x0007e40000000800 */
[----:B---3--:R-:W-:Y:S07]  /*d170*/  F2FP.BF16.PACK_AB R80, R128, R124 ;  /* 0x0000007c8050723e */ /* 0x008fee00000010ff */
[C---:B------:R-:W-:Y:S07]  /*d180*/  HMMA.16816.F32.BF16 R8, R80.reuse, R84, R8 ;  /* 0x000000545008723c */ /* 0x040fee0000041808 */
[--C-:B------:R-:W-:Y:S01]  /*d190*/  FFMA.FTZ R84, R176, c[0x0][0x2d0], -R74.reuse ;  /* 0x0000b400b0547a23 */ /* 0x100fe2000001084a */
[-C--:B------:R-:W-:Y:S03]  /*d1a0*/  HMMA.16816.F32.BF16 R12, R80, R86.reuse, R12 ;  /* 0x00000056500c723c */ /* 0x080fe6000004180c */
[----:B------:R3:W-:Y:S05]  /*d1b0*/  MUFU.EX2 R249, R84 ;  /* 0x0000005400f97308 */ /* 0x0007ea0000000800 */
[C---:B------:R-:W-:Y:S08]  /*d1c0*/  HMMA.16816.F32.BF16 R16, R76.reuse, R86, R16 ;  /* 0x000000564c10723c */ /* 0x040ff00000041810 */
[-C--:B-1----:R-:W-:Y:S08]  /*d1d0*/  HMMA.16816.F32.BF16 R20, R76, R88.reuse, R20 ;  /* 0x000000584c14723c */ /* 0x082ff00000041814 */
[C---:B------:R-:W-:Y:S04]  /*d1e0*/  HMMA.16816.F32.BF16 R24, R80.reuse, R88, R24 ;  /* 0x000000585018723c */ /* 0x040fe80000041818 */
[----:B---3--:R-:W-:Y:S03]  /*d1f0*/  FFMA.FTZ R84, R177, c[0x0][0x2d0], -R74 ;  /* 0x0000b400b1547a23 */ /* 0x008fe6000001084a */
[--C-:B------:R-:W-:Y:S01]  /*d200*/  FFMA.FTZ R88, R171, c[0x0][0x2d0], -R96.reuse ;  /* 0x0000b400ab587a23 */ /* 0x100fe20000010860 */
[-C--:B------:R-:W-:Y:S01]  /*d210*/  HMMA.16816.F32.BF16 R28, R80, R90.reuse, R28 ;  /* 0x0000005a501c723c */ /* 0x080fe2000004181c */
[----:B------:R1:W-:Y:S07]  /*d220*/  MUFU.EX2 R246, R84 ;  /* 0x0000005400f67308 */ /* 0x0003ee0000000800 */
[C---:B------:R-:W-:Y:S03]  /*d230*/  HMMA.16816.F32.BF16 R32, R76.reuse, R90, R32 ;  /* 0x0000005a4c20723c */ /* 0x040fe60000041820 */
[----:B------:R3:W-:Y:S05]  /*d240*/  MUFU.EX2 R136, R88 ;  /* 0x0000005800887308 */ /* 0x0007ea0000000800 */
[-C--:B--2---:R-:W-:Y:S08]  /*d250*/  HMMA.16816.F32.BF16 R36, R76, R92.reuse, R36 ;  /* 0x0000005c4c24723c */ /* 0x084ff00000041824 */
[C---:B------:R-:W-:Y:S04]  /*d260*/  HMMA.16816.F32.BF16 R40, R80.reuse, R92, R40 ;  /* 0x0000005c5028723c */ /* 0x040fe80000041828 */
[----:B-1----:R-:W-:Y:S03]  /*d270*/  FFMA.FTZ R84, R173, c[0x0][0x2d0], -R75 ;  /* 0x0000b400ad547a23 */ /* 0x002fe6000001084b */
[----:B------:R-:W-:Y:S01]  /*d280*/  FFMA.FTZ R92, R168, c[0x0][0x2d0], -R97 ;  /* 0x0000b400a85c7a23 */ /* 0x000fe20000010861 */
[----:B------:R1:W-:Y:S01]  /*d290*/  MUFU.EX2 R245, R84 ;  /* 0x0000005400f57308 */ /* 0x0003e20000000800 */
[-C--:B------:R-:W-:Y:S03]  /*d2a0*/  HMMA.16816.F32.BF16 R44, R80, R94.reuse, R44 ;  /* 0x0000005e502c723c */ /* 0x080fe6000004182c */
[--C-:B---3--:R-:W-:Y:S05]  /*d2b0*/  FFMA.FTZ R88, R172, c[0x0][0x2d0], -R96.reuse ;  /* 0x0000b400ac587a23 */ /* 0x108fea0000010860 */
[C---:B------:R-:W-:Y:S01]  /*d2c0*/  HMMA.16816.F32.BF16 R48, R76.reuse, R94, R48 ;  /* 0x0000005e4c30723c */ /* 0x040fe20000041830 */
[----:B------:R2:W-:Y:S03]  /*d2d0*/  MUFU.EX2 R142, R88 ;  /* 0x00000058008e7308 */ /* 0x0005e60000000800 */
[----:B-----5:R-:W-:Y:S07]  /*d2e0*/  FFMA.FTZ R69, R69, R160, R161 ;  /* 0x000000a045457223 */ /* 0x020fee00000100a1 */
[----:B------:R3:W-:Y:S01]  /*d2f0*/  MUFU.EX2 R235, R92 ;  /* 0x0000005c00eb7308 */ /* 0x0007e20000000800 */
[----:B-1----:R-:W-:Y:S09]  /*d300*/  FFMA.FTZ R84, R175, c[0x0][0x2d0], -R75 ;  /* 0x0000b400af547a23 */ /* 0x002ff2000001084b */
[----:B------:R1:W-:Y:S01]  /*d310*/  MUFU.EX2 R143, R84 ;  /* 0x00000054008f7308 */ /* 0x0003e20000000800 */
[--C-:B--2---:R-:W-:Y:S09]  /*d320*/  FFMA.FTZ R88, R174, c[0x0][0x2d0], -R96.reuse ;  /* 0x0000b400ae587a23 */ /* 0x104ff20000010860 */
[----:B------:R2:W4:Y:S01]  /*d330*/  MUFU.EX2 R141, R88 ;  /* 0x00000058008d7308 */ /* 0x0005220000000800 */
[----:B---3--:R-:W-:Y:S09]  /*d340*/  FFMA.FTZ R92, R169, c[0x0][0x2d0], -R97 ;  /* 0x0000b400a95c7a23 */ /* 0x008ff20000010861 */
[----:B------:R3:W-:Y:S01]  /*d350*/  MUFU.EX2 R234, R92 ;  /* 0x0000005c00ea7308 */ /* 0x0007e20000000800 */
[----:B-1----:R-:W-:Y:S09]  /*d360*/  FFMA.FTZ R84, R99, c[0x0][0x2d0], -R96 ;  /* 0x0000b40063547a23 */ /* 0x002ff20000010860 */
[----:B------:R1:W-:Y:S01]  /*d370*/  MUFU.EX2 R137, R84 ;  /* 0x0000005400897308 */ /* 0x0003e20000000800 */
[--C-:B--2---:R-:W-:Y:S09]  /*d380*/  FFMA.FTZ R88, R182, c[0x0][0x2d0], -R74.reuse ;  /* 0x0000b400b6587a23 */ /* 0x104ff2000001084a */
[----:B------:R2:W-:Y:S01]  /*d390*/  MUFU.EX2 R244, R88 ;  /* 0x0000005800f47308 */ /* 0x0005e20000000800 */
[----:B---3--:R-:W-:Y:S09]  /*d3a0*/  FFMA.FTZ R92, R185, c[0x0][0x2d0], -R75 ;  /* 0x0000b400b95c7a23 */ /* 0x008ff2000001084b */
[----:B------:R3:W-:Y:S01]  /*d3b0*/  MUFU.EX2 R145, R92 ;  /* 0x0000005c00917308 */ /* 0x0007e20000000800 */
[----:B-1----:R-:W1:Y:S01]  /*d3c0*/  LDSM.16.MT88.4 R84, [R211+0x900] ;  /* 0x00090000d354783b */ /* 0x002e620000004200 */
[--C-:B--2---:R-:W-:Y:S08]  /*d3d0*/  FFMA.FTZ R88, R98, c[0x0][0x2d0], -R97.reuse ;  /* 0x0000b40062587a23 */ /* 0x104ff00000010861 */
[----:B------:R2:W5:Y:S01]  /*d3e0*/  MUFU.EX2 R140, R88 ;  /* 0x00000058008c7308 */ /* 0x0005620000000800 */
[----:B---3--:R-:W-:Y:S08]  /*d3f0*/  LDSM.16.MT88.4 R92, [R210+0x1100] ;  /* 0x00110000d25c783b */ /* 0x008ff00000004200 */
[----:B--2---:R-:W2:Y:S01]  /*d400*/  LDSM.16.MT88.4 R88, [R209+0x1100] ;  /* 0x00110000d158783b */ /* 0x004ea20000004200 */
[-C--:B-1----:R-:W-:Y:S08]  /*d410*/  HMMA.16816.F32.BF16 R52, R76, R84.reuse, R52 ;  /* 0x000000544c34723c */ /* 0x082ff00000041834 */
[C---:B------:R-:W-:Y:S07]  /*d420*/  HMMA.16816.F32.BF16 R56, R80.reuse, R84, R56 ;  /* 0x000000545038723c */ /* 0x040fee0000041838 */
[----:B------:R-:W-:Y:S01]  /*d430*/  FFMA.FTZ R84, R170, c[0x0][0x2d0], -R97 ;  /* 0x0000b400aa547a23 */ /* 0x000fe20000010861 */
[-C--:B------:R-:W-:Y:S03]  /*d440*/  HMMA.16816.F32.BF16 R60, R80, R86.reuse, R60 ;  /* 0x00000056503c723c */ /* 0x080fe6000004183c */
[----:B------:R1:W3:Y:S04]  /*d450*/  MUFU.EX2 R232, R84 ;  /* 0x0000005400e87308 */ /* 0x0002e80000000800 */
[--C-:B------:R-:W-:Y:S01]  /*d460*/  FFMA.FTZ R80, R187, c[0x0][0x2d0], -R74.reuse ;  /* 0x0000b400bb507a23 */ /* 0x100fe2000001084a */
[----:B------:R-:W-:Y:S04]  /*d470*/  HMMA.16816.F32.BF16 R64, R76, R86, R64 ;  /* 0x000000564c40723c */ /* 0x000fe80000041840 */
[----:B----4-:R-:W-:Y:S01]  /*d480*/  F2FP.BF16.PACK_AB R82, R141, R142 ;  /* 0x0000008e8d52723e */ /* 0x010fe200000010ff */
[----:B------:R4:W-:Y:S01]  /*d490*/  MUFU.EX2 R147, R80 ;  /* 0x0000005000937308 */ /* 0x0009e20000000800 */
[----:B-----5:R-:W-:Y:S02]  /*d4a0*/  F2FP.BF16.PACK_AB R81, R235, R140 ;  /* 0x0000008ceb51723e */ /* 0x020fe400000010ff */
[----:B------:R-:W-:Y:S04]  /*d4b0*/  F2FP.BF16.PACK_AB R76, R251, R123 ;  /* 0x0000007bfb4c723e */ /* 0x000fe800000010ff */
[----:B------:R-:W-:Y:S02]  /*d4c0*/  F2FP.BF16.PACK_AB R77, R138, R139 ;  /* 0x0000008b8a4d723e */ /* 0x000fe400000010ff */
[----:B------:R-:W-:Y:S02]  /*d4d0*/  F2FP.BF16.PACK_AB R78, R246, R249 ;  /* 0x000000f9f64e723e */ /* 0x000fe400000010ff */
[----:B------:R-:W-:Y:S01]  /*d4e0*/  F2FP.BF16.PACK_AB R79, R143, R245 ;  /* 0x000000f58f4f723e */ /* 0x000fe200000010ff */
[----:B-1----:R-:W1:Y:S01]  /*d4f0*/  LDSM.16.MT88.4 R84, [R212+0x1100] ;  /* 0x00110000d454783b */ /* 0x002e620000004200 */
[----:B---3--:R-:W-:Y:S05]  /*d500*/  F2FP.BF16.PACK_AB R83, R232, R234 ;  /* 0x000000eae853723e */ /* 0x008fea00000010ff */
[-C--:B--2---:R-:W-:Y:S03]  /*d510*/  HMMA.16816.F32.BF16 R4, R76, R88.reuse, R4 ;  /* 0x000000584c04723c */ /* 0x084fe60000041804 */
[--C-:B----4-:R-:W-:Y:S04]  /*d520*/  FFMA.FTZ R80, R183, c[0x0][0x2d0], -R75.reuse ;  /* 0x0000b400b7507a23 */ /* 0x110fe8000001084b */
[----:B------:R2:W-:Y:S02]  /*d530*/  MUFU.EX2 R146, R80 ;  /* 0x0000005000927308 */ /* 0x0005e40000000800 */
[----:B--2---:R-:W-:Y:S07]  /*d540*/  F2FP.BF16.PACK_AB R80, R136, R137 ;  /* 0x000000898850723e */ /* 0x004fee00000010ff */
[C---:B------:R-:W-:Y:S07]  /*d550*/  HMMA.16816.F32.BF16 R8, R80.reuse, R88, R8 ;  /* 0x000000585008723c */ /* 0x040fee0000041808 */
[--C-:B------:R-:W-:Y:S01]  /*d560*/  FFMA.FTZ R88, R195, c[0x0][0x2d0], -R74.reuse ;  /* 0x0000b400c3587a23 */ /* 0x100fe2000001084a */
[-C--:B------:R-:W-:Y:S03]  /*d570*/  HMMA.16816.F32.BF16 R12, R80, R90.reuse, R12 ;  /* 0x0000005a500c723c */ /* 0x080fe6000004180c */
[----:B------:R2:W-:Y:S05]  /*d580*/  MUFU.EX2 R231, R88 ;  /* 0x0000005800e77308 */ /* 0x0005ea0000000800 */
[C---:B------:R-:W-:Y:S08]  /*d590*/  HMMA.16816.F32.BF16 R16, R76.reuse, R90, R16 ;  /* 0x0000005a4c10723c */ /* 0x040ff00000041810 */
[-C--:B-1----:R-:W-:Y:S08]  /*d5a0*/  HMMA.16816.F32.BF16 R20, R76, R84.reuse, R20 ;  /* 0x000000544c14723c */ /* 0x082ff00000041814 */
[C---:B------:R-:W-:Y:S04]  /*d5b0*/  HMMA.16816.F32.BF16 R24, R80.reuse, R84, R24 ;  /* 0x000000545018723c */ /* 0x040fe80000041818 */
[----:B--2---:R-:W-:Y:S01]  /*d5c0*/  FFMA.FTZ R88, R198, c[0x0][0x2d0], -R74 ;  /* 0x0000b400c6587a23 */ /* 0x004fe2000001084a */
[----:B------:R-:W-:Y:S02]  /*d5d0*/  MOV R198, R109 ;  /* 0x0000006d00c67202 */ /* 0x000fe40000000f00 */
[--C-:B------:R-:W-:Y:S01]  /*d5e0*/  FFMA.FTZ R84, R184, c[0x0][0x2d0], -R96.reuse ;  /* 0x0000b400b8547a23 */ /* 0x100fe20000010860 */
[-C--:B------:R-:W-:Y:S01]  /*d5f0*/  HMMA.16816.F32.BF16 R28, R80, R86.reuse, R28 ;  /* 0x00000056501c723c */ /* 0x080fe2000004181c */
[----:B------:R1:W-:Y:S07]  /*d600*/  MUFU.EX2 R195, R88 ;  /* 0x0000005800c37308 */ /* 0x0003ee0000000800 */
[C---:B------:R-:W-:Y:S03]  /*d610*/  HMMA.16816.F32.BF16 R32, R76.reuse, R86, R32 ;  /* 0x000000564c20723c */ /* 0x040fe60000041820 */
[----:B------:R2:W-:Y:S05]  /*d620*/  MUFU.EX2 R144, R84 ;  /* 0x0000005400907308 */ /* 0x0005ea0000000800 */
[-C--:B------:R-:W-:Y:S08]  /*d630*/  HMMA.16816.F32.BF16 R36, R76, R92.reuse, R36 ;  /* 0x0000005c4c24723c */ /* 0x080ff00000041824 */
[C---:B------:R-:W-:Y:S04]  /*d640*/  HMMA.16816.F32.BF16 R40, R80.reuse, R92, R40 ;  /* 0x0000005c5028723c */ /* 0x040fe80000041828 */
[----:B-1----:R-:W-:Y:S03]  /*d650*/  FFMA.FTZ R88, R191, c[0x0][0x2d0], -R75 ;  /* 0x0000b400bf587a23 */ /* 0x002fe6000001084b */
[----:B------:R-:W-:Y:S01]  /*d660*/  FFMA.FTZ R92, R180, c[0x0][0x2d0], -R97 ;  /* 0x0000b400b45c7a23 */ /* 0x000fe20000010861 */
[-C--:B------:R-:W-:Y:S01]  /*d670*/  HMMA.16816.F32.BF16 R44, R80, R94.reuse, R44 ;  /* 0x0000005e502c723c */ /* 0x080fe2000004182c */
[----:B------:R1:W-:Y:S03]  /*d680*/  MUFU.EX2 R191, R88 ;  /* 0x0000005800bf7308 */ /* 0x0003e60000000800 */
[--C-:B--2---:R-:W-:Y:S04]  /*d690*/  FFMA.FTZ R84, R188, c[0x0][0x2d0], -R96.reuse ;  /* 0x0000b400bc547a23 */ /* 0x104fe80000010860 */
[C---:B------:R-:W-:Y:S03]  /*d6a0*/  HMMA.16816.F32.BF16 R48, R76.reuse, R94, R48 ;  /* 0x0000005e4c30723c */ /* 0x040fe60000041830 */
[----:B------:R2:W-:Y:S10]  /*d6b0*/  MUFU.EX2 R187, R84 ;  /* 0x0000005400bb7308 */ /* 0x0005f40000000800 */
[----:B------:R3:W-:Y:S01]  /*d6c0*/  MUFU.EX2 R155, R92 ;  /* 0x0000005c009b7308 */ /* 0x0007e20000000800 */
[----:B-1----:R-:W-:Y:S09]  /*d6d0*/  FFMA.FTZ R88, R193, c[0x0][0x2d0], -R75 ;  /* 0x0000b400c1587a23 */ /* 0x002ff2000001084b */
[----:B------:R1:W-:Y:S01]  /*d6e0*/  MUFU.EX2 R193, R88 ;  /* 0x0000005800c17308 */ /* 0x0003e20000000800 */
[--C-:B--2---:R-:W-:Y:S02]  /*d6f0*/  FFMA.FTZ R84, R189, c[0x0][0x2d0], -R96.reuse ;  /* 0x0000b400bd547a23 */ /* 0x104fe40000010860 */
[----:B------:R-:W-:Y:S01]  /*d700*/  IMAD.MOV.U32 R189, RZ, RZ, R123 ;  /* 0x000000ffffbd7224 */ /* 0x000fe200078e007b */
[----:B------:R-:W-:Y:S06]  /*d710*/  MOV R123, R118 ;  /* 0x00000076007b7202 */ /* 0x000fec0000000f00 */
[----:B------:R2:W-:Y:S01]  /*d720*/  MUFU.EX2 R184, R84 ;  /* 0x0000005400b87308 */ /* 0x0005e20000000800 */
[----:B---3--:R-:W-:Y:S09]  /*d730*/  FFMA.FTZ R92, R179, c[0x0][0x2d0], -R97 ;  /* 0x0000b400b35c7a23 */ /* 0x008ff20000010861 */
[----:B------:R3:W-:Y:S01]  /*d740*/  MUFU.EX2 R154, R92 ;  /* 0x0000005c009a7308 */ /* 0x0007e20000000800 */
[----:B-1----:R-:W1:Y:S01]  /*d750*/  LDSM.16.MT88.4 R88, [R211+0x1100] ;  /* 0x00110000d358783b */ /* 0x002e620000004200 */
[----:B--2---:R-:W-:Y:S01]  /*d760*/  FFMA.FTZ R84, R190, c[0x0][0x2d0], -R96 ;  /* 0x0000b400be547a23 */ /* 0x004fe20000010860 */
[----:B------:R-:W-:Y:S06]  /*d770*/  MOV R190, R127 ;  /* 0x0000007f00be7202 */ /* 0x000fec0000000f00 */
[----:B------:R-:W2:Y:S01]  /*d780*/  LDL.LU R127, [R1+0xc] ;  /* 0x00000c00017f7983 */ /* 0x000ea20000300800 */
[----:B------:R4:W5:Y:S01]  /*d790*/  MUFU.EX2 R185, R84 ;  /* 0x0000005400b97308 */ /* 0x0009620000000800 */
[----:B---3--:R-:W-:Y:S01]  /*d7a0*/  FFMA.FTZ R92, R205, c[0x0][0x2d0], -R75 ;  /* 0x0000b400cd5c7a23 */ /* 0x008fe2000001084b */
[----:B------:R-:W-:Y:S01]  /*d7b0*/  MOV R205, R190 ;  /* 0x000000be00cd7202 */ /* 0x000fe20000000f00 */
[----:B------:R-:W-:Y:S07]  /*d7c0*/  IMAD.MOV.U32 R190, RZ, RZ, R151 ;  /* 0x000000ffffbe7224 */ /* 0x000fee00078e0097 */
[----:B------:R3:W-:Y:S01]  /*d7d0*/  MUFU.EX2 R159, R92 ;  /* 0x0000005c009f7308 */ /* 0x0007e20000000800 */
[--C-:B----4-:R-:W-:Y:S01]  /*d7e0*/  FFMA.FTZ R84, R204, c[0x0][0x2d0], -R74.reuse ;  /* 0x0000b400cc547a23 */ /* 0x110fe2000001084a */
[----:B------:R-:W-:Y:S01]  /*d7f0*/  MOV R204, R122 ;  /* 0x0000007a00cc7202 */ /* 0x000fe20000000f00 */
[-C--:B-1----:R-:W-:Y:S01]  /*d800*/  HMMA.16816.F32.BF16 R52, R76, R88.reuse, R52 ;  /* 0x000000584c34723c */ /* 0x082fe20000041834 */
[----:B------:R-:W4:Y:S06]  /*d810*/  LDL.LU R122, [R1+0x10] ;  /* 0x00001000017a7983 */ /* 0x000f2c0000300800 */
[----:B------:R1:W-:Y:S01]  /*d820*/  MUFU.EX2 R183, R84 ;  /* 0x0000005400b77308 */ /* 0x0003e20000000800 */
[C---:B------:R-:W-:Y:S01]  /*d830*/  HMMA.16816.F32.BF16 R56, R80.reuse, R88, R56 ;  /* 0x000000585038723c */ /* 0x040fe20000041838 */
[----:B---3--:R-:W-:Y:S06]  /*d840*/  LDSM.16.MT88.4 R92, [R210+0x1900] ;  /* 0x00190000d25c783b */ /* 0x008fec0000004200 */
[--C-:B------:R-:W-:Y:S01]  /*d850*/  FFMA.FTZ R88, R178, c[0x0][0x2d0], -R97.reuse ;  /* 0x0000b400b2587a23 */ /* 0x100fe20000010861 */
[-C--:B------:R-:W-:Y:S03]  /*d860*/  HMMA.16816.F32.BF16 R60, R80, R90.reuse, R60 ;  /* 0x0000005a503c723c */ /* 0x080fe6000004183c */
[----:B------:R-:W3:Y:S04]  /*d870*/  MUFU.EX2 R102, R88 ;  /* 0x0000005800667308 */ /* 0x000ee80000000800 */
[--C-:B------:R-:W-:Y:S01]  /*d880*/  FFMA.FTZ R80, R228, c[0x0][0x2d0], -R74.reuse ;  /* 0x0000b400e4507a23 */ /* 0x100fe2000001084a */
[----:B------:R-:W-:Y:S04]  /*d890*/  HMMA.16816.F32.BF16 R64, R76, R90, R64 ;  /* 0x0000005a4c40723c */ /* 0x000fe80000041840 */
[----:B-1----:R-:W-:Y:S01]  /*d8a0*/  FFMA.FTZ R84, R181, c[0x0][0x2d0], -R97 ;  /* 0x0000b400b5547a23 */ /* 0x002fe20000010861 */
[----:B-----5:R-:W-:Y:S01]  /*d8b0*/  F2FP.BF16.PACK_AB R82, R185, R184 ;  /* 0x000000b8b952723e */ /* 0x020fe200000010ff */
[----:B------:R1:W-:Y:S01]  /*d8c0*/  MUFU.EX2 R181, R80 ;  /* 0x0000005000b57308 */ /* 0x0003e20000000800 */
[----:B------:R-:W-:Y:S02]  /*d8d0*/  F2FP.BF16.PACK_AB R76, R147, R244 ;  /* 0x000000f4934c723e */ /* 0x000fe400000010ff */
[----:B------:R-:W-:Y:S03]  /*d8e0*/  F2FP.BF16.PACK_AB R77, R145, R146 ;  /* 0x00000092914d723e */ /* 0x000fe600000010ff */
[----:B------:R-:W-:Y:S02]  /*d8f0*/  F2FP.BF16.PACK_AB R78, R195, R231 ;  /* 0x000000e7c34e723e */ /* 0x000fe400000010ff */
[----:B------:R-:W-:Y:S02]  /*d900*/  F2FP.BF16.PACK_AB R79, R193, R191 ;  /* 0x000000bfc14f723e */ /* 0x000fe400000010ff */
[----:B------:R5:W5:Y:S01]  /*d910*/  MUFU.EX2 R182, R84 ;  /* 0x0000005400b67308 */ /* 0x000b620000000800 */
[----:B------:R-:W-:Y:S01]  /*d920*/  MOV R228, R121 ;  /* 0x0000007900e47202 */ /* 0x000fe20000000f00 */
[----:B------:R-:W-:Y:S01]  /*d930*/  IMAD.MOV.U32 R121, RZ, RZ, R119 ;  /* 0x000000ffff797224 */ /* 0x000fe200078e0077 */
[----:B---3--:R-:W-:Y:S01]  /*d940*/  F2FP.BF16.PACK_AB R83, R102, R154 ;  /* 0x0000009a6653723e */ /* 0x008fe200000010ff */
[----:B------:R-:W-:Y:S03]  /*d950*/  LDSM.16.MT88.4 R88, [R212+0x1900] ;  /* 0x00190000d458783b */ /* 0x000fe60000004200 */
[----:B------:R-:W-:Y:S02]  /*d960*/  MOV R188, R121 ;  /* 0x0000007900bc7202 */ /* 0x000fe40000000f00 */
[----:B------:R-:W-:Y:S01]  /*d970*/  MOV R121, R113 ;  /* 0x0000007100797202 */ /* 0x000fe20000000f00 */
[----:B-1----:R-:W-:Y:S01]  /*d980*/  FFMA.FTZ R80, R203, c[0x0][0x2d0], -R75 ;  /* 0x0000b400cb507a23 */ /* 0x002fe2000001084b */
[----:B------:R-:W-:Y:S03]  /*d990*/  MOV R203, R150 ;  /* 0x0000009600cb7202 */ /* 0x000fe60000000f00 */
[----:B------:R1:W-:Y:S01]  /*d9a0*/  MUFU.EX2 R153, R80 ;  /* 0x0000005000997308 */ /* 0x0003e20000000800 */
[----:B-----5:R-:W3:Y:S01]  /*d9b0*/  LDSM.16.MT88.4 R84, [R209+0x1900] ;  /* 0x00190000d154783b */ /* 0x020ee20000004200 */
[----:B------:R-:W-:Y:S02]  /*d9c0*/  F2FP.BF16.PACK_AB R81, R155, R182 ;  /* 0x000000b69b51723e */ /* 0x000fe400000010ff */
[----:B-1----:R-:W-:Y:S01]  /*d9d0*/  F2FP.BF16.PACK_AB R80, R187, R144 ;  /* 0x00000090bb50723e */ /* 0x002fe200000010ff */
[-C--:B---3--:R-:W-:Y:S08]  /*d9e0*/  HMMA.16816.F32.BF16 R4, R76, R84.reuse, R4 ;  /* 0x000000544c04723c */ /* 0x088ff00000041804 */
[C---:B------:R-:W-:Y:S07]  /*d9f0*/  HMMA.16816.F32.BF16 R8, R80.reuse, R84, R8 ;  /* 0x000000545008723c */ /* 0x040fee0000041808 */
[--C-:B------:R-:W-:Y:S01]  /*da00*/  FFMA.FTZ R84, R233, c[0x0][0x2d0], -R74.reuse ;  /* 0x0000b400e9547a23 */ /* 0x100fe2000001084a */
[-C--:B------:R-:W-:Y:S03]  /*da10*/  HMMA.16816.F32.BF16 R12, R80, R86.reuse, R12 ;  /* 0x00000056500c723c */ /* 0x080fe6000004180c */
[----:B------:R1:W-:Y:S01]  /*da20*/  MUFU.EX2 R158, R84 ;  /* 0x00000054009e7308 */ /* 0x0003e20000000800 */
[----:B------:R-:W-:Y:S04]  /*da30*/  IMAD.MOV.U32 R233, RZ, RZ, R111 ;  /* 0x000000ffffe97224 */ /* 0x000fe800078e006f */
[C---:B------:R-:W-:Y:S08]  /*da40*/  HMMA.16816.F32.BF16 R16, R76.reuse, R86, R16 ;  /* 0x000000564c10723c */ /* 0x040ff00000041810 */
[-C--:B------:R-:W-:Y:S08]  /*da50*/  HMMA.16816.F32.BF16 R20, R76, R88.reuse, R20 ;  /* 0x000000584c14723c */ /* 0x080ff00000041814 */
[C---:B------:R-:W-:Y:S04]  /*da60*/  HMMA.16816.F32.BF16 R24, R80.reuse, R88, R24 ;  /* 0x000000585018723c */ /* 0x040fe80000041818 */
[----:B-1----:R-:W-:Y:S02]  /*da70*/  FFMA.FTZ R84, R236, c[0x0][0x2d0], -R74 ;  /* 0x0000b400ec547a23 */ /* 0x002fe4000001084a */
[----:B------:R-:W-:Y:S02]  /*da80*/  IMAD.MOV.U32 R236, RZ, RZ, R105 ;  /* 0x000000ffffec7224 */ /* 0x000fe400078e0069 */
[-C--:B------:R-:W-:Y:S01]  /*da90*/  HMMA.16816.F32.BF16 R28, R80, R90.reuse, R28 ;  /* 0x0000005a501c723c */ /* 0x080fe2000004181c */
[----:B------:R1:W-:Y:S03]  /*daa0*/  MUFU.EX2 R180, R84 ;  /* 0x0000005400b47308 */ /* 0x0003e60000000800 */
[--C-:B------:R-:W-:Y:S01]  /*dab0*/  FFMA.FTZ R88, R206, c[0x0][0x2d0], -R96.reuse ;  /* 0x0000b400ce587a23 */ /* 0x100fe20000010860 */
[----:B------:R-:W-:Y:S03]  /*dac0*/  MOV R206, R110 ;  /* 0x0000006e00ce7202 */ /* 0x000fe60000000f00 */
[C---:B------:R-:W-:Y:S03]  /*dad0*/  HMMA.16816.F32.BF16 R32, R76.reuse, R90, R32 ;  /* 0x0000005a4c20723c */ /* 0x040fe60000041820 */
[----:B------:R3:W-:Y:S05]  /*dae0*/  MUFU.EX2 R156, R88 ;  /* 0x00000058009c7308 */ /* 0x0007ea0000000800 */
[-C--:B------:R-:W-:Y:S08]  /*daf0*/  HMMA.16816.F32.BF16 R36, R76, R92.reuse, R36 ;  /* 0x0000005c4c24723c */ /* 0x080ff00000041824 */
[C---:B------:R-:W-:Y:S04]  /*db00*/  HMMA.16816.F32.BF16 R40, R80.reuse, R92, R40 ;  /* 0x0000005c5028723c */ /* 0x040fe80000041828 */
[----:B-1----:R-:W-:Y:S01]  /*db10*/  FFMA.FTZ R84, R229, c[0x0][0x2d0], -R75 ;  /* 0x0000b400e5547a23 */ /* 0x002fe2000001084b */
[----:B------:R-:W-:Y:S02]  /*db20*/  MOV R229, R104 ;  /* 0x0000006800e57202 */ /* 0x000fe40000000f00 */
[----:B------:R-:W-:Y:S01]  /*db30*/  FFMA.FTZ R92, R201, c[0x0][0x2d0], -R97 ;  /* 0x0000b400c95c7a23 */ /* 0x000fe20000010861 */
[-C--:B------:R-:W-:Y:S01]  /*db40*/  HMMA.16816.F32.BF16 R44, R80, R94.reuse, R44 ;  /* 0x0000005e502c723c */ /* 0x080fe2000004182c */
[----:B------:R1:W-:Y:S03]  /*db50*/  MUFU.EX2 R157, R84 ;  /* 0x00000054009d7308 */ /* 0x0003e60000000800 */
[--C-:B---3--:R-:W-:Y:S04]  /*db60*/  FFMA.FTZ R88, R207, c[0x0][0x2d0], -R96.reuse ;  /* 0x0000b400cf587a23 */ /* 0x108fe80000010860 */
[C---:B------:R-:W-:Y:S03]  /*db70*/  HMMA.16816.F32.BF16 R48, R76.reuse, R94, R48 ;  /* 0x0000005e4c30723c */ /* 0x040fe60000041830 */
[----:B------:R3:W-:Y:S10]  /*db80*/  MUFU.EX2 R178, R88 ;  /* 0x0000005800b27308 */ /* 0x0007f40000000800 */
[----:B------:R5:W-:Y:S01]  /*db90*/  MUFU.EX2 R100, R92 ;  /* 0x0000005c00647308 */ /* 0x000be20000000800 */
[----:B-1----:R-:W-:Y:S01]  /*dba0*/  FFMA.FTZ R84, R230, c[0x0][0x2d0], -R75 ;  /* 0x0000b400e6547a23 */ /* 0x002fe2000001084b */
[----:B------:R-:W-:Y:S08]  /*dbb0*/  MOV R230, R107 ;  /* 0x0000006b00e67202 */ /* 0x000ff00000000f00 */
[----:B------:R1:W-:Y:S01]  /*dbc0*/  MUFU.EX2 R179, R84 ;  /* 0x0000005400b37308 */ /* 0x0003e20000000800 */
[--C-:B---3--:R-:W-:Y:S09]  /*dbd0*/  FFMA.FTZ R88, R226, c[0x0][0x2d0], -R96.reuse ;  /* 0x0000b400e2587a23 */ /* 0x108ff20000010860 */
[----:B------:R3:W2:Y:S01]  /*dbe0*/  MUFU.EX2 R177, R88 ;  /* 0x0000005800b17308 */ /* 0x0006a20000000800 */
[----:B-----5:R-:W-:Y:S09]  /*dbf0*/  FFMA.FTZ R92, R192, c[0x0][0x2d0], -R97 ;  /* 0x0000b400c05c7a23 */ /* 0x020ff20000010861 */
[----:B------:R5:W-:Y:S01]  /*dc00*/  MUFU.EX2 R99, R92 ;  /* 0x0000005c00637308 */ /* 0x000be20000000800 */
[----:B-1----:R-:W-:Y:S02]  /*dc10*/  FFMA.FTZ R84, R202, c[0x0][0x2d0], -R96 ;  /* 0x0000b400ca547a23 */ /* 0x002fe40000010860 */
[----:B------:R-:W-:Y:S07]  /*dc20*/  IMAD.MOV.U32 R202, RZ, RZ, R108 ;  /* 0x000000ffffca7224 */ /* 0x000fee00078e006c */
[----:B------:R1:W-:Y:S01]  /*dc30*/  MUFU.EX2 R152, R84 ;  /* 0x0000005400987308 */ /* 0x0003e20000000800 */
[----:B---3--:R-:W-:Y:S09]  /*dc40*/  FFMA.FTZ R88, R241, c[0x0][0x2d0], -R74 ;  /* 0x0000b400f1587a23 */ /* 0x008ff2000001084a */
[----:B------:R3:W-:Y:S01]  /*dc50*/  MUFU.EX2 R176, R88 ;  /* 0x0000005800b07308 */ /* 0x0007e20000000800 */
[----:B-----5:R-:W-:Y:S09]  /*dc60*/  FFMA.FTZ R92, R243, c[0x0][0x2d0], -R75 ;  /* 0x0000b400f35c7a23 */ /* 0x020ff2000001084b */
[----:B------:R5:W-:Y:S01]  /*dc70*/  MUFU.EX2 R172, R92 ;  /* 0x0000005c00ac7308 */ /* 0x000be20000000800 */
[----:B-1----:R-:W1:Y:S01]  /*dc80*/  LDSM.16.MT88.4 R84, [R211+0x1900] ;  /* 0x00190000d354783b */ /* 0x002e620000004200 */
[----:B---3--:R-:W-:Y:S08]  /*dc90*/  FFMA.FTZ R88, R199, c[0x0][0x2d0], -R97 ;  /* 0x0000b400c7587a23 */ /* 0x008ff00000010861 */
[----:B------:R3:W1:Y:S01]  /*dca0*/  MUFU.EX2 R101, R88 ;  /* 0x0000005800657308 */ /* 0x0006620000000800 */
[----:B-----5:R-:W-:Y:S01]  /*dcb0*/  LDSM.16.MT88.4 R92, [R210+0x2100] ;  /* 0x00210000d25c783b */ /* 0x020fe20000004200 */
[----:B----4-:R-:W-:Y:S01]  /*dcc0*/  FFMA.FTZ R2, R2, R122, R123 ;  /* 0x0000007a02027223 */ /* 0x010fe2000001007b */
[----:B------:R-:W-:Y:S01]  /*dcd0*/  MOV R123, R115 ;  /* 0x00000073007b7202 */ /* 0x000fe20000000f00 */
[----:B------:R-:W-:Y:S02]  /*dce0*/  IMAD.MOV.U32 R122, RZ, RZ, R114 ;  /* 0x000000ffff7a7224 */ /* 0x000fe400078e0072 */
[----:B------:R-:W-:Y:S01]  /*dcf0*/  FADD.FTZ R2, R188, R2 ;  /* 0x00000002bc027221 */ /* 0x000fe20000010000 */
[----:B------:R-:W-:Y:S02]  /*dd00*/  MOV R188, R120 ;  /* 0x0000007800bc7202 */ /* 0x000fe40000000f00 */
[----:B---3--:R-:W3:Y:S01]  /*dd10*/  LDSM.16.MT88.4 R88, [R209+0x2100] ;  /* 0x00210000d158783b */ /* 0x008ee20000004200 */
[-C--:B-1----:R-:W-:Y:S08]  /*dd20*/  HMMA.16816.F32.BF16 R52, R76, R84.reuse, R52 ;  /* 0x000000544c34723c */ /* 0x082ff00000041834 */
[C---:B------:R-:W-:Y:S07]  /*dd30*/  HMMA.16816.F32.BF16 R56, R80.reuse, R84, R56 ;  /* 0x000000545038723c */ /* 0x040fee0000041838 */
[----:B------:R-:W-:Y:S01]  /*dd40*/  FFMA.FTZ R84, R186, c[0x0][0x2d0], -R97 ;  /* 0x0000b400ba547a23 */ /* 0x000fe20000010861 */
[-C--:B------:R-:W-:Y:S03]  /*dd50*/  HMMA.16816.F32.BF16 R60, R80, R86.reuse, R60 ;  /* 0x00000056503c723c */ /* 0x080fe6000004183c */
[----:B------:R1:W4:Y:S04]  /*dd60*/  MUFU.EX2 R98, R84 ;  /* 0x0000005400627308 */ /* 0x0003280000000800 */
[--C-:B------:R-:W-:Y:S01]  /*dd70*/  FFMA.FTZ R80, R247, c[0x0][0x2d0], -R74.reuse ;  /* 0x0000b400f7507a23 */ /* 0x100fe2000001084a */
[----:B------:R-:W-:Y:S04]  /*dd80*/  HMMA.16816.F32.BF16 R64, R76, R86, R64 ;  /* 0x000000564c40723c */ /* 0x000fe80000041840 */
[----:B--2---:R-:W-:Y:S01]  /*dd90*/  F2FP.BF16.PACK_AB R82, R177, R178 ;  /* 0x000000b2b152723e */ /* 0x004fe200000010ff */
[----:B------:R2:W5:Y:S01]  /*dda0*/  MUFU.EX2 R175, R80 ;  /* 0x0000005000af7308 */ /* 0x0005620000000800 */
[----:B------:R-:W-:Y:S02]  /*ddb0*/  F2FP.BF16.PACK_AB R81, R100, R101 ;  /* 0x000000656451723e */ /* 0x000fe400000010ff */
[----:B------:R-:W-:Y:S04]  /*ddc0*/  F2FP.BF16.PACK_AB R76, R181, R183 ;  /* 0x000000b7b54c723e */ /* 0x000fe800000010ff */
[----:B------:R-:W-:Y:S02]  /*ddd0*/  F2FP.BF16.PACK_AB R77, R159, R153 ;  /* 0x000000999f4d723e */ /* 0x000fe400000010ff */
[----:B------:R-:W-:Y:S02]  /*dde0*/  F2FP.BF16.PACK_AB R78, R180, R158 ;  /* 0x0000009eb44e723e */ /* 0x000fe400000010ff */
[----:B------:R-:W-:Y:S01]  /*ddf0*/  F2FP.BF16.PACK_AB R79, R179, R157 ;  /* 0x0000009db34f723e */ /* 0x000fe200000010ff */
[----:B-1----:R-:W1:Y:S01]  /*de00*/  LDSM.16.MT88.4 R84, [R212+0x2100] ;  /* 0x00210000d454783b */ /* 0x002e620000004200 */
[----:B----4-:R-:W-:Y:S05]  /*de10*/  F2FP.BF16.PACK_AB R83, R98, R99 ;  /* 0x000000636253723e */ /* 0x010fea00000010ff */
[-C--:B---3--:R-:W-:Y:S03]  /*de20*/  HMMA.16816.F32.BF16 R4, R76, R88.reuse, R4 ;  /* 0x000000584c04723c */ /* 0x088fe60000041804 */
[----:B--2---:R-:W-:Y:S01]  /*de30*/  FFMA.FTZ R80, R242, c[0x0][0x2d0], -R75 ;  /* 0x0000b400f2507a23 */ /* 0x004fe2000001084b */
[----:B-----5:R-:W-:Y:S03]  /*de40*/  F2FP.BF16.PACK_AB R164, R175, R176 ;  /* 0x000000b0afa4723e */ /* 0x020fe600000010ff */
[----:B------:R2:W3:Y:S02]  /*de50*/  MUFU.EX2 R174, R80 ;  /* 0x0000005000ae7308 */ /* 0x0004e40000000800 */
[----:B--2---:R-:W-:Y:S03]  /*de60*/  F2FP.BF16.PACK_AB R80, R156, R152 ;  /* 0x000000989c50723e */ /* 0x004fe600000010ff */
[----:B---3--:R-:W-:Y:S04]  /*de70*/  F2FP.BF16.PACK_AB R165, R172, R174 ;  /* 0x000000aeaca5723e */ /* 0x008fe800000010ff */
[C---:B------:R-:W-:Y:S07]  /*de80*/  HMMA.16816.F32.BF16 R8, R80.reuse, R88, R8 ;  /* 0x000000585008723c */ /* 0x040fee0000041808 */
[--C-:B------:R-:W-:Y:S01]  /*de90*/  FFMA.FTZ R88, R252, c[0x0][0x2d0], -R74.reuse ;  /* 0x0000b400fc587a23 */ /* 0x100fe2000001084a */
[-C--:B------:R-:W-:Y:S03]  /*dea0*/  HMMA.16816.F32.BF16 R12, R80, R90.reuse, R12 ;  /* 0x0000005a500c723c */ /* 0x080fe6000004180c */
[----:B------:R2:W-:Y:S01]  /*deb0*/  MUFU.EX2 R173, R88 ;  /* 0x0000005800ad7308 */ /* 0x0005e20000000800 */
[----:B------:R-:W-:Y:S01]  /*dec0*/  FFMA.FTZ R74, R131, c[0x0][0x2d0], -R74 ;  /* 0x0000b400834a7a23 */ /* 0x000fe2000001084a */
[----:B------:R-:W-:Y:S02]  /*ded0*/  MOV R131, R117 ;  /* 0x0000007500837202 */ /* 0x000fe40000000f00 */
[----:B------:R-:W-:Y:S01]  /*dee0*/  LDSM.16.MT88.4 R116, [R209+0x2900] ;  /* 0x00290000d174783b */ /* 0x000fe20000004200 */
[C---:B------:R-:W-:Y:S04]  /*def0*/  HMMA.16816.F32.BF16 R16, R76.reuse, R90, R16 ;  /* 0x0000005a4c10723c */ /* 0x040fe80000041810 */
[----:B------:R-:W-:Y:S01]  /*df00*/  FFMA.FTZ R68, R68, R127, R131 ;  /* 0x0000007f44447223 */ /* 0x000fe20000010083 */
[----:B------:R3:W4:Y:S01]  /*df10*/  MUFU.EX2 R171, R74 ;  /* 0x0000004a00ab7308 */ /* 0x0007220000000800 */
[----:B------:R-:W-:Y:S02]  /*df20*/  MOV R131, R112 ;  /* 0x0000007000837202 */ /* 0x000fe40000000f00 */
[-C--:B-1----:R-:W-:Y:S04]  /*df30*/  HMMA.16816.F32.BF16 R20, R76, R84.reuse, R20 ;  /* 0x000000544c14723c */ /* 0x082fe80000041814 */
[----:B------:R-:W-:Y:S04]  /*df40*/  MOV R127, R106 ;  /* 0x0000006a007f7202 */ /* 0x000fe80000000f00 */
[C---:B------:R-:W-:Y:S01]  /*df50*/  HMMA.16816.F32.BF16 R24, R80.reuse, R84, R24 ;  /* 0x000000545018723c */ /* 0x040fe20000041818 */
[----:B--2---:R-:W1:Y:S07]  /*df60*/  LDSM.16.MT88.4 R88, [R211+0x2100] ;  /* 0x00210000d358783b */ /* 0x004e6e0000004200 */
[-C--:B------:R-:W-:Y:S04]  /*df70*/  HMMA.16816.F32.BF16 R28, R80, R86.reuse, R28 ;  /* 0x00000056501c723c */ /* 0x080fe8000004181c */
[--C-:B---3--:R-:W-:Y:S01]  /*df80*/  FFMA.FTZ R74, R248, c[0x0][0x2d0], -R75.reuse ;  /* 0x0000b400f84a7a23 */ /* 0x108fe2000001084b */
[----:B----4-:R-:W-:Y:S01]  /*df90*/  F2FP.BF16.PACK_AB R166, R171, R173 ;  /* 0x000000adaba6723e */ /* 0x010fe200000010ff */
[----:B------:R-:W-:Y:S02]  /*dfa0*/  FFMA.FTZ R75, R250, c[0x0][0x2d0], -R75 ;  /* 0x0000b400fa4b7a23 */ /* 0x000fe4000001084b */
[C---:B------:R-:W-:Y:S01]  /*dfb0*/  HMMA.16816.F32.BF16 R32, R76.reuse, R86, R32 ;  /* 0x000000564c20723c */ /* 0x040fe20000041820 */
[----:B------:R2:W-:Y:S07]  /*dfc0*/  MUFU.EX2 R170, R74 ;  /* 0x0000004a00aa7308 */ /* 0x0005ee0000000800 */
[-C--:B------:R-:W-:Y:S03]  /*dfd0*/  HMMA.16816.F32.BF16 R36, R76, R92.reuse, R36 ;  /* 0x0000005c4c24723c */ /* 0x080fe60000041824 */
[----:B------:R-:W3:Y:S05]  /*dfe0*/  MUFU.EX2 R169, R75 ;  /* 0x0000004b00a97308 */ /* 0x000eea0000000800 */
[C---:B------:R-:W-:Y:S08]  /*dff0*/  HMMA.16816.F32.BF16 R40, R80.reuse, R92, R40 ;  /* 0x0000005c5028723c */ /* 0x040ff00000041828 */
[-C--:B------:R-:W-:Y:S04]  /*e000*/  HMMA.16816.F32.BF16 R44, R80, R94.reuse, R44 ;  /* 0x0000005e502c723c */ /* 0x080fe8000004182c */
[--C-:B--2---:R-:W-:Y:S04]  /*e010*/  FFMA.FTZ R74, R237, c[0x0][0x2d0], -R96.reuse ;  /* 0x0000b400ed4a7a23 */ /* 0x104fe80000010860 */
[----:B------:R2:W-:Y:S01]  /*e020*/  MUFU.EX2 R168, R74 ;  /* 0x0000004a00a87308 */ /* 0x0005e20000000800 */
[C---:B------:R-:W-:Y:S04]  /*e030*/  HMMA.16816.F32.BF16 R48, R76.reuse, R94, R48 ;  /* 0x0000005e4c30723c */ /* 0x040fe80000041830 */
[----:B---3--:R-:W-:Y:S04]  /*e040*/  F2FP.BF16.PACK_AB R167, R169, R170 ;  /* 0x000000aaa9a7723e */ /* 0x008fe800000010ff */
[-C--:B-1----:R-:W-:Y:S08]  /*e050*/  HMMA.16816.F32.BF16 R52, R76, R88.reuse, R52 ;  /* 0x000000584c34723c */ /* 0x082ff00000041834 */
[C---:B------:R-:W-:Y:S04]  /*e060*/  HMMA.16816.F32.BF16 R56, R80.reuse, R88, R56 ;  /* 0x000000585038723c */ /* 0x040fe80000041838 */
[----:B--2---:R-:W-:Y:S04]  /*e070*/  FFMA.FTZ R74, R238, c[0x0][0x2d0], -R96 ;  /* 0x0000b400ee4a7a23 */ /* 0x004fe80000010860 */
[-C--:B------:R-:W-:Y:S01]  /*e080*/  HMMA.16816.F32.BF16 R60, R80, R90.reuse, R60 ;  /* 0x0000005a503c723c */ /* 0x080fe2000004183c */
[----:B------:R1:W2:Y:S07]  /*e090*/  MUFU.EX2 R85, R74 ;  /* 0x0000004a00557308 */ /* 0x0002ae0000000800 */
[----:B------:R-:W-:Y:S08]  /*e0a0*/  HMMA.16816.F32.BF16 R64, R76, R90, R64 ;  /* 0x0000005a4c40723c */ /* 0x000ff00000041840 */
[-C--:B------:R-:W-:Y:S07]  /*e0b0*/  HMMA.16816.F32.BF16 R104, R164, R116.reuse, R4 ;  /* 0x00000074a468723c */ /* 0x080fee0000041804 */
[----:B------:R-:W-:Y:S01]  /*e0c0*/  FADD.FTZ R4, R228, R69 ;  /* 0x00000045e4047221 */ /* 0x000fe20000010000 */
[----:B------:R-:W-:Y:S01]  /*e0d0*/  MOV R228, R149 ;  /* 0x0000009500e47202 */ /* 0x000fe20000000f00 */
[----:B------:R-:W-:Y:S03]  /*e0e0*/  FADD.FTZ R6, R204, R68 ;  /* 0x00000044cc067221 */ /* 0x000fe60000010000 */
[--C-:B-1----:R-:W-:Y:S01]  /*e0f0*/  FFMA.FTZ R74, R239, c[0x0][0x2d0], -R96.reuse ;  /* 0x0000b400ef4a7a23 */ /* 0x102fe20000010860 */
[----:B--2---:R-:W-:Y:S01]  /*e100*/  F2FP.BF16.PACK_AB R160, R85, R168 ;  /* 0x000000a855a0723e */ /* 0x004fe200000010ff */
[----:B------:R-:W-:Y:S02]  /*e110*/  FFMA.FTZ R96, R240, c[0x0][0x2d0], -R96 ;  /* 0x0000b400f0607a23 */ /* 0x000fe40000010860 */
[----:B------:R-:W-:Y:S01]  /*e120*/  IMAD.MOV.U32 R204, RZ, RZ, R148 ;  /* 0x000000ffffcc7224 */ /* 0x000fe200078e0094 */
[----:B------:R1:W-:Y:S01]  /*e130*/  MUFU.EX2 R86, R74 ;  /* 0x0000004a00567308 */ /* 0x0003e20000000800 */
[----:B------:R-:W-:Y:S01]  /*e140*/  FADD.FTZ R4, R123, R4 ;  /* 0x000000047b047221 */ /* 0x000fe20000010000 */
[----:B------:R-:W2:Y:S01]  /*e150*/  LDSM.16.MT88.4 R148, [R210+0x2900] ;  /* 0x00290000d294783b */ /* 0x000ea20000004200 */
[----:B------:R-:W-:Y:S02]  /*e160*/  FADD.FTZ R6, R122, R6 ;  /* 0x000000067a067221 */ /* 0x000fe40000010000 */
[----:B------:R-:W-:Y:S02]  /*e170*/  FADD.FTZ R5, R121, R2 ;  /* 0x0000000279057221 */ /* 0x000fe40000010000 */
[----:B------:R-:W-:Y:S02]  /*e180*/  FADD.FTZ R4, R206, R4 ;  /* 0x00000004ce047221 */ /* 0x000fe40000010000 */
[----:B------:R-:W-:Y:S01]  /*e190*/  FADD.FTZ R2, R202, R6 ;  /* 0x00000006ca027221 */ /* 0x000fe20000010000 */
[----:B------:R-:W3:Y:S01]  /*e1a0*/  MUFU.EX2 R96, R96 ;  /* 0x0000006000607308 */ /* 0x000ee20000000800 */
[----:B------:R-:W-:Y:S02]  /*e1b0*/  FADD.FTZ R6, R126, R4 ;  /* 0x000000047e067221 */ /* 0x000fe40000010000 */
[--C-:B-1----:R-:W-:Y:S07]  /*e1c0*/  FFMA.FTZ R74, R194, c[0x0][0x2d0], -R97.reuse ;  /* 0x0000b400c24a7a23 */ /* 0x102fee0000010861 */
[----:B------:R1:W-:Y:S01]  /*e1d0*/  MUFU.EX2 R75, R74 ;  /* 0x0000004a004b7308 */ /* 0x0003e20000000800 */
[----:B---3--:R-:W-:Y:S01]  /*e1e0*/  F2FP.BF16.PACK_AB R162, R96, R86 ;  /* 0x0000005660a2723e */ /* 0x008fe200000010ff */
[--C-:B-1----:R-:W-:Y:S08]  /*e1f0*/  FFMA.FTZ R74, R196, c[0x0][0x2d0], -R97.reuse ;  /* 0x0000b400c44a7a23 */ /* 0x102ff00000010861 */
[----:B------:R1:W3:Y:S02]  /*e200*/  MUFU.EX2 R84, R74 ;  /* 0x0000004a00547308 */ /* 0x0002e40000000800 */
[--C-:B-1----:R-:W-:Y:S01]  /*e210*/  FFMA.FTZ R74, R197, c[0x0][0x2d0], -R97.reuse ;  /* 0x0000b400c54a7a23 */ /* 0x102fe20000010861 */
[----:B---3--:R-:W-:Y:S01]  /*e220*/  F2FP.BF16.PACK_AB R161, R84, R75 ;  /* 0x0000004b54a1723e */ /* 0x008fe200000010ff */
[----:B------:R-:W-:Y:S02]  /*e230*/  FFMA.FTZ R97, R73, c[0x0][0x2d0], -R97 ;  /* 0x0000b40049617a23 */ /* 0x000fe40000010861 */
[----:B------:R-:W3:Y:S04]  /*e240*/  LDL.LU R73, [R1+0x14] ;  /* 0x0000140001497983 */ /* 0x000ee80000300800 */
[----:B------:R-:W-:Y:S10]  /*e250*/  MUFU.EX2 R74, R74 ;  /* 0x0000004a004a7308 */ /* 0x000ff40000000800 */
[----:B------:R-:W1:Y:S02]  /*e260*/  MUFU.EX2 R97, R97 ;  /* 0x0000006100617308 */ /* 0x000e640000000800 */
[----:B-1----:R-:W-:Y:S07]  /*e270*/  F2FP.BF16.PACK_AB R163, R97, R74 ;  /* 0x0000004a61a3723e */ /* 0x002fee00000010ff */
[C---:B------:R-:W-:Y:S08]  /*e280*/  HMMA.16816.F32.BF16 R108, R160.reuse, R116, R8 ;  /* 0x00000074a06c723c */ /* 0x040ff00000041808 */
[-C--:B------:R-:W-:Y:S08]  /*e290*/  HMMA.16816.F32.BF16 R112, R160, R118.reuse, R12 ;  /* 0x00000076a070723c */ /* 0x080ff0000004180c */
[C---:B------:R-:W-:Y:S08]  /*e2a0*/  HMMA.16816.F32.BF16 R116, R164.reuse, R118, R16 ;  /* 0x00000076a474723c */ /* 0x040ff00000041810 */
[-C--:B------:R-:W-:Y:S04]  /*e2b0*/  HMMA.16816.F32.BF16 R120, R164, R132.reuse, R20 ;  /* 0x00000084a478723c */ /* 0x080fe80000041814 */
[----:B---3--:R-:W-:Y:S02]  /*e2c0*/  FFMA.FTZ R8, R0, R73, R200 ;  /* 0x0000004900087223 */ /* 0x008fe400000100c8 */
[----:B------:R-:W-:Y:S02]  /*e2d0*/  FADD.FTZ R0, R230, R5 ;  /* 0x00000005e6007221 */ /* 0x000fe40000010000 */
[----:B------:R-:W-:Y:S04]  /*e2e0*/  FADD.FTZ R8, R127, R8 ;  /* 0x000000087f087221 */ /* 0x000fe80000010000 */
        /* <DEDUP_REMOVED lines=17> */
[----:B------:R-:W-:Y:S02]  /*e400*/  FADD.FTZ R11, R190, R4 ;  /* 0x00000004be0b7221 */ /* 0x000fe40000010000 */
[----:B------:R-:W-:Y:S01]  /*e410*/  FADD.FTZ R8, R204, R2 ;  /* 0x00000002cc087221 */ /* 0x000fe20000010000 */
[----:B------:R-:W1:Y:S01]  /*e420*/  LDSM.16.MT88.4 R4, [R211+0x2900] ;  /* 0x00290000d304783b */ /* 0x000e620000004200 */
[----:B------:R-:W-:Y:S04]  /*e430*/  FADD.FTZ R9, R189, R0 ;  /* 0x00000000bd097221 */ /* 0x000fe80000010000 */
[----:B------:R-:W-:Y:S02]  /*e440*/  FADD.FTZ R2, R139, R10 ;  /* 0x0000000a8b027221 */ /* 0x000fe40000010000 */
[----:B------:R-:W-:Y:S02]  /*e450*/  FADD.FTZ R0, R137, R8 ;  /* 0x0000000889007221 */ /* 0x000fe40000010000 */
[----:B------:R-:W-:Y:S02]  /*e460*/  FADD.FTZ R8, R188, R11 ;  /* 0x0000000bbc087221 */ /* 0x000fe40000010000 */
[----:B------:R-:W-:Y:S02]  /*e470*/  FADD.FTZ R9, R251, R9 ;  /* 0x00000009fb097221 */ /* 0x000fe40000010000 */
[----:B------:R-:W-:Y:S02]  /*e480*/  FADD.FTZ R2, R138, R2 ;  /* 0x000000028a027221 */ /* 0x000fe40000010000 */
[----:B------:R-:W-:Y:S02]  /*e490*/  FADD.FTZ R0, R136, R0 ;  /* 0x0000000088007221 */ /* 0x000fe40000010000 */
[----:B------:R-:W-:Y:S01]  /*e4a0*/  FADD.FTZ R12, R198, R8 ;  /* 0x00000008c60c7221 */ /* 0x000fe20000010000 */
[-C--:B--2---:R-:W-:Y:S03]  /*e4b0*/  HMMA.16816.F32.BF16 R136, R164, R148.reuse, R36 ;  /* 0x00000094a488723c */ /* 0x084fe60000041824 */
        /* <DEDUP_REMOVED lines=36> */
[----:B------:R-:W-:Y:S02]  /*e700*/  FADD.FTZ R9, R157, R0 ;  /* 0x000000009d097221 */ /* 0x000fe40000010000 */
[C---:B------:R-:W-:Y:S04]  /*e710*/  HMMA.16816.F32.BF16 R156, R160.reuse, R4, R56 ;  /* 0x00000004a09c723c */ /* 0x040fe80000041838 */
[----:B------:R-:W-:Y:S01]  /*e720*/  FADD.FTZ R8, R102, R8 ;  /* 0x0000000866087221 */ /* 0x000fe20000010000 */
[----:B------:R-:W-:Y:S01]  /*e730*/  MOV R102, R70 ;  /* 0x0000004600667202 */ /* 0x000fe20000000f00 */
[----:B------:R-:W-:Y:S02]  /*e740*/  FADD.FTZ R2, R178, R10 ;  /* 0x0000000ab2027221 */ /* 0x000fe40000010000 */
[----:B------:R-:W-:Y:S01]  /*e750*/  FADD.FTZ R8, R101, R8 ;  /* 0x0000000865087221 */ /* 0x000fe20000010000 */
[-C--:B------:R-:W-:Y:S03]  /*e760*/  HMMA.16816.F32.BF16 R160, R160, R6.reuse, R60 ;  /* 0x00000006a0a0723c */ /* 0x080fe6000004183c */
[----:B------:R-:W-:Y:S01]  /*e770*/  FADD.FTZ R4, R100, R8 ;  /* 0x0000000864047221 */ /* 0x000fe20000010000 */
[----:B------:R-:W-:Y:S01]  /*e780*/  MOV R101, R71 ;  /* 0x0000004700657202 */ /* 0x000fe20000000f00 */
        /* <DEDUP_REMOVED lines=18> */
[----:B------:R1:W-:Y:S01]  /*e8b0*/  STL [R1+0x8], R6 ;  /* 0x0000080601007387 */ /* 0x0003e20000100800 */
[----:B------:R-:W-:Y:S02]  /*e8c0*/  FADD.FTZ R4, R86, R4 ;  /* 0x0000000456047221 */ /* 0x000fe40000010000 */
[----:B------:R-:W-:Y:S01]  /*e8d0*/  FADD.FTZ R0, R74, R2 ;  /* 0x000000024a007221 */ /* 0x000fe20000010000 */
[----:B------:R1:W-:Y:S01]  /*e8e0*/  STL [R1+0xc], R5 ;  /* 0x00000c0501007387 */ /* 0x0003e20000100800 */
[----:B------:R-:W-:Y:S02]  /*e8f0*/  FADD.FTZ R2, R96, R4 ;  /* 0x0000000460027221 */ /* 0x000fe40000010000 */
[----:B------:R-:W-:Y:S02]  /*e900*/  FADD.FTZ R0, R97, R0 ;  /* 0x0000000061007221 */ /* 0x000fe40000010000 */
[----:B------:R-:W-:Y:S01]  /*e910*/  IMAD.MOV.U32 R100, RZ, RZ, R72 ;  /* 0x000000ffff647224 */ /* 0x000fe200078e0048 */
[----:B------:R1:W-:Y:S04]  /*e920*/  STL [R1+0x10], R2 ;  /* 0x0000100201007387 */ /* 0x0003e80000100800 */
[----:B------:R1:W-:Y:S01]  /*e930*/  STL [R1+0x14], R0 ;  /* 0x0000140001007387 */ /* 0x0003e20000100800 */
[----:B------:R-:W-:-:S05]  /*e940*/  @P0 BRA `(.L_x_181) ;  /* 0xffff98f000000947 */ /* 0x000fca000383ffff */
.L_x_164:
[----:B------:R-:W2:Y:S01]  /*e950*/  S2UR UR6, SR_CTAID.X ;  /* 0x00000000000679c3 */ /* 0x000ea20000002500 */
[----:B------:R-:W-:Y:S01]  /*e960*/  ULDC.64 UR4, c[0x0][0x2c8] ;  /* 0x0000b20000047ab9 */ /* 0x000fe20000000a00 */
[----:B------:R-:W-:Y:S01]  /*e970*/  PLOP3.LUT P0, PT, PT, PT, UP1, 0x40, 0x0 ;  /* 0x000000000000781c */ /* 0x000fe20003f0e818 */
[----:B--2---:R-:W-:-:S04]  /*e980*/  ULEA UR6, UR6, 0x7f, 0x7 ;  /* 0x0000007f06067891 */ /* 0x004fc8000f8e383f */
[----:B------:R-:W-:-:S03]  /*e990*/  UIMAD.WIDE.U32 UR14, UR6, UR4, URZ ;  /* 0x00000004060e72a5 */ /* 0x000fc6000f8e003f */
[----:B------:R-:W-:Y:S02]  /*e9a0*/  ULDC UR4, c[0x0][0x168] ;  /* 0x00005a0000047ab9 */ /* 0x000fe40000000800 */
[----:B------:R-:W-:Y:S02]  /*e9b0*/  @UP2 USHF.R.U32.HI UR6, URZ, UR5, UR15 ;  /* 0x000000053f062299 */ /* 0x000fe4000801160f */
[----:B------:R-:W-:Y:S02]  /*e9c0*/  UIADD3 UR4, -UR4, 0x1, URZ ;  /* 0x0000000104047890 */ /* 0x000fe4000fffe13f */
[----:B------:R-:W-:Y:S02]  /*e9d0*/  ULDC UR5, c[0x0][0x1d0] ;  /* 0x0000740000057ab9 */ /* 0x000fe40000000800 */
[----:B------:R-:W-:-:S03]  /*e9e0*/  UIADD3 UR7, UR6, UR5, UR4 ;  /* 0x0000000506077290 */ /* 0x000fc6000fffe004 */
[----:B------:R-:W-:Y:S02]  /*e9f0*/  ULDC UR6, c[0x0][0x324] ;  /* 0x0000c90000067ab9 */ /* 0x000fe40000000800 */
[----:B------:R-:W-:Y:S01]  /*ea00*/  UIADD3 UR6, UR7, -UR6, URZ ;  /* 0x8000000607067290 */ /* 0x000fe2000fffe03f */
[----:B------:R-:W-:Y:S05]  /*ea10*/  @P0 BRA `(.L_x_182) ;  /* 0x0000014000000947 */ /* 0x000fea0003800000 */
        /* <DEDUP_REMOVED lines=11> */
.L_x_183:
[----:B------:R-:W-:Y:S02]  /*ead0*/  ULDC UR4, c[0x0][0x32c] ;  /* 0x0000cb0000047ab9 */ /* 0x000fe40000000800 */
[----:B------:R-:W-:-:S03]  /*eae0*/  UISETP.NE.AND UP0, UPT, UR4, 0x1, UPT ;  /* 0x000000010400788c */ /* 0x000fc6000bf05270 */
[----:B------:R-:W-:Y:S02]  /*eaf0*/  ULDC.64 UR4, c[0x0][0x330] ;  /* 0x0000cc0000047ab9 */ /* 0x000fe40000000a00 */
[----:B------:R-:W-:-:S06]  /*eb00*/  UIMAD.WIDE.U32 UR14, UR7, UR4, URZ ;  /* 0x00000004070e72a5 */ /* 0x000fcc000f8e003f */
[----:B------:R-:W-:Y:S02]  /*eb10*/  @UP0 USHF.R.U32.HI UR7, URZ, UR5, UR15 ;  /* 0x000000053f070299 */ /* 0x000fe4000801160f */
.L_x_184:
[----:B------:R-:W-:Y:S02]  /*eb20*/  ULDC UR4, c[0x0][0x32c] ;  /* 0x0000cb0000047ab9 */ /* 0x000fe40000000800 */
[----:B------:R-:W-:-:S04]  /*eb30*/  UIMAD UR4, UR7, UR4, URZ ;  /* 0x00000004070472a4 */ /* 0x000fc8000f8e023f */
[----:B------:R-:W-:-:S04]  /*eb40*/  UISETP.LT.AND UP0, UPT, UR6, UR4, UPT ;  /* 0x000000040600728c */ /* 0x000fc8000bf01270 */
[----:B------:R-:W-:-:S04]  /*eb50*/  USEL UR6, UR6, UR4, !UP0 ;  /* 0x0000000406067287 */ /* 0x000fc8000c000000 */
.L_x_182:
[----:B------:R-:W-:-:S04]  /*eb60*/  UIADD3 UR6, UR6, 0x5f, URZ ;  /* 0x0000005f06067890 */ /* 0x000fc8000fffe03f */
[----:B------:R-:W-:-:S04]  /*eb70*/  UIMAD.WIDE UR4, UR6, 0x2aaaaaab, URZ ;  /* 0x2aaaaaab060478a5 */ /* 0x000fc8000f8e023f */
[----:B------:R-:W-:-:S04]  /*eb80*/  USHF.R.U32.HI UR4, URZ, 0x1f, UR5 ;  /* 0x0000001f3f047899 */ /* 0x000fc80008011605 */
[----:B------:R-:W-:-:S04]  /*eb90*/  ULEA.HI.SX32 UR4, UR5, UR4, 0x1c ;  /* 0x0000000405047291 */ /* 0x000fc8000f8fe23f */
[----:B------:R-:W-:-:S04]  /*eba0*/  UISETP.LT.AND UP0, UPT, UR8, UR4, UPT ;  /* 0x000000040800728c */ /* 0x000fc8000bf01270 */
[----:B------:R-:W-:-:S06]  /*ebb0*/  USEL UR4, UR8, UR4, !UP0 ;  /* 0x0000000408047287 */ /* 0x000fcc000c000000 */
[----:B------:R-:W-:-:S13]  /*ebc0*/  ISETP.GE.AND P0, PT, R225, UR4, PT ;  /* 0x00000004e1007c0c */ /* 0x000fda000bf06270 */
[----:B------:R-:W-:Y:S05]  /*ebd0*/  @!P0 BRA `(.L_x_185) ;  /* 0x00004da000008947 */ /* 0x000fea0003800000 */
[----:B------:R-:W-:Y:S01]  /*ebe0*/  MOV R100, R71 ;  /* 0x0000004700647202 */ /* 0x000fe20000000f00 */
[----:B------:R-:W-:Y:S01]  /*ebf0*/  IMAD.MOV.U32 R102, RZ, RZ, R3 ;  /* 0x000000ffff667224 */ /* 0x000fe200078e0003 */
[----:B-1----:R-:W-:Y:S01]  /*ec00*/  MOV R2, R72 ;  /* 0x0000004800027202 */ /* 0x002fe20000000f00 */
[----:B------:R-:W-:Y:S01]  /*ec10*/  IMAD.MOV.U32 R103, RZ, RZ, R225 ;  /* 0x000000ffff677224 */ /* 0x000fe200078e00e1 */
[----:B------:R-:W-:Y:S02]  /*ec20*/  MOV R101, R70 ;  /* 0x0000004600657202 */ /* 0x000fe40000000f00 */
.L_x_186:
[----:B------:R-:W-:Y:S04]  /*ec30*/  DEPBAR.LE SB0, 0x0 ;  /* 0x000080000000791a */ /* 0x000fe80000000000 */
[----:B------:R-:W-:Y:S01]  /*ec40*/  BAR.SYNC.DEFER_BLOCKING 0x0 ;  /* 0x0000000000007b1d */ /* 0x000fe20000010000 */
[C---:B------:R-:W-:Y:S11]  /*ec50*/  ISETP.LT.AND P0, PT, R103.reuse, UR8, PT ;  /* 0x0000000867007c0c */ /* 0x040ff6000bf01270 */
[----:B------:R-:W-:Y:S02]  /*ec60*/  @!UPT UIADD3 URZ, URZ, URZ, URZ ;  /* 0x0000003f3f3ff290 */ /* 0x000fe4000fffe03f */
[----:B--2---:R-:W-:Y:S05]  /*ec70*/  @!P0 SHF.R.S32.HI R0, RZ, 0x1f, R103 ;  /* 0x0000001fff008819 */ /* 0x004fea0000011467 */
[----:B------:R-:W-:Y:S04]  /*ec80*/  @!P0 IMAD R0, R0, c[0x0][0x208], RZ ;  /* 0x0000820000008a24 */ /* 0x000fe800078e02ff */
[C---:B------:R-:W-:Y:S01]  /*ec90*/  @!P0 IMAD R0, R103.reuse, c[0x0][0x20c], R0 ;  /* 0x0000830067008a24 */ /* 0x040fe200078e0200 */
[----:B-----5:R-:W-:Y:S08]  /*eca0*/  LDSM.16.M88.4 R96, [R215+0x6100] ;  /* 0x00610000d760783b */ /* 0x020ff00000000200 */
[----:B------:R-:W1:Y:S08]  /*ecb0*/  LDSM.16.M88.4 R16, [R208+0x3100] ;  /* 0x00310000d010783b */ /* 0x000e700000000200 */
[----:B------:R-:W2:Y:S06]  /*ecc0*/  LDL.64 R198, [R1+0x30] ;  /* 0x0000300001c67983 */ /* 0x000eac0000100a00 */
[----:B------:R-:W3:Y:S06]  /*ecd0*/  LDL.64 R196, [R1+0x38] ;  /* 0x0000380001c47983 */ /* 0x000eec0000100a00 */
[----:B------:R-:W4:Y:S08]  /*ece0*/  LDSM.16.M88.4 R92, [R215+0x8100] ;  /* 0x00810000d75c783b */ /* 0x000f300000000200 */
        /* <DEDUP_REMOVED lines=19> */
[-C--:B-1----:R-:W-:Y:S08]  /*ee20*/  HMMA.16816.F32.BF16 R4, R96, R16.reuse, RZ ;  /* 0x000000106004723c */ /* 0x082ff000000418ff */
[C---:B----4-:R-:W-:Y:S08]  /*ee30*/  HMMA.16816.F32.BF16 R8, R92.reuse, R16, RZ ;  /* 0x000000105c08723c */ /* 0x050ff000000418ff */
        /* <DEDUP_REMOVED lines=27> */
[----:B------:R-:W-:Y:S04]  /*eff0*/  @!P0 IADD3 R0, R177, R0, RZ ;  /* 0x00000000b1008210 */ /* 0x000fe80007ffe0ff */
[C---:B------:R-:W-:Y:S04]  /*f000*/  HMMA.16816.F32.BF16 R16, R172.reuse, R178, R16 ;  /* 0x000000b2ac10723c */ /* 0x040fe80000041810 */
[----:B------:R-:W-:Y:S04]  /*f010*/  @!P0 IMAD R0, R0, 0x60, RZ ;  /* 0x0000006000008824 */ /* 0x000fe800078e02ff */
[-C--:B------:R-:W-:Y:S08]  /*f020*/  HMMA.16816.F32.BF16 R20, R172, R184.reuse, R20 ;  /* 0x000000b8ac14723c */ /* 0x080ff00000041814 */
[C---:B------:R-:W-:Y:S07]  /*f030*/  HMMA.16816.F32.BF16 R24, R180.reuse, R184, R24 ;  /* 0x000000b8b418723c */ /* 0x040fee0000041818 */
[----:B---3--:R-:W-:Y:S01]  /*f040*/  @!P0 MOV R184, R196 ;  /* 0x000000c400b88202 */ /* 0x008fe20000000f00 */
[-C--:B------:R-:W-:Y:S04]  /*f050*/  HMMA.16816.F32.BF16 R28, R180, R186.reuse, R28 ;  /* 0x000000bab41c723c */ /* 0x080fe8000004181c */
[----:B--2---:R-:W-:Y:S04]  /*f060*/  @!P0 MOV R185, R199 ;  /* 0x000000c700b98202 */ /* 0x004fe80000000f00 */
[C---:B------:R-:W-:Y:S04]  /*f070*/  HMMA.16816.F32.BF16 R32, R172.reuse, R186, R32 ;  /* 0x000000baac20723c */ /* 0x040fe80000041820 */
[----:B------:R-:W-:Y:S02]  /*f080*/  @!P0 IMAD.WIDE.U32 R184, R176, 0x60, R184 ;  /* 0x00000060b0b88825 */ /* 0x000fe400078e00b8 */
[----:B------:R-:W2:Y:S02]  /*f090*/  LDSM.16.M88.4 R176, [R221] ;  /* 0x00000000ddb0783b */ /* 0x000ea40000000200 */
[-C--:B------:R-:W-:Y:S04]  /*f0a0*/  HMMA.16816.F32.BF16 R36, R172, R188.reuse, R36 ;  /* 0x000000bcac24723c */ /* 0x080fe80000041824 */
[C---:B------:R-:W-:Y:S02]  /*f0b0*/  @!P0 LEA R194, P1, R184.reuse, c[0x0][0x1f8], 0x1 ;  /* 0x00007e00b8c28a11 */ /* 0x040fe400078208ff */
[----:B------:R-:W-:Y:S02]  /*f0c0*/  @!P0 IADD3 R0, R185, R0, RZ ;  /* 0x00000000b9008210 */ /* 0x000fe40007ffe0ff */
[C---:B------:R-:W-:Y:S04]  /*f0d0*/  HMMA.16816.F32.BF16 R40, R180.reuse, R188, R40 ;  /* 0x000000bcb428723c */ /* 0x040fe80000041828 */
[----:B------:R-:W-:Y:S02]  /*f0e0*/  @!P0 LEA.HI.X R195, R184, c[0x0][0x1fc], R0, 0x1, P1 ;  /* 0x00007f00b8c38a11 */ /* 0x000fe400008f0c00 */
[----:B------:R-:W3:Y:S01]  /*f0f0*/  LDSM.16.M88.4 R184, [R220] ;  /* 0x00000000dcb8783b */ /* 0x000ee20000000200 */
[----:B------:R-:W-:Y:S01]  /*f100*/  @!P0 IADD3 R192, P2, R194, UR10, RZ ;  /* 0x0000000ac2c08c10 */ /* 0x000fe2000ff5e0ff */
[-C--:B------:R-:W-:Y:S04]  /*f110*/  HMMA.16816.F32.BF16 R44, R180, R190.reuse, R44 ;  /* 0x000000beb42c723c */ /* 0x080fe8000004182c */
[----:B------:R-:W-:Y:S02]  /*f120*/  @!P0 IADD3.X R193, R195, UR9, RZ, P2, !PT ;  /* 0x00000009c3c18c10 */ /* 0x000fe400097fe4ff */
[----:B------:R-:W-:Y:S01]  /*f130*/  @!PT LDS RZ, [RZ] ;  /* 0x00000000fffff984 */ /* 0x000fe20000000800 */
[----:B------:R-:W-:Y:S01]  /*f140*/  @!PT LDS RZ, [RZ] ;  /* 0x00000000fffff984 */ /* 0x000fe20000000800 */
[----:B------:R-:W-:Y:S01]  /*f150*/  @!PT LDS RZ, [RZ] ;  /* 0x00000000fffff984 */ /* 0x000fe20000000800 */
[----:B------:R4:W-:Y:S02]  /*f160*/  @!P0 LDGSTS.E.BYPASS.LTC128B.128 [R227+0x100], [R194.64], !P6 ;  /* 0x00100000c2e38fae */ /* 0x0009e4000f101d4c */
[C---:B------:R-:W-:Y:S06]  /*f170*/  HMMA.16816.F32.BF16 R48, R172.reuse, R190, R48 ;  /* 0x000000beac30723c */ /* 0x040fec0000041830 */
[----:B------:R2:W-:Y:S01]  /*f180*/  @!P0 LDGSTS.E.BYPASS.LTC128B.128 [R227+0x900], [R192.64], !P6 ;  /* 0x00900000c0e38fae */ /* 0x0005e2000f101d4c */
        /* <DEDUP_REMOVED lines=11> */
[----:B----4-:R-:W-:Y:S02]  /*f240*/  @!P0 IADD3 R194, P1, R168, UR10, RZ ;  /* 0x0000000aa8c28c10 */ /* 0x010fe4000ff3e0ff */
[C---:B------:R-:W-:Y:S01]  /*f250*/  HMMA.16816.F32.BF16 R64, R172.reuse, R170, R64 ;  /* 0x000000aaac40723c */ /* 0x040fe20000041840 */
[----:B------:R4:W-:Y:S03]  /*f260*/  @!P0 LDGSTS.E.BYPASS.LTC128B.128 [R227+0x2100], [R168.64], !P6 ;  /* 0x02100000a8e38fae */ /* 0x0009e6000f101d4c */
[----:B------:R-:W-:Y:S04]  /*f270*/  @!P0 IADD3.X R195, R169, UR9, RZ, P1, !PT ;  /* 0x00000009a9c38c10 */ /* 0x000fe80008ffe4ff */
[-C--:B--2---:R-:W-:Y:S01]  /*f280*/  HMMA.16816.F32.BF16 R68, R172, R176.reuse, R68 ;  /* 0x000000b0ac44723c */ /* 0x084fe20000041844 */
[----:B------:R2:W-:Y:S02]  /*f290*/  @!P0 LDGSTS.E.BYPASS.LTC128B.128 [R227+0x2900], [R194.64], !P6 ;  /* 0x02900000c2e38fae */ /* 0x0005e4000f101d4c */
[----:B------:R-:W-:Y:S05]  /*f2a0*/  ISETP.GT.AND P0, PT, R103, UR8, PT ;  /* 0x0000000867007c0c */ /* 0x000fea000bf04270 */
[C---:B------:R-:W-:Y:S01]  /*f2b0*/  HMMA.16816.F32.BF16 R72, R180.reuse, R176, R72 ;  /* 0x000000b0b448723c */ /* 0x040fe20000041848 */
[----:B------:R-:W-:Y:S07]  /*f2c0*/  LDSM.16.M88.4 R196, [R214+0x3900] ;  /* 0x00390000d6c4783b */ /* 0x000fee0000000200 */
[-C--:B------:R-:W-:Y:S01]  /*f2d0*/  HMMA.16816.F32.BF16 R76, R180, R178.reuse, R76 ;  /* 0x000000b2b44c723c */ /* 0x080fe2000004184c */
[----:B-1----:R-:W-:Y:S07]  /*f2e0*/  LDSM.16.M88.4 R188, [R214+0x3100] ;  /* 0x00310000d6bc783b */ /* 0x002fee0000000200 */
[C---:B------:R-:W-:Y:S01]  /*f2f0*/  HMMA.16816.F32.BF16 R80, R172.reuse, R178, R80 ;  /* 0x000000b2ac50723c */ /* 0x040fe20000041850 */
[----:B----4-:R-:W1:Y:S07]  /*f300*/  LDSM.16.M88.4 R168, [R216+0x6100] ;  /* 0x00610000d8a8783b */ /* 0x010e6e0000000200 */
[-C--:B---3--:R-:W-:Y:S01]  /*f310*/  HMMA.16816.F32.BF16 R84, R172, R184.reuse, R84 ;  /* 0x000000b8ac54723c */ /* 0x088fe20000041854 */
[----:B--2---:R-:W2:Y:S07]  /*f320*/  LDSM.16.M88.4 R192, [R216+0x8100] ;  /* 0x00810000d8c0783b */ /* 0x004eae0000000200 */
[C---:B------:R-:W-:Y:S01]  /*f330*/  HMMA.16816.F32.BF16 R88, R180.reuse, R184, R88 ;  /* 0x000000b8b458723c */ /* 0x040fe20000041858 */
[----:B------:R-:W3:Y:S07]  /*f340*/  LDSM.16.M88.4 R200, [R214+0x4100] ;  /* 0x00410000d6c8783b */ /* 0x000eee0000000200 */
[-C--:B------:R-:W-:Y:S01]  /*f350*/  HMMA.16816.F32.BF16 R92, R180, R186.reuse, R92 ;  /* 0x000000bab45c723c */ /* 0x080fe2000004185c */
[----:B------:R-:W4:Y:S07]  /*f360*/  LDSM.16.M88.4 R176, [R214+0x4900] ;  /* 0x00490000d6b0783b */ /* 0x000f2e0000000200 */
[----:B------:R-:W-:Y:S01]  /*f370*/  HMMA.16816.F32.BF16 R96, R172, R186, R96 ;  /* 0x000000baac60723c */ /* 0x000fe20000041860 */
[----:B------:R-:W3:Y:S07]  /*f380*/  LDSM.16.M88.4 R180, [R214+0x5100] ;  /* 0x00510000d6b4783b */ /* 0x000eee0000000200 */
[-C--:B-1----:R-:W-:Y:S01]  /*f390*/  HMMA.16816.F32.BF16 R4, R168, R188.reuse, R4 ;  /* 0x000000bca804723c */ /* 0x082fe20000041804 */
[----:B------:R-:W1:Y:S07]  /*f3a0*/  LDSM.16.M88.4 R204, [R214+0x5900] ;  /* 0x00590000d6cc783b */ /* 0x000e6e0000000200 */
[C---:B--2---:R-:W-:Y:S01]  /*f3b0*/  HMMA.16816.F32.BF16 R8, R192.reuse, R188, R8 ;  /* 0x000000bcc008723c */ /* 0x044fe20000041808 */
[----:B------:R-:W-:Y:S07]  /*f3c0*/  LDSM.16.M88.4 R172, [R217+0x6100] ;  /* 0x00610000d9ac783b */ /* 0x000fee0000000200 */
[-C--:B------:R-:W-:Y:S01]  /*f3d0*/  HMMA.16816.F32.BF16 R12, R192, R190.reuse, R12 ;  /* 0x000000bec00c723c */ /* 0x080fe2000004180c */
[----:B------:R-:W2:Y:S07]  /*f3e0*/  LDSM.16.M88.4 R184, [R213] ;  /* 0x00000000d5b8783b */ /* 0x000eae0000000200 */
[C---:B------:R-:W-:Y:S01]  /*f3f0*/  HMMA.16816.F32.BF16 R16, R168.reuse, R190, R16 ;  /* 0x000000bea810723c */ /* 0x040fe20000041810 */
[----:B------:R-:W1:Y:S07]  /*f400*/  LDSM.16.M88.4 R188, [R217+0x8100] ;  /* 0x00810000d9bc783b */ /* 0x000e6e0000000200 */
[-C--:B------:R-:W-:Y:S01]  /*f410*/  HMMA.16816.F32.BF16 R20, R168, R196.reuse, R20 ;  /* 0x000000c4a814723c */ /* 0x080fe20000041814 */
[----:B------:R-:W0:Y:S07]  /*f420*/  LDGDEPBAR ;  /* 0x00000000000079af */ /* 0x000e2e0000000000 */
[C---:B------:R-:W-:Y:S08]  /*f430*/  HMMA.16816.F32.BF16 R24, R192.reuse, R196, R24 ;  /* 0x000000c4c018723c */ /* 0x040ff00000041818 */
[-C--:B------:R-:W-:Y:S08]  /*f440*/  HMMA.16816.F32.BF16 R28, R192, R198.reuse, R28 ;  /* 0x000000c6c01c723c */ /* 0x080ff0000004181c */
[C---:B------:R-:W-:Y:S08]  /*f450*/  HMMA.16816.F32.BF16 R32, R168.reuse, R198, R32 ;  /* 0x000000c6a820723c */ /* 0x040ff00000041820 */
        /* <DEDUP_REMOVED lines=26> */
[----:B------:R-:W-:Y:S01]  /*f600*/  MUFU.TANH R177, R6 ;  /* 0x0000000600b17308 */ /* 0x000fe20000002400 */
[----:B------:R-:W-:Y:S02]  /*f610*/  FMUL.FTZ R9, R9, c[0x0][0x320] ;  /* 0x0000c80009097a20 */ /* 0x000fe40000410000 */
[----:B------:R-:W-:Y:S02]  /*f620*/  FMUL.FTZ R10, R10, c[0x0][0x320] ;  /* 0x0000c8000a0a7a20 */ /* 0x000fe40000410000 */
[----:B------:R-:W-:Y:S02]  /*f630*/  FMUL.FTZ R11, R11, c[0x0][0x320] ;  /* 0x0000c8000b0b7a20 */ /* 0x000fe40000410000 */
[----:B------:R-:W-:Y:S02]  /*f640*/  FMUL.FTZ R15, R15, c[0x0][0x320] ;  /* 0x0000c8000f0f7a20 */ /* 0x000fe40000410000 */
[----:B------:R-:W-:Y:S01]  /*f650*/  FMUL.FTZ R12, R12, c[0x0][0x320] ;  /* 0x0000c8000c0c7a20 */ /* 0x000fe20000410000 */
[----:B------:R-:W2:Y:S01]  /*f660*/  MUFU.TANH R168, R5 ;  /* 0x0000000500a87308 */ /* 0x000ea20000002400 */
[----:B------:R-:W-:Y:S02]  /*f670*/  FMUL.FTZ R13, R13, c[0x0][0x320] ;  /* 0x0000c8000d0d7a20 */ /* 0x000fe40000410000 */
[----:B------:R-:W-:Y:S01]  /*f680*/  FMUL.FTZ R17, R17, c[0x0][0x320] ;  /* 0x0000c80011117a20 */ /* 0x000fe20000410000 */
[----:B-1----:R-:W-:Y:S01]  /*f690*/  FMNMX.FTZ R0, R169, R2, !PT ;  /* 0x00000002a9007209 */ /* 0x002fe20007810000 */
[----:B------:R-:W-:Y:S02]  /*f6a0*/  FMUL.FTZ R14, R14, c[0x0][0x320] ;  /* 0x0000c8000e0e7a20 */ /* 0x000fe40000410000 */
[----:B------:R-:W-:Y:S02]  /*f6b0*/  FMUL.FTZ R16, R16, c[0x0][0x320] ;  /* 0x0000c80010107a20 */ /* 0x000fe40000410000 */
[----:B------:R-:W-:Y:S01]  /*f6c0*/  FMUL.FTZ R18, R18, c[0x0][0x320] ;  /* 0x0000c80012127a20 */ /* 0x000fe20000410000 */
[----:B------:R-:W-:Y:S01]  /*f6d0*/  MUFU.TANH R179, R15 ;  /* 0x0000000f00b37308 */ /* 0x000fe20000002400 */
[----:B------:R-:W-:Y:S09]  /*f6e0*/  FMUL.FTZ R19, R19, c[0x0][0x320] ;  /* 0x0000c80013137a20 */ /* 0x000ff20000410000 */
[----:B------:R1:W-:Y:S01]  /*f6f0*/  MUFU.TANH R170, R7 ;  /* 0x0000000700aa7308 */ /* 0x0003e20000002400 */
[----:B--2---:R-:W-:Y:S09]  /*f700*/  FMNMX.FTZ R0, R168, R0, !PT ;  /* 0x00000000a8007209 */ /* 0x004ff20007810000 */
[----:B------:R-:W2:Y:S10]  /*f710*/  MUFU.TANH R180, R8 ;  /* 0x0000000800b47308 */ /* 0x000eb40000002400 */
[----:B------:R-:W-:Y:S01]  /*f720*/  MUFU.TANH R171, R9 ;  /* 0x0000000900ab7308 */ /* 0x000fe20000002400 */
[----:B-1----:R-:W1:Y:S09]  /*f730*/  LDSM.16.M88.4 R4, [R213+0x800] ;  /* 0x00080000d504783b */ /* 0x002e720000000200 */
[----:B------:R-:W-:Y:S10]  /*f740*/  MUFU.TANH R176, R10 ;  /* 0x0000000a00b07308 */ /* 0x000ff40000002400 */
[----:B------:R3:W-:Y:S10]  /*f750*/  MUFU.TANH R178, R11 ;  /* 0x0000000b00b27308 */ /* 0x0007f40000002400 */
[----:B------:R-:W4:Y:S10]  /*f760*/  MUFU.TANH R16, R16 ;  /* 0x0000001000107308 */ /* 0x000f340000002400 */
[----:B------:R-:W-:Y:S01]  /*f770*/  MUFU.TANH R18, R18 ;  /* 0x0000001200127308 */ /* 0x000fe20000002400 */
[----:B---3--:R-:W3:Y:S01]  /*f780*/  LDSM.16.M88.4 R8, [R213+0x1000] ;  /* 0x00100000d508783b */ /* 0x008ee20000000200 */
[-C--:B-1----:R-:W-:Y:S08]  /*f790*/  HMMA.16816.F32.BF16 R20, R172, R4.reuse, R20 ;  /* 0x00000004ac14723c */ /* 0x082ff00000041814 */
[----:B------:R-:W1:Y:S01]  /*f7a0*/  MUFU.TANH R17, R17 ;  /* 0x0000001100117308 */ /* 0x000e620000002400 */
[C---:B------:R-:W-:Y:S09]  /*f7b0*/  HMMA.16816.F32.BF16 R24, R188.reuse, R4, R24 ;  /* 0x00000004bc18723c */ /* 0x040ff20000041818 */
[----:B------:R-:W-:Y:S01]  /*f7c0*/  MUFU.TANH R19, R19 ;  /* 0x0000001300137308 */ /* 0x000fe20000002400 */
[-C--:B------:R-:W-:Y:S08]  /*f7d0*/  HMMA.16816.F32.BF16 R28, R188, R6.reuse, R28 ;  /* 0x00000006bc1c723c */ /* 0x080ff0000004181c */
        /* <DEDUP_REMOVED lines=8> */
[----:B------:R-:W-:Y:S01]  /*f860*/  FMUL.FTZ R26, R26, c[0x0][0x320] ;  /* 0x0000c8001a1a7a20 */ /* 0x000fe20000410000 */
[-C--:B---3--:R-:W-:Y:S03]  /*f870*/  HMMA.16816.F32.BF16 R36, R172, R8.reuse, R36 ;  /* 0x00000008ac24723c */ /* 0x088fe60000041824 */
        /* <DEDUP_REMOVED lines=8> */
[-C--:B------:R-:W-:Y:S03]  /*f900*/  HMMA.16816.F32.BF16 R44, R188, R10.reuse, R44 ;  /* 0x0000000abc2c723c */ /* 0x080fe6000004182c */
[----:B------:R-:W-:Y:S02]  /*f910*/  FMUL.FTZ R33, R33, c[0x0][0x320] ;  /* 0x0000c80021217a20 */ /* 0x000fe40000410000 */
[----:B------:R-:W-:Y:S02]  /*f920*/  FMUL.FTZ R35, R35, c[0x0][0x320] ;  /* 0x0000c80023237a20 */ /* 0x000fe40000410000 */
[----:B------:R-:W-:Y:S01]  /*f930*/  FMUL.FTZ R36, R36, c[0x0][0x320] ;  /* 0x0000c80024247a20 */ /* 0x000fe20000410000 */
[C---:B------:R-:W-:Y:S01]  /*f940*/  HMMA.16816.F32.BF16 R48, R172.reuse, R10, R48 ;  /* 0x0000000aac30723c */ /* 0x040fe20000041830 */
[----:B------:R-:W-:Y:S01]  /*f950*/  MUFU.TANH R32, R32 ;  /* 0x0000002000207308 */ /* 0x000fe20000002400 */
[----:B------:R-:W3:Y:S02]  /*f960*/  LDSM.16.M88.4 R8, [R213+0x2000] ;  /* 0x00200000d508783b */ /* 0x000ee40000000200 */
        /* <DEDUP_REMOVED lines=8> */
[----:B------:R1:W-:Y:S01]  /*f9f0*/  MUFU.TANH R15, R23 ;  /* 0x00000017000f7308 */ /* 0x0003e20000002400 */
[----:B------:R-:W-:Y:S02]  /*fa00*/  FMUL.FTZ R42, R42, c[0x0][0x320] ;  /* 0x0000c8002a2a7a20 */ /* 0x000fe40000410000 */
[-C--:B------:R-:W-:Y:S04]  /*fa10*/  HMMA.16816.F32.BF16 R60, R188, R6.reuse, R60 ;  /* 0x00000006bc3c723c */ /* 0x080fe8000004183c */
[----:B------:R-:W-:Y:S02]  /*fa20*/  FMUL.FTZ R47, R47, c[0x0][0x320] ;  /* 0x0000c8002f2f7a20 */ /* 0x000fe40000410000 */
[----:B------:R-:W-:Y:S01]  /*fa30*/  FMUL.FTZ R44, R44, c[0x0][0x320] ;  /* 0x0000c8002c2c7a20 */ /* 0x000fe20000410000 */
[----:B------:R-:W-:Y:S01]  /*fa40*/  MUFU.TANH R34, R34 ;  /* 0x0000002200227308 */ /* 0x000fe20000002400 */
[C---:B------:R-:W-:Y:S01]  /*fa50*/  HMMA.16816.F32.BF16 R64, R172.reuse, R6, R64 ;  /* 0x00000006ac40723c */ /* 0x040fe20000041840 */
[----:B------:R-:W2:Y:S01]  /*fa60*/  LDSM.16.M88.4 R4, [R213+0x2800] ;  /* 0x00280000d504783b */ /* 0x000ea20000000200 */
[----:B------:R-:W-:Y:S04]  /*fa70*/  DEPBAR.LE SB0, 0x0 ;  /* 0x000080000000791a */ /* 0x000fe80000000000 */
[----:B------:R-:W-:Y:S02]  /*fa80*/  FMUL.FTZ R54, R54, c[0x0][0x320] ;  /* 0x0000c80036367a20 */ /* 0x000fe40000410000 */
[----:B------:R-:W-:Y:S01]  /*fa90*/  FMUL.FTZ R55, R55, c[0x0][0x320] ;  /* 0x0000c80037377a20 */ /* 0x000fe20000410000 */
[----:B------:R-:W-:Y:S01]  /*faa0*/  MUFU.TANH R33, R33 ;  /* 0x0000002100217308 */ /* 0x000fe20000002400 */
[-C--:B---3--:R-:W-:Y:S01]  /*fab0*/  HMMA.16816.F32.BF16 R68, R172, R8.reuse, R68 ;  /* 0x00000008ac44723c */ /* 0x088fe20000041844 */
[----:B------:R-:W-:Y:S04]  /*fac0*/  BAR.SYNC.DEFER_BLOCKING 0x0 ;  /* 0x0000000000007b1d */ /* 0x000fe80000010000 */
[----:B------:R-:W-:Y:S02]  /*fad0*/  FMUL.FTZ R53, R53, c[0x0][0x320] ;  /* 0x0000c80035357a20 */ /* 0x000fe40000410000 */
[----:B------:R-:W-:Y:S01]  /*fae0*/  FMUL.FTZ R52, R52, c[0x0][0x320] ;  /* 0x0000c80034347a20 */ /* 0x000fe20000410000 */
[C---:B------:R-:W-:Y:S01]  /*faf0*/  HMMA.16816.F32.BF16 R72, R188.reuse, R8, R72 ;  /* 0x00000008bc48723c */ /* 0x040fe20000041848 */
[----:B------:R-:W-:Y:S01]  /*fb00*/  MUFU.TANH R35, R35 ;  /* 0x0000002300237308 */ /* 0x000fe20000002400 */
[----:B-1----:R-:W3:Y:S02]  /*fb10*/  LDL.64 R22, [R1+0x28] ;  /* 0x0000280001167983 */ /* 0x002ee40000100a00 */
[----:B------:R-:W-:Y:S02]  /*fb20*/  FMUL.FTZ R56, R56, c[0x0][0x320] ;  /* 0x0000c80038387a20 */ /* 0x000fe40000410000 */
[----:B------:R-:W-:Y:S02]  /*fb30*/  FMUL.FTZ R66, R66, c[0x0][0x320] ;  /* 0x0000c80042427a20 */ /* 0x000fe40000410000 */
[-C--:B------:R-:W-:Y:S03]  /*fb40*/  HMMA.16816.F32.BF16 R76, R188, R10.reuse, R76 ;  /* 0x0000000abc4c723c */ /* 0x080fe6000004184c */
[----:B------:R-:W-:Y:S01]  /*fb50*/  MUFU.TANH R194, R36 ;  /* 0x0000002400c27308 */ /* 0x000fe20000002400 */
[----:B------:R-:W-:Y:S02]  /*fb60*/  FMUL.FTZ R57, R57, c[0x0][0x320] ;  /* 0x0000c80039397a20 */ /* 0x000fe40000410000 */
[----:B------:R-:W-:Y:S02]  /*fb70*/  FMUL.FTZ R50, R50, c[0x0][0x320] ;  /* 0x0000c80032327a20 */ /* 0x000fe40000410000 */
[C---:B------:R-:W-:Y:S04]  /*fb80*/  HMMA.16816.F32.BF16 R80, R172.reuse, R10, R80 ;  /* 0x0000000aac50723c */ /* 0x040fe80000041850 */
[----:B------:R-:W-:Y:S01]  /*fb90*/  FMUL.FTZ R69, R69, c[0x0][0x320] ;  /* 0x0000c80045457a20 */ /* 0x000fe20000410000 */
[----:B------:R-:W-:Y:S01]  /*fba0*/  MUFU.TANH R199, R38 ;  /* 0x0000002600c77308 */ /* 0x000fe20000002400 */
[----:B------:R-:W-:Y:S02]  /*fbb0*/  FMUL.FTZ R70, R70, c[0x0][0x320] ;  /* 0x0000c80046467a20 */ /* 0x000fe40000410000 */
[-C--:B--2---:R-:W-:Y:S04]  /*fbc0*/  HMMA.16816.F32.BF16 R84, R172, R4.reuse, R84 ;  /* 0x00000004ac54723c */ /* 0x084fe80000041854 */
[----:B------:R-:W-:Y:S02]  /*fbd0*/  FMUL.FTZ R48, R48, c[0x0][0x320] ;  /* 0x0000c80030307a20 */ /* 0x000fe40000410000 */
[----:B------:R-:W-:Y:S01]  /*fbe0*/  FMUL.FTZ R51, R51, c[0x0][0x320] ;  /* 0x0000c80033337a20 */ /* 0x000fe20000410000 */
[----:B------:R-:W1:Y:S01]  /*fbf0*/  MUFU.TANH R3, R69 ;  /* 0x0000004500037308 */ /* 0x000e620000002400 */
[C---:B------:R-:W-:Y:S04]  /*fc00*/  HMMA.16816.F32.BF16 R88, R188.reuse, R4, R88 ;  /* 0x00000004bc58723c */ /* 0x040fe80000041858 */
[----:B------:R-:W-:Y:S02]  /*fc10*/  FMUL.FTZ R72, R72, c[0x0][0x320] ;  /* 0x0000c80048487a20 */ /* 0x000fe40000410000 */
[----:B------:R-:W-:Y:S01]  /*fc20*/  FMUL.FTZ R76, R76, c[0x0][0x320] ;  /* 0x0000c8004c4c7a20 */ /* 0x000fe20000410000 */
[----:B------:R-:W-:Y:S01]  /*fc30*/  FMNMX.FTZ R5, R180, R101, !PT ;  /* 0x00000065b4057209 */ /* 0x000fe20007810000 */
[-C--:B------:R-:W-:Y:S01]  /*fc40*/  HMMA.16816.F32.BF16 R92, R188, R6.reuse, R92 ;  /* 0x00000006bc5c723c */ /* 0x080fe2000004185c */
[----:B------:R-:W-:Y:S03]  /*fc50*/  MUFU.TANH R201, R44 ;  /* 0x0000002c00c97308 */ /* 0x000fe60000002400 */
[----:B------:R-:W-:Y:S01]  /*fc60*/  FMUL.FTZ R82, R82, c[0x0][0x320] ;  /* 0x0000c80052527a20 */ /* 0x000fe20000410000 */
[----:B----4-:R-:W-:Y:S01]  /*fc70*/  FMNMX.FTZ R4, R16, R0, !PT ;  /* 0x0000000010047209 */ /* 0x010fe20007810000 */
[----:B------:R-:W-:Y:S02]  /*fc80*/  FMUL.FTZ R80, R80, c[0x0][0x320] ;  /* 0x0000c80050507a20 */ /* 0x000fe40000410000 */
[----:B------:R-:W-:Y:S01]  /*fc90*/  FMUL.FTZ R83, R83, c[0x0][0x320] ;  /* 0x0000c80053537a20 */ /* 0x000fe20000410000 */
[----:B------:R-:W-:Y:S01]  /*fca0*/  FMNMX.FTZ R4, R17, R4, !PT ;  /* 0x0000000411047209 */ /* 0x000fe20007810000 */
[----:B------:R-:W-:Y:S01]  /*fcb0*/  HMMA.16816.F32.BF16 R96, R172, R6, R96 ;  /* 0x00000006ac60723c */ /* 0x000fe20000041860 */
[----:B------:R2:W-:Y:S03]  /*fcc0*/  MUFU.TANH R44, R72 ;  /* 0x00000048002c7308 */ /* 0x0005e60000002400 */
[----:B------:R-:W-:Y:S01]  /*fcd0*/  FMNMX.FTZ R4, R20, R4, !PT ;  /* 0x0000000414047209 */ /* 0x000fe20007810000 */
[----:B------:R-:W-:Y:S01]  /*fce0*/  FMUL.FTZ R81, R81, c[0x0][0x320] ;  /* 0x0000c80051517a20 */ /* 0x000fe20000410000 */
[----:B-1----:R-:W-:Y:S01]  /*fcf0*/  MOV R191, R3 ;  /* 0x0000000300bf7202 */ /* 0x002fe20000000f00 */
[----:B------:R-:W-:Y:S01]  /*fd00*/  FMUL.FTZ R86, R86, c[0x0][0x320] ;  /* 0x0000c80056567a20 */ /* 0x000fe20000410000 */
[----:B------:R-:W-:Y:S01]  /*fd10*/  FMNMX.FTZ R3, R177, R100, !PT ;  /* 0x00000064b1037209 */ /* 0x000fe20007810000 */
[----:B------:R-:W-:Y:S02]  /*fd20*/  FMUL.FTZ R84, R84, c[0x0][0x320] ;  /* 0x0000c80054547a20 */ /* 0x000fe40000410000 */
[----:B------:R-:W-:Y:S01]  /*fd30*/  MUFU.TANH R200, R39 ;  /* 0x0000002700c87308 */ /* 0x000fe20000002400 */
        /* <DEDUP_REMOVED lines=29> */
[----:B------:R-:W2:Y:S01]  /*ff10*/  MUFU.TANH R184, R48 ;  /* 0x0000003000b87308 */ /* 0x000ea20000002400 */
[----:B------:R-:W-:Y:S01]  /*ff20*/  FMUL.FTZ R96, R96, c[0x0][0x320] ;  /* 0x0000c80060607a20 */ /* 0x000fe20000410000 */
[----:B------:R-:W-:Y:S01]  /*ff30*/  FMNMX.FTZ R0, R199, R3, !PT ;  /* 0x00000003c7007209 */ /* 0x000fe20007810000 */
[----:B------:R-:W-:Y:S01]  /*ff40*/  FMUL.FTZ R61, R61, c[0x0][0x320] ;  /* 0x0000c8003d3d7a20 */ /* 0x000fe20000410000 */
[----:B-1----:R-:W3:Y:S01]  /*ff50*/  LDL.64 R36, [R1+0x20] ;  /* 0x0000200001247983 */ /* 0x002ee20000100a00 */
[----:B----4-:R-:W-:Y:S01]  /*ff60*/  FMNMX.FTZ R72, R195, R72, !PT ;  /* 0x00000048c3487209 */ /* 0x010fe20007810000 */
[----:B------:R-:W-:Y:S01]  /*ff70*/  FMUL.FTZ R73, R73, c[0x0][0x320] ;  /* 0x0000c80049497a20 */ /* 0x000fe20000410000 */
[----:B------:R-:W-:Y:S01]  /*ff80*/  FMNMX.FTZ R0, R200, R0, !PT ;  /* 0x00000000c8007209 */ /* 0x000fe20007810000 */
[----:B------:R-:W-:Y:S02]  /*ff90*/  FMUL.FTZ R77, R77, c[0x0][0x320] ;  /* 0x0000c8004d4d7a20 */ /* 0x000fe40000410000 */
[----:B------:R-:W1:Y:S01]  /*ffa0*/  MUFU.TANH R198, R51 ;  /* 0x0000003300c67308 */ /* 0x000e620000002400 */
[----:B------:R-:W-:Y:S02]  /*ffb0*/  FMUL.FTZ R74, R74, c[0x0][0x320] ;  /* 0x0000c8004a4a7a20 */ /* 0x000fe40000410000 */
[----:B------:R-:W-:Y:S01]  /*ffc0*/  FMUL.FTZ R92, R92, c[0x0][0x320] ;  /* 0x0000c8005c5c7a20 */ /* 0x000fe20000410000 */
[----:B------:R-:W-:Y:S01]  /*ffd0*/  FMNMX.FTZ R0, R197, R0, !PT ;  /* 0x00000000c5007209 */ /* 0x000fe20007810000 */
[----:B------:R-:W-:Y:S02]  /*ffe0*/  FMUL.FTZ R79, R79, c[0x0][0x320] ;  /* 0x0000c8004f4f7a20 */ /* 0x000fe40000410000 */
[----:B------:R-:W-:Y:S02]  /*fff0*/  FMUL.FTZ R99, R99, c[0x0][0x320] ;  /* 0x0000c80063637a20 */ /* 0x000fe40000410000 */
[----:B------:R-:W-:Y:S01]  /*10000*/  FMUL.FTZ R64, R64, c[0x0][0x320] ;  /* 0x0000c80040407a20 */ /* 0x000fe20000410000 */
[----:B------:R4:W-:Y:S01]  /*10010*/  MUFU.TANH R239, R74 ;  /* 0x0000004a00ef7308 */ /* 0x0009e20000002400 */
[----:B------:R-:W-:Y:S02]  /*10020*/  FMUL.FTZ R75, R75, c[0x0][0x320] ;  /* 0x0000c8004b4b7a20 */ /* 0x000fe40000410000 */
[----:B------:R-:W-:Y:S01]  /*10030*/  FMUL.FTZ R65, R65, c[0x0][0x320] ;  /* 0x0000c80041417a20 */ /* 0x000fe20000410000 */
[----:B--2---:R-:W-:Y:S01]  /*10040*/  FMNMX.FTZ R72, R184, R72, !PT ;  /* 0x00000048b8487209 */ /* 0x004fe20007810000 */
        /* <DEDUP_REMOVED lines=12> */
[----:B------:R-:W-:Y:S02]  /*10110*/  FMUL.FTZ R78, R78, c[0x0][0x320] ;  /* 0x0000c8004e4e7a20 */ /* 0x000fe40000410000 */
[----:B----4-:R-:W-:Y:S02]  /*10120*/  FMUL.FTZ R74, R94, c[0x0][0x320] ;  /* 0x0000c8005e4a7a20 */ /* 0x010fe40000410000 */
[----:B------:R-:W-:Y:S02]  /*10130*/  FMUL.FTZ R25, R25, c[0x0][0x320] ;  /* 0x0000c80019197a20 */ /* 0x000fe40000410000 */
[----:B------:R-:W-:Y:S01]  /*10140*/  FMUL.FTZ R28, R28, c[0x0][0x320] ;  /* 0x0000c8001c1c7a20 */ /* 0x000fe20000410000 */
[----:B------:R-:W4:Y:S01]  /*10150*/  MUFU.TANH R228, R54 ;  /* 0x0000003600e47308 */ /* 0x000f220000002400 */
[----:B------:R-:W-:Y:S01]  /*10160*/  FMUL.FTZ R29, R29, c[0x0][0x320] ;  /* 0x0000c8001d1d7a20 */ /* 0x000fe20000410000 */
[----:B--2---:R-:W-:Y:S08]  /*10170*/  FMNMX.FTZ R72, R183, R72, !PT ;  /* 0x00000048b7487209 */ /* 0x004ff00007810000 */
[----:B------:R-:W2:Y:S01]  /*10180*/  MUFU.TANH R52, R52 ;  /* 0x0000003400347308 */ /* 0x000ea20000002400 */
[----:B-1----:R-:W-:Y:S09]  /*10190*/  MOV R190, R238 ;  /* 0x000000ee00be7202 */ /* 0x002ff20000000f00 */
[----:B------:R-:W-:Y:S01]  /*101a0*/  MUFU.TANH R226, R40 ;  /* 0x0000002800e27308 */ /* 0x000fe20000002400 */
[----:B----4-:R-:W-:Y:S09]  /*101b0*/  FMNMX.FTZ R0, R228, R0, !PT ;  /* 0x00000000e4007209 */ /* 0x010ff20007810000 */
[----:B------:R-:W1:Y:S01]  /*101c0*/  MUFU.TANH R40, R55 ;  /* 0x0000003700287308 */ /* 0x000e620000002400 */
[----:B--2---:R-:W-:Y:S09]  /*101d0*/  FMNMX.FTZ R72, R52, R72, !PT ;  /* 0x0000004834487209 */ /* 0x004ff20007810000 */
[----:B------:R-:W2:Y:S10]  /*101e0*/  MUFU.TANH R24, R24 ;  /* 0x0000001800187308 */ /* 0x000eb40000002400 */
[----:B------:R-:W4:Y:S01]  /*101f0*/  MUFU.TANH R234, R53 ;  /* 0x0000003500ea7308 */ /* 0x000f220000002400 */
[----:B-1----:R-:W-:Y:S09]  /*10200*/  FMNMX.FTZ R0, R40, R0, !PT ;  /* 0x0000000028007209 */ /* 0x002ff20007810000 */
[----:B------:R-:W1:Y:S01]  /*10210*/  MUFU.TANH R221, R66 ;  /* 0x0000004200dd7308 */ /* 0x000e620000002400 */
[----:B--2---:R-:W-:Y:S09]  /*10220*/  FMNMX.FTZ R4, R24, R5, !PT ;  /* 0x0000000518047209 */ /* 0x004ff20007810000 */
[----:B------:R-:W2:Y:S01]  /*10230*/  MUFU.TANH R25, R25 ;  /* 0x0000001900197308 */ /* 0x000ea20000002400 */
[----:B----4-:R-:W-:Y:S09]  /*10240*/  FMNMX.FTZ R72, R234, R72, !PT ;  /* 0x00000048ea487209 */ /* 0x010ff20007810000 */
        /* <DEDUP_REMOVED lines=14> */
[----:B------:R-:W-:Y:S01]  /*10330*/  MUFU.TANH R237, R43 ;  /* 0x0000002b00ed7308 */ /* 0x000fe20000002400 */
[----:B--2---:R-:W-:Y:S02]  /*10340*/  FMNMX.FTZ R3, R29, R4, !PT ;  /* 0x000000041d037209 */ /* 0x004fe40007810000 */
[----:B------:R-:W-:Y:S02]  /*10350*/  FMNMX.FTZ R4, R176, R102, !PT ;  /* 0x00000066b0047209 */ /* 0x000fe40007810000 */
[----:B------:R-:W-:Y:S05]  /*10360*/  FMNMX.FTZ R3, R226, R3, !PT ;  /* 0x00000003e2037209 */ /* 0x000fea0007810000 */
[----:B------:R-:W1:Y:S01]  /*10370*/  MUFU.TANH R43, R71 ;  /* 0x00000047002b7308 */ /* 0x000e620000002400 */
[----:B---3--:R-:W-:Y:S02]  /*10380*/  MOV R23, c[0x0][0x1e4] ;  /* 0x0000790000177a02 */ /* 0x008fe40000000f00 */
[----:B------:R-:W-:Y:S02]  /*10390*/  FMNMX.FTZ R4, R178, R4, !PT ;  /* 0x00000004b2047209 */ /* 0x000fe40007810000 */
[----:B----4-:R-:W-:Y:S04]  /*103a0*/  FMNMX.FTZ R72, R51, R72, !PT ;  /* 0x0000004833487209 */ /* 0x010fe80007810000 */
[----:B------:R-:W-:Y:S01]  /*103b0*/  FMNMX.FTZ R72, R191, R72, !PT ;  /* 0x00000048bf487209 */ /* 0x000fe20007810000 */
[----:B------:R-:W2:Y:S10]  /*103c0*/  MUFU.TANH R230, R82 ;  /* 0x0000005200e67308 */ /* 0x000eb40000002400 */
[----:B------:R-:W3:Y:S01]  /*103d0*/  MUFU.TANH R14, R14 ;  /* 0x0000000e000e7308 */ /* 0x000ee20000002400 */
[----:B-1----:R-:W-:Y:S09]  /*103e0*/  FMNMX.FTZ R0, R43, R0, !PT ;  /* 0x000000002b007209 */ /* 0x002ff20007810000 */
[----:B------:R-:W1:Y:S01]  /*103f0*/  MUFU.TANH R219, R80 ;  /* 0x0000005000db7308 */ /* 0x000e620000002400 */
[----:B--2---:R-:W-:Y:S09]  /*10400*/  FMNMX.FTZ R0, R230, R0, !PT ;  /* 0x00000000e6007209 */ /* 0x004ff20007810000 */
[----:B------:R-:W2:Y:S01]  /*10410*/  MUFU.TANH R236, R46 ;  /* 0x0000002e00ec7308 */ /* 0x000ea20000002400 */
[----:B---3--:R-:W-:Y:S04]  /*10420*/  FMNMX.FTZ R4, R14, R4, !PT ;  /* 0x000000040e047209 */ /* 0x008fe80007810000 */
[----:B------:R-:W-:Y:S05]  /*10430*/  FMNMX.FTZ R4, R179, R4, !PT ;  /* 0x00000004b3047209 */ /* 0x000fea0007810000 */
[----:B------:R-:W3:Y:S01]  /*10440*/  MUFU.TANH R46, R83 ;  /* 0x00000053002e7308 */ /* 0x000ee20000002400 */
[----:B-1----:R-:W-:Y:S09]  /*10450*/  FMNMX.FTZ R72, R219, R72, !PT ;  /* 0x00000048db487209 */ /* 0x002ff20007810000 */
[----:B------:R-:W1:Y:S01]  /*10460*/  MUFU.TANH R204, R81 ;  /* 0x0000005100cc7308 */ /* 0x000e620000002400 */
[----:B--2---:R-:W-:Y:S09]  /*10470*/  MOV R48, R236 ;  /* 0x000000ec00307202 */ /* 0x004ff20000000f00 */
[----:B------:R-:W2:Y:S01]  /*10480*/  MUFU.TANH R220, R86 ;  /* 0x0000005600dc7308 */ /* 0x000ea20000002400 */
[----:B---3--:R-:W-:Y:S09]  /*10490*/  FMNMX.FTZ R0, R46, R0, !PT ;  /* 0x000000002e007209 */ /* 0x008ff20007810000 */
[----:B------:R-:W3:Y:S01]  /*104a0*/  MUFU.TANH R182, R26 ;  /* 0x0000001a00b67308 */ /* 0x000ee20000002400 */
[----:B-1----:R-:W-:Y:S09]  /*104b0*/  FMNMX.FTZ R72, R204, R72, !PT ;  /* 0x00000048cc487209 */ /* 0x002ff20007810000 */
[----:B------:R-:W1:Y:S01]  /*104c0*/  MUFU.TANH R202, R41 ;  /* 0x0000002900ca7308 */ /* 0x000e620000002400 */
[----:B--2---:R-:W-:Y:S09]  /*104d0*/  FMNMX.FTZ R0, R220, R0, !PT ;  /* 0x00000000dc007209 */ /* 0x004ff20007810000 */
[----:B------:R-:W2:Y:S01]  /*104e0*/  MUFU.TANH R208, R84 ;  /* 0x0000005400d07308 */ /* 0x000ea20000002400 */
[----:B---3--:R-:W-:Y:S09]  /*104f0*/  FMNMX.FTZ R4, R182, R4, !PT ;  /* 0x00000004b6047209 */ /* 0x008ff20007810000 */
[----:B------:R-:W-:Y:S01]  /*10500*/  MUFU.TANH R196, R31 ;  /* 0x0000001f00c47308 */ /* 0x000fe20000002400 */
[----:B-1----:R-:W-:Y:S04]  /*10510*/  FMNMX.FTZ R3, R202, R3, !PT ;  /* 0x00000003ca037209 */ /* 0x002fe80007810000 */
[----:B------:R-:W-:Y:S05]  /*10520*/  FMNMX.FTZ R3, R201, R3, !PT ;  /* 0x00000003c9037209 */ /* 0x000fea0007810000 */
[----:B------:R-:W1:Y:S01]  /*10530*/  MUFU.TANH R31, R87 ;  /* 0x00000057001f7308 */ /* 0x000e620000002400 */
[----:B--2---:R-:W-:Y:S09]  /*10540*/  FMNMX.FTZ R72, R208, R72, !PT ;  /* 0x00000048d0487209 */ /* 0x004ff20007810000 */
[----:B------:R-:W2:Y:S10]  /*10550*/  MUFU.TANH R192, R27 ;  /* 0x0000001b00c07308 */ /* 0x000eb40000002400 */
[----:B------:R-:W-:Y:S01]  /*10560*/  MUFU.TANH R41, R42 ;  /* 0x0000002a00297308 */ /* 0x000fe20000002400 */
[----:B-1----:R-:W-:Y:S09]  /*10570*/  FMNMX.FTZ R0, R31, R0, !PT ;  /* 0x000000001f007209 */ /* 0x002ff20007810000 */
[----:B------:R-:W1:Y:S01]  /*10580*/  MUFU.TANH R42, R85 ;  /* 0x00000055002a7308 */ /* 0x000e620000002400 */
[----:B--2---:R-:W-:Y:S09]  /*10590*/  FMNMX.FTZ R4, R192, R4, !PT ;  /* 0x00000004c0047209 */ /* 0x004ff20007810000 */
        /* <DEDUP_REMOVED lines=8> */
[----:B------:R3:W4:Y:S01]  /*10620*/  MUFU.TANH R175, R99 ;  /* 0x0000006300af7308 */ /* 0x0007220000002400 */
[----:B------:R-:W-:Y:S02]  /*10630*/  FMNMX.FTZ R4, R41, R4, !PT ;  /* 0x0000000429047209 */ /* 0x000fe40007810000 */
[----:B-1----:R-:W-:Y:S02]  /*10640*/  FMNMX.FTZ R3, R30, R3, !PT ;  /* 0x000000031e037209 */ /* 0x002fe40007810000 */
[----:B------:R-:W-:Y:S05]  /*10650*/  MOV R45, R237 ;  /* 0x000000ed002d7202 */ /* 0x000fea0000000f00 */
[----:B------:R-:W1:Y:S01]  /*10660*/  MUFU.TANH R218, R56 ;  /* 0x0000003800da7308 */ /* 0x000e620000002400 */
[----:B------:R-:W-:Y:S02]  /*10670*/  FMNMX.FTZ R4, R45, R4, !PT ;  /* 0x000000042d047209 */ /* 0x000fe40007810000 */
[----:B--2---:R-:W-:Y:S02]  /*10680*/  FMNMX.FTZ R72, R173, R72, !PT ;  /* 0x00000048ad487209 */ /* 0x004fe40007810000 */
[----:B------:R-:W-:Y:S05]  /*10690*/  FMNMX.FTZ R4, R48, R4, !PT ;  /* 0x0000000430047209 */ /* 0x000fea0007810000 */
[----:B------:R-:W2:Y:S01]  /*106a0*/  MUFU.TANH R172, R97 ;  /* 0x0000006100ac7308 */ /* 0x000ea20000002400 */
[----:B---3--:R-:W-:Y:S02]  /*106b0*/  MOV R99, R239 ;  /* 0x000000ef00637202 */ /* 0x008fe40000000f00 */
[----:B----4-:R-:W-:Y:S07]  /*106c0*/  FMNMX.FTZ R0, R175, R0, !PT ;  /* 0x00000000af007209 */ /* 0x010fee0007810000 */
[----:B------:R-:W3:Y:S01]  /*106d0*/  MUFU.TANH R224, R57 ;  /* 0x0000003900e07308 */ /* 0x000ee20000002400 */
[----:B------:R-:W4:Y:S01]  /*106e0*/  SHFL.BFLY PT, R71, R0, 0x2, 0x1f ;  /* 0x0c401f0000477f89 */ /* 0x000f2200000e0000 */
[----:B-1----:R-:W-:Y:S08]  /*106f0*/  FMNMX.FTZ R3, R218, R3, !PT ;  /* 0x00000003da037209 */ /* 0x002ff00007810000 */
[----:B------:R-:W1:Y:S01]  /*10700*/  MUFU.TANH R233, R60 ;  /* 0x0000003c00e97308 */ /* 0x000e620000002400 */
[----:B--2---:R-:W-:Y:S05]  /*10710*/  FMNMX.FTZ R72, R172, R72, !PT ;  /* 0x00000048ac487209 */ /* 0x004fea0007810000 */
[----:B------:R-:W2:Y:S04]  /*10720*/  SHFL.BFLY PT, R5, R72, 0x2, 0x1f ;  /* 0x0c401f0048057f89 */ /* 0x000ea800000e0000 */
[----:B------:R-:W2:Y:S01]  /*10730*/  MUFU.TANH R225, R47 ;  /* 0x0000002f00e17308 */ /* 0x000ea20000002400 */
[----:B---3--:R-:W-:Y:S02]  /*10740*/  FMNMX.FTZ R3, R224, R3, !PT ;  /* 0x00000003e0037209 */ /* 0x008fe40007810000 */
[----:B----4-:R-:W-:Y:S07]  /*10750*/  FMNMX.FTZ R71, R0, R71, !PT ;  /* 0x0000004700477209 */ /* 0x010fee0007810000 */
[----:B------:R-:W3:Y:S01]  /*10760*/  MUFU.TANH R235, R61 ;  /* 0x0000003d00eb7308 */ /* 0x000ee20000002400 */
[----:B-1----:R-:W-:Y:S09]  /*10770*/  FMNMX.FTZ R3, R233, R3, !PT ;  /* 0x00000003e9037209 */ /* 0x002ff20007810000 */
[----:B------:R-:W1:Y:S01]  /*10780*/  MUFU.TANH R229, R58 ;  /* 0x0000003a00e57308 */ /* 0x000e620000002400 */
[----:B--2---:R-:W-:Y:S02]  /*10790*/  FMNMX.FTZ R72, R72, R5, !PT ;  /* 0x0000000548487209 */ /* 0x004fe40007810000 */
[----:B------:R-:W-:Y:S01]  /*107a0*/  MOV R50, R225 ;  /* 0x000000e100327202 */ /* 0x000fe20000000f00 */
[----:B------:R-:W2:Y:S01]  /*107b0*/  SHFL.BFLY PT, R5, R71, 0x1, 0x1f ;  /* 0x0c201f0047057f89 */ /* 0x000ea200000e0000 */
[----:B------:R-:W-:Y:S02]  /*107c0*/  IADD3 R225, R103, -0x1, RZ ;  /* 0xffffffff67e17810 */ /* 0x000fe40007ffe0ff */
[----:B------:R-:W-:Y:S03]  /*107d0*/  FMNMX.FTZ R4, R50, R4, !PT ;  /* 0x0000000432047209 */ /* 0x000fe60007810000 */
[----:B------:R-:W4:Y:S01]  /*107e0*/  MUFU.TANH R231, R73 ;  /* 0x0000004900e77308 */ /* 0x000f220000002400 */
[----:B---3--:R-:W-:Y:S01]  /*107f0*/  MOV R94, R235 ;  /* 0x000000eb005e7202 */ /* 0x008fe20000000f00 */
[----:B------:R-:W3:Y:S01]  /*10800*/  SHFL.BFLY PT, R7, R72, 0x1, 0x1f ;  /* 0x0c201f0048077f89 */ /* 0x000ee200000e0000 */
[----:B------:R-:W-:Y:S07]  /*10810*/  FMNMX.FTZ R3, R235, R3, !PT ;  /* 0x00000003eb037209 */ /* 0x000fee0007810000 */
[----:B------:R-:W3:Y:S01]  /*10820*/  MUFU.TANH R232, R59 ;  /* 0x0000003b00e87308 */ /* 0x000ee20000002400 */
[----:B------:R-:W-:Y:S02]  /*10830*/  FMNMX.FTZ R3, R44, R3, !PT ;  /* 0x000000032c037209 */ /* 0x000fe40007810000 */
[----:B-1----:R-:W-:Y:S07]  /*10840*/  FMNMX.FTZ R4, R229, R4, !PT ;  /* 0x00000004e5047209 */ /* 0x002fee0007810000 */
[----:B------:R-:W1:Y:S01]  /*10850*/  MUFU.TANH R222, R76 ;  /* 0x0000004c00de7308 */ /* 0x000e620000002400 */
[----:B--2---:R-:W-:Y:S02]  /*10860*/  FMNMX.FTZ R71, R71, R5, !PT ;  /* 0x0000000547477209 */ /* 0x004fe40007810000 */
[----:B----4-:R-:W-:Y:S02]  /*10870*/  FMNMX.FTZ R3, R231, R3, !PT ;  /* 0x00000003e7037209 */ /* 0x010fe40007810000 */
[----:B---3--:R-:W-:Y:S05]  /*10880*/  FMNMX.FTZ R72, R72, R7, !PT ;  /* 0x0000000748487209 */ /* 0x008fea0007810000 */
[----:B------:R-:W2:Y:S01]  /*10890*/  MUFU.TANH R215, R77 ;  /* 0x0000004d00d77308 */ /* 0x000ea20000002400 */
[----:B------:R-:W-:Y:S09]  /*108a0*/  FMNMX.FTZ R4, R232, R4, !PT ;  /* 0x00000004e8047209 */ /* 0x000ff20007810000 */
[----:B------:R2:W-:Y:S01]  /*108b0*/  MUFU.TANH R26, R93 ;  /* 0x0000005d001a7308 */ /* 0x0005e20000002400 */
[----:B-1----:R-:W-:Y:S09]  /*108c0*/  FMNMX.FTZ R3, R222, R3, !PT ;  /* 0x00000003de037209 */ /* 0x002ff20007810000 */
[----:B------:R-:W1:Y:S10]  /*108d0*/  MUFU.TANH R206, R62 ;  /* 0x0000003e00ce7308 */ /* 0x000e740000002400 */
[----:B------:R-:W3:Y:S01]  /*108e0*/  MUFU.TANH R205, R63 ;  /* 0x0000003f00cd7308 */ /* 0x000ee20000002400 */
[----:B--2---:R-:W-:Y:S04]  /*108f0*/  MOV R93, R215 ;  /* 0x000000d7005d7202 */ /* 0x004fe80000000f00 */
[----:B------:R-:W-:Y:S05]  /*10900*/  FMNMX.FTZ R3, R93, R3, !PT ;  /* 0x000000035d037209 */ /* 0x000fea0007810000 */
[----:B------:R-:W2:Y:S01]  /*10910*/  MUFU.TANH R174, R88 ;  /* 0x0000005800ae7308 */ /* 0x000ea20000002400 */
[----:B-1----:R-:W-:Y:S09]  /*10920*/  FMNMX.FTZ R0, R206, R4, !PT ;  /* 0x00000004ce007209 */ /* 0x002ff20007810000 */
[----:B------:R-:W1:Y:S01]  /*10930*/  MUFU.TANH R47, R89 ;  /* 0x00000059002f7308 */ /* 0x000e620000002400 */
[----:B---3--:R-:W-:Y:S04]  /*10940*/  FMNMX.FTZ R0, R205, R0, !PT ;  /* 0x00000000cd007209 */ /* 0x008fe80007810000 */
[----:B------:R-:W-:Y:S01]  /*10950*/  FMNMX.FTZ R4, R99, R0, !PT ;  /* 0x0000000063047209 */ /* 0x000fe20007810000 */
[----:B------:R-:W-:Y:S04]  /*10960*/  FMUL.FTZ R0, R95, c[0x0][0x320] ;  /* 0x0000c8005f007a20 */ /* 0x000fe80000410000 */
[----:B------:R-:W3:Y:S01]  /*10970*/  MUFU.TANH R27, R92 ;  /* 0x0000005c001b7308 */ /* 0x000ee20000002400 */
[----:B------:R-:W-:Y:S02]  /*10980*/  MOV R95, R234 ;  /* 0x000000ea005f7202 */ /* 0x000fe40000000f00 */
[----:B------:R-:W-:Y:S02]  /*10990*/  FMNMX.FTZ R4, R190, R4, !PT ;  /* 0x00000004be047209 */ /* 0x000fe40007810000 */
[----:B--2---:R-:W-:Y:S05]  /*109a0*/  FMNMX.FTZ R3, R174, R3, !PT ;  /* 0x00000003ae037209 */ /* 0x004fea0007810000 */
[----:B------:R2:W-:Y:S01]  /*109b0*/  MUFU.TANH R75, R0 ;  /* 0x00000000004b7308 */ /* 0x0005e20000002400 */
[----:B-1----:R-:W-:Y:S09]  /*109c0*/  FMNMX.FTZ R3, R47, R3, !PT ;  /* 0x000000032f037209 */ /* 0x002ff20007810000 */
[----:B------:R-:W1:Y:S01]  /*109d0*/  MUFU.TANH R98, R78 ;  /* 0x0000004e00627308 */ /* 0x000e620000002400 */
[----:B---3--:R-:W-:Y:S02]  /*109e0*/  FMNMX.FTZ R3, R27, R3, !PT ;  /* 0x000000031b037209 */ /* 0x008fe40007810000 */
[----:B------:R-:W-:Y:S02]  /*109f0*/  MOV R92, R226 ;  /* 0x000000e2005c7202 */ /* 0x000fe40000000f00 */
[----:B------:R-:W-:Y:S05]  /*10a00*/  FMNMX.FTZ R3, R26, R3, !PT ;  /* 0x000000031a037209 */ /* 0x000fea0007810000 */
[----:B------:R-:W3:Y:S01]  /*10a10*/  MUFU.TANH R96, R79 ;  /* 0x0000004f00607308 */ /* 0x000ee20000002400 */
[----:B------:R-:W4:Y:S01]  /*10a20*/  SHFL.BFLY PT, R6, R3, 0x2, 0x1f ;  /* 0x0c401f0003067f89 */ /* 0x000f2200000e0000 */
[----:B--2---:R-:W-:Y:S04]  /*10a30*/  FADD.FTZ R0, -R72, R2 ;  /* 0x0000000248007221 */ /* 0x004fe80000010100 */
[----:B------:R-:W-:Y:S04]  /*10a40*/  FMUL.FTZ R2, R0, c[0x0][0x2d0] ;  /* 0x0000b40000027a20 */ /* 0x000fe80000410000 */
[----:B------:R-:W2:Y:S01]  /*10a50*/  MUFU.TANH R215, R90 ;  /* 0x0000005a00d77308 */ /* 0x000ea20000002400 */
[----:B-1----:R-:W-:Y:S09]  /*10a60*/  FMNMX.FTZ R4, R98, R4, !PT ;  /* 0x0000000462047209 */ /* 0x002ff20007810000 */
[----:B------:R-:W1:Y:S01]  /*10a70*/  MUFU.TANH R97, R91 ;  /* 0x0000005b00617308 */ /* 0x000e620000002400 */
[----:B---3--:R-:W-:Y:S02]  /*10a80*/  FMNMX.FTZ R4, R96, R4, !PT ;  /* 0x0000000460047209 */ /* 0x008fe40007810000 */
[----:B----4-:R-:W-:Y:S02]  /*10a90*/  FMNMX.FTZ R3, R3, R6, !PT ;  /* 0x0000000603037209 */ /* 0x010fe40007810000 */
[----:B------:R-:W-:Y:S05]  /*10aa0*/  @P0 SHF.R.S32.HI R6, RZ, 0x1f, R225 ;  /* 0x0000001fff060819 */ /* 0x000fea00000114e1 */
[----:B------:R-:W3:Y:S01]  /*10ab0*/  MUFU.TANH R74, R74 ;  /* 0x0000004a004a7308 */ /* 0x000ee20000002400 */
[----:B------:R-:W4:Y:S01]  /*10ac0*/  SHFL.BFLY PT, R70, R3, 0x1, 0x1f ;  /* 0x0c201f0003467f89 */ /* 0x000f2200000e0000 */
[----:B--2---:R-:W-:Y:S01]  /*10ad0*/  FMNMX.FTZ R4, R215, R4, !PT ;  /* 0x00000004d7047209 */ /* 0x004fe20007810000 */
[----:B------:R-:W-:Y:S04]  /*10ae0*/  @P0 IMAD R6, R6, c[0x0][0x1e0], RZ ;  /* 0x0000780006060a24 */ /* 0x000fe800078e02ff */
[----:B------:R-:W-:Y:S03]  /*10af0*/  @P0 IMAD R6, R225, c[0x0][0x1e4], R6 ;  /* 0x00007900e1060a24 */ /* 0x000fe600078e0206 */
[----:B------:R2:W2:Y:S01]  /*10b00*/  MUFU.EX2 R73, R2 ;  /* 0x0000000200497308 */ /* 0x0004a20000000800 */
[----:B-1----:R-:W-:Y:S04]  /*10b10*/  FMNMX.FTZ R0, R97, R4, !PT ;  /* 0x0000000461007209 */ /* 0x002fe80007810000 */
[----:B---3--:R-:W-:Y:S02]  /*10b20*/  FMNMX.FTZ R0, R74, R0, !PT ;  /* 0x000000004a007209 */ /* 0x008fe40007810000 */
[----:B----4-:R-:W-:Y:S02]  /*10b30*/  FMNMX.FTZ R70, R3, R70, !PT ;  /* 0x0000004603467209 */ /* 0x010fe40007810000 */
[----:B------:R-:W-:Y:S05]  /*10b40*/  FMNMX.FTZ R0, R75, R0, !PT ;  /* 0x000000004b007209 */ /* 0x000fea0007810000 */
[----:B------:R-:W1:Y:S01]  /*10b50*/  SHFL.BFLY PT, R3, R0, 0x2, 0x1f ;  /* 0x0c401f0000037f89 */ /* 0x000e6200000e0000 */
[----:B--2---:R-:W-:Y:S02]  /*10b60*/  FADD.FTZ R2, -R71, R100 ;  /* 0x0000006447027221 */ /* 0x004fe40000010100 */
[----:B------:R-:W-:Y:S02]  /*10b70*/  FMUL.FTZ R100, R72, c[0x0][0x2d0] ;  /* 0x0000b40048647a20 */ /* 0x000fe40000410000 */
[----:B------:R-:W-:Y:S02]  /*10b80*/  FMUL.FTZ R2, R2, c[0x0][0x2d0] ;  /* 0x0000b40002027a20 */ /* 0x000fe40000410000 */
[--C-:B------:R-:W-:Y:S01]  /*10b90*/  FFMA.FTZ R4, R169, c[0x0][0x2d0], -R100.reuse ;  /* 0x0000b400a9047a23 */ /* 0x100fe20000010864 */
[----:B------:R-:W-:Y:S01]  /*10ba0*/  MOV R169, R47 ;  /* 0x0000002f00a97202 */ /* 0x000fe20000000f00 */
[----:B------:R2:W-:Y:S01]  /*10bb0*/  MUFU.EX2 R69, R2 ;  /* 0x0000000200457308 */ /* 0x0005e20000000800 */
[--C-:B------:R-:W-:Y:S09]  /*10bc0*/  FFMA.FTZ R56, R183, c[0x0][0x2d0], -R100.reuse ;  /* 0x0000b400b7387a23 */ /* 0x100ff20000010864 */
[----:B------:R-:W-:Y:S01]  /*10bd0*/  MUFU.EX2 R246, R4 ;  /* 0x0000000400f67308 */ /* 0x000fe20000000800 */
[----:B-1----:R-:W-:Y:S01]  /*10be0*/  FMNMX.FTZ R0, R0, R3, !PT ;  /* 0x0000000300007209 */ /* 0x002fe20007810000 */
[--C-:B------:R-:W-:Y:S02]  /*10bf0*/  FFMA.FTZ R3, R17, c[0x0][0x2d0], -R100.reuse ;  /* 0x0000b40011037a23 */ /* 0x100fe40000010864 */
[----:B------:R-:W-:Y:S01]  /*10c00*/  FMUL.FTZ R17, R73, R117 ;  /* 0x0000007549117220 */ /* 0x000fe20000410000 */
[----:B------:R-:W-:Y:S05]  /*10c10*/  MOV R117, R229 ;  /* 0x000000e500757202 */ /* 0x000fea0000000f00 */
[----:B------:R1:W-:Y:S01]  /*10c20*/  MUFU.EX2 R252, R3 ;  /* 0x0000000300fc7308 */ /* 0x0003e20000000800 */
[----:B--2---:R-:W-:Y:S02]  /*10c30*/  FADD.FTZ R2, -R70, R101 ;  /* 0x0000006546027221 */ /* 0x004fe40000010100 */
[----:B------:R-:W-:Y:S02]  /*10c40*/  FMUL.FTZ R101, R71, c[0x0][0x2d0] ;  /* 0x0000b40047657a20 */ /* 0x000fe40000410000 */
[----:B------:R-:W-:Y:S02]  /*10c50*/  FMUL.FTZ R2, R2, c[0x0][0x2d0] ;  /* 0x0000b40002027a20 */ /* 0x000fe40000410000 */
[--C-:B------:R-:W-:Y:S03]  /*10c60*/  FFMA.FTZ R60, R199, c[0x0][0x2d0], -R101.reuse ;  /* 0x0000b400c73c7a23 */ /* 0x100fe60000010865 */
[----:B------:R2:W3:Y:S01]  /*10c70*/  MUFU.EX2 R68, R2 ;  /* 0x0000000200447308 */ /* 0x0004e20000000800 */
[--C-:B-1----:R-:W-:Y:S01]  /*10c80*/  FFMA.FTZ R3, R177, c[0x0][0x2d0], -R101.reuse ;  /* 0x0000b400b1037a23 */ /* 0x102fe20000010865 */
[----:B------:R-:W-:Y:S08]  /*10c90*/  MOV R177, R31 ;  /* 0x0000001f00b17202 */ /* 0x000ff00000000f00 */
[----:B------:R1:W-:Y:S01]  /*10ca0*/  MUFU.EX2 R244, R3 ;  /* 0x0000000300f47308 */ /* 0x0003e20000000800 */
[--C-:B--2---:R-:W-:Y:S01]  /*10cb0*/  FFMA.FTZ R2, R168, c[0x0][0x2d0], -R100.reuse ;  /* 0x0000b400a8027a23 */ /* 0x104fe20000010864 */
[----:B------:R-:W-:Y:S01]  /*10cc0*/  MOV R168, R27 ;  /* 0x0000001b00a87202 */ /* 0x000fe20000000f00 */
[C---:B---3--:R-:W-:Y:S07]  /*10cd0*/  FMUL.FTZ R57, R68.reuse, R157 ;  /* 0x0000009d44397220 */ /* 0x048fee0000410000 */
[----:B------:R2:W3:Y:S01]  /*10ce0*/  MUFU.EX2 R251, R2 ;  /* 0x0000000200fb7308 */ /* 0x0004e20000000800 */
[----:B------:R-:W-:Y:S02]  /*10cf0*/  FMUL.FTZ R61, R68, R161 ;  /* 0x000000a1443d7220 */ /* 0x000fe40000410000 */
[--C-:B-1----:R-:W-:Y:S01]  /*10d00*/  FFMA.FTZ R3, R170, c[0x0][0x2d0], -R101.reuse ;  /* 0x0000b400aa037a23 */ /* 0x102fe20000010865 */
[----:B------:R-:W-:Y:S06]  /*10d10*/  MOV R170, R233 ;  /* 0x000000e900aa7202 */ /* 0x000fec0000000f00 */
[----:B------:R1:W4:Y:S01]  /*10d20*/  MUFU.EX2 R247, R3 ;  /* 0x0000000300f77308 */ /* 0x0003220000000800 */
[----:B--2---:R-:W-:Y:S01]  /*10d30*/  FFMA.FTZ R2, R16, c[0x0][0x2d0], -R100 ;  /* 0x0000b40010027a23 */ /* 0x004fe20000010864 */
[----:B---3--:R-:W-:Y:S08]  /*10d40*/  F2FP.BF16.PACK_AB R76, R251, R246 ;  /* 0x000000f6fb4c723e */ /* 0x008ff000000010ff */
[----:B------:R2:W3:Y:S01]  /*10d50*/  MUFU.EX2 R250, R2 ;  /* 0x0000000200fa7308 */ /* 0x0004e20000000800 */
[--C-:B-1----:R-:W-:Y:S01]  /*10d60*/  FFMA.FTZ R3, R18, c[0x0][0x2d0], -R101.reuse ;  /* 0x0000b40012037a23 */ /* 0x102fe20000010865 */
[----:B----4-:R-:W-:Y:S01]  /*10d70*/  F2FP.BF16.PACK_AB R77, R247, R244 ;  /* 0x000000f4f74d723e */ /* 0x010fe200000010ff */
[----:B------:R-:W-:Y:S01]  /*10d80*/  FMUL.FTZ R18, R69, R118 ;  /* 0x0000007645127220 */ /* 0x000fe20000410000 */
[----:B------:R-:W-:Y:S06]  /*10d90*/  MOV R118, R49 ;  /* 0x0000003100767202 */ /* 0x000fec0000000f00 */
[----:B------:R1:W-:Y:S01]  /*10da0*/  MUFU.EX2 R249, R3 ;  /* 0x0000000300f97308 */ /* 0x0003e20000000800 */
[----:B------:R-:W-:Y:S01]  /*10db0*/  FMUL.FTZ R49, R73, R149 ;  /* 0x0000009549317220 */ /* 0x000fe20000410000 */
[----:B--2---:R-:W1:Y:S01]  /*10dc0*/  SHFL.BFLY PT, R2, R0, 0x1, 0x1f ;  /* 0x0c201f0000027f89 */ /* 0x004e6200000e0000 */
[----:B---3--:R-:W-:Y:S02]  /*10dd0*/  F2FP.BF16.PACK_AB R78, R252, R250 ;  /* 0x000000fafc4e723e */ /* 0x008fe400000010ff */
[----:B-1----:R-:W-:Y:S01]  /*10de0*/  FMNMX.FTZ R3, R0, R2, !PT ;  /* 0x0000000200037209 */ /* 0x002fe20007810000 */
[----:B------:R-:W-:Y:S02]  /*10df0*/  FFMA.FTZ R0, R19, c[0x0][0x2d0], -R101 ;  /* 0x0000b40013007a23 */ /* 0x000fe40000010865 */
[----:B------:R-:W-:Y:S01]  /*10e00*/  FMUL.FTZ R19, R69, R119 ;  /* 0x0000007745137220 */ /* 0x000fe20000410000 */
[----:B------:R-:W-:Y:S01]  /*10e10*/  MOV R119, R207 ;  /* 0x000000cf00777202 */ /* 0x000fe20000000f00 */
[----:B------:R1:W2:Y:S02]  /*10e20*/  MUFU.EX2 R248, R0 ;  /* 0x0000000000f87308 */ /* 0x0002a40000000800 */
[----:B-1----:R-:W-:Y:S01]  /*10e30*/  FADD.FTZ R0, -R3, R102 ;  /* 0x0000006603007221 */ /* 0x002fe20000010100 */
[----:B--2---:R-:W-:Y:S01]  /*10e40*/  F2FP.BF16.PACK_AB R79, R248, R249 ;  /* 0x000000f9f84f723e */ /* 0x004fe200000010ff */
[----:B------:R-:W-:Y:S02]  /*10e50*/  FMUL.FTZ R102, R70, c[0x0][0x2d0] ;  /* 0x0000b40046667a20 */ /* 0x000fe40000410000 */
[----:B------:R-:W-:Y:S02]  /*10e60*/  FMUL.FTZ R0, R0, c[0x0][0x2d0] ;  /* 0x0000b40000007a20 */ /* 0x000fe40000410000 */
[--C-:B------:R-:W-:Y:S01]  /*10e70*/  FFMA.FTZ R2, R180, c[0x0][0x2d0], -R102.reuse ;  /* 0x0000b400b4027a23 */ /* 0x100fe20000010866 */
[----:B------:R-:W-:Y:S01]  /*10e80*/  MOV R180, R42 ;  /* 0x0000002a00b47202 */ /* 0x000fe20000000f00 */
[--C-:B------:R-:W-:Y:S02]  /*10e90*/  FFMA.FTZ R92, R92, c[0x0][0x2d0], -R102.reuse ;  /* 0x0000b4005c5c7a23 */ /* 0x100fe40000010866 */
[----:B------:R1:W-:Y:S01]  /*10ea0*/  MUFU.EX2 R241, R2 ;  /* 0x0000000200f17308 */ /* 0x0003e20000000800 */
[--C-:B------:R-:W-:Y:S02]  /*10eb0*/  FFMA.FTZ R16, R25, c[0x0][0x2d0], -R102.reuse ;  /* 0x0000b40019107a23 */ /* 0x100fe40000010866 */
[----:B------:R-:W-:Y:S07]  /*10ec0*/  FMUL.FTZ R25, R68, R125 ;  /* 0x0000007d44197220 */ /* 0x000fee0000410000 */
[----:B------:R-:W2:Y:S01]  /*10ed0*/  MUFU.EX2 R0, R0 ;  /* 0x0000000000007308 */ /* 0x000ea20000000800 */
[--C-:B-1----:R-:W-:Y:S01]  /*10ee0*/  FFMA.FTZ R2, R171, c[0x0][0x2d0], -R102.reuse ;  /* 0x0000b400ab027a23 */ /* 0x102fe20000010866 */
[----:B------:R-:W-:Y:S08]  /*10ef0*/  MOV R171, R231 ;  /* 0x000000e700ab7202 */ /* 0x000ff00000000f00 */
[----:B------:R1:W-:Y:S01]  /*10f00*/  MUFU.EX2 R231, R16 ;  /* 0x0000001000e77308 */ /* 0x0003e20000000800 */
[C---:B--2---:R-:W-:Y:S02]  /*10f10*/  FMUL.FTZ R27, R0.reuse, R127 ;  /* 0x0000007f001b7220 */ /* 0x044fe40000410000 */
[C---:B------:R-:W-:Y:S07]  /*10f20*/  FMUL.FTZ R31, R0.reuse, R131 ;  /* 0x00000083001f7220 */ /* 0x040fee0000410000 */
[----:B------:R2:W3:Y:S01]  /*10f30*/  MUFU.EX2 R242, R2 ;  /* 0x0000000200f27308 */ /* 0x0004e20000000800 */
[C---:B------:R-:W-:Y:S02]  /*10f40*/  FMUL.FTZ R42, R0.reuse, R142 ;  /* 0x0000008e002a7220 */ /* 0x040fe40000410000 */
[C---:B------:R-:W-:Y:S02]  /*10f50*/  FMUL.FTZ R47, R0.reuse, R147 ;  /* 0x00000093002f7220 */ /* 0x040fe40000410000 */
[C---:B------:R-:W-:Y:S02]  /*10f60*/  FMUL.FTZ R58, R0.reuse, R158 ;  /* 0x0000009e003a7220 */ /* 0x040fe40000410000 */
[C---:B------:R-:W-:Y:S02]  /*10f70*/  FMUL.FTZ R59, R0.reuse, R159 ;  /* 0x0000009f003b7220 */ /* 0x040fe40000410000 */
[C---:B------:R-:W-:Y:S02]  /*10f80*/  FMUL.FTZ R62, R0.reuse, R162 ;  /* 0x000000a2003e7220 */ /* 0x040fe40000410000 */
[----:B------:R-:W-:Y:S02]  /*10f90*/  FMUL.FTZ R63, R0, R163 ;  /* 0x000000a3003f7220 */ /* 0x000fe40000410000 */
[----:B-1----:R-:W-:Y:S01]  /*10fa0*/  FMUL.FTZ R16, R73, R116 ;  /* 0x0000007449107220 */ /* 0x002fe20000410000 */
[----:B------:R-:W-:Y:S01]  /*10fb0*/  MOV R116, R50 ;  /* 0x0000003200747202 */ /* 0x000fe20000000f00 */
[----:B------:R-:W-:Y:S02]  /*10fc0*/  FMUL.FTZ R50, R69, R150 ;  /* 0x0000009645327220 */ /* 0x000fe40000410000 */
[--C-:B--2---:R-:W-:Y:S01]  /*10fd0*/  FFMA.FTZ R2, R12, c[0x0][0x2d0], -R102.reuse ;  /* 0x0000b4000c027a23 */ /* 0x104fe20000010866 */
[----:B---3--:R-:W-:Y:S03]  /*10fe0*/  F2FP.BF16.PACK_AB R64, R242, R241 ;  /* 0x000000f1f240723e */ /* 0x008fe600000010ff */
[----:B------:R1:W-:Y:S02]  /*10ff0*/  MUFU.EX2 R243, R2 ;  /* 0x0000000200f37308 */ /* 0x0003e40000000800 */
[----:B-1----:R-:W-:Y:S08]  /*11000*/  FFMA.FTZ R2, R13, c[0x0][0x2d0], -R102 ;  /* 0x0000b4000d027a23 */ /* 0x002ff00000010866 */
[----:B------:R1:W2:Y:S02]  /*11010*/  MUFU.EX2 R245, R2 ;  /* 0x0000000200f57308 */ /* 0x0002a40000000800 */
[----:B-1----:R-:W-:Y:S01]  /*11020*/  FMUL.FTZ R2, R3, c[0x0][0x2d0] ;  /* 0x0000b40003027a20 */ /* 0x002fe20000410000 */
[----:B--2---:R-:W-:Y:S03]  /*11030*/  F2FP.BF16.PACK_AB R66, R245, R243 ;  /* 0x000000f3f542723e */ /* 0x004fe600000010ff */
[--C-:B------:R-:W-:Y:S01]  /*11040*/  FFMA.FTZ R4, R176, c[0x0][0x2d0], -R2.reuse ;  /* 0x0000b400b0047a23 */ /* 0x100fe20000010802 */
[----:B------:R-:W-:Y:S01]  /*11050*/  MOV R176, R43 ;  /* 0x0000002b00b07202 */ /* 0x000fe20000000f00 */
[--C-:B------:R-:W-:Y:S02]  /*11060*/  FFMA.FTZ R7, R14, c[0x0][0x2d0], -R2.reuse ;  /* 0x0000b4000e077a23 */ /* 0x100fe40000010802 */
[----:B------:R1:W-:Y:S01]  /*11070*/  MUFU.EX2 R186, R4 ;  /* 0x0000000400ba7308 */ /* 0x0003e20000000800 */
[--C-:B------:R-:W-:Y:S02]  /*11080*/  FFMA.FTZ R8, R179, c[0x0][0x2d0], -R2.reuse ;  /* 0x0000b400b3087a23 */ /* 0x100fe40000010802 */
[C---:B------:R-:W-:Y:S01]  /*11090*/  FMUL.FTZ R14, R0.reuse, R114 ;  /* 0x00000072000e7220 */ /* 0x040fe20000410000 */
[----:B------:R-:W-:Y:S01]  /*110a0*/  MOV R114, R52 ;  /* 0x0000003400727202 */ /* 0x000fe20000000f00 */
[----:B------:R-:W-:Y:S02]  /*110b0*/  FMUL.FTZ R43, R0, R143 ;  /* 0x0000008f002b7220 */ /* 0x000fe40000410000 */
[--C-:B------:R-:W-:Y:S03]  /*110c0*/  FFMA.FTZ R74, R74, c[0x0][0x2d0], -R2.reuse ;  /* 0x0000b4004a4a7a23 */ /* 0x100fe60000010802 */
[----:B------:R2:W-:Y:S10]  /*110d0*/  MUFU.EX2 R188, R7 ;  /* 0x0000000700bc7308 */ /* 0x0005f40000000800 */
[----:B------:R-:W3:Y:S01]  /*110e0*/  MUFU.EX2 R185, R8 ;  /* 0x0000000800b97308 */ /* 0x000ee20000000800 */
[----:B-1----:R-:W-:Y:S01]  /*110f0*/  FFMA.FTZ R4, R178, c[0x0][0x2d0], -R2 ;  /* 0x0000b400b2047a23 */ /* 0x002fe20000010802 */
[----:B------:R-:W-:Y:S08]  /*11100*/  MOV R178, R232 ;  /* 0x000000e800b27202 */ /* 0x000ff00000000f00 */
[----:B------:R1:W4:Y:S01]  /*11110*/  MUFU.EX2 R187, R4 ;  /* 0x0000000400bb7308 */ /* 0x0003220000000800 */
[----:B--2---:R-:W-:Y:S02]  /*11120*/  @P0 MOV R7, R37 ;  /* 0x0000002500070202 */ /* 0x004fe40000000f00 */
[----:B---3--:R-:W-:Y:S01]  /*11130*/  F2FP.BF16.PACK_AB R67, R185, R188 ;  /* 0x000000bcb943723e */ /* 0x008fe200000010ff */
[----:B-1----:R-:W-:Y:S01]  /*11140*/  @P0 IMAD.WIDE.U32 R4, R225, c[0x0][0x1e0], RZ ;  /* 0x00007800e1040a25 */ /* 0x002fe200078e00ff */
[----:B----4-:R-:W-:Y:S04]  /*11150*/  F2FP.BF16.PACK_AB R65, R187, R186 ;  /* 0x000000babb41723e */ /* 0x010fe800000010ff */
[----:B------:R-:W-:Y:S02]  /*11160*/  @P0 IADD3 R5, R5, R6, RZ ;  /* 0x0000000605050210 */ /* 0x000fe40007ffe0ff */
[----:B------:R-:W-:Y:S02]  /*11170*/  @P0 MOV R6, R22 ;  /* 0x0000001600060202 */ /* 0x000fe40000000f00 */
[----:B------:R-:W-:Y:S01]  /*11180*/  MOV R22, c[0x0][0x1e0] ;  /* 0x0000780000167a02 */ /* 0x000fe20000000f00 */
[----:B------:R-:W-:Y:S02]  /*11190*/  @P0 IMAD R5, R5, 0x60, RZ ;  /* 0x0000006005050824 */ /* 0x000fe400078e02ff */
[----:B------:R-:W-:Y:S01]  /*111a0*/  @P0 IMAD.WIDE.U32 R6, R4, 0x60, R6 ;  /* 0x0000006004060825 */ /* 0x000fe200078e0006 */
[C---:B------:R-:W-:Y:S02]  /*111b0*/  @P0 SHF.L.U32 R13, R22.reuse, 0x5, RZ ;  /* 0x00000005160d0819 */ /* 0x040fe400000006ff */
[----:B------:R-:W-:Y:S02]  /*111c0*/  @P0 SHF.L.U64.HI R12, R22, 0x5, R23 ;  /* 0x00000005160c0819 */ /* 0x000fe40000010217 */
[----:B------:R-:W-:Y:S01]  /*111d0*/  @P0 IADD3 R5, R7, R5, RZ ;  /* 0x0000000507050210 */ /* 0x000fe20007ffe0ff */
[--C-:B------:R-:W-:Y:S01]  /*111e0*/  FFMA.FTZ R7, R20, c[0x0][0x2d0], -R100.reuse ;  /* 0x0000b40014077a23 */ /* 0x100fe20000010864 */
[C---:B------:R-:W-:Y:S03]  /*111f0*/  @P0 LEA R4, P1, R6.reuse, c[0x0][0x1c8], 0x1 ;  /* 0x0000720006040a11 */ /* 0x040fe600078208ff */
[----:B------:R1:W-:Y:S01]  /*11200*/  MUFU.EX2 R240, R7 ;  /* 0x0000000700f07308 */ /* 0x0003e20000000800 */
[----:B------:R-:W-:Y:S02]  /*11210*/  @P0 LEA.HI.X R5, R6, c[0x0][0x1cc], R5, 0x1, P1 ;  /* 0x0000730006050a11 */ /* 0x000fe400008f0c05 */
[-C--:B------:R-:W-:Y:S03]  /*11220*/  @P0 IADD3 R10, P2, R4, R13.reuse, RZ ;  /* 0x0000000d040a0210 */ /* 0x080fe60007f5e0ff */
[----:B------:R2:W-:Y:S01]  /*11230*/  @P0 LDGSTS.E.BYPASS.LTC128B.128 [R227+0x3100], [R4.64], !P6 ;  /* 0x0310000004e30fae */ /* 0x0005e2000f101d4c */
[-C--:B------:R-:W-:Y:S02]  /*11240*/  @P0 IADD3.X R11, R5, R12.reuse, RZ, P2, !PT ;  /* 0x0000000c050b0210 */ /* 0x080fe400017fe4ff */
[-C--:B------:R-:W-:Y:S04]  /*11250*/  @P0 IADD3 R8, P1, R10, R13.reuse, RZ ;  /* 0x0000000d0a080210 */ /* 0x080fe80007f3e0ff */
[----:B------:R-:W-:Y:S01]  /*11260*/  @P0 IADD3.X R9, R11, R12, RZ, P1, !PT ;  /* 0x0000000c0b090210 */ /* 0x000fe20000ffe4ff */
[----:B------:R3:W-:Y:S01]  /*11270*/  @P0 LDGSTS.E.BYPASS.LTC128B.128 [R227+0x3900], [R10.64], !P6 ;  /* 0x039000000ae30fae */ /* 0x0007e2000f101d4c */
[-C--:B------:R-:W-:Y:S07]  /*11280*/  @P0 IADD3 R6, P3, R8, R13.reuse, RZ ;  /* 0x0000000d08060210 */ /* 0x080fee0007f7e0ff */
[----:B------:R4:W-:Y:S01]  /*11290*/  @P0 LDGSTS.E.BYPASS.LTC128B.128 [R227+0x4100], [R8.64], !P6 ;  /* 0x0410000008e30fae */ /* 0x0009e2000f101d4c */
[--C-:B-1----:R-:W-:Y:S04]  /*112a0*/  FFMA.FTZ R7, R21, c[0x0][0x2d0], -R100.reuse ;  /* 0x0000b40015077a23 */ /* 0x102fe80000010864 */
[----:B------:R1:W-:Y:S01]  /*112b0*/  MUFU.EX2 R239, R7 ;  /* 0x0000000700ef7308 */ /* 0x0003e20000000800 */
[-C--:B--2---:R-:W-:Y:S04]  /*112c0*/  @P0 IADD3 R4, P2, R6, R13.reuse, RZ ;  /* 0x0000000d06040210 */ /* 0x084fe80007f5e0ff */
[----:B---3--:R-:W-:Y:S01]  /*112d0*/  @P0 IADD3 R10, P1, R4, R13, RZ ;  /* 0x0000000d040a0210 */ /* 0x008fe20007f3e0ff */
[----:B------:R-:W-:Y:S02]  /*112e0*/  FFMA.FTZ R11, R32, c[0x0][0x2d0], -R100 ;  /* 0x0000b400200b7a23 */ /* 0x000fe40000010864 */
[----:B------:R-:W-:Y:S02]  /*112f0*/  FFMA.FTZ R32, R192, c[0x0][0x2d0], -R2 ;  /* 0x0000b400c0207a23 */ /* 0x000fe40000010802 */
[----:B------:R2:W-:Y:S01]  /*11300*/  MUFU.EX2 R238, R11 ;  /* 0x0000000b00ee7308 */ /* 0x0005e20000000800 */
[C---:B------:R-:W-:Y:S01]  /*11310*/  FMUL.FTZ R13, R68.reuse, R113 ;  /* 0x00000071440d7220 */ /* 0x040fe20000410000 */
[----:B------:R-:W-:Y:S01]  /*11320*/  MOV R113, R51 ;  /* 0x0000003300717202 */ /* 0x000fe20000000f00 */
[----:B----4-:R-:W-:Y:S01]  /*11330*/  FMUL.FTZ R8, R68, R108 ;  /* 0x0000006c44087220 */ /* 0x010fe20000410000 */
[----:B------:R-:W-:Y:S01]  /*11340*/  MOV R108, R44 ;  /* 0x0000002c006c7202 */ /* 0x000fe20000000f00 */
[----:B------:R-:W-:Y:S01]  /*11350*/  FFMA.FTZ R44, R194, c[0x0][0x2d0], -R100 ;  /* 0x0000b400c22c7a23 */ /* 0x000fe20000010864 */
[----:B-1----:R-:W-:Y:S01]  /*11360*/  @P0 IADD3.X R7, R9, R12, RZ, P3, !PT ;  /* 0x0000000c09070210 */ /* 0x002fe20001ffe4ff */
[----:B------:R-:W-:Y:S01]  /*11370*/  FMUL.FTZ R9, R68, R109 ;  /* 0x0000006d44097220 */ /* 0x000fe20000410000 */
[----:B------:R-:W-:Y:S01]  /*11380*/  MOV R109, R40 ;  /* 0x00000028006d7202 */ /* 0x000fe20000000f00 */
[----:B------:R-:W-:Y:S01]  /*11390*/  FFMA.FTZ R40, R196, c[0x0][0x2d0], -R2 ;  /* 0x0000b400c4287a23 */ /* 0x000fe20000010802 */
[-C--:B------:R-:W-:Y:S01]  /*113a0*/  @P0 IADD3.X R5, R7, R12.reuse, RZ, P2, !PT ;  /* 0x0000000c07050210 */ /* 0x080fe200017fe4ff */
[----:B------:R1:W-:Y:S01]  /*113b0*/  @P0 LDGSTS.E.BYPASS.LTC128B.128 [R227+0x4900], [R6.64], !P6 ;  /* 0x0490000006e30fae */ /* 0x0003e2000f101d4c */
[----:B------:R-:W-:Y:S07]  /*113c0*/  FMUL.FTZ R51, R69, R151 ;  /* 0x0000009745337220 */ /* 0x000fee0000410000 */
[----:B------:R3:W-:Y:S01]  /*113d0*/  @P0 LDGSTS.E.BYPASS.LTC128B.128 [R227+0x5100], [R4.64], !P6 ;  /* 0x0510000004e30fae */ /* 0x0007e2000f101d4c */
[----:B--2---:R-:W-:Y:S01]  /*113e0*/  @P0 IADD3.X R11, R5, R12, RZ, P1, !PT ;  /* 0x0000000c050b0210 */ /* 0x004fe20000ffe4ff */
[--C-:B------:R-:W-:Y:S02]  /*113f0*/  FFMA.FTZ R12, R24, c[0x0][0x2d0], -R102.reuse ;  /* 0x0000b400180c7a23 */ /* 0x100fe40000010866 */
[----:B------:R-:W-:Y:S04]  /*11400*/  FFMA.FTZ R24, R29, c[0x0][0x2d0], -R102 ;  /* 0x0000b4001d187a23 */ /* 0x000fe80000010866 */
[----:B------:R2:W-:Y:S01]  /*11410*/  @P0 LDGSTS.E.BYPASS.LTC128B.128 [R227+0x5900], [R10.64], !P6 ;  /* 0x059000000ae30fae */ /* 0x0005e2000f101d4c */
[----:B------:R4:W-:Y:S01]  /*11420*/  MUFU.EX2 R232, R12 ;  /* 0x0000000c00e87308 */ /* 0x0009e20000000800 */
[C---:B------:R-:W-:Y:S01]  /*11430*/  FMUL.FTZ R29, R68.reuse, R129 ;  /* 0x00000081441d7220 */ /* 0x040fe20000410000 */
[----:B------:R-:W-:Y:S02]  /*11440*/  ISETP.GT.AND P0, PT, R103, UR4, PT ;  /* 0x0000000467007c0c */ /* 0x000fe4000bf04270 */
[----:B------:R-:W-:Y:S03]  /*11450*/  MOV R103, R225 ;  /* 0x000000e100677202 */ /* 0x000fe60000000f00 */
[----:B------:R-:W2:Y:S01]  /*11460*/  LDSM.16.MT88.4 R20, [R209+0x100] ;  /* 0x00010000d114783b */ /* 0x000ea20000004200 */
[----:B-1----:R-:W-:Y:S02]  /*11470*/  FFMA.FTZ R6, R33, c[0x0][0x2d0], -R100 ;  /* 0x0000b40021067a23 */ /* 0x002fe40000010864 */
[----:B------:R-:W-:Y:S01]  /*11480*/  FMUL.FTZ R7, R69, R107 ;  /* 0x0000006b45077220 */ /* 0x000fe20000410000 */
[----:B------:R-:W-:Y:S01]  /*11490*/  MOV R107, R230 ;  /* 0x000000e6006b7202 */ /* 0x000fe20000000f00 */
[----:B------:R1:W-:Y:S01]  /*114a0*/  MUFU.EX2 R237, R6 ;  /* 0x0000000600ed7308 */ /* 0x0003e20000000800 */
[----:B------:R-:W-:Y:S02]  /*114b0*/  FMUL.FTZ R33, R73, R133 ;  /* 0x0000008549217220 */ /* 0x000fe40000410000 */
[----:B------:R-:W2:Y:S01]  /*114c0*/  LDSM.16.MT88.4 R36, [R212+0x100] ;  /* 0x00010000d424783b */ /* 0x000ea20000004200 */
[--C-:B---3--:R-:W-:Y:S02]  /*114d0*/  FFMA.FTZ R4, R181, c[0x0][0x2d0], -R101.reuse ;  /* 0x0000b400b5047a23 */ /* 0x108fe40000010865 */
[----:B------:R-:W-:Y:S01]  /*114e0*/  FMUL.FTZ R5, R73, R105 ;  /* 0x0000006949057220 */ /* 0x000fe20000410000 */
[----:B------:R-:W-:Y:S03]  /*114f0*/  MOV R105, R204 ;  /* 0x000000cc00697202 */ /* 0x000fe60000000f00 */
[----:B------:R3:W-:Y:S01]  /*11500*/  MUFU.EX2 R233, R4 ;  /* 0x0000000400e97308 */ /* 0x0007e20000000800 */
[----:B------:R-:W2:Y:S01]  /*11510*/  LDSM.16.MT88.4 R52, [R210+0x100] ;  /* 0x00010000d234783b */ /* 0x000ea20000004200 */
[----:B----4-:R-:W-:Y:S01]  /*11520*/  FMUL.FTZ R12, R68, R112 ;  /* 0x00000070440c7220 */ /* 0x010fe20000410000 */
[----:B------:R-:W-:Y:S01]  /*11530*/  MOV R112, R203 ;  /* 0x000000cb00707202 */ /* 0x000fe20000000f00 */
[C---:B--2---:R-:W-:Y:S01]  /*11540*/  FMUL.FTZ R10, R0.reuse, R110 ;  /* 0x0000006e000a7220 */ /* 0x044fe20000410000 */
[----:B------:R-:W-:Y:S01]  /*11550*/  MOV R110, R46 ;  /* 0x0000002e006e7202 */ /* 0x000fe20000000f00 */
[C---:B------:R-:W-:Y:S01]  /*11560*/  FMUL.FTZ R11, R0.reuse, R111 ;  /* 0x0000006f000b7220 */ /* 0x040fe20000410000 */
[----:B------:R-:W-:Y:S01]  /*11570*/  MOV R111, R205 ;  /* 0x000000cd006f7202 */ /* 0x000fe20000000f00 */
[C---:B------:R-:W-:Y:S01]  /*11580*/  FMUL.FTZ R46, R0.reuse, R146 ;  /* 0x00000092002e7220 */ /* 0x040fe20000410000 */
[----:B------:R-:W2:Y:S01]  /*11590*/  LDSM.16.MT88.4 R80, [R211+0x100] ;  /* 0x00010000d350783b */ /* 0x000ea20000004200 */
[----:B------:R4:W-:Y:S01]  /*115a0*/  MUFU.EX2 R230, R24 ;  /* 0x0000001800e67308 */ /* 0x0009e20000000800 */
[----:B-1----:R-:W-:Y:S01]  /*115b0*/  FMUL.FTZ R6, R69, R106 ;  /* 0x0000006a45067220 */ /* 0x002fe20000410000 */
[----:B------:R-:W-:Y:S01]  /*115c0*/  MOV R106, R26 ;  /* 0x0000001a006a7202 */ /* 0x000fe20000000f00 */
[C---:B------:R-:W-:Y:S04]  /*115d0*/  FMUL.FTZ R26, R0.reuse, R126 ;  /* 0x0000007e001a7220 */ /* 0x040fe80000410000 */
[----:B------:R-:W1:Y:S03]  /*115e0*/  LDSM.16.MT88.4 R84, [R209+0x900] ;  /* 0x00090000d154783b */ /* 0x000e660000004200 */
[----:B------:R2:W-:Y:S01]  /*115f0*/  MUFU.EX2 R181, R32 ;  /* 0x0000002000b57308 */ /* 0x0005e20000000800 */
[--C-:B---3--:R-:W-:Y:S04]  /*11600*/  FFMA.FTZ R4, R15, c[0x0][0x2d0], -R101.reuse ;  /* 0x0000b4000f047a23 */ /* 0x108fe80000010865 */
[----:B------:R-:W3:Y:S01]  /*11610*/  LDSM.16.MT88.4 R88, [R212+0x900] ;  /* 0x00090000d458783b */ /* 0x000ee20000004200 */
[----:B------:R-:W-:Y:S01]  /*11620*/  FMUL.FTZ R15, R0, R115 ;  /* 0x00000073000f7220 */ /* 0x000fe20000410000 */
[----:B------:R-:W-:Y:S03]  /*11630*/  MOV R115, R206 ;  /* 0x000000ce00737202 */ /* 0x000fe60000000f00 */
[----:B------:R1:W-:Y:S03]  /*11640*/  MUFU.EX2 R234, R4 ;  /* 0x0000000400ea7308 */ /* 0x0003e60000000800 */
[----:B------:R-:W0:Y:S01]  /*11650*/  LDGDEPBAR ;  /* 0x00000000000079af */ /* 0x000e220000000000 */
[----:B----4-:R-:W-:Y:S06]  /*11660*/  FMUL.FTZ R24, R68, R124 ;  /* 0x0000007c44187220 */ /* 0x010fec0000410000 */
[----:B------:R4:W-:Y:S01]  /*11670*/  MUFU.EX2 R206, R56 ;  /* 0x0000003800ce7308 */ /* 0x0009e20000000800 */
[----:B--2---:R-:W-:Y:S02]  /*11680*/  FMUL.FTZ R32, R73, R132 ;  /* 0x0000008449207220 */ /* 0x004fe40000410000 */
[--C-:B-1----:R-:W-:Y:S02]  /*11690*/  FFMA.FTZ R4, R34, c[0x0][0x2d0], -R101.reuse ;  /* 0x0000b40022047a23 */ /* 0x102fe40000010865 */
[----:B------:R-:W-:Y:S05]  /*116a0*/  FMUL.FTZ R34, R69, R134 ;  /* 0x0000008645227220 */ /* 0x000fea0000410000 */
[----:B------:R1:W-:Y:S01]  /*116b0*/  MUFU.EX2 R235, R4 ;  /* 0x0000000400eb7308 */ /* 0x0003e20000000800 */
[----:B----4-:R-:W-:Y:S02]  /*116c0*/  FMUL.FTZ R56, R68, R156 ;  /* 0x0000009c44387220 */ /* 0x010fe40000410000 */
[--C-:B-1----:R-:W-:Y:S02]  /*116d0*/  FFMA.FTZ R4, R35, c[0x0][0x2d0], -R101.reuse ;  /* 0x0000b40023047a23 */ /* 0x102fe40000010865 */
[----:B------:R-:W-:Y:S05]  /*116e0*/  FMUL.FTZ R35, R69, R135 ;  /* 0x0000008745237220 */ /* 0x000fea0000410000 */
[----:B------:R1:W-:Y:S01]  /*116f0*/  MUFU.EX2 R236, R4 ;  /* 0x0000000400ec7308 */ /* 0x0003e20000000800 */
[----:B------:R-:W-:Y:S01]  /*11700*/  LDSM.16.MT88.4 R132, [R212+0x2900] ;  /* 0x00290000d484783b */ /* 0x000fe20000004200 */
[C---:B-1----:R-:W-:Y:S01]  /*11710*/  FMUL.FTZ R4, R73.reuse, R104 ;  /* 0x0000006849047220 */ /* 0x042fe20000410000 */
[----:B------:R-:W-:Y:S07]  /*11720*/  MOV R104, R228 ;  /* 0x000000e400687202 */ /* 0x000fee0000000f00 */
[----:B------:R1:W-:Y:S01]  /*11730*/  MUFU.EX2 R228, R44 ;  /* 0x0000002c00e47308 */ /* 0x0003e20000000800 */
[-C--:B------:R-:W-:Y:S08]  /*11740*/  HMMA.16816.F32.BF16 R4, R76, R20.reuse, R4 ;  /* 0x000000144c04723c */ /* 0x080ff00000041804 */
[C---:B------:R-:W-:Y:S07]  /*11750*/  HMMA.16816.F32.BF16 R8, R64.reuse, R20, R8 ;  /* 0x000000144008723c */ /* 0x040fee0000041808 */
[----:B------:R-:W-:Y:S01]  /*11760*/  FFMA.FTZ R20, R28, c[0x0][0x2d0], -R102 ;  /* 0x0000b4001c147a23 */ /* 0x000fe20000010866 */
[-C--:B------:R-:W-:Y:S03]  /*11770*/  HMMA.16816.F32.BF16 R12, R64, R22.reuse, R12 ;  /* 0x00000016400c723c */ /* 0x080fe6000004180c */
[----:B------:R2:W-:Y:S01]  /*11780*/  MUFU.EX2 R229, R20 ;  /* 0x0000001400e57308 */ /* 0x0005e20000000800 */
[----:B------:R-:W-:Y:S01]  /*11790*/  FMUL.FTZ R21, R73, R121 ;  /* 0x0000007949157220 */ /* 0x000fe20000410000 */
[----:B------:R-:W-:Y:S01]  /*117a0*/  MOV R121, R45 ;  /* 0x0000002d00797202 */ /* 0x000fe20000000f00 */
[----:B-1----:R-:W-:Y:S02]  /*117b0*/  FMUL.FTZ R44, R68, R144 ;  /* 0x00000090442c7220 */ /* 0x002fe40000410000 */
[C---:B------:R-:W-:Y:S04]  /*117c0*/  HMMA.16816.F32.BF16 R16, R76.reuse, R22, R16 ;  /* 0x000000164c10723c */ /* 0x040fe80000041810 */
[----:B------:R-:W-:Y:S01]  /*117d0*/  FFMA.FTZ R28, R182, c[0x0][0x2d0], -R2 ;  /* 0x0000b400b61c7a23 */ /* 0x000fe20000010802 */
[----:B------:R-:W-:Y:S01]  /*117e0*/  MOV R124, R121 ;  /* 0x00000079007c7202 */ /* 0x000fe20000000f00 */
[----:B------:R-:W-:Y:S01]  /*117f0*/  FMUL.FTZ R45, R68, R145 ;  /* 0x00000091442d7220 */ /* 0x000fe20000410000 */
[----:B------:R-:W-:Y:S01]  /*11800*/  MOV R121, R114 ;  /* 0x0000007200797202 */ /* 0x000fe20000000f00 */
[C---:B------:R-:W-:Y:S01]  /*11810*/  FMUL.FTZ R22, R69.reuse, R122 ;  /* 0x0000007a45167220 */ /* 0x040fe20000410000 */
[----:B------:R1:W4:Y:S03]  /*11820*/  MUFU.EX2 R182, R28 ;  /* 0x0000001c00b67308 */ /* 0x0003260000000800 */
[----:B------:R-:W-:Y:S01]  /*11830*/  FMUL.FTZ R23, R69, R123 ;  /* 0x0000007b45177220 */ /* 0x000fe20000410000 */
[----:B------:R-:W-:Y:S01]  /*11840*/  MOV R123, R30 ;  /* 0x0000001e007b7202 */ /* 0x000fe20000000f00 */
[----:B------:R-:W-:Y:S01]  /*11850*/  FMUL.FTZ R30, R0, R130 ;  /* 0x00000082001e7220 */ /* 0x000fe20000410000 */
[----:B------:R-:W-:Y:S01]  /*11860*/  MOV R122, R41 ;  /* 0x00000029007a7202 */ /* 0x000fe20000000f00 */
[C---:B------:R-:W-:Y:S01]  /*11870*/  FMUL.FTZ R41, R68.reuse, R141 ;  /* 0x0000008d44297220 */ /* 0x040fe20000410000 */
[----:B------:R-:W-:Y:S01]  /*11880*/  MOV R126, R123 ;  /* 0x0000007b007e7202 */ /* 0x000fe20000000f00 */
[----:B--2---:R-:W-:Y:S01]  /*11890*/  FMUL.FTZ R20, R73, R120 ;  /* 0x0000007849147220 */ /* 0x004fe20000410000 */
[----:B------:R-:W-:Y:S01]  /*118a0*/  MOV R120, R48 ;  /* 0x0000003000787202 */ /* 0x000fe20000000f00 */
[----:B------:R-:W-:Y:S01]  /*118b0*/  FFMA.FTZ R48, R195, c[0x0][0x2d0], -R100 ;  /* 0x0000b400c3307a23 */ /* 0x000fe20000010864 */
[----:B------:R-:W-:Y:S02]  /*118c0*/  MOV R114, R178 ;  /* 0x000000b200727202 */ /* 0x000fe40000000f00 */
[----:B------:R-:W-:Y:S01]  /*118d0*/  MOV R178, R93 ;  /* 0x0000005d00b27202 */ /* 0x000fe20000000f00 */
[----:B------:R2:W-:Y:S01]  /*118e0*/  MUFU.EX2 R226, R48 ;  /* 0x0000003000e27308 */ /* 0x0005e20000000800 */
[-C--:B------:R-:W-:Y:S03]  /*118f0*/  HMMA.16816.F32.BF16 R20, R76, R36.reuse, R20 ;  /* 0x000000244c14723c */ /* 0x080fe60000041814 */
[----:B------:R-:W-:Y:S02]  /*11900*/  MOV R123, R120 ;  /* 0x00000078007b7202 */ /* 0x000fe40000000f00 */
[----:B------:R-:W-:Y:S01]  /*11910*/  MOV R120, R95 ;  /* 0x0000005f00787202 */ /* 0x000fe20000000f00 */
[C---:B-1----:R-:W-:Y:S02]  /*11920*/  FMUL.FTZ R28, R68.reuse, R128 ;  /* 0x00000080441c7220 */ /* 0x042fe40000410000 */
[C---:B------:R-:W-:Y:S04]  /*11930*/  HMMA.16816.F32.BF16 R24, R64.reuse, R36, R24 ;  /* 0x000000244018723c */ /* 0x040fe80000041818 */
[----:B------:R-:W-:Y:S02]  /*11940*/  MOV R125, R122 ;  /* 0x0000007a007d7202 */ /* 0x000fe40000000f00 */
[----:B------:R-:W-:Y:S01]  /*11950*/  MOV R122, R116 ;  /* 0x00000074007a7202 */ /* 0x000fe20000000f00 */
[----:B------:R-:W-:Y:S01]  /*11960*/  FFMA.FTZ R36, R193, c[0x0][0x2d0], -R2 ;  /* 0x0000b400c1247a23 */ /* 0x000fe20000010802 */
[-C--:B------:R-:W-:Y:S03]  /*11970*/  HMMA.16816.F32.BF16 R28, R64, R38.reuse, R28 ;  /* 0x00000026401c723c */ /* 0x080fe6000004181c */
[----:B------:R1:W-:Y:S01]  /*11980*/  MUFU.EX2 R179, R36 ;  /* 0x0000002400b37308 */ /* 0x0003e20000000800 */
[C---:B------:R-:W-:Y:S01]  /*11990*/  FMUL.FTZ R37, R73.reuse, R137 ;  /* 0x0000008949257220 */ /* 0x040fe20000410000 */
[----:B------:R-:W-:Y:S01]  /*119a0*/  MOV R116, R170 ;  /* 0x000000aa00747202 */ /* 0x000fe20000000f00 */
[----:B--2---:R-:W-:Y:S02]  /*119b0*/  FMUL.FTZ R48, R73, R148 ;  /* 0x0000009449307220 */ /* 0x004fe40000410000 */
[C---:B------:R-:W-:Y:S01]  /*119c0*/  HMMA.16816.F32.BF16 R32, R76.reuse, R38, R32 ;  /* 0x000000264c20723c */ /* 0x040fe20000041820 */
[----:B------:R-:W-:Y:S03]  /*119d0*/  LDSM.16.MT88.4 R148, [R210+0x2900] ;  /* 0x00290000d294783b */ /* 0x000fe60000004200 */
[----:B------:R-:W-:Y:S01]  /*119e0*/  MOV R170, R94 ;  /* 0x0000005e00aa7202 */ /* 0x000fe20000000f00 */
[----:B------:R2:W2:Y:S02]  /*119f0*/  MUFU.EX2 R137, R40 ;  /* 0x0000002800897308 */ /* 0x0004a40000000800 */
[C---:B------:R-:W-:Y:S02]  /*11a00*/  FMUL.FTZ R38, R69.reuse, R138 ;  /* 0x0000008a45267220 */ /* 0x040fe40000410000 */
[----:B------:R-:W-:Y:S06]  /*11a10*/  FMUL.FTZ R39, R69, R139 ;  /* 0x0000008b45277220 */ /* 0x000fec0000410000 */
[----:B------:R3:W-:Y:S01]  /*11a20*/  MUFU.EX2 R139, R60 ;  /* 0x0000003c008b7308 */ /* 0x0007e20000000800 */
[C---:B-1----:R-:W-:Y:S09]  /*11a30*/  FMUL.FTZ R36, R73.reuse, R136 ;  /* 0x0000008849247220 */ /* 0x042ff20000410000 */
[----:B------:R1:W-:Y:S01]  /*11a40*/  MUFU.EX2 R138, R92 ;  /* 0x0000005c008a7308 */ /* 0x0003e20000000800 */
[-C--:B------:R-:W-:Y:S03]  /*11a50*/  HMMA.16816.F32.BF16 R36, R76, R52.reuse, R36 ;  /* 0x000000344c24723c */ /* 0x080fe60000041824 */
[C---:B--2---:R-:W-:Y:S07]  /*11a60*/  FMUL.FTZ R40, R68.reuse, R140 ;  /* 0x0000008c44287220 */ /* 0x044fee0000410000 */
[C---:B------:R-:W-:Y:S04]  /*11a70*/  HMMA.16816.F32.BF16 R40, R64.reuse, R52, R40 ;  /* 0x000000344028723c */ /* 0x040fe80000041828 */
[----:B---3--:R-:W-:Y:S03]  /*11a80*/  FMUL.FTZ R60, R68, R160 ;  /* 0x000000a0443c7220 */ /* 0x008fe60000410000 */
[----:B------:R-:W-:Y:S01]  /*11a90*/  FFMA.FTZ R52, R184, c[0x0][0x2d0], -R100 ;  /* 0x0000b400b8347a23 */ /* 0x000fe20000010864 */
[-C--:B------:R-:W-:Y:S03]  /*11aa0*/  HMMA.16816.F32.BF16 R44, R64, R54.reuse, R44 ;  /* 0x00000036402c723c */ /* 0x080fe6000004182c */
[----:B------:R2:W3:Y:S01]  /*11ab0*/  MUFU.EX2 R207, R52 ;  /* 0x0000003400cf7308 */ /* 0x0004e20000000800 */
[----:B------:R-:W-:Y:S01]  /*11ac0*/  FMUL.FTZ R53, R73, R153 ;  /* 0x0000009949357220 */ /* 0x000fe20000410000 */
[----:B-1----:R-:W1:Y:S03]  /*11ad0*/  LDSM.16.MT88.4 R92, [R210+0x900] ;  /* 0x00090000d25c783b */ /* 0x002e660000004200 */
[C---:B------:R-:W-:Y:S07]  /*11ae0*/  HMMA.16816.F32.BF16 R48, R76.reuse, R54, R48 ;  /* 0x000000364c30723c */ /* 0x040fee0000041830 */
[C---:B------:R-:W-:Y:S02]  /*11af0*/  FMUL.FTZ R54, R69.reuse, R154 ;  /* 0x0000009a45367220 */ /* 0x040fe40000410000 */
[----:B------:R-:W-:Y:S03]  /*11b00*/  FMUL.FTZ R55, R69, R155 ;  /* 0x0000009b45377220 */ /* 0x000fe60000410000 */
[----:B--2---:R-:W-:Y:S07]  /*11b10*/  FMUL.FTZ R52, R73, R152 ;  /* 0x0000009849347220 */ /* 0x004fee0000410000 */
[-C--:B------:R-:W-:Y:S08]  /*11b20*/  HMMA.16816.F32.BF16 R52, R76, R80.reuse, R52 ;  /* 0x000000504c34723c */ /* 0x080ff00000041834 */
[C---:B------:R-:W-:Y:S07]  /*11b30*/  HMMA.16816.F32.BF16 R56, R64.reuse, R80, R56 ;  /* 0x000000504038723c */ /* 0x040fee0000041838 */
[--C-:B------:R-:W-:Y:S01]  /*11b40*/  FFMA.FTZ R80, R200, c[0x0][0x2d0], -R101.reuse ;  /* 0x0000b400c8507a23 */ /* 0x100fe20000010865 */
[-C--:B------:R-:W-:Y:S03]  /*11b50*/  HMMA.16816.F32.BF16 R60, R64, R82.reuse, R60 ;  /* 0x00000052403c723c */ /* 0x080fe6000004183c */
[----:B------:R2:W1:Y:S01]  /*11b60*/  MUFU.EX2 R205, R80 ;  /* 0x0000005000cd7308 */ /* 0x0004620000000800 */
[----:B----4-:R-:W-:Y:S03]  /*11b70*/  F2FP.BF16.PACK_AB R81, R181, R182 ;  /* 0x000000b6b551723e */ /* 0x010fe600000010ff */
        /* <DEDUP_REMOVED lines=14> */
[--C-:B--2---:R-:W-:Y:S04]  /*11c60*/  FFMA.FTZ R80, R198, c[0x0][0x2d0], -R101.reuse ;  /* 0x0000b400c6507a23 */ /* 0x104fe80000010865 */
[----:B------:R2:W4:Y:S02]  /*11c70*/  MUFU.EX2 R203, R80 ;  /* 0x0000005000cb7308 */ /* 0x0005240000000800 */
[----:B--2---:R-:W-:Y:S07]  /*11c80*/  F2FP.BF16.PACK_AB R80, R231, R232 ;  /* 0x000000e8e750723e */ /* 0x004fee00000010ff */
[C---:B------:R-:W-:Y:S07]  /*11c90*/  HMMA.16816.F32.BF16 R8, R80.reuse, R84, R8 ;  /* 0x000000545008723c */ /* 0x040fee0000041808 */
[--C-:B------:R-:W-:Y:S01]  /*11ca0*/  FFMA.FTZ R84, R202, c[0x0][0x2d0], -R102.reuse ;  /* 0x0000b400ca547a23 */ /* 0x100fe20000010866 */
[-C--:B------:R-:W-:Y:S03]  /*11cb0*/  HMMA.16816.F32.BF16 R12, R80, R86.reuse, R12 ;  /* 0x00000056500c723c */ /* 0x080fe6000004180c */
[----:B------:R2:W-:Y:S05]  /*11cc0*/  MUFU.EX2 R143, R84 ;  /* 0x00000054008f7308 */ /* 0x0005ea0000000800 */
[C---:B------:R-:W-:Y:S08]  /*11cd0*/  HMMA.16816.F32.BF16 R16, R76.reuse, R86, R16 ;  /* 0x000000564c10723c */ /* 0x040ff00000041810 */
[-C--:B------:R-:W-:Y:S08]  /*11ce0*/  HMMA.16816.F32.BF16 R20, R76, R88.reuse, R20 ;  /* 0x000000584c14723c */ /* 0x080ff00000041814 */
[C---:B------:R-:W-:Y:S04]  /*11cf0*/  HMMA.16816.F32.BF16 R24, R80.reuse, R88, R24 ;  /* 0x000000585018723c */ /* 0x040fe80000041818 */
[--C-:B--2---:R-:W-:Y:S04]  /*11d00*/  FFMA.FTZ R84, R201, c[0x0][0x2d0], -R102.reuse ;  /* 0x0000b400c9547a23 */ /* 0x104fe80000010866 */
[-C--:B------:R-:W-:Y:S01]  /*11d10*/  HMMA.16816.F32.BF16 R28, R80, R90.reuse, R28 ;  /* 0x0000005a501c723c */ /* 0x080fe2000004181c */
[----:B------:R2:W-:Y:S07]  /*11d20*/  MUFU.EX2 R142, R84 ;  /* 0x00000054008e7308 */ /* 0x0005ee0000000800 */
[C---:B------:R-:W-:Y:S08]  /*11d30*/  HMMA.16816.F32.BF16 R32, R76.reuse, R90, R32 ;  /* 0x0000005a4c20723c */ /* 0x040ff00000041820 */
[-C--:B-1----:R-:W-:Y:S08]  /*11d40*/  HMMA.16816.F32.BF16 R36, R76, R92.reuse, R36 ;  /* 0x0000005c4c24723c */ /* 0x082ff00000041824 */
[C---:B------:R-:W-:Y:S04]  /*11d50*/  HMMA.16816.F32.BF16 R40, R80.reuse, R92, R40 ;  /* 0x0000005c5028723c */ /* 0x040fe80000041828 */
[----:B--2---:R-:W-:Y:S01]  /*11d60*/  FFMA.FTZ R84, R126, c[0x0][0x2d0], -R102 ;  /* 0x0000b4007e547a23 */ /* 0x004fe20000010866 */
[----:B------:R-:W-:Y:S02]  /*11d70*/  MOV R126, R125 ;  /* 0x0000007d007e7202 */ /* 0x000fe40000000f00 */
[----:B------:R-:W-:Y:S01]  /*11d80*/  MOV R125, R124 ;  /* 0x0000007c007d7202 */ /* 0x000fe20000000f00 */
[-C--:B------:R-:W-:Y:S01]  /*11d90*/  HMMA.16816.F32.BF16 R44, R80, R94.reuse, R44 ;  /* 0x0000005e502c723c */ /* 0x080fe2000004182c */
[----:B------:R1:W2:Y:S03]  /*11da0*/  MUFU.EX2 R202, R84 ;  /* 0x0000005400ca7308 */ /* 0x0002a60000000800 */
[----:B------:R-:W-:Y:S02]  /*11db0*/  MOV R124, R123 ;  /* 0x0000007b007c7202 */ /* 0x000fe40000000f00 */
[----:B------:R-:W-:Y:S02]  /*11dc0*/  MOV R123, R122 ;  /* 0x0000007a007b7202 */ /* 0x000fe40000000f00 */
[C---:B------:R-:W-:Y:S04]  /*11dd0*/  HMMA.16816.F32.BF16 R48, R76.reuse, R94, R48 ;  /* 0x0000005e4c30723c */ /* 0x040fe80000041830 */
[----:B------:R-:W-:Y:S02]  /*11de0*/  MOV R122, R121 ;  /* 0x00000079007a7202 */ /* 0x000fe40000000f00 */
[----:B------:R-:W-:Y:S02]  /*11df0*/  MOV R121, R120 ;  /* 0x0000007800797202 */ /* 0x000fe40000000f00 */
[----:B------:R-:W-:Y:S04]  /*11e00*/  MOV R120, R119 ;  /* 0x0000007700787202 */ /* 0x000fe80000000f00 */
[----:B------:R-:W-:Y:S02]  /*11e10*/  MOV R119, R112 ;  /* 0x0000007000777202 */ /* 0x000fe40000000f00 */
[----:B------:R-:W-:Y:S02]  /*11e20*/  MOV R112, R104 ;  /* 0x0000006800707202 */ /* 0x000fe40000000f00 */
[----:B------:R-:W-:Y:S01]  /*11e30*/  MOV R104, R220 ;  /* 0x000000dc00687202 */ /* 0x000fe20000000f00 */
[--C-:B-1----:R-:W-:Y:S01]  /*11e40*/  FFMA.FTZ R84, R126, c[0x0][0x2d0], -R2.reuse ;  /* 0x0000b4007e547a23 */ /* 0x102fe20000010802 */
[----:B------:R-:W-:Y:S01]  /*11e50*/  MOV R126, R125 ;  /* 0x0000007d007e7202 */ /* 0x000fe20000000f00 */
[----:B------:R1:W5:Y:S01]  /*11e60*/  LDL.LU R220, [R1+0x60] ;  /* 0x0000600001dc7983 */ /* 0x0003620000300800 */
[----:B------:R-:W-:Y:S01]  /*11e70*/  MOV R125, R124 ;  /* 0x0000007c007d7202 */ /* 0x000fe20000000f00 */
[----:B------:R1:W-:Y:S01]  /*11e80*/  MUFU.EX2 R136, R84 ;  /* 0x0000005400887308 */ /* 0x0003e20000000800 */
[----:B------:R-:W-:Y:S01]  /*11e90*/  MOV R124, R123 ;  /* 0x0000007b007c7202 */ /* 0x000fe20000000f00 */
[--C-:B------:R-:W-:Y:S01]  /*11ea0*/  FFMA.FTZ R88, R126, c[0x0][0x2d0], -R2.reuse ;  /* 0x0000b4007e587a23 */ /* 0x100fe20000010802 */
[----:B------:R-:W-:Y:S02]  /*11eb0*/  MOV R126, R125 ;  /* 0x0000007d007e7202 */ /* 0x000fe40000000f00 */
[----:B------:R-:W-:Y:S02]  /*11ec0*/  MOV R125, R124 ;  /* 0x0000007c007d7202 */ /* 0x000fe40000000f00 */
[----:B------:R-:W-:Y:S02]  /*11ed0*/  MOV R123, R122 ;  /* 0x0000007a007b7202 */ /* 0x000fe40000000f00 */
[----:B------:R-:W-:Y:S01]  /*11ee0*/  MOV R122, R121 ;  /* 0x00000079007a7202 */ /* 0x000fe20000000f00 */
[----:B------:R2:W2:Y:S01]  /*11ef0*/  MUFU.EX2 R141, R88 ;  /* 0x00000058008d7308 */ /* 0x0004a20000000800 */
        /* <DEDUP_REMOVED lines=11> */
[----:B------:R-:W-:Y:S02]  /*11fb0*/  MOV R109, R221 ;  /* 0x000000dd006d7202 */ /* 0x000fe40000000f00 */
[----:B------:R1:W5:Y:S01]  /*11fc0*/  LDL.LU R221, [R1+0x5c] ;  /* 0x00005c0001dd7983 */ /* 0x0003620000300800 */
[--C-:B--2---:R-:W-:Y:S01]  /*11fd0*/  FFMA.FTZ R88, R126, c[0x0][0x2d0], -R2.reuse ;  /* 0x0000b4007e587a23 */ /* 0x104fe20000010802 */
        /* <DEDUP_REMOVED lines=11> */
[----:B------:R3:W5:Y:S01]  /*12090*/  LDL.LU R222, [R1+0x58] ;  /* 0x0000580001de7983 */ /* 0x0007620000300800 */
[----:B------:R-:W-:Y:S02]  /*120a0*/  MOV R119, R112 ;  /* 0x0000007000777202 */ /* 0x000fe40000000f00 */
[----:B------:R-:W-:Y:S02]  /*120b0*/  MOV R112, R223 ;  /* 0x000000df00707202 */ /* 0x000fe40000000f00 */
[----:B------:R3:W5:Y:S01]  /*120c0*/  LDL.LU R223, [R1+0x54] ;  /* 0x0000540001df7983 */ /* 0x0007620000300800 */
[----:B--2---:R-:W-:Y:S01]  /*120d0*/  FFMA.FTZ R88, R126, c[0x0][0x2d0], -R2 ;  /* 0x0000b4007e587a23 */ /* 0x004fe20000010802 */
[----:B------:R-:W-:Y:S01]  /*120e0*/  MOV R126, R125 ;  /* 0x0000007d007e7202 */ /* 0x000fe20000000f00 */
[-C--:B-1----:R-:W-:Y:S02]  /*120f0*/  HMMA.16816.F32.BF16 R52, R76, R84.reuse, R52 ;  /* 0x000000544c34723c */ /* 0x082fe40000041834 */
[----:B------:R1:W2:Y:S01]  /*12100*/  MUFU.EX2 R144, R88 ;  /* 0x0000005800907308 */ /* 0x0002a20000000800 */
[----:B------:R-:W-:Y:S02]  /*12110*/  MOV R125, R124 ;  /* 0x0000007c007d7202 */ /* 0x000fe40000000f00 */
[----:B------:R-:W-:Y:S02]  /*12120*/  MOV R124, R123 ;  /* 0x0000007b007c7202 */ /* 0x000fe40000000f00 */
[----:B------:R-:W-:Y:S01]  /*12130*/  MOV R123, R122 ;  /* 0x0000007a007b7202 */ /* 0x000fe20000000f00 */
[C---:B------:R-:W-:Y:S04]  /*12140*/  HMMA.16816.F32.BF16 R56, R80.reuse, R84, R56 ;  /* 0x000000545038723c */ /* 0x040fe80000041838 */
[----:B------:R-:W-:Y:S02]  /*12150*/  MOV R122, R121 ;  /* 0x00000079007a7202 */ /* 0x000fe40000000f00 */
[----:B------:R-:W-:Y:S02]  /*12160*/  MOV R121, R120 ;  /* 0x0000007800797202 */ /* 0x000fe40000000f00 */
[-C--:B------:R-:W-:Y:S04]  /*12170*/  HMMA.16816.F32.BF16 R60, R80, R86.reuse, R60 ;  /* 0x00000056503c723c */ /* 0x080fe8000004183c */
[----:B------:R-:W-:Y:S02]  /*12180*/  MOV R120, R119 ;  /* 0x0000007700787202 */ /* 0x000fe40000000f00 */
[----:B------:R-:W-:Y:S02]  /*12190*/  MOV R119, R118 ;  /* 0x0000007600777202 */ /* 0x000fe40000000f00 */
[----:B------:R-:W-:Y:S04]  /*121a0*/  HMMA.16816.F32.BF16 R64, R76, R86, R64 ;  /* 0x000000564c40723c */ /* 0x000fe80000041840 */
[--C-:B-1----:R-:W-:Y:S01]  /*121b0*/  FFMA.FTZ R88, R126, c[0x0][0x2d0], -R100.reuse ;  /* 0x0000b4007e587a23 */ /* 0x102fe20000010864 */
[----:B------:R-:W-:Y:S02]  /*121c0*/  MOV R126, R125 ;  /* 0x0000007d007e7202 */ /* 0x000fe40000000f00 */
[----:B------:R-:W-:Y:S01]  /*121d0*/  MOV R125, R124 ;  /* 0x0000007c007d7202 */ /* 0x000fe20000000f00 */
[----:B------:R1:W-:Y:S01]  /*121e0*/  MUFU.EX2 R147, R88 ;  /* 0x0000005800937308 */ /* 0x0003e20000000800 */
[----:B------:R-:W-:Y:S03]  /*121f0*/  MOV R124, R123 ;  /* 0x0000007b007c7202 */ /* 0x000fe60000000f00 */
[----:B------:R-:W-:Y:S02]  /*12200*/  MOV R123, R122 ;  /* 0x0000007a007b7202 */ /* 0x000fe40000000f00 */
[----:B------:R-:W-:Y:S02]  /*12210*/  MOV R122, R121 ;  /* 0x00000079007a7202 */ /* 0x000fe40000000f00 */
[----:B------:R-:W-:Y:S02]  /*12220*/  MOV R121, R120 ;  /* 0x0000007800797202 */ /* 0x000fe40000000f00 */
[----:B------:R-:W-:Y:S02]  /*12230*/  F2FP.BF16.PACK_AB R76, R226, R228 ;  /* 0x000000e4e24c723e */ /* 0x000fe400000010ff */
[----:B---3--:R-:W-:Y:S02]  /*12240*/  F2FP.BF16.PACK_AB R78, R206, R207 ;  /* 0x000000cfce4e723e */ /* 0x008fe400000010ff */
[----:B------:R-:W-:Y:S02]  /*12250*/  F2FP.BF16.PACK_AB R77, R205, R139 ;  /* 0x0000008bcd4d723e */ /* 0x000fe400000010ff */
[----:B----4-:R-:W-:Y:S02]  /*12260*/  F2FP.BF16.PACK_AB R79, R203, R204 ;  /* 0x000000cccb4f723e */ /* 0x010fe400000010ff */
[----:B------:R-:W-:Y:S02]  /*12270*/  MOV R118, R117 ;  /* 0x0000007500767202 */ /* 0x000fe40000000f00 */
[----:B------:R-:W-:Y:S02]  /*12280*/  MOV R117, R224 ;  /* 0x000000e000757202 */ /* 0x000fe40000000f00 */
[----:B------:R-:W-:Y:S01]  /*12290*/  MOV R120, R119 ;  /* 0x0000007700787202 */ /* 0x000fe20000000f00 */
[----:B------:R3:W5:Y:S01]  /*122a0*/  LDL.LU R224, [R1+0x50] ;  /* 0x0000500001e07983 */ /* 0x0007620000300800 */
[--C-:B-1----:R-:W-:Y:S01]  /*122b0*/  FFMA.FTZ R88, R126, c[0x0][0x2d0], -R100.reuse ;  /* 0x0000b4007e587a23 */ /* 0x102fe20000010864 */
[----:B------:R-:W-:Y:S02]  /*122c0*/  MOV R126, R125 ;  /* 0x0000007d007e7202 */ /* 0x000fe40000000f00 */
        /* <DEDUP_REMOVED lines=8> */
[----:B------:R4:W-:Y:S01]  /*12350*/  MUFU.EX2 R199, R92 ;  /* 0x0000005c00c77308 */ /* 0x0009e20000000800 */
[----:B------:R-:W-:Y:S02]  /*12360*/  MOV R122, R121 ;  /* 0x00000079007a7202 */ /* 0x000fe40000000f00 */
[----:B------:R-:W-:Y:S02]  /*12370*/  MOV R119, R117 ;  /* 0x0000007500777202 */ /* 0x000fe40000000f00 */
[----:B------:R-:W-:Y:S02]  /*12380*/  MOV R123, R122 ;  /* 0x0000007a007b7202 */ /* 0x000fe40000000f00 */
[----:B------:R-:W-:Y:S02]  /*12390*/  MOV R117, R218 ;  /* 0x000000da00757202 */ /* 0x000fe40000000f00 */
[----:B------:R-:W-:Y:S01]  /*123a0*/  F2FP.BF16.PACK_AB R82, R202, R142 ;  /* 0x0000008eca52723e */ /* 0x000fe200000010ff */
[----:B------:R3:W5:Y:S01]  /*123b0*/  LDL.LU R218, [R1+0x4c] ;  /* 0x00004c0001da7983 */ /* 0x0007620000300800 */
[----:B------:R-:W-:Y:S02]  /*123c0*/  F2FP.BF16.PACK_AB R81, R141, R136 ;  /* 0x000000888d51723e */ /* 0x000fe400000010ff */
[----:B--2---:R-:W-:Y:S01]  /*123d0*/  F2FP.BF16.PACK_AB R83, R144, R140 ;  /* 0x0000008c9053723e */ /* 0x004fe200000010ff */
[----:B-1----:R-:W1:Y:S01]  /*123e0*/  LDSM.16.MT88.4 R88, [R209+0x1100] ;  /* 0x00110000d158783b */ /* 0x002e620000004200 */
[----:B------:R-:W-:Y:S02]  /*123f0*/  MOV R121, R120 ;  /* 0x0000007800797202 */ /* 0x000fe40000000f00 */
[----:B------:R-:W-:Y:S02]  /*12400*/  MOV R120, R119 ;  /* 0x0000007700787202 */ /* 0x000fe40000000f00 */
[----:B------:R-:W-:Y:S02]  /*12410*/  MOV R119, R117 ;  /* 0x0000007500777202 */ /* 0x000fe40000000f00 */
[----:B------:R-:W-:Y:S02]  /*12420*/  MOV R117, R116 ;  /* 0x0000007400757202 */ /* 0x000fe40000000f00 */
[----:B------:R-:W-:Y:S01]  /*12430*/  MOV R116, R114 ;  /* 0x0000007200747202 */ /* 0x000fe20000000f00 */
[----:B----4-:R-:W-:Y:S01]  /*12440*/  FFMA.FTZ R92, R126, c[0x0][0x2d0], -R100 ;  /* 0x0000b4007e5c7a23 */ /* 0x010fe20000010864 */
[----:B------:R-:W-:Y:S02]  /*12450*/  MOV R126, R125 ;  /* 0x0000007d007e7202 */ /* 0x000fe40000000f00 */
[----:B------:R-:W-:Y:S01]  /*12460*/  MOV R125, R124 ;  /* 0x0000007c007d7202 */ /* 0x000fe20000000f00 */
[----:B------:R2:W-:Y:S01]  /*12470*/  MUFU.EX2 R200, R92 ;  /* 0x0000005c00c87308 */ /* 0x0005e20000000800 */
[----:B------:R-:W-:Y:S01]  /*12480*/  MOV R124, R123 ;  /* 0x0000007b007c7202 */ /* 0x000fe20000000f00 */
[--C-:B------:R-:W-:Y:S01]  /*12490*/  FFMA.FTZ R84, R126, c[0x0][0x2d0], -R101.reuse ;  /* 0x0000b4007e547a23 */ /* 0x100fe20000010865 */
[----:B------:R-:W-:Y:S01]  /*124a0*/  MOV R114, R219 ;  /* 0x000000db00727202 */ /* 0x000fe20000000f00 */
[--C-:B------:R-:W-:Y:S01]  /*124b0*/  FFMA.FTZ R80, R125, c[0x0][0x2d0], -R101.reuse ;  /* 0x0000b4007d507a23 */ /* 0x100fe20000010865 */
[----:B------:R3:W5:Y:S01]  /*124c0*/  LDL.LU R219, [R1+0x48] ;  /* 0x0000480001db7983 */ /* 0x0007620000300800 */
[----:B------:R-:W-:Y:S02]  /*124d0*/  MOV R122, R121 ;  /* 0x00000079007a7202 */ /* 0x000fe40000000f00 */
[----:B------:R-:W-:Y:S02]  /*124e0*/  MOV R121, R120 ;  /* 0x0000007800797202 */ /* 0x000fe40000000f00 */
[----:B------:R4:W-:Y:S01]  /*124f0*/  MUFU.EX2 R198, R80 ;  /* 0x0000005000c67308 */ /* 0x0009e20000000800 */
[----:B------:R-:W-:Y:S02]  /*12500*/  MOV R123, R122 ;  /* 0x0000007a007b7202 */ /* 0x000fe40000000f00 */
[----:B------:R-:W-:Y:S02]  /*12510*/  MOV R120, R119 ;  /* 0x0000007700787202 */ /* 0x000fe40000000f00 */
[----:B------:R-:W-:Y:S02]  /*12520*/  MOV R119, R117 ;  /* 0x0000007500777202 */ /* 0x000fe40000000f00 */
[----:B------:R-:W-:Y:S02]  /*12530*/  MOV R117, R116 ;  /* 0x0000007400757202 */ /* 0x000fe40000000f00 */
[----:B------:R-:W-:Y:S01]  /*12540*/  MOV R116, R115 ;  /* 0x0000007300747202 */ /* 0x000fe20000000f00 */
[----:B------:R3:W-:Y:S01]  /*12550*/  MUFU.EX2 R146, R84 ;  /* 0x0000005400927308 */ /* 0x0007e20000000800 */
[----:B------:R-:W-:Y:S02]  /*12560*/  MOV R115, R170 ;  /* 0x000000aa00737202 */ /* 0x000fe40000000f00 */
[----:B------:R-:W-:Y:S01]  /*12570*/  MOV R170, R208 ;  /* 0x000000d000aa7202 */ /* 0x000fe20000000f00 */
[--C-:B--2---:R-:W-:Y:S01]  /*12580*/  FFMA.FTZ R92, R123, c[0x0][0x2d0], -R101.reuse ;  /* 0x0000b4007b5c7a23 */ /* 0x104fe20000010865 */
[----:B------:R2:W5:Y:S01]  /*12590*/  LDL.LU R208, [R1+0x44] ;  /* 0x0000440001d07983 */ /* 0x0005620000300800 */
[-C--:B-1----:R-:W-:Y:S03]  /*125a0*/  HMMA.16816.F32.BF16 R4, R76, R88.reuse, R4 ;  /* 0x000000584c04723c */ /* 0x082fe60000041804 */
[----:B------:R-:W-:Y:S01]  /*125b0*/  MOV R122, R120 ;  /* 0x00000078007a7202 */ /* 0x000fe20000000f00 */
[----:B------:R1:W-:Y:S01]  /*125c0*/  MUFU.EX2 R197, R92 ;  /* 0x0000005c00c57308 */ /* 0x0003e20000000800 */
[----:B------:R-:W-:Y:S02]  /*125d0*/  MOV R120, R119 ;  /* 0x0000007700787202 */ /* 0x000fe40000000f00 */
[----:B------:R-:W-:Y:S01]  /*125e0*/  MOV R119, R115 ;  /* 0x0000007300777202 */ /* 0x000fe20000000f00 */
[--C-:B----4-:R-:W-:Y:S01]  /*125f0*/  FFMA.FTZ R80, R124, c[0x0][0x2d0], -R101.reuse ;  /* 0x0000b4007c507a23 */ /* 0x110fe20000010865 */
[----:B------:R-:W-:Y:S03]  /*12600*/  MOV R115, R111 ;  /* 0x0000006f00737202 */ /* 0x000fe60000000f00 */
[----:B------:R-:W-:Y:S02]  /*12610*/  MOV R111, R105 ;  /* 0x00000069006f7202 */ /* 0x000fe40000000f00 */
[----:B------:R4:W-:Y:S01]  /*12620*/  MUFU.EX2 R196, R80 ;  /* 0x0000005000c47308 */ /* 0x0009e20000000800 */
[----:B------:R-:W-:Y:S02]  /*12630*/  MOV R105, R215 ;  /* 0x000000d700697202 */ /* 0x000fe40000000f00 */
[----:B------:R2:W5:Y:S04]  /*12640*/  LDL.LU R215, [R1+0x40] ;  /* 0x0000400001d77983 */ /* 0x0005680000300800 */
[----:B---3--:R-:W3:Y:S08]  /*12650*/  LDSM.16.MT88.4 R84, [R212+0x1100] ;  /* 0x00110000d454783b */ /* 0x008ef00000004200 */
[----:B-1----:R-:W1:Y:S01]  /*12660*/  LDSM.16.MT88.4 R92, [R210+0x1100] ;  /* 0x00110000d25c783b */ /* 0x002e620000004200 */
[----:B----4-:R-:W-:Y:S07]  /*12670*/  F2FP.BF16.PACK_AB R80, R143, R138 ;  /* 0x0000008a8f50723e */ /* 0x010fee00000010ff */
[C---:B------:R-:W-:Y:S07]  /*12680*/  HMMA.16816.F32.BF16 R8, R80.reuse, R88, R8 ;  /* 0x000000585008723c */ /* 0x040fee0000041808 */
[--C-:B------:R-:W-:Y:S01]  /*12690*/  FFMA.FTZ R88, R122, c[0x0][0x2d0], -R102.reuse ;  /* 0x0000b4007a587a23 */ /* 0x100fe20000010866 */
[-C--:B------:R-:W-:Y:S03]  /*126a0*/  HMMA.16816.F32.BF16 R12, R80, R90.reuse, R12 ;  /* 0x0000005a500c723c */ /* 0x080fe6000004180c */
[----:B------:R4:W-:Y:S05]  /*126b0*/  MUFU.EX2 R145, R88 ;  /* 0x0000005800917308 */ /* 0x0009ea0000000800 */
[C---:B------:R-:W-:Y:S08]  /*126c0*/  HMMA.16816.F32.BF16 R16, R76.reuse, R90, R16 ;  /* 0x0000005a4c10723c */ /* 0x040ff00000041810 */
[-C--:B---3--:R-:W-:Y:S08]  /*126d0*/  HMMA.16816.F32.BF16 R20, R76, R84.reuse, R20 ;  /* 0x000000544c14723c */ /* 0x088ff00000041814 */
[C---:B------:R-:W-:Y:S04]  /*126e0*/  HMMA.16816.F32.BF16 R24, R80.reuse, R84, R24 ;  /* 0x000000545018723c */ /* 0x040fe80000041818 */
[----:B----4-:R-:W-:Y:S03]  /*126f0*/  FFMA.FTZ R88, R121, c[0x0][0x2d0], -R102 ;  /* 0x0000b40079587a23 */ /* 0x010fe60000010866 */
[----:B------:R-:W-:Y:S01]  /*12700*/  FFMA.FTZ R84, R118, c[0x0][0x2d0], -R2 ;  /* 0x0000b40076547a23 */ /* 0x000fe20000010802 */
[-C--:B------:R-:W-:Y:S01]  /*12710*/  HMMA.16816.F32.BF16 R28, R80, R86.reuse, R28 ;  /* 0x00000056501c723c */ /* 0x080fe2000004181c */
[----:B------:R3:W-:Y:S07]  /*12720*/  MUFU.EX2 R194, R88 ;  /* 0x0000005800c27308 */ /* 0x0007ee0000000800 */
[C---:B------:R-:W-:Y:S03]  /*12730*/  HMMA.16816.F32.BF16 R32, R76.reuse, R86, R32 ;  /* 0x000000564c20723c */ /* 0x040fe60000041820 */
[----:B------:R4:W-:Y:S05]  /*12740*/  MUFU.EX2 R155, R84 ;  /* 0x00000054009b7308 */ /* 0x0009ea0000000800 */
[-C--:B-1----:R-:W-:Y:S08]  /*12750*/  HMMA.16816.F32.BF16 R36, R76, R92.reuse, R36 ;  /* 0x0000005c4c24723c */ /* 0x082ff00000041824 */
[C---:B------:R-:W-:Y:S04]  /*12760*/  HMMA.16816.F32.BF16 R40, R80.reuse, R92, R40 ;  /* 0x0000005c5028723c */ /* 0x040fe80000041828 */
[----:B---3--:R-:W-:Y:S03]  /*12770*/  FFMA.FTZ R88, R120, c[0x0][0x2d0], -R102 ;  /* 0x0000b40078587a23 */ /* 0x008fe60000010866 */
[----:B------:R-:W-:Y:S01]  /*12780*/  FFMA.FTZ R92, R191, c[0x0][0x2d0], -R100 ;  /* 0x0000b400bf5c7a23 */ /* 0x000fe20000010864 */
[-C--:B------:R-:W-:Y:S01]  /*12790*/  HMMA.16816.F32.BF16 R44, R80, R94.reuse, R44 ;  /* 0x0000005e502c723c */ /* 0x080fe2000004182c */
[----:B------:R1:W-:Y:S03]  /*127a0*/  MUFU.EX2 R195, R88 ;  /* 0x0000005800c37308 */ /* 0x0003e60000000800 */
[----:B----4-:R-:W-:Y:S04]  /*127b0*/  FFMA.FTZ R84, R117, c[0x0][0x2d0], -R2 ;  /* 0x0000b40075547a23 */ /* 0x010fe80000010802 */
[C---:B------:R-:W-:Y:S03]  /*127c0*/  HMMA.16816.F32.BF16 R48, R76.reuse, R94, R48 ;  /* 0x0000005e4c30723c */ /* 0x040fe60000041830 */
[----:B------:R3:W-:Y:S10]  /*127d0*/  MUFU.EX2 R153, R84 ;  /* 0x0000005400997308 */ /* 0x0007f40000000800 */
[----:B------:R4:W-:Y:S01]  /*127e0*/  MUFU.EX2 R191, R92 ;  /* 0x0000005c00bf7308 */ /* 0x0009e20000000800 */
[----:B-1----:R-:W-:Y:S09]  /*127f0*/  FFMA.FTZ R88, R119, c[0x0][0x2d0], -R102 ;  /* 0x0000b40077587a23 */ /* 0x002ff20000010866 */
[----:B------:R1:W1:Y:S01]  /*12800*/  MUFU.EX2 R193, R88 ;  /* 0x0000005800c17308 */ /* 0x0002620000000800 */
[----:B---3--:R-:W-:Y:S02]  /*12810*/  FFMA.FTZ R84, R116, c[0x0][0x2d0], -R2 ;  /* 0x0000b40074547a23 */ /* 0x008fe40000010802 */
[----:B------:R-:W-:Y:S07]  /*12820*/  LDSM.16.MT88.4 R116, [R209+0x2900] ;  /* 0x00290000d174783b */ /* 0x000fee0000004200 */
[----:B------:R3:W-:Y:S01]  /*12830*/  MUFU.EX2 R154, R84 ;  /* 0x00000054009a7308 */ /* 0x0007e20000000800 */
[----:B----4-:R-:W-:Y:S09]  /*12840*/  FFMA.FTZ R92, R114, c[0x0][0x2d0], -R100 ;  /* 0x0000b400725c7a23 */ /* 0x010ff20000010864 */
[----:B------:R-:W-:Y:S01]  /*12850*/  MUFU.EX2 R192, R92 ;  /* 0x0000005c00c07308 */ /* 0x000fe20000000800 */
[----:B-1----:R-:W1:Y:S01]  /*12860*/  LDSM.16.MT88.4 R88, [R211+0x1100] ;  /* 0x00110000d358783b */ /* 0x002e620000004200 */
[----:B---3--:R-:W-:Y:S08]  /*12870*/  FFMA.FTZ R84, R115, c[0x0][0x2d0], -R2 ;  /* 0x0000b40073547a23 */ /* 0x008ff00000010802 */
[----:B------:R3:W4:Y:S02]  /*12880*/  MUFU.EX2 R152, R84 ;  /* 0x0000005400987308 */ /* 0x0007240000000800 */
[--C-:B---3--:R-:W-:Y:S01]  /*12890*/  FFMA.FTZ R84, R113, c[0x0][0x2d0], -R100.reuse ;  /* 0x0000b40071547a23 */ /* 0x108fe20000010864 */
[----:B------:R-:W-:Y:S01]  /*128a0*/  MOV R113, R112 ;  /* 0x0000007000717202 */ /* 0x000fe20000000f00 */
[-C--:B-1----:R-:W-:Y:S03]  /*128b0*/  HMMA.16816.F32.BF16 R52, R76, R88.reuse, R52 ;  /* 0x000000584c34723c */ /* 0x082fe60000041834 */
[----:B------:R-:W-:Y:S02]  /*128c0*/  MOV R112, R109 ;  /* 0x0000006d00707202 */ /* 0x000fe40000000f00 */
[----:B------:R-:W-:Y:S02]  /*128d0*/  MOV R109, R108 ;  /* 0x0000006c006d7202 */ /* 0x000fe40000000f00 */
[----:B------:R-:W-:Y:S01]  /*128e0*/  MOV R108, R171 ;  /* 0x000000ab006c7202 */ /* 0x000fe20000000f00 */
[C---:B------:R-:W-:Y:S04]  /*128f0*/  HMMA.16816.F32.BF16 R56, R80.reuse, R88, R56 ;  /* 0x000000585038723c */ /* 0x040fe80000041838 */
[----:B------:R-:W-:Y:S02]  /*12900*/  MOV R171, R170 ;  /* 0x000000aa00ab7202 */ /* 0x000fe40000000f00 */
[----:B------:R-:W-:Y:S01]  /*12910*/  MOV R170, R189 ;  /* 0x000000bd00aa7202 */ /* 0x000fe20000000f00 */
[----:B------:R-:W-:Y:S01]  /*12920*/  FFMA.FTZ R88, R111, c[0x0][0x2d0], -R100 ;  /* 0x0000b4006f587a23 */ /* 0x000fe20000010864 */
[-C--:B------:R-:W-:Y:S01]  /*12930*/  HMMA.16816.F32.BF16 R60, R80, R90.reuse, R60 ;  /* 0x0000005a503c723c */ /* 0x080fe2000004183c */
[----:B------:R1:W-:Y:S03]  /*12940*/  MUFU.EX2 R189, R84 ;  /* 0x0000005400bd7308 */ /* 0x0003e60000000800 */
[----:B------:R-:W-:Y:S02]  /*12950*/  MOV R111, R107 ;  /* 0x0000006b006f7202 */ /* 0x000fe40000000f00 */
[----:B------:R-:W-:Y:S01]  /*12960*/  MOV R107, R190 ;  /* 0x000000be006b7202 */ /* 0x000fe20000000f00 */
[--C-:B------:R-:W-:Y:S01]  /*12970*/  FFMA.FTZ R80, R113, c[0x0][0x2d0], -R101.reuse ;  /* 0x0000b40071507a23 */ /* 0x100fe20000010865 */
[----:B------:R-:W-:Y:S03]  /*12980*/  HMMA.16816.F32.BF16 R64, R76, R90, R64 ;  /* 0x0000005a4c40723c */ /* 0x000fe60000041840 */
[----:B------:R3:W-:Y:S01]  /*12990*/  MUFU.EX2 R159, R80 ;  /* 0x00000050009f7308 */ /* 0x0007e20000000800 */
[----:B------:R-:W-:Y:S01]  /*129a0*/  F2FP.BF16.PACK_AB R82, R193, R195 ;  /* 0x000000c3c152723e */ /* 0x000fe200000010ff */
[--C-:B------:R-:W-:Y:S01]  /*129b0*/  FFMA.FTZ R92, R111, c[0x0][0x2d0], -R101.reuse ;  /* 0x0000b4006f5c7a23 */ /* 0x100fe20000010865 */
[----:B------:R-:W-:Y:S02]  /*129c0*/  F2FP.BF16.PACK_AB R81, R153, R155 ;  /* 0x0000009b9951723e */ /* 0x000fe400000010ff */
[----:B------:R-:W-:Y:S04]  /*129d0*/  F2FP.BF16.PACK_AB R76, R201, R147 ;  /* 0x00000093c94c723e */ /* 0x000fe800000010ff */
[----:B------:R-:W-:Y:S01]  /*129e0*/  F2FP.BF16.PACK_AB R78, R200, R199 ;  /* 0x000000c7c84e723e */ /* 0x000fe200000010ff */
[----:B------:R2:W-:Y:S01]  /*129f0*/  MUFU.EX2 R190, R88 ;  /* 0x0000005800be7308 */ /* 0x0005e20000000800 */
[----:B------:R-:W-:Y:S02]  /*12a00*/  F2FP.BF16.PACK_AB R77, R198, R146 ;  /* 0x00000092c64d723e */ /* 0x000fe400000010ff */
[----:B------:R-:W-:Y:S01]  /*12a10*/  F2FP.BF16.PACK_AB R79, R197, R196 ;  /* 0x000000c4c54f723e */ /* 0x000fe200000010ff */
[----:B-1----:R-:W1:Y:S01]  /*12a20*/  LDSM.16.MT88.4 R84, [R209+0x1900] ;  /* 0x00190000d154783b */ /* 0x002e620000004200 */
[----:B----4-:R-:W-:Y:S05]  /*12a30*/  F2FP.BF16.PACK_AB R83, R152, R154 ;  /* 0x0000009a9853723e */ /* 0x010fea00000010ff */
[----:B------:R4:W-:Y:S01]  /*12a40*/  MUFU.EX2 R184, R92 ;  /* 0x0000005c00b87308 */ /* 0x0009e20000000800 */
[--C-:B---3--:R-:W-:Y:S09]  /*12a50*/  FFMA.FTZ R80, R112, c[0x0][0x2d0], -R101.reuse ;  /* 0x0000b40070507a23 */ /* 0x108ff20000010865 */
[----:B------:R3:W-:Y:S01]  /*12a60*/  MUFU.EX2 R158, R80 ;  /* 0x00000050009e7308 */ /* 0x0007e20000000800 */
[----:B--2---:R-:W2:Y:S08]  /*12a70*/  LDSM.16.MT88.4 R88, [R212+0x1900] ;  /* 0x00190000d458783b */ /* 0x004eb00000004200 */
[----:B----4-:R-:W4:Y:S01]  /*12a80*/  LDSM.16.MT88.4 R92, [R210+0x1900] ;  /* 0x00190000d25c783b */ /* 0x010f220000004200 */
[-C--:B-1----:R-:W-:Y:S03]  /*12a90*/  HMMA.16816.F32.BF16 R4, R76, R84.reuse, R4 ;  /* 0x000000544c04723c */ /* 0x082fe60000041804 */
[----:B---3--:R-:W-:Y:S07]  /*12aa0*/  F2FP.BF16.PACK_AB R80, R194, R145 ;  /* 0x00000091c250723e */ /* 0x008fee00000010ff */
[C---:B------:R-:W-:Y:S07]  /*12ab0*/  HMMA.16816.F32.BF16 R8, R80.reuse, R84, R8 ;  /* 0x000000545008723c */ /* 0x040fee0000041808 */
[--C-:B------:R-:W-:Y:S01]  /*12ac0*/  FFMA.FTZ R84, R110, c[0x0][0x2d0], -R101.reuse ;  /* 0x0000b4006e547a23 */ /* 0x100fe20000010865 */
[-C--:B------:R-:W-:Y:S03]  /*12ad0*/  HMMA.16816.F32.BF16 R12, R80, R86.reuse, R12 ;  /* 0x00000056500c723c */ /* 0x080fe6000004180c */
[----:B------:R1:W-:Y:S05]  /*12ae0*/  MUFU.EX2 R183, R84 ;  /* 0x0000005400b77308 */ /* 0x0003ea0000000800 */
[C---:B------:R-:W-:Y:S08]  /*12af0*/  HMMA.16816.F32.BF16 R16, R76.reuse, R86, R16 ;  /* 0x000000564c10723c */ /* 0x040ff00000041810 */
[-C--:B--2---:R-:W-:Y:S08]  /*12b00*/  HMMA.16816.F32.BF16 R20, R76, R88.reuse, R20 ;  /* 0x000000584c14723c */ /* 0x084ff00000041814 */
[C---:B------:R-:W-:Y:S04]  /*12b10*/  HMMA.16816.F32.BF16 R24, R80.reuse, R88, R24 ;  /* 0x000000585018723c */ /* 0x040fe80000041818 */
[--C-:B-1----:R-:W-:Y:S01]  /*12b20*/  FFMA.FTZ R84, R109, c[0x0][0x2d0], -R102.reuse ;  /* 0x0000b4006d547a23 */ /* 0x102fe20000010866 */
[----:B------:R-:W-:Y:S02]  /*12b30*/  MOV R109, R104 ;  /* 0x00000068006d7202 */ /* 0x000fe40000000f00 */
[--C-:B------:R-:W-:Y:S01]  /*12b40*/  FFMA.FTZ R88, R178, c[0x0][0x2d0], -R102.reuse ;  /* 0x0000b400b2587a23 */ /* 0x100fe20000010866 */
[-C--:B------:R-:W-:Y:S01]  /*12b50*/  HMMA.16816.F32.BF16 R28, R80, R90.reuse, R28 ;  /* 0x0000005a501c723c */ /* 0x080fe2000004181c */
[----:B------:R1:W-:Y:S03]  /*12b60*/  MUFU.EX2 R157, R84 ;  /* 0x00000054009d7308 */ /* 0x0003e60000000800 */
[----:B------:R-:W-:Y:S02]  /*12b70*/  MOV R104, R168 ;  /* 0x000000a800687202 */ /* 0x000fe40000000f00 */
[----:B------:R-:W-:Y:S02]  /*12b80*/  MOV R168, R174 ;  /* 0x000000ae00a87202 */ /* 0x000fe40000000f00 */
[C---:B------:R-:W-:Y:S03]  /*12b90*/  HMMA.16816.F32.BF16 R32, R76.reuse, R90, R32 ;  /* 0x0000005a4c20723c */ /* 0x040fe60000041820 */
[----:B------:R2:W-:Y:S05]  /*12ba0*/  MUFU.EX2 R178, R88 ;  /* 0x0000005800b27308 */ /* 0x0005ea0000000800 */
[-C--:B----4-:R-:W-:Y:S08]  /*12bb0*/  HMMA.16816.F32.BF16 R36, R76, R92.reuse, R36 ;  /* 0x0000005c4c24723c */ /* 0x090ff00000041824 */
[C---:B------:R-:W-:Y:S04]  /*12bc0*/  HMMA.16816.F32.BF16 R40, R80.reuse, R92, R40 ;  /* 0x0000005c5028723c */ /* 0x040fe80000041828 */
[----:B-1----:R-:W-:Y:S01]  /*12bd0*/  FFMA.FTZ R84, R108, c[0x0][0x2d0], -R102 ;  /* 0x0000b4006c547a23 */ /* 0x002fe20000010866 */
[----:B------:R-:W-:Y:S02]  /*12be0*/  MOV R108, R105 ;  /* 0x00000069006c7202 */ /* 0x000fe40000000f00 */
[----:B------:R-:W-:Y:S01]  /*12bf0*/  MOV R105, R170 ;  /* 0x000000aa00697202 */ /* 0x000fe20000000f00 */
[-C--:B------:R-:W-:Y:S01]  /*12c00*/  HMMA.16816.F32.BF16 R44, R80, R94.reuse, R44 ;  /* 0x0000005e502c723c */ /* 0x080fe2000004182c */
[----:B------:R1:W-:Y:S03]  /*12c10*/  MUFU.EX2 R156, R84 ;  /* 0x00000054009c7308 */ /* 0x0003e60000000800 */
[----:B--2---:R-:W-:Y:S01]  /*12c20*/  FFMA.FTZ R88, R99, c[0x0][0x2d0], -R2 ;  /* 0x0000b40063587a23 */ /* 0x004fe20000010802 */
[----:B------:R-:W-:Y:S01]  /*12c30*/  MOV R170, R175 ;  /* 0x000000af00aa7202 */ /* 0x000fe20000000f00 */
[----:B------:R-:W-:Y:S01]  /*12c40*/  FFMA.FTZ R92, R171, c[0x0][0x2d0], -R100 ;  /* 0x0000b400ab5c7a23 */ /* 0x000fe20000010864 */
[----:B------:R-:W-:Y:S01]  /*12c50*/  MOV R171, R177 ;  /* 0x000000b100ab7202 */ /* 0x000fe20000000f00 */
[C---:B------:R-:W-:Y:S03]  /*12c60*/  HMMA.16816.F32.BF16 R48, R76.reuse, R94, R48 ;  /* 0x0000005e4c30723c */ /* 0x040fe60000041830 */
[----:B------:R2:W-:Y:S10]  /*12c70*/  MUFU.EX2 R99, R88 ;  /* 0x0000005800637308 */ /* 0x0005f40000000800 */
[----:B------:R3:W-:Y:S01]  /*12c80*/  MUFU.EX2 R177, R92 ;  /* 0x0000005c00b17308 */ /* 0x0007e20000000800 */
[----:B-1----:R-:W-:Y:S01]  /*12c90*/  FFMA.FTZ R84, R176, c[0x0][0x2d0], -R102 ;  /* 0x0000b400b0547a23 */ /* 0x002fe20000010866 */
[----:B------:R-:W-:Y:S08]  /*12ca0*/  MOV R176, R180 ;  /* 0x000000b400b07202 */ /* 0x000ff00000000f00 */
[----:B------:R1:W-:Y:S01]  /*12cb0*/  MUFU.EX2 R180, R84 ;  /* 0x0000005400b47308 */ /* 0x0003e20000000800 */
[----:B--2---:R-:W-:Y:S01]  /*12cc0*/  FFMA.FTZ R88, R107, c[0x0][0x2d0], -R2 ;  /* 0x0000b4006b587a23 */ /* 0x004fe20000010802 */
[----:B------:R-:W-:Y:S08]  /*12cd0*/  MOV R107, R97 ;  /* 0x00000061006b7202 */ /* 0x000ff00000000f00 */
[----:B------:R2:W-:Y:S01]  /*12ce0*/  MUFU.EX2 R97, R88 ;  /* 0x0000005800617308 */ /* 0x0005e20000000800 */
[----:B---3--:R-:W-:Y:S09]  /*12cf0*/  FFMA.FTZ R92, R176, c[0x0][0x2d0], -R100 ;  /* 0x0000b400b05c7a23 */ /* 0x008ff20000010864 */
[----:B------:R3:W4:Y:S01]  /*12d00*/  MUFU.EX2 R175, R92 ;  /* 0x0000005c00af7308 */ /* 0x0007220000000800 */
[----:B-1----:R-:W1:Y:S01]  /*12d10*/  LDSM.16.MT88.4 R84, [R211+0x1900] ;  /* 0x00190000d354783b */ /* 0x002e620000004200 */
[--C-:B--2---:R-:W-:Y:S08]  /*12d20*/  FFMA.FTZ R88, R98, c[0x0][0x2d0], -R2.reuse ;  /* 0x0000b40062587a23 */ /* 0x104ff00000010802 */
[----:B------:R2:W-:Y:S01]  /*12d30*/  MUFU.EX2 R98, R88 ;  /* 0x0000005800627308 */ /* 0x0005e20000000800 */
[--C-:B---3--:R-:W-:Y:S01]  /*12d40*/  FFMA.FTZ R92, R171, c[0x0][0x2d0], -R101.reuse ;  /* 0x0000b400ab5c7a23 */ /* 0x108fe20000010865 */
[----:B----4-:R-:W-:Y:S08]  /*12d50*/  F2FP.BF16.PACK_AB R164, R175, R177 ;  /* 0x000000b1afa4723e */ /* 0x010ff000000010ff */
[----:B------:R3:W-:Y:S01]  /*12d60*/  MUFU.EX2 R171, R92 ;  /* 0x0000005c00ab7308 */ /* 0x0007e20000000800 */
[----:B--2---:R-:W-:Y:S01]  /*12d70*/  FFMA.FTZ R88, R96, c[0x0][0x2d0], -R2 ;  /* 0x0000b40060587a23 */ /* 0x004fe20000010802 */
[-C--:B-1----:R-:W-:Y:S08]  /*12d80*/  HMMA.16816.F32.BF16 R52, R76, R84.reuse, R52 ;  /* 0x000000544c34723c */ /* 0x082ff00000041834 */
[----:B------:R1:W2:Y:S01]  /*12d90*/  MUFU.EX2 R96, R88 ;  /* 0x0000005800607308 */ /* 0x0002a20000000800 */
[C---:B------:R-:W-:Y:S01]  /*12da0*/  HMMA.16816.F32.BF16 R56, R80.reuse, R84, R56 ;  /* 0x000000545038723c */ /* 0x040fe20000041838 */
[----:B---3--:R-:W-:Y:S06]  /*12db0*/  LDSM.16.MT88.4 R92, [R210+0x2100] ;  /* 0x00210000d25c783b */ /* 0x008fec0000004200 */
[--C-:B------:R-:W-:Y:S01]  /*12dc0*/  FFMA.FTZ R84, R173, c[0x0][0x2d0], -R100.reuse ;  /* 0x0000b400ad547a23 */ /* 0x100fe20000010864 */
[-C--:B------:R-:W-:Y:S03]  /*12dd0*/  HMMA.16816.F32.BF16 R60, R80, R86.reuse, R60 ;  /* 0x00000056503c723c */ /* 0x080fe6000004183c */
[----:B------:R3:W-:Y:S04]  /*12de0*/  MUFU.EX2 R176, R84 ;  /* 0x0000005400b07308 */ /* 0x0007e80000000800 */
[----:B------:R-:W-:Y:S01]  /*12df0*/  FFMA.FTZ R80, R172, c[0x0][0x2d0], -R100 ;  /* 0x0000b400ac507a23 */ /* 0x000fe20000010864 */
[----:B------:R-:W-:Y:S01]  /*12e00*/  HMMA.16816.F32.BF16 R64, R76, R86, R64 ;  /* 0x000000564c40723c */ /* 0x000fe20000041840 */
[----:B-1----:R-:W1:Y:S03]  /*12e10*/  LDSM.16.MT88.4 R88, [R209+0x2100] ;  /* 0x00210000d158783b */ /* 0x002e660000004200 */
[----:B------:R-:W-:Y:S01]  /*12e20*/  F2FP.BF16.PACK_AB R82, R178, R180 ;  /* 0x000000b4b252723e */ /* 0x000fe200000010ff */
[----:B------:R4:W4:Y:S01]  /*12e30*/  MUFU.EX2 R174, R80 ;  /* 0x0000005000ae7308 */ /* 0x0009220000000800 */
[----:B------:R-:W-:Y:S02]  /*12e40*/  F2FP.BF16.PACK_AB R81, R97, R99 ;  /* 0x000000636151723e */ /* 0x000fe400000010ff */
[----:B------:R-:W-:Y:S04]  /*12e50*/  F2FP.BF16.PACK_AB R76, R191, R189 ;  /* 0x000000bdbf4c723e */ /* 0x000fe800000010ff */
[----:B------:R-:W-:Y:S02]  /*12e60*/  F2FP.BF16.PACK_AB R78, R190, R192 ;  /* 0x000000c0be4e723e */ /* 0x000fe400000010ff */
[----:B------:R-:W-:Y:S02]  /*12e70*/  F2FP.BF16.PACK_AB R77, R158, R159 ;  /* 0x0000009f9e4d723e */ /* 0x000fe400000010ff */
[----:B------:R-:W-:Y:S02]  /*12e80*/  F2FP.BF16.PACK_AB R79, R183, R184 ;  /* 0x000000b8b74f723e */ /* 0x000fe400000010ff */
[----:B--2---:R-:W-:Y:S01]  /*12e90*/  F2FP.BF16.PACK_AB R83, R96, R98 ;  /* 0x000000626053723e */ /* 0x004fe200000010ff */
[----:B---3--:R-:W2:Y:S01]  /*12ea0*/  LDSM.16.MT88.4 R84, [R212+0x2100] ;  /* 0x00210000d454783b */ /* 0x008ea20000004200 */
[--C-:B----4-:R-:W-:Y:S01]  /*12eb0*/  FFMA.FTZ R80, R109, c[0x0][0x2d0], -R101.reuse ;  /* 0x0000b4006d507a23 */ /* 0x110fe20000010865 */
[----:B------:R-:W-:Y:S06]  /*12ec0*/  MOV R109, R106 ;  /* 0x0000006a006d7202 */ /* 0x000fec0000000f00 */
[----:B------:R-:W3:Y:S01]  /*12ed0*/  LDL.LU R106, [R1+0x8] ;  /* 0x00000800016a7983 */ /* 0x000ee20000300800 */
[----:B------:R4:W2:Y:S01]  /*12ee0*/  MUFU.EX2 R173, R80 ;  /* 0x0000005000ad7308 */ /* 0x0008a20000000800 */
[----:B------:R-:W-:Y:S01]  /*12ef0*/  F2FP.BF16.PACK_AB R166, R174, R176 ;  /* 0x000000b0aea6723e */ /* 0x000fe200000010ff */
[-C--:B-1----:R-:W-:Y:S03]  /*12f00*/  HMMA.16816.F32.BF16 R4, R76, R88.reuse, R4 ;  /* 0x000000584c04723c */ /* 0x082fe60000041804 */
[----:B----4-:R-:W-:Y:S02]  /*12f10*/  F2FP.BF16.PACK_AB R80, R156, R157 ;  /* 0x0000009d9c50723e */ /* 0x010fe400000010ff */
[----:B--2---:R-:W-:Y:S05]  /*12f20*/  F2FP.BF16.PACK_AB R165, R171, R173 ;  /* 0x000000adaba5723e */ /* 0x004fea00000010ff */
[C---:B------:R-:W-:Y:S07]  /*12f30*/  HMMA.16816.F32.BF16 R8, R80.reuse, R88, R8 ;  /* 0x000000585008723c */ /* 0x040fee0000041808 */
[--C-:B------:R-:W-:Y:S01]  /*12f40*/  FFMA.FTZ R88, R105, c[0x0][0x2d0], -R101.reuse ;  /* 0x0000b40069587a23 */ /* 0x100fe20000010865 */
[-C--:B------:R-:W-:Y:S01]  /*12f50*/  HMMA.16816.F32.BF16 R12, R80, R90.reuse, R12 ;  /* 0x0000005a500c723c */ /* 0x080fe2000004180c */
[----:B------:R-:W2:Y:S02]  /*12f60*/  LDL.LU R105, [R1+0xc] ;  /* 0x00000c0001697983 */ /* 0x000ea40000300800 */
[----:B------:R1:W-:Y:S05]  /*12f70*/  MUFU.EX2 R172, R88 ;  /* 0x0000005800ac7308 */ /* 0x0003ea0000000800 */
[C---:B------:R-:W-:Y:S08]  /*12f80*/  HMMA.16816.F32.BF16 R16, R76.reuse, R90, R16 ;  /* 0x0000005a4c10723c */ /* 0x040ff00000041810 */
[-C--:B------:R-:W-:Y:S08]  /*12f90*/  HMMA.16816.F32.BF16 R20, R76, R84.reuse, R20 ;  /* 0x000000544c14723c */ /* 0x080ff00000041814 */
[C---:B------:R-:W-:Y:S04]  /*12fa0*/  HMMA.16816.F32.BF16 R24, R80.reuse, R84, R24 ;  /* 0x000000545018723c */ /* 0x040fe80000041818 */
[----:B-1----:R-:W-:Y:S03]  /*12fb0*/  FFMA.FTZ R88, R170, c[0x0][0x2d0], -R101 ;  /* 0x0000b400aa587a23 */ /* 0x002fe60000010865 */
[--C-:B------:R-:W-:Y:S01]  /*12fc0*/  FFMA.FTZ R84, R104, c[0x0][0x2d0], -R102.reuse ;  /* 0x0000b40068547a23 */ /* 0x100fe20000010866 */
[-C--:B------:R-:W-:Y:S01]  /*12fd0*/  HMMA.16816.F32.BF16 R28, R80, R86.reuse, R28 ;  /* 0x00000056501c723c */ /* 0x080fe2000004181c */
[----:B------:R-:W4:Y:S01]  /*12fe0*/  LDL.LU R104, [R1+0x10] ;  /* 0x0000100001687983 */ /* 0x000f220000300800 */
[----:B------:R1:W1:Y:S06]  /*12ff0*/  MUFU.EX2 R170, R88 ;  /* 0x0000005800aa7308 */ /* 0x00026c0000000800 */
[C---:B------:R-:W-:Y:S01]  /*13000*/  HMMA.16816.F32.BF16 R32, R76.reuse, R86, R32 ;  /* 0x000000564c20723c */ /* 0x040fe20000041820 */
[----:B------:R-:W4:Y:S03]  /*13010*/  LDL.LU R87, [R1+0x14] ;  /* 0x0000140001577983 */ /* 0x000f260000300800 */
[----:B------:R1:W-:Y:S04]  /*13020*/  MUFU.EX2 R101, R84 ;  /* 0x0000005400657308 */ /* 0x0003e80000000800 */
[-C--:B------:R-:W-:Y:S08]  /*13030*/  HMMA.16816.F32.BF16 R36, R76, R92.reuse, R36 ;  /* 0x0000005c4c24723c */ /* 0x080ff00000041824 */
[C---:B------:R-:W-:Y:S04]  /*13040*/  HMMA.16816.F32.BF16 R40, R80.reuse, R92, R40 ;  /* 0x0000005c5028723c */ /* 0x040fe80000041828 */
[--C-:B-1----:R-:W-:Y:S01]  /*13050*/  FFMA.FTZ R88, R168, c[0x0][0x2d0], -R102.reuse ;  /* 0x0000b400a8587a23 */ /* 0x102fe20000010866 */
[----:B------:R-:W-:Y:S03]  /*13060*/  F2FP.BF16.PACK_AB R167, R170, R172 ;  /* 0x000000acaaa7723e */ /* 0x000fe600000010ff */
[----:B------:R1:W-:Y:S01]  /*13070*/  MUFU.EX2 R168, R88 ;  /* 0x0000005800a87308 */ /* 0x0003e20000000800 */
[-C--:B------:R-:W-:Y:S03]  /*13080*/  HMMA.16816.F32.BF16 R44, R80, R94.reuse, R44 ;  /* 0x0000005e502c723c */ /* 0x080fe6000004182c */
[--C-:B------:R-:W-:Y:S05]  /*13090*/  FFMA.FTZ R84, R109, c[0x0][0x2d0], -R102.reuse ;  /* 0x0000b4006d547a23 */ /* 0x100fea0000010866 */
[C---:B------:R-:W-:Y:S01]  /*130a0*/  HMMA.16816.F32.BF16 R48, R76.reuse, R94, R48 ;  /* 0x0000005e4c30723c */ /* 0x040fe20000041830 */
[----:B------:R1:W1:Y:S03]  /*130b0*/  MUFU.EX2 R100, R84 ;  /* 0x0000005400647308 */ /* 0x0002660000000800 */
[----:B-1----:R-:W-:Y:S01]  /*130c0*/  FFMA.FTZ R88, R169, c[0x0][0x2d0], -R102 ;  /* 0x0000b400a9587a23 */ /* 0x002fe20000010866 */
[----:B------:R-:W-:Y:S06]  /*130d0*/  MOV R102, R3 ;  /* 0x0000000300667202 */ /* 0x000fec0000000f00 */
[----:B------:R1:W1:Y:S01]  /*130e0*/  MUFU.EX2 R169, R88 ;  /* 0x0000005800a97308 */ /* 0x0002620000000800 */
[--C-:B------:R-:W-:Y:S01]  /*130f0*/  FFMA.FTZ R84, R108, c[0x0][0x2d0], -R2.reuse ;  /* 0x0000b4006c547a23 */ /* 0x100fe20000010802 */
[----:B------:R-:W-:Y:S08]  /*13100*/  F2FP.BF16.PACK_AB R162, R100, R101 ;  /* 0x0000006564a2723e */ /* 0x000ff000000010ff */
[----:B------:R1:W-:Y:S02]  /*13110*/  MUFU.EX2 R85, R84 ;  /* 0x0000005400557308 */ /* 0x0003e40000000800 */
[----:B-1----:R-:W1:Y:S01]  /*13120*/  LDSM.16.MT88.4 R88, [R211+0x2100] ;  /* 0x00210000d358783b */ /* 0x002e620000004200 */
[----:B------:R-:W-:Y:S01]  /*13130*/  F2FP.BF16.PACK_AB R160, R169, R168 ;  /* 0x000000a8a9a0723e */ /* 0x000fe200000010ff */
[--C-:B------:R-:W-:Y:S02]  /*13140*/  FFMA.FTZ R84, R107, c[0x0][0x2d0], -R2.reuse ;  /* 0x0000b4006b547a23 */ /* 0x100fe40000010802 */
[----:B------:R-:W-:Y:S04]  /*13150*/  FFMA.FTZ R2, R75, c[0x0][0x2d0], -R2 ;  /* 0x0000b4004b027a23 */ /* 0x000fe80000010802 */
[----:B------:R-:W1:Y:S10]  /*13160*/  MUFU.EX2 R86, R84 ;  /* 0x0000005400567308 */ /* 0x000e740000000800 */
[----:B------:R-:W-:Y:S10]  /*13170*/  MUFU.EX2 R84, R74 ;  /* 0x0000004a00547308 */ /* 0x000ff40000000800 */
[----:B------:R-:W1:Y:S02]  /*13180*/  MUFU.EX2 R74, R2 ;  /* 0x00000002004a7308 */ /* 0x000e640000000800 */
[----:B-1----:R-:W-:Y:S01]  /*13190*/  F2FP.BF16.PACK_AB R161, R86, R85 ;  /* 0x0000005556a1723e */ /* 0x002fe200000010ff */
[-C--:B------:R-:W-:Y:S08]  /*131a0*/  HMMA.16816.F32.BF16 R52, R76, R88.reuse, R52 ;  /* 0x000000584c34723c */ /* 0x080ff00000041834 */
[C---:B------:R-:W-:Y:S08]  /*131b0*/  HMMA.16816.F32.BF16 R56, R80.reuse, R88, R56 ;  /* 0x000000585038723c */ /* 0x040ff00000041838 */
[-C--:B------:R-:W-:Y:S04]  /*131c0*/  HMMA.16816.F32.BF16 R60, R80, R90.reuse, R60 ;  /* 0x0000005a503c723c */ /* 0x080fe8000004183c */
[----:B------:R-:W-:Y:S04]  /*131d0*/  F2FP.BF16.PACK_AB R163, R74, R84 ;  /* 0x000000544aa3723e */ /* 0x000fe800000010ff */
[----:B------:R-:W-:Y:S04]  /*131e0*/  HMMA.16816.F32.BF16 R64, R76, R90, R64 ;  /* 0x0000005a4c40723c */ /* 0x000fe80000041840 */
[----:B---3--:R-:W-:Y:S02]  /*131f0*/  FFMA.FTZ R73, R73, R106, R246 ;  /* 0x0000006a49497223 */ /* 0x008fe400000100f6 */
[----:B--2---:R-:W-:Y:S02]  /*13200*/  FFMA.FTZ R69, R69, R105, R244 ;  /* 0x0000006945457223 */ /* 0x004fe400000100f4 */
[----:B----4-:R-:W-:Y:S02]  /*13210*/  FFMA.FTZ R2, R68, R104, R241 ;  /* 0x0000006844027223 */ /* 0x010fe400000100f1 */
[-C--:B------:R-:W-:Y:S05]  /*13220*/  HMMA.16816.F32.BF16 R104, R164, R116.reuse, R4 ;  /* 0x00000074a468723c */ /* 0x080fea0000041804 */
[----:B------:R-:W-:Y:S02]  /*13230*/  FADD.FTZ R2, R242, R2 ;  /* 0x00000002f2027221 */ /* 0x000fe40000010000 */
[----:B------:R-:W-:Y:S01]  /*13240*/  FFMA.FTZ R0, R0, R87, R186 ;  /* 0x0000005700007223 */ /* 0x000fe200000100ba */
        /* <DEDUP_REMOVED lines=31> */
[----:B------:R-:W1:Y:S01]  /*13440*/  LDSM.16.MT88.4 R4, [R211+0x2900] ;  /* 0x00290000d304783b */ /* 0x000e620000004200 */
        /* <DEDUP_REMOVED lines=71> */
[----:B------:R-:W-:Y:S01]  /*138c0*/  FADD.FTZ R2, R101, R0 ;  /* 0x0000000065027221 */ /* 0x000fe20000010000 */
[----:B------:R-:W-:Y:S01]  /*138d0*/  MOV R101, R70 ;  /* 0x0000004600657202 */ /* 0x000fe20000000f00 */
[----:B------:R-:W-:Y:S02]  /*138e0*/  FADD.FTZ R0, R84, R4 ;  /* 0x0000000454007221 */ /* 0x000fe40000010000 */
[----:B------:R-:W-:Y:S02]  /*138f0*/  FADD.FTZ R4, R170, R5 ;  /* 0x00000005aa047221 */ /* 0x000fe40000010000 */
[----:B------:R-:W-:Y:S01]  /*13900*/  FADD.FTZ R2, R100, R2 ;  /* 0x0000000264027221 */ /* 0x000fe20000010000 */
[----:B------:R-:W-:Y:S01]  /*13910*/  MOV R100, R71 ;  /* 0x0000004700647202 */ /* 0x000fe20000000f00 */
[----:B------:R-:W-:Y:S01]  /*13920*/  FADD.FTZ R0, R74, R0 ;  /* 0x000000004a007221 */ /* 0x000fe20000010000 */
[----:B------:R-:W-:Y:S04]  /*13930*/  STL [R1+0xc], R4 ;  /* 0x00000c0401007387 */ /* 0x000fe80000100800 */
[----:B------:R1:W-:Y:S04]  /*13940*/  STL [R1+0x10], R2 ;  /* 0x0000100201007387 */ /* 0x0003e80000100800 */
[----:B------:R2:W-:Y:S01]  /*13950*/  STL [R1+0x14], R0 ;  /* 0x0000140001007387 */ /* 0x0005e20000100800 */
[----:B-1----:R-:W-:Y:S01]  /*13960*/  MOV R2, R72 ;  /* 0x0000004800027202 */ /* 0x002fe20000000f00 */
[----:B------:R-:W-:-:S05]  /*13970*/  @P0 BRA `(.L_x_186) ;  /* 0xffffb2b000000947 */ /* 0x000fca000383ffff */
.L_x_185:
[----:B------:R-:W-:-:S13]  /*13980*/  ISETP.GE.AND P0, PT, R225, UR8, PT ;  /* 0x00000008e1007c0c */ /* 0x000fda000bf06270 */
[----:B------:R-:W-:Y:S05]  /*13990*/  @!P0 BRA `(.L_x_187) ;  /* 0x0000677000008947 */ /* 0x000fea0003800000 */
[----:B-1----:R-:W3:Y:S01]  /*139a0*/  LDL.LU.64 R6, [R1+0x30] ;  /* 0x0000300001067983 */ /* 0x002ee20000300a00 */
[----:B------:R-:W-:Y:S01]  /*139b0*/  MOV R103, R3 ;  /* 0x0000000300677202 */ /* 0x000fe20000000f00 */
[----:B------:R-:W-:Y:S01]  /*139c0*/  UMOV UR14, 0x60 ;  /* 0x00000060000e7882 */ /* 0x000fe20000000000 */
[----:B------:R-:W-:Y:S01]  /*139d0*/  IMAD.MOV.U32 R101, RZ, RZ, R71 ;  /* 0x000000ffff657224 */ /* 0x000fe200078e0047 */
[----:B------:R-:W4:Y:S01]  /*139e0*/  LDL.LU.64 R4, [R1+0x38] ;  /* 0x0000380001047983 */ /* 0x000f220000300a00 */
[----:B------:R-:W-:Y:S01]  /*139f0*/  ULDC.64 UR4, c[0x0][0x208] ;  /* 0x0000820000047ab9 */ /* 0x000fe20000000a00 */
[----:B------:R-:W-:Y:S01]  /*13a00*/  IMAD.MOV.U32 R100, RZ, RZ, R72 ;  /* 0x000000ffff647224 */ /* 0x000fe200078e0048 */
[----:B------:R-:W-:Y:S01]  /*13a10*/  UIMAD.WIDE.U32 UR16, UR14, UR4, URZ ;  /* 0x000000040e1072a5 */ /* 0x000fe2000f8e003f */
[----:B------:R-:W-:Y:S01]  /*13a20*/  IMAD.MOV.U32 R102, RZ, RZ, R70 ;  /* 0x000000ffff667224 */ /* 0x000fe200078e0046 */
[----:B------:R-:W-:Y:S02]  /*13a30*/  UIMAD UR5, UR14, UR5, URZ ;  /* 0x000000050e0572a4 */ /* 0x000fe4000f8e023f */
[----:B------:R-:W-:-:S02]  /*13a40*/  ULDC.64 UR6, c[0x0][0x1e0] ;  /* 0x0000780000067ab9 */ /* 0x000fc40000000a00 */
[----:B------:R-:W-:Y:S02]  /*13a50*/  USHF.L.U64.HI UR7, UR6, 0x5, UR7 ;  /* 0x0000000506077899 */ /* 0x000fe40008010207 */
[----:B------:R-:W-:Y:S02]  /*13a60*/  USHF.L.U32 UR6, UR6, 0x5, URZ ;  /* 0x0000000506067899 */ /* 0x000fe4000800063f */
[----:B------:R-:W-:Y:S01]  /*13a70*/  UIADD3 UR5, UR17, UR5, URZ ;  /* 0x0000000511057290 */ /* 0x000fe2000fffe03f */
[----:B---3--:R-:W-:Y:S02]  /*13a80*/  MOV R3, R7 ;  /* 0x0000000700037202 */ /* 0x008fe40000000f00 */
[----:B----4-:R-:W-:-:S05]  /*13a90*/  MOV R2, R4 ;  /* 0x0000000400027202 */ /* 0x010fca0000000f00 */
[----:B------:R1:W-:Y:S04]  /*13aa0*/  STL.64 [R1], R2 ;  /* 0x0000000201007387 */ /* 0x0003e80000100a00 */
.L_x_204:
[----:B------:R-:W-:Y:S04]  /*13ab0*/  DEPBAR.LE SB0, 0x0 ;  /* 0x000080000000791a */ /* 0x000fe80000000000 */
[----:B------:R-:W-:Y:S01]  /*13ac0*/  BAR.SYNC.DEFER_BLOCKING 0x0 ;  /* 0x0000000000007b1d */ /* 0x000fe20000010000 */
[----:B-12---:R-:W-:Y:S01]  /*13ad0*/  SHF.R.S32.HI R2, RZ, 0x1f, R225 ;  /* 0x0000001fff027819 */ /* 0x006fe200000114e1 */
[C---:B--2---:R-:W-:Y:S01]  /*13ae0*/  IMAD R0, R225.reuse, UR5, RZ ;  /* 0x00000005e1007c24 */ /* 0x044fe2000f8e02ff */
[----:B------:R-:W-:Y:S03]  /*13af0*/  PLOP3.LUT P3, PT, PT, PT, UP2, 0x80, 0x0 ;  /* 0x000000000000781c */ /* 0x000fe60003f6f028 */
[----:B------:R-:W-:Y:S02]  /*13b00*/  IMAD R0, R2, UR16, R0 ;  /* 0x0000001002007c24 */ /* 0x000fe4000f8e0200 */
[----:B-----5:R-:W-:Y:S08]  /*13b10*/  LDSM.16.M88.4 R96, [R215+0x6100] ;  /* 0x00610000d760783b */ /* 0x020ff00000000200 */
[----:B------:R-:W2:Y:S06]  /*13b20*/  LDL.64 R196, [R1] ;  /* 0x0000000001c47983 */ /* 0x000eac0000100a00 */
[----:B------:R-:W1:Y:S08]  /*13b30*/  LDSM.16.M88.4 R16, [R208+0x3100] ;  /* 0x00310000d010783b */ /* 0x000e700000000200 */
[----:B------:R-:W3:Y:S08]  /*13b40*/  LDSM.16.M88.4 R92, [R215+0x8100] ;  /* 0x00810000d75c783b */ /* 0x000ef00000000200 */
[----:B------:R-:W4:Y:S08]  /*13b50*/  LDSM.16.M88.4 R32, [R208+0x3900] ;  /* 0x00390000d020783b */ /* 0x000f300000000200 */
[----:B------:R-:W1:Y:S08]  /*13b60*/  LDSM.16.M88.4 R48, [R208+0x4100] ;  /* 0x00410000d030783b */ /* 0x000e700000000200 */
[----:B------:R-:W1:Y:S08]  /*13b70*/  LDSM.16.M88.4 R64, [R208+0x4900] ;  /* 0x00490000d040783b */ /* 0x000e700000000200 */
[----:B------:R-:W1:Y:S08]  /*13b80*/  LDSM.16.M88.4 R80, [R208+0x5100] ;  /* 0x00510000d050783b */ /* 0x000e700000000200 */
[----:B------:R-:W1:Y:S08]  /*13b90*/  LDSM.16.M88.4 R168, [R208+0x5900] ;  /* 0x00590000d0a8783b */ /* 0x000e700000000200 */
[----:B------:R-:W-:Y:S08]  /*13ba0*/  LDSM.16.M88.4 R172, [R218+0x6100] ;  /* 0x00610000daac783b */ /* 0x000ff00000000200 */
[----:B------:R-:W1:Y:S08]  /*13bb0*/  LDSM.16.M88.4 R176, [R219] ;  /* 0x00000000dbb0783b */ /* 0x000e700000000200 */
[----:B------:R-:W2:Y:S08]  /*13bc0*/  LDSM.16.M88.4 R180, [R218+0x8100] ;  /* 0x00810000dab4783b */ /* 0x000eb00000000200 */
[----:B------:R-:W2:Y:S08]  /*13bd0*/  LDSM.16.M88.4 R184, [R224] ;  /* 0x00000000e0b8783b */ /* 0x000eb00000000200 */
[----:B------:R-:W2:Y:S08]  /*13be0*/  LDSM.16.M88.4 R188, [R223] ;  /* 0x00000000dfbc783b */ /* 0x000eb00000000200 */
[----:B------:R-:W2:Y:S08]  /*13bf0*/  LDSM.16.M88.4 R192, [R222] ;  /* 0x00000000dec0783b */ /* 0x000eb00000000200 */
[----:B------:R-:W2:Y:S06]  /*13c00*/  LDL.64 R250, [R1+0x28] ;  /* 0x0000280001fa7983 */ /* 0x000eac0000100a00 */
[----:B------:R-:W2:Y:S01]  /*13c10*/  LDL R226, [R1+0x1c] ;  /* 0x00001c0001e27983 */ /* 0x000ea20000100800 */
[-C--:B-1----:R-:W-:Y:S08]  /*13c20*/  HMMA.16816.F32.BF16 R4, R96, R16.reuse, RZ ;  /* 0x000000106004723c */ /* 0x082ff000000418ff */
[C---:B---3--:R-:W-:Y:S08]  /*13c30*/  HMMA.16816.F32.BF16 R8, R92.reuse, R16, RZ ;  /* 0x000000105c08723c */ /* 0x048ff000000418ff */
        /* <DEDUP_REMOVED lines=24> */
[C---:B--2---:R-:W-:Y:S07]  /*13dc0*/  HMMA.16816.F32.BF16 R8, R180.reuse, R176, R8 ;  /* 0x000000b0b408723c */ /* 0x044fee0000041808 */
[----:B------:R-:W-:Y:S01]  /*13dd0*/  IMAD.WIDE.U32 R176, R225, UR16, R196 ;  /* 0x00000010e1b07c25 */ /* 0x000fe2000f8e00c4 */
[-C--:B------:R-:W-:Y:S04]  /*13de0*/  HMMA.16816.F32.BF16 R12, R180, R178.reuse, R12 ;  /* 0x000000b2b40c723c */ /* 0x080fe8000004180c */
[----:B------:R-:W-:Y:S02]  /*13df0*/  IADD3 R0, R177, R0, RZ ;  /* 0x00000000b1007210 */ /* 0x000fe40007ffe0ff */
[C---:B------:R-:W-:Y:S02]  /*13e00*/  LEA R2, P0, R176.reuse, c[0x0][0x1f8], 0x1 ;  /* 0x00007e00b0027a11 */ /* 0x040fe400078008ff */
[C---:B------:R-:W-:Y:S04]  /*13e10*/  HMMA.16816.F32.BF16 R16, R172.reuse, R178, R16 ;  /* 0x000000b2ac10723c */ /* 0x040fe80000041810 */
[----:B------:R-:W-:Y:S02]  /*13e20*/  LEA.HI.X R3, R176, c[0x0][0x1fc], R0, 0x1, P0 ;  /* 0x00007f00b0037a11 */ /* 0x000fe400000f0c00 */
[----:B------:R-:W2:Y:S02]  /*13e30*/  LDSM.16.M88.4 R176, [R220] ;  /* 0x00000000dcb0783b */ /* 0x000ea40000000200 */
[-C--:B------:R-:W-:Y:S06]  /*13e40*/  HMMA.16816.F32.BF16 R20, R172, R184.reuse, R20 ;  /* 0x000000b8ac14723c */ /* 0x080fec0000041814 */
[----:B------:R-:W-:Y:S01]  /*13e50*/  @!PT LDS RZ, [RZ] ;  /* 0x00000000fffff984 */ /* 0x000fe20000000800 */
[----:B------:R-:W-:Y:S01]  /*13e60*/  @!PT LDS RZ, [RZ] ;  /* 0x00000000fffff984 */ /* 0x000fe20000000800 */
[----:B------:R-:W-:Y:S01]  /*13e70*/  @!PT LDS RZ, [RZ] ;  /* 0x00000000fffff984 */ /* 0x000fe20000000800 */
[----:B------:R3:W-:Y:S02]  /*13e80*/  LDGSTS.E.BYPASS.LTC128B.128 [R227+0x100], [R2.64], !P6 ;  /* 0x0010000002e37fae */ /* 0x0007e4000f101d4c */
[C---:B------:R-:W-:Y:S08]  /*13e90*/  HMMA.16816.F32.BF16 R24, R180.reuse, R184, R24 ;  /* 0x000000b8b418723c */ /* 0x040ff00000041818 */
[-C--:B------:R-:W-:Y:S08]  /*13ea0*/  HMMA.16816.F32.BF16 R28, R180, R186.reuse, R28 ;  /* 0x000000bab41c723c */ /* 0x080ff0000004181c */
[C---:B------:R-:W-:Y:S08]  /*13eb0*/  HMMA.16816.F32.BF16 R32, R172.reuse, R186, R32 ;  /* 0x000000baac20723c */ /* 0x040ff00000041820 */
[-C--:B------:R-:W-:Y:S08]  /*13ec0*/  HMMA.16816.F32.BF16 R36, R172, R188.reuse, R36 ;  /* 0x000000bcac24723c */ /* 0x080ff00000041824 */
[C---:B------:R-:W-:Y:S07]  /*13ed0*/  HMMA.16816.F32.BF16 R40, R180.reuse, R188, R40 ;  /* 0x000000bcb428723c */ /* 0x040fee0000041828 */
[----:B------:R-:W-:Y:S01]  /*13ee0*/  IADD3 R188, P1, R2, UR10, RZ ;  /* 0x0000000a02bc7c10 */ /* 0x000fe2000ff3e0ff */
[-C--:B------:R-:W-:Y:S04]  /*13ef0*/  HMMA.16816.F32.BF16 R44, R180, R190.reuse, R44 ;  /* 0x000000beb42c723c */ /* 0x080fe8000004182c */
[----:B------:R-:W-:Y:S02]  /*13f00*/  IADD3.X R189, R3, UR9, RZ, P1, !PT ;  /* 0x0000000903bd7c10 */ /* 0x000fe40008ffe4ff */
[----:B------:R-:W-:Y:S02]  /*13f10*/  IADD3 R186, P0, R188, UR10, RZ ;  /* 0x0000000abcba7c10 */ /* 0x000fe4000ff1e0ff */
[C---:B------:R-:W-:Y:S01]  /*13f20*/  HMMA.16816.F32.BF16 R48, R172.reuse, R190, R48 ;  /* 0x000000beac30723c */ /* 0x040fe20000041830 */
[----:B------:R4:W-:Y:S03]  /*13f30*/  LDGSTS.E.BYPASS.LTC128B.128 [R227+0x900], [R188.64], !P6 ;  /* 0x00900000bce37fae */ /* 0x0009e6000f101d4c */
[----:B------:R-:W-:Y:S02]  /*13f40*/  IADD3.X R187, R189, UR9, RZ, P0, !PT ;  /* 0x00000009bdbb7c10 */ /* 0x000fe400087fe4ff */
[----:B------:R-:W-:Y:S02]  /*13f50*/  IADD3 R184, P2, R186, UR10, RZ ;  /* 0x0000000abab87c10 */ /* 0x000fe4000ff5e0ff */
[-C--:B------:R-:W-:Y:S01]  /*13f60*/  HMMA.16816.F32.BF16 R52, R172, R192.reuse, R52 ;  /* 0x000000c0ac34723c */ /* 0x080fe20000041834 */
[----:B------:R1:W-:Y:S03]  /*13f70*/  LDGSTS.E.BYPASS.LTC128B.128 [R227+0x1100], [R186.64], !P6 ;  /* 0x01100000bae37fae */ /* 0x0003e6000f101d4c */
[----:B------:R-:W-:Y:S02]  /*13f80*/  IADD3.X R185, R187, UR9, RZ, P2, !PT ;  /* 0x00000009bbb97c10 */ /* 0x000fe400097fe4ff */
[----:B---3--:R-:W-:Y:S02]  /*13f90*/  IADD3 R2, P1, R184, UR10, RZ ;  /* 0x0000000ab8027c10 */ /* 0x008fe4000ff3e0ff */
[C---:B------:R-:W-:Y:S01]  /*13fa0*/  HMMA.16816.F32.BF16 R56, R180.reuse, R192, R56 ;  /* 0x000000c0b438723c */ /* 0x040fe20000041838 */
[----:B------:R3:W-:Y:S03]  /*13fb0*/  LDGSTS.E.BYPASS.LTC128B.128 [R227+0x1900], [R184.64], !P6 ;  /* 0x01900000b8e37fae */ /* 0x0007e6000f101d4c */
[----:B------:R-:W-:Y:S02]  /*13fc0*/  IADD3.X R3, R185, UR9, RZ, P1, !PT ;  /* 0x00000009b9037c10 */ /* 0x000fe40008ffe4ff */
[----:B------:R-:W-:Y:S02]  /*13fd0*/  IADD3 R190, P0, R2, UR10, RZ ;  /* 0x0000000a02be7c10 */ /* 0x000fe4000ff1e0ff */
[-C--:B------:R-:W-:Y:S01]  /*13fe0*/  HMMA.16816.F32.BF16 R60, R180, R194.reuse, R60 ;  /* 0x000000c2b43c723c */ /* 0x080fe2000004183c */
[----:B------:R2:W-:Y:S01]  /*13ff0*/  LDGSTS.E.BYPASS.LTC128B.128 [R227+0x2100], [R2.64], !P6 ;  /* 0x0210000002e37fae */ /* 0x0005e2000f101d4c */
[----:B------:R-:W-:Y:S02]  /*14000*/  PLOP3.LUT P1, PT, PT, PT, UP2, 0x80, 0x0 ;  /* 0x000000000000781c */ /* 0x000fe40003f2f028 */
[----:B------:R-:W-:Y:S02]  /*14010*/  IADD3.X R191, R3, UR9, RZ, P0, !PT ;  /* 0x0000000903bf7c10 */ /* 0x000fe400087fe4ff */
[C---:B------:R-:W-:Y:S02]  /*14020*/  ISETP.GT.AND P0, PT, R225.reuse, UR8, PT ;  /* 0x00000008e1007c0c */ /* 0x040fe4000bf04270 */
[C---:B------:R-:W-:Y:S01]  /*14030*/  HMMA.16816.F32.BF16 R64, R172.reuse, R194, R64 ;  /* 0x000000c2ac40723c */ /* 0x040fe20000041840 */
[----:B------:R4:W-:Y:S07]  /*14040*/  LDGSTS.E.BYPASS.LTC128B.128 [R227+0x2900], [R190.64], !P6 ;  /* 0x02900000bee37fae */ /* 0x0009ee000f101d4c */
[-C--:B-1----:R-:W-:Y:S01]  /*14050*/  HMMA.16816.F32.BF16 R68, R172, R168.reuse, R68 ;  /* 0x000000a8ac44723c */ /* 0x082fe20000041844 */
[----:B------:R-:W-:Y:S07]  /*14060*/  LDSM.16.M88.4 R192, [R216+0x8100] ;  /* 0x00810000d8c0783b */ /* 0x000fee0000000200 */
[C---:B------:R-:W-:Y:S01]  /*14070*/  HMMA.16816.F32.BF16 R72, R180.reuse, R168, R72 ;  /* 0x000000a8b448723c */ /* 0x040fe20000041848 */
[----:B------:R-:W0:Y:S03]  /*14080*/  LDGDEPBAR ;  /* 0x00000000000079af */ /* 0x000e260000000000 */
[----:B--2---:R-:W-:Y:S04]  /*14090*/  @P0 IADD3 R2, R225, -0x1, RZ ;  /* 0xffffffffe1020810 */ /* 0x004fe80007ffe0ff */
[-C--:B------:R-:W-:Y:S01]  /*140a0*/  HMMA.16816.F32.BF16 R76, R180, R170.reuse, R76 ;  /* 0x000000aab44c723c */ /* 0x080fe2000004184c */
[----:B---3--:R-:W-:Y:S03]  /*140b0*/  LDSM.16.M88.4 R184, [R216+0x6100] ;  /* 0x00610000d8b8783b */ /* 0x008fe60000000200 */
[----:B------:R-:W-:Y:S04]  /*140c0*/  @P0 SHF.R.S32.HI R0, RZ, 0x1f, R2 ;  /* 0x0000001fff000819 */ /* 0x000fe80000011402 */
[C---:B------:R-:W-:Y:S01]  /*140d0*/  HMMA.16816.F32.BF16 R80, R172.reuse, R170, R80 ;  /* 0x000000aaac50723c */ /* 0x040fe20000041850 */
[----:B----4-:R-:W1:Y:S03]  /*140e0*/  LDSM.16.M88.4 R188, [R214+0x3100] ;  /* 0x00310000d6bc783b */ /* 0x010e660000000200 */
[----:B------:R-:W-:Y:S04]  /*140f0*/  @P0 IMAD R0, R0, c[0x0][0x1e0], RZ ;  /* 0x0000780000000a24 */ /* 0x000fe800078e02ff */
[-C--:B------:R-:W-:Y:S01]  /*14100*/  HMMA.16816.F32.BF16 R84, R172, R176.reuse, R84 ;  /* 0x000000b0ac54723c */ /* 0x080fe20000041854 */
[----:B------:R-:W2:Y:S03]  /*14110*/  LDSM.16.M88.4 R196, [R214+0x3900] ;  /* 0x00390000d6c4783b */ /* 0x000ea60000000200 */
[C---:B------:R-:W-:Y:S02]  /*14120*/  @P0 IMAD R0, R2.reuse, c[0x0][0x1e4], R0 ;  /* 0x0000790002000a24 */ /* 0x040fe400078e0200 */
[----:B------:R-:W-:Y:S02]  /*14130*/  @P0 IMAD.WIDE.U32 R2, R2, c[0x0][0x1e0], RZ ;  /* 0x0000780002020a25 */ /* 0x000fe400078e00ff */
[C---:B------:R-:W-:Y:S01]  /*14140*/  HMMA.16816.F32.BF16 R88, R180.reuse, R176, R88 ;  /* 0x000000b0b458723c */ /* 0x040fe20000041858 */
[----:B------:R-:W3:Y:S03]  /*14150*/  LDSM.16.M88.4 R200, [R214+0x4100] ;  /* 0x00410000d6c8783b */ /* 0x000ee60000000200 */
[----:B------:R-:W-:Y:S04]  /*14160*/  @P0 IADD3 R0, R3, R0, RZ ;  /* 0x0000000003000210 */ /* 0x000fe80007ffe0ff */
[-C--:B------:R-:W-:Y:S01]  /*14170*/  HMMA.16816.F32.BF16 R92, R180, R178.reuse, R92 ;  /* 0x000000b2b45c723c */ /* 0x080fe2000004185c */
[----:B------:R-:W4:Y:S03]  /*14180*/  LDSM.16.M88.4 R168, [R214+0x4900] ;  /* 0x00490000d6a8783b */ /* 0x000f260000000200 */
[----:B------:R-:W-:Y:S04]  /*14190*/  @P0 IMAD R0, R0, 0x60, RZ ;  /* 0x0000006000000824 */ /* 0x000fe800078e02ff */
[----:B------:R-:W-:Y:S01]  /*141a0*/  HMMA.16816.F32.BF16 R96, R172, R178, R96 ;  /* 0x000000b2ac60723c */ /* 0x000fe20000041860 */
[----:B------:R-:W2:Y:S08]  /*141b0*/  LDSM.16.M88.4 R180, [R214+0x5100] ;  /* 0x00510000d6b4783b */ /* 0x000eb00000000200 */
[----:B------:R-:W3:Y:S01]  /*141c0*/  LDSM.16.M88.4 R204, [R214+0x5900] ;  /* 0x00590000d6cc783b */ /* 0x000ee20000000200 */
[-C--:B-1----:R-:W-:Y:S07]  /*141d0*/  HMMA.16816.F32.BF16 R4, R184, R188.reuse, R4 ;  /* 0x000000bcb804723c */ /* 0x082fee0000041804 */
[----:B------:R-:W-:Y:S01]  /*141e0*/  LDSM.16.M88.4 R172, [R217+0x6100] ;  /* 0x00610000d9ac783b */ /* 0x000fe20000000200 */
[C---:B------:R-:W-:Y:S07]  /*141f0*/  HMMA.16816.F32.BF16 R8, R192.reuse, R188, R8 ;  /* 0x000000bcc008723c */ /* 0x040fee0000041808 */
[----:B------:R-:W1:Y:S01]  /*14200*/  LDSM.16.M88.4 R176, [R213] ;  /* 0x00000000d5b0783b */ /* 0x000e620000000200 */
[-C--:B------:R-:W-:Y:S08]  /*14210*/  HMMA.16816.F32.BF16 R12, R192, R190.reuse, R12 ;  /* 0x000000bec00c723c */ /* 0x080ff0000004180c */
[C---:B------:R-:W-:Y:S01]  /*14220*/  HMMA.16816.F32.BF16 R16, R184.reuse, R190, R16 ;  /* 0x000000beb810723c */ /* 0x040fe20000041810 */
[----:B------:R-:W1:Y:S07]  /*14230*/  LDSM.16.M88.4 R188, [R217+0x8100] ;  /* 0x00810000d9bc783b */ /* 0x000e6e0000000200 */
[-C--:B--2---:R-:W-:Y:S08]  /*14240*/  HMMA.16816.F32.BF16 R20, R184, R196.reuse, R20 ;  /* 0x000000c4b814723c */ /* 0x084ff00000041814 */
        /* <DEDUP_REMOVED lines=19> */
[-C--:B-1----:R-:W-:Y:S08]  /*14380*/  HMMA.16816.F32.BF16 R4, R172, R176.reuse, R4 ;  /* 0x000000b0ac04723c */ /* 0x082ff00000041804 */
        /* <DEDUP_REMOVED lines=67> */
[----:B------:R2:W1:Y:S01]  /*147c0*/  MUFU.TANH R230, R30 ;  /* 0x0000001e00e67308 */ /* 0x0004620000002400 */
        /* <DEDUP_REMOVED lines=11> */
[----:B------:R-:W2:Y:S01]  /*14880*/  LDSM.16.M88.4 R4, [R213+0x2800] ;  /* 0x00280000d504783b */ /* 0x000ea20000000200 */
[----:B------:R-:W-:Y:S04]  /*14890*/  DEPBAR.LE SB0, 0x0 ;  /* 0x000080000000791a */ /* 0x000fe80000000000 */
[----:B------:R-:W-:Y:S02]  /*148a0*/  FMUL.FTZ R50, R50, c[0x0][0x320] ;  /* 0x0000c80032327a20 */ /* 0x000fe40000410000 */
[----:B------:R-:W-:Y:S01]  /*148b0*/  FMUL.FTZ R52, R52, c[0x0][0x320] ;  /* 0x0000c80034347a20 */ /* 0x000fe20000410000 */
[----:B------:R2:W2:Y:S01]  /*148c0*/  MUFU.TANH R194, R22 ;  /* 0x0000001600c27308 */ /* 0x0004a20000002400 */
[----:B------:R-:W-:Y:S01]  /*148d0*/  BAR.SYNC.DEFER_BLOCKING 0x0 ;  /* 0x0000000000007b1d */ /* 0x000fe20000010000 */
[-C--:B-1----:R-:W-:Y:S05]  /*148e0*/  HMMA.16816.F32.BF16 R68, R172, R8.reuse, R68 ;  /* 0x00000008ac44723c */ /* 0x082fea0000041844 */
[----:B------:R-:W-:Y:S02]  /*148f0*/  FMUL.FTZ R53, R53, c[0x0][0x320] ;  /* 0x0000c80035357a20 */ /* 0x000fe40000410000 */
[----:B------:R-:W-:Y:S01]  /*14900*/  FMUL.FTZ R54, R54, c[0x0][0x320] ;  /* 0x0000c80036367a20 */ /* 0x000fe20000410000 */
[----:B------:R1:W1:Y:S01]  /*14910*/  MUFU.TANH R186, R23 ;  /* 0x0000001700ba7308 */ /* 0x0002620000002400 */
[C---:B------:R-:W-:Y:S04]  /*14920*/  HMMA.16816.F32.BF16 R72, R188.reuse, R8, R72 ;  /* 0x00000008bc48723c */ /* 0x040fe80000041848 */
[----:B------:R-:W-:Y:S02]  /*14930*/  FMUL.FTZ R55, R55, c[0x0][0x320] ;  /* 0x0000c80037377a20 */ /* 0x000fe40000410000 */
[----:B------:R-:W-:Y:S02]  /*14940*/  FMUL.FTZ R56, R56, c[0x0][0x320] ;  /* 0x0000c80038387a20 */ /* 0x000fe40000410000 */
[-C--:B------:R-:W-:Y:S01]  /*14950*/  HMMA.16816.F32.BF16 R76, R188, R10.reuse, R76 ;  /* 0x0000000abc4c723c */ /* 0x080fe2000004184c */
[----:B------:R1:W1:Y:S03]  /*14960*/  MUFU.TANH R207, R24 ;  /* 0x0000001800cf7308 */ /* 0x0002660000002400 */
[----:B------:R-:W-:Y:S02]  /*14970*/  FMUL.FTZ R57, R57, c[0x0][0x320] ;  /* 0x0000c80039397a20 */ /* 0x000fe40000410000 */
[----:B------:R-:W-:Y:S02]  /*14980*/  FMUL.FTZ R59, R59, c[0x0][0x320] ;  /* 0x0000c8003b3b7a20 */ /* 0x000fe40000410000 */
[C---:B------:R-:W-:Y:S03]  /*14990*/  HMMA.16816.F32.BF16 R80, R172.reuse, R10, R80 ;  /* 0x0000000aac50723c */ /* 0x040fe60000041850 */
[----:B------:R1:W1:Y:S01]  /*149a0*/  MUFU.TANH R206, R25 ;  /* 0x0000001900ce7308 */ /* 0x0002620000002400 */
[----:B------:R-:W-:Y:S02]  /*149b0*/  FMUL.FTZ R60, R60, c[0x0][0x320] ;  /* 0x0000c8003c3c7a20 */ /* 0x000fe40000410000 */
[----:B------:R-:W-:Y:S02]  /*149c0*/  FMUL.FTZ R61, R61, c[0x0][0x320] ;  /* 0x0000c8003d3d7a20 */ /* 0x000fe40000410000 */
[-C--:B--2---:R-:W-:Y:S04]  /*149d0*/  HMMA.16816.F32.BF16 R84, R172, R4.reuse, R84 ;  /* 0x00000004ac54723c */ /* 0x084fe80000041854 */
        /* <DEDUP_REMOVED lines=8> */
[----:B------:R-:W-:Y:S01]  /*14a60*/  @P0 MOV R4, R250 ;  /* 0x000000fa00040202 */ /* 0x000fe20000000f00 */
[----:B------:R-:W-:Y:S02]  /*14a70*/  FMUL.FTZ R67, R67, c[0x0][0x320] ;  /* 0x0000c80043437a20 */ /* 0x000fe40000410000 */
[----:B------:R-:W-:Y:S01]  /*14a80*/  FMUL.FTZ R68, R68, c[0x0][0x320] ;  /* 0x0000c80044447a20 */ /* 0x000fe20000410000 */
[----:B------:R-:W-:Y:S01]  /*14a90*/  HMMA.16816.F32.BF16 R96, R172, R6, R96 ;  /* 0x00000006ac60723c */ /* 0x000fe20000041860 */
[----:B------:R2:W1:Y:S03]  /*14aa0*/  MUFU.TANH R12, R32 ;  /* 0x00000020000c7308 */ /* 0x0004660000002400 */
[----:B------:R-:W-:Y:S02]  /*14ab0*/  FMUL.FTZ R69, R69, c[0x0][0x320] ;  /* 0x0000c80045457a20 */ /* 0x000fe40000410000 */
[----:B------:R-:W-:Y:S02]  /*14ac0*/  FMUL.FTZ R70, R70, c[0x0][0x320] ;  /* 0x0000c80046467a20 */ /* 0x000fe40000410000 */
[----:B------:R-:W-:Y:S03]  /*14ad0*/  @P1 IMAD.HI.U32 R6, R226, c[0x0][0x2c8], RZ ;  /* 0x0000b200e2061a27 */ /* 0x000fe600078e00ff */
        /* <DEDUP_REMOVED lines=45> */
[----:B---3--:R-:W3:Y:S01]  /*14db0*/  LDL R14, [R1+0x18] ;  /* 0x00001800010e7983 */ /* 0x008ee20000100800 */
[----:B------:R-:W-:Y:S01]  /*14dc0*/  @P0 MOV R5, R15 ;  /* 0x0000000f00050202 */ /* 0x000fe20000000f00 */
[----:B------:R-:W-:Y:S02]  /*14dd0*/  FMUL.FTZ R62, R62, c[0x0][0x320] ;  /* 0x0000c8003e3e7a20 */ /* 0x000fe40000410000 */
[----:B------:R-:W-:Y:S02]  /*14de0*/  FMUL.FTZ R90, R90, c[0x0][0x320] ;  /* 0x0000c8005a5a7a20 */ /* 0x000fe40000410000 */
[----:B------:R2:W1:Y:S01]  /*14df0*/  MUFU.TANH R192, R41 ;  /* 0x0000002900c07308 */ /* 0x0004620000002400 */
[----:B------:R-:W-:Y:S04]  /*14e00*/  @P0 IMAD.WIDE.U32 R4, R2, 0x60, R4 ;  /* 0x0000006002040825 */ /* 0x000fe800078e0004 */
[----:B------:R-:W-:Y:S01]  /*14e10*/  FMUL.FTZ R94, R94, c[0x0][0x320] ;  /* 0x0000c8005e5e7a20 */ /* 0x000fe20000410000 */
[----:B------:R-:W-:Y:S01]  /*14e20*/  @P0 LEA R2, P2, R4, c[0x0][0x1c8], 0x1 ;  /* 0x0000720004020a11 */ /* 0x000fe200078408ff */
[----:B------:R-:W-:Y:S01]  /*14e30*/  FMUL.FTZ R95, R95, c[0x0][0x320] ;  /* 0x0000c8005f5f7a20 */ /* 0x000fe20000410000 */
[----:B------:R-:W-:Y:S02]  /*14e40*/  @P0 IADD3 R0, R5, R0, RZ ;  /* 0x0000000005000210 */ /* 0x000fe40007ffe0ff */
[----:B------:R2:W1:Y:S01]  /*14e50*/  MUFU.TANH R200, R42 ;  /* 0x0000002a00c87308 */ /* 0x0004620000002400 */
[----:B------:R-:W-:Y:S02]  /*14e60*/  @P0 IADD3 R10, P4, R2, UR6, RZ ;  /* 0x00000006020a0c10 */ /* 0x000fe4000ff9e0ff */
[----:B------:R-:W-:Y:S01]  /*14e70*/  @P0 LEA.HI.X R3, R4, c[0x0][0x1cc], R0, 0x1, P2 ;  /* 0x0000730004030a11 */ /* 0x000fe200010f0c00 */
[----:B------:R-:W-:Y:S01]  /*14e80*/  IMAD R0, R225, -0x60, RZ ;  /* 0xffffffa0e1007824 */ /* 0x000fe200078e02ff */
[----:B------:R-:W-:Y:S02]  /*14e90*/  @P0 IADD3 R8, P1, R10, UR6, RZ ;  /* 0x000000060a080c10 */ /* 0x000fe4000ff3e0ff */
[----:B------:R-:W-:Y:S01]  /*14ea0*/  @P0 IADD3.X R11, R3, UR7, RZ, P4, !PT ;  /* 0x00000007030b0c10 */ /* 0x000fe2000a7fe4ff */
[----:B------:R-:W-:Y:S01]  /*14eb0*/  @!PT LDS RZ, [RZ] ;  /* 0x00000000fffff984 */ /* 0x000fe20000000800 */
[----:B------:R-:W-:Y:S01]  /*14ec0*/  @!PT LDS RZ, [RZ] ;  /* 0x00000000fffff984 */ /* 0x000fe20000000800 */
[----:B------:R-:W-:Y:S01]  /*14ed0*/  @!PT LDS RZ, [RZ] ;  /* 0x00000000fffff984 */ /* 0x000fe20000000800 */
[----:B------:R1:W-:Y:S01]  /*14ee0*/  @P0 LDGSTS.E.BYPASS.LTC128B.128 [R227+0x3100], [R2.64], !P6 ;  /* 0x0310000002e30fae */ /* 0x0003e2000f101d4c */
[----:B------:R-:W-:Y:S01]  /*14ef0*/  MOV R5, R226 ;  /* 0x000000e200057202 */ /* 0x000fe20000000f00 */
[----:B------:R2:W1:Y:S01]  /*14f00*/  MUFU.TANH R199, R43 ;  /* 0x0000002b00c77308 */ /* 0x0004620000002400 */
[----:B------:R-:W-:Y:S02]  /*14f10*/  @P0 IADD3.X R9, R11, UR7, RZ, P1, !PT ;  /* 0x000000070b090c10 */ /* 0x000fe40008ffe4ff */
[----:B------:R-:W-:Y:S02]  /*14f20*/  @P3 SHF.R.U32.HI R5, RZ, c[0x0][0x2cc], R6 ;  /* 0x0000b300ff053a19 */ /* 0x000fe40000011606 */
[----:B------:R-:W-:Y:S01]  /*14f30*/  @P0 IADD3 R6, P3, R8, UR6, RZ ;  /* 0x0000000608060c10 */ /* 0x000fe2000ff7e0ff */
[----:B------:R2:W-:Y:S03]  /*14f40*/  @P0 LDGSTS.E.BYPASS.LTC128B.128 [R227+0x3900], [R10.64], !P6 ;  /* 0x039000000ae30fae */ /* 0x0005e6000f101d4c */
[----:B------:R-:W-:Y:S01]  /*14f50*/  @P0 IADD3.X R7, R9, UR7, RZ, P3, !PT ;  /* 0x0000000709070c10 */ /* 0x000fe20009ffe4ff */
[----:B------:R2:W2:Y:S04]  /*14f60*/  MUFU.TANH R185, R44 ;  /* 0x0000002c00b97308 */ /* 0x0004a80000002400 */
[----:B------:R2:W-:Y:S06]  /*14f70*/  @P0 LDGSTS.E.BYPASS.LTC128B.128 [R227+0x4100], [R8.64], !P6 ;  /* 0x0410000008e30fae */ /* 0x0005ec000f101d4c */
[----:B------:R3:W3:Y:S02]  /*14f80*/  MUFU.TANH R184, R45 ;  /* 0x0000002d00b87308 */ /* 0x0006e40000002400 */
[----:B------:R3:W-:Y:S01]  /*14f90*/  @P0 LDGSTS.E.BYPASS.LTC128B.128 [R227+0x4900], [R6.64], !P6 ;  /* 0x0490000006e30fae */ /* 0x0007e2000f101d4c */
[----:B-1----:R-:W-:Y:S04]  /*14fa0*/  @P0 IADD3 R2, P2, R6, UR6, RZ ;  /* 0x0000000606020c10 */ /* 0x002fe8000ff5e0ff */
[----:B------:R-:W-:Y:S03]  /*14fb0*/  @P0 IADD3.X R3, R7, UR7, RZ, P2, !PT ;  /* 0x0000000707030c10 */ /* 0x000fe600097fe4ff */
[----:B------:R1:W1:Y:S01]  /*14fc0*/  MUFU.TANH R197, R46 ;  /* 0x0000002e00c57308 */ /* 0x0002620000002400 */
[----:B------:R-:W1:Y:S08]  /*14fd0*/  SHFL.IDX PT, R4, R5, RZ, 0x1c1f ;  /* 0x001c1fff05047589 */ /* 0x000e7000000e0000 */
[----:B------:R1:W-:Y:S01]  /*14fe0*/  @P0 LDGSTS.E.BYPASS.LTC128B.128 [R227+0x5100], [R2.64], !P6 ;  /* 0x0510000002e30fae */ /* 0x0003e2000f101d4c */
[----:B------:R1:W1:Y:S01]  /*14ff0*/  MUFU.TANH R195, R47 ;  /* 0x0000002f00c37308 */ /* 0x0002620000002400 */
[----:B--2---:R-:W-:Y:S04]  /*15000*/  @P0 IADD3 R8, P1, R2, UR6, RZ ;  /* 0x0000000602080c10 */ /* 0x004fe8000ff3e0ff */
[----:B------:R-:W-:Y:S05]  /*15010*/  @P0 IADD3.X R9, R3, UR7, RZ, P1, !PT ;  /* 0x0000000703090c10 */ /* 0x000fea0008ffe4ff */
[----:B------:R-:W2:Y:S01]  /*15020*/  MUFU.TANH R48, R48 ;  /* 0x0000003000307308 */ /* 0x000ea20000002400 */
[----:B------:R1:W-:Y:S01]  /*15030*/  @P0 LDGSTS.E.BYPASS.LTC128B.128 [R227+0x5900], [R8.64], !P6 ;  /* 0x0590000008e30fae */ /* 0x0003e2000f101d4c */
[----:B------:R-:W-:Y:S07]  /*15040*/  PLOP3.LUT P0, PT, PT, PT, UP1, 0x40, 0x0 ;  /* 0x000000000000781c */ /* 0x000fee0003f0e818 */
[----:B------:R-:W0:Y:S01]  /*15050*/  LDGDEPBAR ;  /* 0x00000000000079af */ /* 0x000e220000000000 */
[----:B------:R-:W1:Y:S10]  /*15060*/  MUFU.TANH R49, R49 ;  /* 0x0000003100317308 */ /* 0x000e740000002400 */
[----:B------:R-:W1:Y:S10]  /*15070*/  MUFU.TANH R50, R50 ;  /* 0x0000003200327308 */ /* 0x000e740000002400 */
[----:B------:R1:W1:Y:S10]  /*15080*/  MUFU.TANH R35, R51 ;  /* 0x0000003300237308 */ /* 0x0002740000002400 */
[----:B------:R-:W1:Y:S10]  /*15090*/  MUFU.TANH R52, R52 ;  /* 0x0000003400347308 */ /* 0x000e740000002400 */
[----:B------:R-:W1:Y:S10]  /*150a0*/  MUFU.TANH R53, R53 ;  /* 0x0000003500357308 */ /* 0x000e740000002400 */
[----:B------:R-:W1:Y:S10]  /*150b0*/  MUFU.TANH R54, R54 ;  /* 0x0000003600367308 */ /* 0x000e740000002400 */
[----:B------:R-:W1:Y:S10]  /*150c0*/  MUFU.TANH R55, R55 ;  /* 0x0000003700377308 */ /* 0x000e740000002400 */
[----:B------:R1:W1:Y:S10]  /*150d0*/  MUFU.TANH R168, R56 ;  /* 0x0000003800a87308 */ /* 0x0002740000002400 */
[----:B------:R1:W1:Y:S10]  /*150e0*/  MUFU.TANH R56, R57 ;  /* 0x0000003900387308 */ /* 0x0002740000002400 */
[----:B------:R1:W1:Y:S10]  /*150f0*/  MUFU.TANH R180, R58 ;  /* 0x0000003a00b47308 */ /* 0x0002740000002400 */
[----:B------:R1:W1:Y:S10]  /*15100*/  MUFU.TANH R179, R59 ;  /* 0x0000003b00b37308 */ /* 0x0002740000002400 */
        /* <DEDUP_REMOVED lines=9> */
[----:B------:R-:W2:Y:S10]  /*151a0*/  MUFU.TANH R69, R69 ;  /* 0x0000004500457308 */ /* 0x000eb40000002400 */
[----:B------:R-:W2:Y:S01]  /*151b0*/  MUFU.TANH R70, R70 ;  /* 0x0000004600467308 */ /* 0x000ea20000002400 */
[C---:B---3--:R-:W-:Y:S02]  /*151c0*/  IADD3 R7, -R14.reuse, 0x1, R0 ;  /* 0x000000010e077810 */ /* 0x048fe40007ffe100 */
[----:B-1----:R-:W-:Y:S02]  /*151d0*/  IADD3 R8, -R14, R0, RZ ;  /* 0x000000000e087210 */ /* 0x002fe40007ffe1ff */
[----:B------:R-:W-:Y:S05]  /*151e0*/  IADD3 R7, R7, c[0x0][0x1d0], RZ ;  /* 0x0000740007077a10 */ /* 0x000fea0007ffe0ff */
[----:B------:R-:W1:Y:S01]  /*151f0*/  MUFU.TANH R71, R71 ;  /* 0x0000004700477308 */ /* 0x000e620000002400 */
[----:B------:R-:W-:Y:S04]  /*15200*/  IADD3 R7, R7, -c[0x0][0x168], RZ ;  /* 0x80005a0007077a10 */ /* 0x000fe80007ffe0ff */
[C---:B------:R-:W-:Y:S02]  /*15210*/  IADD3 R6, R7.reuse, c[0x0][0x328], RZ ;  /* 0x0000ca0007067a10 */ /* 0x040fe40007ffe0ff */
[----:B------:R-:W-:Y:S03]  /*15220*/  IADD3 R7, R7, UR11, RZ ;  /* 0x0000000b07077c10 */ /* 0x000fe6000fffe0ff */
[----:B------:R-:W3:Y:S01]  /*15230*/  MUFU.TANH R72, R72 ;  /* 0x0000004800487308 */ /* 0x000ee20000002400 */
[-C--:B------:R-:W-:Y:S02]  /*15240*/  IADD3 R3, R6, R4.reuse, RZ ;  /* 0x0000000406037210 */ /* 0x080fe40007ffe0ff */
[----:B------:R-:W-:Y:S07]  /*15250*/  IADD3 R2, R7, R4, RZ ;  /* 0x0000000407027210 */ /* 0x000fee0007ffe0ff */
        /* <DEDUP_REMOVED lines=42> */
.L_x_190:
[----:B------:R-:W-:Y:S04]  /*15500*/  MOV R9, c[0x0][0x32c] ;  /* 0x0000cb0000097a02 */ /* 0x000fe80000000f00 */
[----:B------:R-:W-:Y:S11]  /*15510*/  ISETP.NE.AND P0, PT, R9, 0x1, PT ;  /* 0x000000010900780c */ /* 0x000ff60003f05270 */
[----:B------:R-:W-:Y:S02]  /*15520*/  @!UPT UIADD3 URZ, URZ, URZ, URZ ;  /* 0x0000003f3f3ff290 */ /* 0x000fe4000fffe03f */
[----:B------:R-:W-:Y:S05]  /*15530*/  @P0 IMAD.HI.U32 R9, R4, c[0x0][0x330], RZ ;  /* 0x0000cc0004090a27 */ /* 0x000fea00078e00ff */
[----:B------:R-:W-:Y:S02]  /*15540*/  @P0 SHF.R.U32.HI R4, RZ, c[0x0][0x334], R9 ;  /* 0x0000cd00ff040a19 */ /* 0x000fe40000011609 */
.L_x_191:
[----:B------:R-:W-:Y:S05]  /*15550*/  BSYNC B0 ;  /* 0x0000000000007941 */ /* 0x000fea0003800000 */
.L_x_189:
[----:B------:R-:W-:Y:S05]  /*15560*/  IMAD R4, R4, c[0x0][0x32c], R8 ;  /* 0x0000cb0004047a24 */ /* 0x000fea00078e0208 */
[----:B------:R-:W-:Y:S02]  /*15570*/  IADD3 R9, R4, c[0x0][0x32c], RZ ;  /* 0x0000cb0004097a10 */ /* 0x000fe40007ffe0ff */
[----:B------:R-:W-:Y:S02]  /*15580*/  IMNMX R2, R2, R4, !PT ;  /* 0x0000000402027217 */ /* 0x000fe40007800200 */
[----:B------:R-:W-:Y:S02]  /*15590*/  IMNMX R3, R3, R9, PT ;  /* 0x0000000903037217 */ /* 0x000fe40003800200 */
.L_x_188:
        /* <DEDUP_REMOVED lines=108> */
[----:B------:R-:W-:Y:S04]  /*15c60*/  ISETP.LT.OR P0, PT, R3, 0x1, P0 ;  /* 0x000000010300780c */ /* 0x000fe80000701670 */
        /* <DEDUP_REMOVED lines=25> */
.L_x_194:
[----:B------:R-:W-:Y:S04]  /*15e00*/  MOV R26, c[0x0][0x32c] ;  /* 0x0000cb00001a7a02 */ /* 0x000fe80000000f00 */
[----:B------:R-:W-:Y:S11]  /*15e10*/  ISETP.NE.AND P0, PT, R26, 0x1, PT ;  /* 0x000000011a00780c */ /* 0x000ff60003f05270 */
[----:B------:R-:W-:Y:S02]  /*15e20*/  @!UPT UIADD3 URZ, URZ, URZ, URZ ;  /* 0x0000003f3f3ff290 */ /* 0x000fe4000fffe03f */
[----:B------:R-:W-:Y:S05]  /*15e30*/  @P0 IMAD.HI.U32 R26, R3, c[0x0][0x330], RZ ;  /* 0x0000cc00031a0a27 */ /* 0x000fea00078e00ff */
[----:B------:R-:W-:Y:S02]  /*15e40*/  @P0 SHF.R.U32.HI R3, RZ, c[0x0][0x334], R26 ;  /* 0x0000cd00ff030a19 */ /* 0x000fe4000001161a */
.L_x_195:
[----:B------:R-:W-:Y:S05]  /*15e50*/  BSYNC B0 ;  /* 0x0000000000007941 */ /* 0x000fea0003800000 */
.L_x_193:
[----:B------:R-:W-:Y:S05]  /*15e60*/  IMAD R3, R3, c[0x0][0x32c], R8 ;  /* 0x0000cb0003037a24 */ /* 0x000fea00078e0208 */
[----:B------:R-:W-:Y:S02]  /*15e70*/  IADD3 R26, R3, c[0x0][0x32c], RZ ;  /* 0x0000cb00031a7a10 */ /* 0x000fe40007ffe0ff */
[----:B------:R-:W-:Y:S02]  /*15e80*/  IMNMX R0, R0, R3, !PT ;  /* 0x0000000300007217 */ /* 0x000fe40007800200 */
[----:B------:R-:W-:Y:S02]  /*15e90*/  IMNMX R2, R2, R26, PT ;  /* 0x0000001a02027217 */ /* 0x000fe40003800200 */
.L_x_192:
        /* <DEDUP_REMOVED lines=111> */
.L_x_198:
[----:B------:R-:W-:Y:S04]  /*16590*/  MOV R26, c[0x0][0x32c] ;  /* 0x0000cb00001a7a02 */ /* 0x000fe80000000f00 */
[----:B------:R-:W-:Y:S11]  /*165a0*/  ISETP.NE.AND P0, PT, R26, 0x1, PT ;  /* 0x000000011a00780c */ /* 0x000ff60003f05270 */
[----:B------:R-:W-:Y:S02]  /*165b0*/  @!UPT UIADD3 URZ, URZ, URZ, URZ ;  /* 0x0000003f3f3ff290 */ /* 0x000fe4000fffe03f */
[----:B------:R-:W-:Y:S05]  /*165c0*/  @P0 IMAD.HI.U32 R26, R3, c[0x0][0x330], RZ ;  /* 0x0000cc00031a0a27 */ /* 0x000fea00078e00ff */
[----:B------:R-:W-:Y:S02]  /*165d0*/  @P0 SHF.R.U32.HI R3, RZ, c[0x0][0x334], R26 ;  /* 0x0000cd00ff030a19 */ /* 0x000fe4000001161a */
.L_x_199:
[----:B------:R-:W-:Y:S05]  /*165e0*/  BSYNC B0 ;  /* 0x0000000000007941 */ /* 0x000fea0003800000 */
.L_x_197:
[----:B------:R-:W-:Y:S05]  /*165f0*/  IMAD R3, R3, c[0x0][0x32c], R8 ;  /* 0x0000cb0003037a24 */ /* 0x000fea00078e0208 */
[----:B------:R-:W-:Y:S02]  /*16600*/  IADD3 R26, R3, c[0x0][0x32c], RZ ;  /* 0x0000cb00031a7a10 */ /* 0x000fe40007ffe0ff */
[----:B------:R-:W-:Y:S02]  /*16610*/  IMNMX R0, R0, R3, !PT ;  /* 0x0000000300007217 */ /* 0x000fe40007800200 */
[----:B------:R-:W-:Y:S02]  /*16620*/  IMNMX R2, R2, R26, PT ;  /* 0x0000001a02027217 */ /* 0x000fe40003800200 */
.L_x_196:
        /* <DEDUP_REMOVED lines=111> */
.L_x_202:
[----:B------:R-:W-:Y:S04]  /*16d20*/  MOV R5, c[0x0][0x32c] ;  /* 0x0000cb0000057a02 */ /* 0x000fe80000000f00 */
[----:B------:R-:W-:Y:S11]  /*16d30*/  ISETP.NE.AND P0, PT, R5, 0x1, PT ;  /* 0x000000010500780c */ /* 0x000ff60003f05270 */
[----:B------:R-:W-:Y:S02]  /*16d40*/  @!UPT UIADD3 URZ, URZ, URZ, URZ ;  /* 0x0000003f3f3ff290 */ /* 0x000fe4000fffe03f */
[----:B------:R-:W-:Y:S05]  /*16d50*/  @P0 IMAD.HI.U32 R5, R3, c[0x0][0x330], RZ ;  /* 0x0000cc0003050a27 */ /* 0x000fea00078e00ff */
[----:B------:R-:W-:Y:S02]  /*16d60*/  @P0 SHF.R.U32.HI R3, RZ, c[0x0][0x334], R5 ;  /* 0x0000cd00ff030a19 */ /* 0x000fe40000011605 */
.L_x_203:
[----:B------:R-:W-:Y:S05]  /*16d70*/  BSYNC B0 ;  /* 0x0000000000007941 */ /* 0x000fea0003800000 */
.L_x_201:
[----:B------:R-:W-:Y:S05]  /*16d80*/  IMAD R8, R3, c[0x0][0x32c], R8 ;  /* 0x0000cb0003087a24 */ /* 0x000fea00078e0208 */
[----:B------:R-:W-:Y:S02]  /*16d90*/  IADD3 R3, R8, c[0x0][0x32c], RZ ;  /* 0x0000cb0008037a10 */ /* 0x000fe40007ffe0ff */
[----:B------:R-:W-:Y:S02]  /*16da0*/  IMNMX R0, R0, R8, !PT ;  /* 0x0000000800007217 */ /* 0x000fe40007800200 */
[----:B------:R-:W-:Y:S02]  /*16db0*/  IMNMX R2, R2, R3, PT ;  /* 0x0000000302027217 */ /* 0x000fe40003800200 */
.L_x_200:
        /* <DEDUP_REMOVED lines=71> */
[----:B------:R-:W-:Y:S02]  /*17230*/  FMNMX.FTZ R72, R234, R72, !PT ;  /* 0x00000048ea487209 */ /* 0x000fe40007810000 */
[----:B------:R-:W-:Y:S02]  /*17240*/  FSEL R168, R199, -INF , !P0 ;  /* 0xff800000c7a87808 */ /* 0x000fe40004000000 */
        /* <DEDUP_REMOVED lines=65> */
[----:B------:R-:W-:Y:S02]  /*17660*/  FMNMX.FTZ R4, R48, R4, !PT ;  /* 0x0000000430047209 */ /* 0x000fe40007810000 */
[----:B------:R-:W-:Y:S01]  /*17670*/  FMNMX.FTZ R71, R3, R71, !PT ;  /* 0x0000004703477209 */ /* 0x000fe20007810000 */
[--C-:B------:R-:W-:Y:S01]  /*17680*/  FFMA.FTZ R3, R32, c[0x0][0x2d0], -R74.reuse ;  /* 0x0000b40020037a23 */ /* 0x100fe2000001084a */
[----:B------:R-:W-:Y:S01]  /*17690*/  FMNMX.FTZ R4, R49, R4, !PT ;  /* 0x0000000431047209 */ /* 0x000fe20007810000 */
[--C-:B------:R-:W-:Y:S01]  /*176a0*/  FFMA.FTZ R16, R43, c[0x0][0x2d0], -R74.reuse ;  /* 0x0000b4002b107a23 */ /* 0x100fe2000001084a */
[----:B------:R-:W-:Y:S01]  /*176b0*/  ISETP.LT.OR P0, PT, R2, 0x49, P0 ;  /* 0x000000490200780c */ /* 0x000fe20000701670 */
[----:B------:R1:W-:Y:S01]  /*176c0*/  MUFU.EX2 R248, R3 ;  /* 0x0000000300f87308 */ /* 0x0003e20000000800 */
[----:B------:R-:W-:Y:S01]  /*176d0*/  FMNMX.FTZ R5, R25, R5, !PT ;  /* 0x0000000519057209 */ /* 0x000fe20007810000 */
[----:B------:R-:W-:Y:S01]  /*176e0*/  FMUL.FTZ R75, R71, c[0x0][0x2d0] ;  /* 0x0000b400474b7a20 */ /* 0x000fe20000410000 */
        /* <DEDUP_REMOVED lines=16> */
[----:B------:R-:W-:Y:S02]  /*177f0*/  ISETP.GT.AND P4, PT, R0, 0x59, !P4 ;  /* 0x000000590000780c */ /* 0x000fe40006784270 */
[----:B------:R-:W-:Y:S02]  /*17800*/  ISETP.NE.AND P1, PT, R10, RZ, PT ;  /* 0x000000ff0a00720c */ /* 0x000fe40003f25270 */
[----:B------:R-:W-:Y:S02]  /*17810*/  ISETP.NE.AND P3, PT, R9, RZ, PT ;  /* 0x000000ff0900720c */ /* 0x000fe40003f65270 */
[----:B------:R-:W-:Y:S01]  /*17820*/  ISETP.GT.AND P0, PT, R0, 0x49, !P1 ;  /* 0x000000490000780c */ /* 0x000fe20004f04270 */
[----:B------:R2:W3:Y:S01]  /*17830*/  MUFU.EX2 R93, R3 ;  /* 0x00000003005d7308 */ /* 0x0004e20000000800 */
[----:B------:R-:W-:Y:S02]  /*17840*/  FMNMX.FTZ R4, R189, R4, !PT ;  /* 0x00000004bd047209 */ /* 0x000fe40007810000 */
[----:B------:R-:W-:Y:S02]  /*17850*/  FSETP.NEU.FTZ.AND P1, PT, R71, -INF , PT ;  /* 0xff8000004700780b */ /* 0x000fe40003f3d000 */
[----:B------:R-:W-:Y:S02]  /*17860*/  FMNMX.FTZ R4, R191, R4, !PT ;  /* 0x00000004bf047209 */ /* 0x000fe40007810000 */
        /* <DEDUP_REMOVED lines=10> */
[----:B------:R-:W-:Y:S02]  /*17910*/  FMNMX.FTZ R4, R229, R4, !PT ;  /* 0x00000004e5047209 */ /* 0x000fe40007810000 */
[----:B------:R-:W-:Y:S01]  /*17920*/  FMNMX.FTZ R5, R180, R5, !PT ;  /* 0x00000005b4057209 */ /* 0x000fe20007810000 */
[--C-:B--2---:R-:W-:Y:S01]  /*17930*/  FFMA.FTZ R3, R29, c[0x0][0x2d0], -R75.reuse ;  /* 0x0000b4001d037a23 */ /* 0x104fe2000001084b */
[----:B------:R-:W-:Y:S02]  /*17940*/  FMNMX.FTZ R4, R237, R4, !PT ;  /* 0x00000004ed047209 */ /* 0x000fe40007810000 */
[----:B------:R-:W-:Y:S02]  /*17950*/  ISETP.LT.OR P0, PT, R2, 0x4a, P0 ;  /* 0x0000004a0200780c */ /* 0x000fe40000701670 */
[----:B------:R-:W-:Y:S01]  /*17960*/  ISETP.GT.AND P3, PT, R0, 0x50, !P3 ;  /* 0x000000500000780c */ /* 0x000fe20005f64270 */
[----:B------:R2:W-:Y:S01]  /*17970*/  MUFU.EX2 R92, R3 ;  /* 0x00000003005c7308 */ /* 0x0005e20000000800 */
[----:B------:R-:W-:Y:S02]  /*17980*/  FMNMX.FTZ R4, R238, R4, !PT ;  /* 0x00000004ee047209 */ /* 0x000fe40007810000 */
[----:B------:R-:W-:Y:S02]  /*17990*/  FMNMX.FTZ R5, R179, R5, !PT ;  /* 0x00000005b3057209 */ /* 0x000fe40007810000 */
[----:B------:R-:W-:Y:S02]  /*179a0*/  FMNMX.FTZ R4, R239, R4, !PT ;  /* 0x00000004ef047209 */ /* 0x000fe40007810000 */
[----:B------:R-:W-:Y:S02]  /*179b0*/  FMNMX.FTZ R5, R178, R5, !PT ;  /* 0x00000005b2057209 */ /* 0x000fe40007810000 */
[----:B------:R-:W-:Y:S02]  /*179c0*/  FMNMX.FTZ R4, R240, R4, !PT ;  /* 0x00000004f0047209 */ /* 0x000fe40007810000 */
[----:B------:R-:W-:Y:S02]  /*179d0*/  FMNMX.FTZ R5, R185, R5, !PT ;  /* 0x00000005b9057209 */ /* 0x000fe40007810000 */
[----:B------:R-:W-:Y:S01]  /*179e0*/  FSEL R183, R79, -INF , !P0 ;  /* 0xff8000004fb77808 */ /* 0x000fe20004000000 */
[----:B------:R-:W4:Y:S01]  /*179f0*/  SHFL.BFLY PT, R7, R4, 0x2, 0x1f ;  /* 0x0c401f0004077f89 */ /* 0x000f2200000e0000 */
[----:B------:R-:W-:Y:S02]  /*17a00*/  FMNMX.FTZ R5, R199, R5, !PT ;  /* 0x00000005c7057209 */ /* 0x000fe40007810000 */
[----:B------:R-:W-:Y:S02]  /*17a10*/  ISETP.NE.AND P0, PT, R27, RZ, PT ;  /* 0x000000ff1b00720c */ /* 0x000fe40003f05270 */
[----:B------:R-:W-:Y:S02]  /*17a20*/  FMNMX.FTZ R5, R201, R5, !PT ;  /* 0x00000005c9057209 */ /* 0x000fe40007810000 */
[----:B------:R-:W-:Y:S02]  /*17a30*/  ISETP.GT.AND P0, PT, R0, 0x51, !P0 ;  /* 0x000000510000780c */ /* 0x000fe40004704270 */
[----:B------:R-:W-:Y:S02]  /*17a40*/  ISETP.LT.OR P3, PT, R2, 0x51, P3 ;  /* 0x000000510200780c */ /* 0x000fe40001f61670 */
[----:B--2---:R-:W-:Y:S02]  /*17a50*/  FMNMX.FTZ R3, R192, R5, !PT ;  /* 0x00000005c0037209 */ /* 0x004fe40007810000 */
[C---:B------:R-:W-:Y:S02]  /*17a60*/  ISETP.LT.OR P0, PT, R2.reuse, 0x52, P0 ;  /* 0x000000520200780c */ /* 0x040fe40000701670 */
[----:B------:R-:W-:Y:S01]  /*17a70*/  FMNMX.FTZ R0, R183, R3, !PT ;  /* 0x00000003b7007209 */ /* 0x000fe20007810000 */
[--C-:B------:R-:W-:Y:S01]  /*17a80*/  FFMA.FTZ R3, R33, c[0x0][0x2d0], -R75.reuse ;  /* 0x0000b40021037a23 */ /* 0x100fe2000001084b */
[----:B------:R-:W-:Y:S01]  /*17a90*/  FSEL R195, R91, -INF , !P0 ;  /* 0xff8000005bc37808 */ /* 0x000fe20004000000 */
[----:B------:R-:W-:Y:S01]  /*17aa0*/  MUFU.EX2 R33, R16 ;  /* 0x0000001000217308 */ /* 0x000fe20000000800 */
[----:B------:R-:W-:Y:S02]  /*17ab0*/  ISETP.LT.OR P0, PT, R2, 0x5a, P4 ;  /* 0x0000005a0200780c */ /* 0x000fe40002701670 */
[----:B------:R-:W-:Y:S02]  /*17ac0*/  FSEL R193, R78, -INF , !P3 ;  /* 0xff8000004ec17808 */ /* 0x000fe40005800000 */
[----:B------:R-:W-:Y:S02]  /*17ad0*/  FSEL R73, R57, -INF , !P0 ;  /* 0xff80000039497808 */ /* 0x000fe40004000000 */
[----:B---3--:R-:W-:Y:S02]  /*17ae0*/  F2FP.BF16.PACK_AB R78, R93, R248 ;  /* 0x000000f85d4e723e */ /* 0x008fe400000010ff */
[----:B----4-:R-:W-:Y:S01]  /*17af0*/  FMNMX.FTZ R4, R4, R7, !PT ;  /* 0x0000000704047209 */ /* 0x010fe20007810000 */
[----:B------:R2:W3:Y:S01]  /*17b00*/  MUFU.EX2 R60, R3 ;  /* 0x00000003003c7308 */ /* 0x0004e20000000800 */
[----:B------:R-:W-:Y:S01]  /*17b10*/  ISETP.LT.OR P3, PT, R2, 0x59, P5 ;  /* 0x000000590200780c */ /* 0x000fe20002f61670 */
[--C-:B------:R-:W-:Y:S01]  /*17b20*/  FFMA.FTZ R2, R37, c[0x0][0x2d0], -R75.reuse ;  /* 0x0000b40025027a23 */ /* 0x100fe2000001084b */
[----:B-1----:R-:W-:Y:S01]  /*17b30*/  F2FP.BF16.PACK_AB R76, R61, R233 ;  /* 0x000000e93d4c723e */ /* 0x002fe200000010ff */
[----:B------:R-:W1:Y:S01]  /*17b40*/  SHFL.BFLY PT, R70, R4, 0x1, 0x1f ;  /* 0x0c201f0004467f89 */ /* 0x000e6200000e0000 */
[----:B------:R-:W-:Y:S02]  /*17b50*/  FSEL R197, R59, -INF , !P3 ;  /* 0xff8000003bc57808 */ /* 0x000fe40005800000 */
[----:B------:R-:W-:Y:S03]  /*17b60*/  FMNMX.FTZ R0, R193, R0, !PT ;  /* 0x00000000c1007209 */ /* 0x000fe60007810000 */
[----:B------:R4:W-:Y:S01]  /*17b70*/  MUFU.EX2 R249, R2 ;  /* 0x0000000200f97308 */ /* 0x0009e20000000800 */
[----:B------:R-:W-:Y:S04]  /*17b80*/  FMNMX.FTZ R0, R195, R0, !PT ;  /* 0x00000000c3007209 */ /* 0x000fe80007810000 */
[----:B------:R-:W-:Y:S04]  /*17b90*/  FMNMX.FTZ R0, R197, R0, !PT ;  /* 0x00000000c5007209 */ /* 0x000fe80007810000 */
[----:B------:R-:W-:Y:S01]  /*17ba0*/  FMNMX.FTZ R0, R73, R0, !PT ;  /* 0x0000000049007209 */ /* 0x000fe20007810000 */
[----:B------:R-:W-:Y:S01]  /*17bb0*/  MUFU.EX2 R57, R12 ;  /* 0x0000000c00397308 */ /* 0x000fe20000000800 */
[--C-:B--2---:R-:W-:Y:S01]  /*17bc0*/  FFMA.FTZ R3, R38, c[0x0][0x2d0], -R75.reuse ;  /* 0x0000b40026037a23 */ /* 0x104fe2000001084b */
[----:B---3--:R-:W-:Y:S02]  /*17bd0*/  F2FP.BF16.PACK_AB R77, R60, R92 ;  /* 0x0000005c3c4d723e */ /* 0x008fe400000010ff */
[----:B-1----:R-:W-:Y:S06]  /*17be0*/  FMNMX.FTZ R70, R4, R70, !PT ;  /* 0x0000004604467209 */ /* 0x002fec0007810000 */
[----:B------:R1:W2:Y:S01]  /*17bf0*/  MUFU.EX2 R246, R3 ;  /* 0x0000000300f67308 */ /* 0x0002a20000000800 */
[C---:B------:R-:W-:Y:S01]  /*17c00*/  FSETP.NEU.FTZ.AND P0, PT, R70.reuse, -INF , PT ;  /* 0xff8000004600780b */ /* 0x040fe20003f1d000 */
[----:B------:R-:W-:Y:S01]  /*17c10*/  FMUL.FTZ R96, R70, c[0x0][0x2d0] ;  /* 0x0000b40046607a20 */ /* 0x000fe20000410000 */
[----:B----4-:R-:W3:Y:S04]  /*17c20*/  SHFL.BFLY PT, R2, R0, 0x2, 0x1f ;  /* 0x0c401f0000027f89 */ /* 0x010ee800000e0000 */
[----:B------:R-:W-:Y:S05]  /*17c30*/  FSEL R96, R96, RZ, P0 ;  /* 0x000000ff60607208 */ /* 0x000fea0000000000 */
[--C-:B------:R-:W-:Y:S02]  /*17c40*/  FFMA.FTZ R4, R36, c[0x0][0x2d0], -R96.reuse ;  /* 0x0000b40024047a23 */ /* 0x100fe40000010860 */
[--C-:B------:R-:W-:Y:S02]  /*17c50*/  FFMA.FTZ R32, R45, c[0x0][0x2d0], -R96.reuse ;  /* 0x0000b4002d207a23 */ /* 0x100fe40000010860 */
[----:B------:R-:W-:Y:S01]  /*17c60*/  MUFU.EX2 R243, R4 ;  /* 0x0000000400f37308 */ /* 0x000fe20000000800 */
[--C-:B-1----:R-:W-:Y:S01]  /*17c70*/  FFMA.FTZ R3, R26, c[0x0][0x2d0], -R96.reuse ;  /* 0x0000b4001a037a23 */ /* 0x102fe20000010860 */
[----:B--2---:R-:W-:Y:S08]  /*17c80*/  F2FP.BF16.PACK_AB R79, R246, R249 ;  /* 0x000000f9f64f723e */ /* 0x004ff000000010ff */
[----:B------:R1:W-:Y:S02]  /*17c90*/  MUFU.EX2 R86, R3 ;  /* 0x0000000300567308 */ /* 0x0003e40000000800 */
[--C-:B-1----:R-:W-:Y:S02]  /*17ca0*/  FFMA.FTZ R3, R28, c[0x0][0x2d0], -R96.reuse ;  /* 0x0000b4001c037a23 */ /* 0x102fe40000010860 */
[----:B------:R-:W-:Y:S06]  /*17cb0*/  FFMA.FTZ R28, R47, c[0x0][0x2d0], -R75 ;  /* 0x0000b4002f1c7a23 */ /* 0x000fec000001084b */
[----:B------:R1:W2:Y:S10]  /*17cc0*/  MUFU.EX2 R244, R3 ;  /* 0x0000000300f47308 */ /* 0x0002b40000000800 */
[----:B------:R-:W-:Y:S01]  /*17cd0*/  MUFU.EX2 R63, R28 ;  /* 0x0000001c003f7308 */ /* 0x000fe20000000800 */
[----:B-1----:R-:W-:Y:S01]  /*17ce0*/  FFMA.FTZ R3, R35, c[0x0][0x2d0], -R96 ;  /* 0x0000b40023037a23 */ /* 0x002fe20000010860 */
[----:B--2---:R-:W-:Y:S08]  /*17cf0*/  F2FP.BF16.PACK_AB R64, R244, R86 ;  /* 0x00000056f440723e */ /* 0x004ff000000010ff */
[----:B------:R3:W-:Y:S02]  /*17d00*/  MUFU.EX2 R52, R3 ;  /* 0x0000000300347308 */ /* 0x0007e40000000800 */
[----:B---3--:R-:W-:Y:S01]  /*17d10*/  FMNMX.FTZ R3, R0, R2, !PT ;  /* 0x0000000200037209 */ /* 0x008fe20007810000 */
[----:B------:R-:W-:Y:S01]  /*17d20*/  FFMA.FTZ R2, R39, c[0x0][0x2d0], -R74 ;  /* 0x0000b40027027a23 */ /* 0x000fe2000001084a */
[----:B------:R-:W-:Y:S01]  /*17d30*/  FSEL R0, R72, RZ, P2 ;  /* 0x000000ff48007208 */ /* 0x000fe20001000000 */
[----:B------:R-:W-:Y:S05]  /*17d40*/  LDSM.16.MT88.4 R36, [R212+0x100] ;  /* 0x00010000d424783b */ /* 0x000fea0000004200 */
[----:B------:R1:W-:Y:S01]  /*17d50*/  MUFU.EX2 R80, R2 ;  /* 0x0000000200507308 */ /* 0x0003e20000000800 */
[----:B------:R-:W-:Y:S04]  /*17d60*/  FADD.FTZ R0, -R0, R100 ;  /* 0x0000006400007221 */ /* 0x000fe80000010100 */
[----:B------:R-:W-:Y:S01]  /*17d70*/  FMUL.FTZ R0, R0, c[0x0][0x2d0] ;  /* 0x0000b40000007a20 */ /* 0x000fe20000410000 */
[----:B------:R-:W2:Y:S04]  /*17d80*/  SHFL.BFLY PT, R4, R3, 0x1, 0x1f ;  /* 0x0c201f0003047f89 */ /* 0x000ea800000e0000 */
[----:B------:R3:W4:Y:S01]  /*17d90*/  MUFU.EX2 R69, R0 ;  /* 0x0000000000457308 */ /* 0x0007220000000800 */
[----:B-1----:R-:W-:Y:S05]  /*17da0*/  FSEL R2, R71, RZ, P1 ;  /* 0x000000ff47027208 */ /* 0x002fea0000800000 */
[----:B------:R-:W-:Y:S01]  /*17db0*/  FADD.FTZ R2, -R2, R101 ;  /* 0x0000006502027221 */ /* 0x000fe20000010100 */
[----:B--2---:R-:W-:Y:S03]  /*17dc0*/  FMNMX.FTZ R3, R3, R4, !PT ;  /* 0x0000000403037209 */ /* 0x004fe60007810000 */
[----:B------:R-:W-:Y:S01]  /*17dd0*/  FMUL.FTZ R2, R2, c[0x0][0x2d0] ;  /* 0x0000b40002027a20 */ /* 0x000fe20000410000 */
[----:B---3--:R-:W-:Y:S01]  /*17de0*/  FSEL R0, R70, RZ, P0 ;  /* 0x000000ff46007208 */ /* 0x008fe20000000000 */
[----:B----4-:R-:W-:Y:S01]  /*17df0*/  FMUL.FTZ R16, R69, R116 ;  /* 0x0000007445107220 */ /* 0x010fe20000410000 */
[C---:B------:R-:W-:Y:S01]  /*17e00*/  FSETP.NEU.FTZ.AND P0, PT, R3.reuse, -INF , PT ;  /* 0xff8000000300780b */ /* 0x040fe20003f1d000 */
[----:B------:R-:W1:Y:S01]  /*17e10*/  MUFU.EX2 R68, R2 ;  /* 0x0000000200447308 */ /* 0x000e620000000800 */
[----:B------:R-:W-:Y:S02]  /*17e20*/  FMUL.FTZ R97, R3, c[0x0][0x2d0] ;  /* 0x0000b40003617a20 */ /* 0x000fe40000410000 */
[----:B------:R-:W-:Y:S02]  /*17e30*/  FADD.FTZ R0, -R0, R102 ;  /* 0x0000006600007221 */ /* 0x000fe40000010100 */
[----:B------:R-:W-:Y:S01]  /*17e40*/  FMUL.FTZ R5, R69, R105 ;  /* 0x0000006945057220 */ /* 0x000fe20000410000 */
[----:B------:R-:W-:Y:S01]  /*17e50*/  FSEL R97, R97, RZ, P0 ;  /* 0x000000ff61617208 */ /* 0x000fe20000000000 */
[----:B------:R-:W-:Y:S02]  /*17e60*/  FMUL.FTZ R0, R0, c[0x0][0x2d0] ;  /* 0x0000b40000007a20 */ /* 0x000fe40000410000 */
[----:B------:R-:W-:Y:S02]  /*17e70*/  FMUL.FTZ R17, R69, R117 ;  /* 0x0000007545117220 */ /* 0x000fe40000410000 */
[----:B------:R2:W3:Y:S01]  /*17e80*/  MUFU.EX2 R2, R0 ;  /* 0x0000000000027308 */ /* 0x0004e20000000800 */
[----:B------:R-:W-:Y:S02]  /*17e90*/  FFMA.FTZ R4, R24, c[0x0][0x2d0], -R97 ;  /* 0x0000b40018047a23 */ /* 0x000fe40000010861 */
[----:B------:R-:W-:Y:S02]  /*17ea0*/  IMAD.MOV.U32 R117, RZ, RZ, R57 ;  /* 0x000000ffff757224 */ /* 0x000fe400078e0039 */
[--C-:B------:R-:W-:Y:S02]  /*17eb0*/  FFMA.FTZ R58, R58, c[0x0][0x2d0], -R97.reuse ;  /* 0x0000b4003a3a7a23 */ /* 0x100fe40000010861 */
[----:B------:R-:W-:Y:S02]  /*17ec0*/  FFMA.FTZ R62, R62, c[0x0][0x2d0], -R97 ;  /* 0x0000b4003e3e7a23 */ /* 0x000fe40000010861 */
[----:B------:R-:W-:Y:S01]  /*17ed0*/  FFMA.FTZ R24, R44, c[0x0][0x2d0], -R75 ;  /* 0x0000b4002c187a23 */ /* 0x000fe2000001084b */
[----:B------:R4:W-:Y:S01]  /*17ee0*/  MUFU.EX2 R89, R4 ;  /* 0x0000000400597308 */ /* 0x0009e20000000800 */
[----:B------:R-:W-:Y:S02]  /*17ef0*/  FFMA.FTZ R44, R50, c[0x0][0x2d0], -R96 ;  /* 0x0000b400322c7a23 */ /* 0x000fe40000010860 */
[C---:B-1----:R-:W-:Y:S01]  /*17f00*/  FMUL.FTZ R7, R68.reuse, R107 ;  /* 0x0000006b44077220 */ /* 0x042fe20000410000 */
[----:B------:R-:W-:Y:S01]  /*17f10*/  MOV R107, R52 ;  /* 0x00000034006b7202 */ /* 0x000fe20000000f00 */
[C---:B------:R-:W-:Y:S01]  /*17f20*/  FMUL.FTZ R6, R68.reuse, R106 ;  /* 0x0000006a44067220 */ /* 0x040fe20000410000 */
[----:B------:R-:W-:Y:S01]  /*17f30*/  LDSM.16.MT88.4 R52, [R210+0x100] ;  /* 0x00010000d234783b */ /* 0x000fe20000004200 */
[C---:B------:R-:W-:Y:S01]  /*17f40*/  FMUL.FTZ R34, R68.reuse, R134 ;  /* 0x0000008644227220 */ /* 0x040fe20000410000 */
[----:B------:R-:W-:Y:S01]  /*17f50*/  F2FP.BF16.PACK_AB R66, R243, R107 ;  /* 0x0000006bf342723e */ /* 0x000fe200000010ff */
[C---:B------:R-:W-:Y:S01]  /*17f60*/  FMUL.FTZ R35, R68.reuse, R135 ;  /* 0x0000008744237220 */ /* 0x040fe20000410000 */
[----:B------:R1:W5:Y:S01]  /*17f70*/  MUFU.EX2 R30, R24 ;  /* 0x00000018001e7308 */ /* 0x0003620000000800 */
[C---:B------:R-:W-:Y:S01]  /*17f80*/  FMUL.FTZ R18, R68.reuse, R118 ;  /* 0x0000007644127220 */ /* 0x040fe20000410000 */
[----:B------:R-:W-:Y:S01]  /*17f90*/  MOV R118, R86 ;  /* 0x0000005600767202 */ /* 0x000fe20000000f00 */
[----:B------:R-:W-:Y:S01]  /*17fa0*/  FMUL.FTZ R19, R68, R119 ;  /* 0x0000007744137220 */ /* 0x000fe20000410000 */
[----:B------:R-:W-:Y:S01]  /*17fb0*/  MOV R106, R246 ;  /* 0x000000f6006a7202 */ /* 0x000fe20000000f00 */
[----:B--2---:R-:W-:Y:S02]  /*17fc0*/  FFMA.FTZ R0, R8, c[0x0][0x2d0], -R97 ;  /* 0x0000b40008007a23 */ /* 0x004fe40000010861 */
[C---:B---3--:R-:W-:Y:S01]  /*17fd0*/  FMUL.FTZ R13, R2.reuse, R113 ;  /* 0x00000071020d7220 */ /* 0x048fe20000410000 */
[----:B------:R-:W-:Y:S01]  /*17fe0*/  MOV R113, R233 ;  /* 0x000000e900717202 */ /* 0x000fe20000000f00 */
[----:B------:R-:W-:Y:S01]  /*17ff0*/  FMUL.FTZ R45, R2, R145 ;  /* 0x00000091022d7220 */ /* 0x000fe20000410000 */
[----:B------:R2:W-:Y:S01]  /*18000*/  MUFU.EX2 R200, R0 ;  /* 0x0000000000c87308 */ /* 0x0005e20000000800 */
[----:B------:R-:W-:Y:S02]  /*18010*/  FFMA.FTZ R8, R40, c[0x0][0x2d0], -R75 ;  /* 0x0000b40028087a23 */ /* 0x000fe4000001084b */
[----:B------:R-:W-:Y:S02]  /*18020*/  FMUL.FTZ R50, R68, R150 ;  /* 0x0000009644327220 */ /* 0x000fe40000410000 */
[--C-:B----4-:R-:W-:Y:S02]  /*18030*/  FFMA.FTZ R4, R25, c[0x0][0x2d0], -R97.reuse ;  /* 0x0000b40019047a23 */ /* 0x110fe40000010861 */
[C---:B------:R-:W-:Y:S01]  /*18040*/  FMUL.FTZ R9, R2.reuse, R109 ;  /* 0x0000006d02097220 */ /* 0x040fe20000410000 */
[----:B------:R-:W-:Y:S01]  /*18050*/  MOV R109, R248 ;  /* 0x000000f8006d7202 */ /* 0x000fe20000000f00 */
[C---:B------:R-:W-:Y:S01]  /*18060*/  FMUL.FTZ R12, R2.reuse, R112 ;  /* 0x00000070020c7220 */ /* 0x040fe20000410000 */
[----:B------:R3:W4:Y:S01]  /*18070*/  MUFU.EX2 R85, R4 ;  /* 0x0000000400557308 */ /* 0x0007220000000800 */
[C---:B------:R-:W-:Y:S02]  /*18080*/  FMUL.FTZ R25, R2.reuse, R125 ;  /* 0x0000007d02197220 */ /* 0x040fe40000410000 */
[C---:B------:R-:W-:Y:S02]  /*18090*/  FMUL.FTZ R28, R2.reuse, R128 ;  /* 0x00000080021c7220 */ /* 0x040fe40000410000 */
[C---:B-1----:R-:W-:Y:S02]  /*180a0*/  FMUL.FTZ R24, R2.reuse, R124 ;  /* 0x0000007c02187220 */ /* 0x042fe40000410000 */
[----:B------:R-:W-:Y:S02]  /*180b0*/  FMUL.FTZ R29, R2, R129 ;  /* 0x00000081021d7220 */ /* 0x000fe40000410000 */
[----:B-----5:R-:W-:Y:S01]  /*180c0*/  IMAD.MOV.U32 R129, RZ, RZ, R30 ;  /* 0x000000ffff817224 */ /* 0x020fe200078e001e */
[----:B------:R1:W5:Y:S01]  /*180d0*/  MUFU.EX2 R31, R8 ;  /* 0x00000008001f7308 */ /* 0x0003620000000800 */
[----:B------:R-:W-:Y:S02]  /*180e0*/  FFMA.FTZ R40, R49, c[0x0][0x2d0], -R96 ;  /* 0x0000b40031287a23 */ /* 0x000fe40000010860 */
[----:B------:R-:W-:Y:S01]  /*180f0*/  FMUL.FTZ R49, R69, R149 ;  /* 0x0000009545317220 */ /* 0x000fe20000410000 */
[----:B------:R-:W-:Y:S01]  /*18100*/  MOV R149, R63 ;  /* 0x0000003f00957202 */ /* 0x000fe20000000f00 */
[----:B--2---:R-:W-:Y:S02]  /*18110*/  FFMA.FTZ R0, R22, c[0x0][0x2d0], -R97 ;  /* 0x0000b40016007a23 */ /* 0x004fe40000010861 */
[----:B------:R-:W2:Y:S01]  /*18120*/  LDSM.16.MT88.4 R20, [R209+0x100] ;  /* 0x00010000d114783b */ /* 0x000ea20000004200 */
[C---:B------:R-:W-:Y:S02]  /*18130*/  FMUL.FTZ R57, R2.reuse, R157 ;  /* 0x0000009d02397220 */ /* 0x040fe40000410000 */
[----:B------:R5:W5:Y:S01]  /*18140*/  MUFU.EX2 R235, R0 ;  /* 0x0000000000eb7308 */ /* 0x000b620000000800 */
[--C-:B---3--:R-:W-:Y:S01]  /*18150*/  FFMA.FTZ R4, R41, c[0x0][0x2d0], -R74.reuse ;  /* 0x0000b40029047a23 */ /* 0x108fe2000001084a */
[----:B----4-:R-:W-:Y:S01]  /*18160*/  F2FP.BF16.PACK_AB R67, R85, R89 ;  /* 0x000000595543723e */ /* 0x010fe200000010ff */
[C---:B------:R-:W-:Y:S02]  /*18170*/  FMUL.FTZ R41, R2.reuse, R141 ;  /* 0x0000008d02297220 */ /* 0x040fe40000410000 */
[----:B------:R-:W-:Y:S05]  /*18180*/  IMAD.MOV.U32 R119, RZ, RZ, R85 ;  /* 0x000000ffff777224 */ /* 0x000fea00078e0055 */
[----:B------:R-:W3:Y:S01]  /*18190*/  MUFU.EX2 R87, R4 ;  /* 0x0000000400577308 */ /* 0x000ee20000000800 */
[----:B-1----:R-:W-:Y:S02]  /*181a0*/  FMUL.FTZ R8, R2, R108 ;  /* 0x0000006c02087220 */ /* 0x002fe40000410000 */
[----:B-----5:R-:W-:Y:S02]  /*181b0*/  IMAD.MOV.U32 R125, RZ, RZ, R31 ;  /* 0x000000ffff7d7224 */ /* 0x020fe400078e001f */
[----:B------:R-:W-:Y:S05]  /*181c0*/  IMAD.MOV.U32 R108, RZ, RZ, R249 ;  /* 0x000000ffff6c7224 */ /* 0x000fea00078e00f9 */
[----:B------:R1:W-:Y:S01]  /*181d0*/  MUFU.EX2 R124, R32 ;  /* 0x00000020007c7308 */ /* 0x0003e20000000800 */
[----:B------:R-:W-:Y:S01]  /*181e0*/  FSEL R0, R3, RZ, P0 ;  /* 0x000000ff03007208 */ /* 0x000fe20000000000 */
[----:B------:R-:W-:Y:S01]  /*181f0*/  IMAD.MOV.U32 R112, RZ, RZ, R235 ;  /* 0x000000ffff707224 */ /* 0x000fe200078e00eb */
[----:B------:R-:W-:Y:S02]  /*18200*/  F2FP.BF16.PACK_AB R65, R235, R200 ;  /* 0x000000c8eb41723e */ /* 0x000fe400000010ff */
[----:B------:R-:W-:Y:S01]  /*18210*/  ISETP.GT.AND P0, PT, R225, UR8, PT ;  /* 0x00000008e1007c0c */ /* 0x000fe2000bf04270 */
[----:B------:R-:W-:Y:S04]  /*18220*/  FADD.FTZ R0, -R0, R103 ;  /* 0x0000006700007221 */ /* 0x000fe80000010100 */
[----:B------:R4:W-:Y:S01]  /*18230*/  MUFU.EX2 R91, R44 ;  /* 0x0000002c005b7308 */ /* 0x0009e20000000800 */
[----:B------:R-:W-:Y:S01]  /*18240*/  FMUL.FTZ R0, R0, c[0x0][0x2d0] ;  /* 0x0000b40000007a20 */ /* 0x000fe20000410000 */
[----:B---3--:R-:W-:Y:S01]  /*18250*/  MOV R116, R87 ;  /* 0x0000005700747202 */ /* 0x008fe20000000f00 */
[C---:B------:R-:W-:Y:S02]  /*18260*/  FMUL.FTZ R4, R69.reuse, R104 ;  /* 0x0000006845047220 */ /* 0x040fe40000410000 */
[----:B------:R-:W-:Y:S05]  /*18270*/  IMAD.MOV.U32 R104, RZ, RZ, R93 ;  /* 0x000000ffff687224 */ /* 0x000fea00078e005d */
[----:B------:R-:W3:Y:S01]  /*18280*/  MUFU.EX2 R0, R0 ;  /* 0x0000000000007308 */ /* 0x000ee20000000800 */
[-C--:B--2---:R-:W-:Y:S01]  /*18290*/  HMMA.16816.F32.BF16 R4, R76, R20.reuse, R4 ;  /* 0x000000144c04723c */ /* 0x084fe20000041804 */
[----:B-1----:R-:W-:Y:S02]  /*182a0*/  FMUL.FTZ R32, R69, R132 ;  /* 0x0000008445207220 */ /* 0x002fe40000410000 */
[----:B----4-:R-:W-:Y:S02]  /*182b0*/  FMUL.FTZ R44, R2, R144 ;  /* 0x00000090022c7220 */ /* 0x010fe40000410000 */
[C---:B---3--:R-:W-:Y:S02]  /*182c0*/  FMUL.FTZ R10, R0.reuse, R110 ;  /* 0x0000006e000a7220 */ /* 0x048fe40000410000 */
[C---:B------:R-:W-:Y:S01]  /*182d0*/  FMUL.FTZ R11, R0.reuse, R111 ;  /* 0x0000006f000b7220 */ /* 0x040fe20000410000 */
[----:B------:R-:W-:Y:S01]  /*182e0*/  MOV R111, R243 ;  /* 0x000000f3006f7202 */ /* 0x000fe20000000f00 */
[C---:B------:R-:W-:Y:S03]  /*182f0*/  FMUL.FTZ R15, R0.reuse, R115 ;  /* 0x00000073000f7220 */ /* 0x040fe60000410000 */
[----:B------:R-:W-:Y:S02]  /*18300*/  IMAD.MOV.U32 R115, RZ, RZ, R89 ;  /* 0x000000ffff737224 */ /* 0x000fe400078e0059 */
[C---:B------:R-:W-:Y:S01]  /*18310*/  FMUL.FTZ R26, R0.reuse, R126 ;  /* 0x0000007e001a7220 */ /* 0x040fe20000410000 */
[C---:B------:R-:W-:Y:S01]  /*18320*/  HMMA.16816.F32.BF16 R8, R64.reuse, R20, R8 ;  /* 0x000000144008723c */ /* 0x040fe20000041808 */
[C---:B------:R-:W-:Y:S01]  /*18330*/  FMUL.FTZ R14, R0.reuse, R114 ;  /* 0x00000072000e7220 */ /* 0x040fe20000410000 */
[----:B------:R-:W-:Y:S01]  /*18340*/  MOV R126, R80 ;  /* 0x00000050007e7202 */ /* 0x000fe20000000f00 */
[C---:B------:R-:W-:Y:S01]  /*18350*/  FMUL.FTZ R31, R0.reuse, R131 ;  /* 0x00000083001f7220 */ /* 0x040fe20000410000 */
[----:B------:R-:W1:Y:S01]  /*18360*/  LDSM.16.MT88.4 R80, [R211+0x100] ;  /* 0x00010000d350783b */ /* 0x000e620000004200 */
[----:B------:R-:W-:Y:S01]  /*18370*/  MOV R131, R84 ;  /* 0x0000005400837202 */ /* 0x000fe20000000f00 */
[----:B------:R-:W-:Y:S01]  /*18380*/  FMUL.FTZ R27, R0, R127 ;  /* 0x0000007f001b7220 */ /* 0x000fe20000410000 */
[----:B------:R-:W-:Y:S01]  /*18390*/  MOV R114, R92 ;  /* 0x0000005c00727202 */ /* 0x000fe20000000f00 */
[-C--:B------:R-:W-:Y:S01]  /*183a0*/  HMMA.16816.F32.BF16 R12, R64, R22.reuse, R12 ;  /* 0x00000016400c723c */ /* 0x080fe2000004180c */
[----:B------:R-:W-:Y:S01]  /*183b0*/  FFMA.FTZ R20, R46, c[0x0][0x2d0], -R74 ;  /* 0x0000b4002e147a23 */ /* 0x000fe2000001084a */
[----:B------:R2:W-:Y:S02]  /*183c0*/  MUFU.EX2 R127, R40 ;  /* 0x00000028007f7308 */ /* 0x0005e40000000800 */
[----:B------:R-:W3:Y:S01]  /*183d0*/  LDSM.16.MT88.4 R84, [R209+0x900] ;  /* 0x00090000d154783b */ /* 0x000ee20000004200 */
[----:B------:R-:W-:Y:S02]  /*183e0*/  FFMA.FTZ R92, R95, c[0x0][0x2d0], -R75 ;  /* 0x0000b4005f5c7a23 */ /* 0x000fe4000001084b */
[C---:B------:R-:W-:Y:S01]  /*183f0*/  FMUL.FTZ R21, R69.reuse, R121 ;  /* 0x0000007945157220 */ /* 0x040fe20000410000 */
[C---:B------:R-:W-:Y:S01]  /*18400*/  HMMA.16816.F32.BF16 R16, R76.reuse, R22, R16 ;  /* 0x000000164c10723c */ /* 0x040fe20000041810 */
[----:B------:R-:W-:Y:S03]  /*18410*/  FMUL.FTZ R30, R0, R130 ;  /* 0x00000082001e7220 */ /* 0x000fe60000410000 */
[----:B------:R4:W5:Y:S01]  /*18420*/  MUFU.EX2 R59, R20 ;  /* 0x00000014003b7308 */ /* 0x0009620000000800 */
[----:B------:R-:W-:Y:S01]  /*18430*/  MOV R130, R33 ;  /* 0x0000002100827202 */ /* 0x000fe20000000f00 */
[C---:B------:R-:W-:Y:S01]  /*18440*/  FMUL.FTZ R33, R69.reuse, R133 ;  /* 0x0000008545217220 */ /* 0x040fe20000410000 */
[----:B------:R-:W-:Y:S01]  /*18450*/  MOV R121, R61 ;  /* 0x0000003d00797202 */ /* 0x000fe20000000f00 */
[C---:B------:R-:W-:Y:S01]  /*18460*/  FMUL.FTZ R22, R68.reuse, R122 ;  /* 0x0000007a44167220 */ /* 0x040fe20000410000 */
[----:B------:R-:W-:Y:S03]  /*18470*/  LDSM.16.MT88.4 R132, [R212+0x2900] ;  /* 0x00290000d484783b */ /* 0x000fe60000004200 */
[----:B------:R-:W-:Y:S02]  /*18480*/  FMUL.FTZ R23, R68, R123 ;  /* 0x0000007b44177220 */ /* 0x000fe40000410000 */
[C---:B------:R-:W-:Y:S02]  /*18490*/  FMUL.FTZ R42, R0.reuse, R142 ;  /* 0x0000008e002a7220 */ /* 0x040fe40000410000 */
[----:B------:R-:W-:Y:S02]  /*184a0*/  FMUL.FTZ R43, R0, R143 ;  /* 0x0000008f002b7220 */ /* 0x000fe40000410000 */
[----:B--2---:R-:W-:Y:S02]  /*184b0*/  FMUL.FTZ R40, R2, R140 ;  /* 0x0000008c02287220 */ /* 0x004fe40000410000 */
[C---:B------:R-:W-:Y:S02]  /*184c0*/  FMUL.FTZ R46, R0.reuse, R146 ;  /* 0x00000092002e7220 */ /* 0x040fe40000410000 */
[----:B------:R-:W-:Y:S02]  /*184d0*/  FMUL.FTZ R47, R0, R147 ;  /* 0x00000093002f7220 */ /* 0x000fe40000410000 */
[----:B------:R-:W-:Y:S02]  /*184e0*/  IMAD.MOV.U32 R122, RZ, RZ, R60 ;  /* 0x000000ffff7a7224 */ /* 0x000fe400078e003c */
[----:B------:R-:W-:Y:S02]  /*184f0*/  FMUL.FTZ R60, R2, R160 ;  /* 0x000000a0023c7220 */ /* 0x000fe40000410000 */
[C---:B----4-:R-:W-:Y:S02]  /*18500*/  FMUL.FTZ R20, R69.reuse, R120 ;  /* 0x0000007845147220 */ /* 0x050fe40000410000 */
[----:B-----5:R-:W-:Y:S01]  /*18510*/  IMAD.MOV.U32 R150, RZ, RZ, R59 ;  /* 0x000000ffff967224 */ /* 0x020fe200078e003b */
[----:B------:R2:W-:Y:S01]  /*18520*/  MUFU.EX2 R120, R62 ;  /* 0x0000003e00787308 */ /* 0x0005e20000000800 */
[----:B------:R-:W-:Y:S02]  /*18530*/  FMUL.FTZ R59, R0, R159 ;  /* 0x0000009f003b7220 */ /* 0x000fe40000410000 */
[----:B------:R-:W-:Y:S01]  /*18540*/  FMUL.FTZ R61, R2, R161 ;  /* 0x000000a1023d7220 */ /* 0x000fe20000410000 */
[-C--:B------:R-:W-:Y:S01]  /*18550*/  HMMA.16816.F32.BF16 R20, R76, R36.reuse, R20 ;  /* 0x000000244c14723c */ /* 0x080fe20000041814 */
[----:B------:R-:W-:Y:S02]  /*18560*/  FMUL.FTZ R63, R0, R163 ;  /* 0x000000a3003f7220 */ /* 0x000fe40000410000 */
[----:B------:R-:W-:Y:S05]  /*18570*/  IMAD.MOV.U32 R110, RZ, RZ, R244 ;  /* 0x000000ffff6e7224 */ /* 0x000fea00078e00f4 */
[C---:B------:R-:W-:Y:S07]  /*18580*/  HMMA.16816.F32.BF16 R24, R64.reuse, R36, R24 ;  /* 0x000000244018723c */ /* 0x040fee0000041818 */
[----:B------:R-:W-:Y:S01]  /*18590*/  FFMA.FTZ R36, R48, c[0x0][0x2d0], -R96 ;  /* 0x0000b40030247a23 */ /* 0x000fe20000010860 */
[-C--:B------:R-:W-:Y:S01]  /*185a0*/  HMMA.16816.F32.BF16 R28, R64, R38.reuse, R28 ;  /* 0x00000026401c723c */ /* 0x080fe2000004181c */
[----:B------:R-:W-:Y:S02]  /*185b0*/  FMUL.FTZ R37, R69, R137 ;  /* 0x0000008945257220 */ /* 0x000fe40000410000 */
[----:B------:R4:W-:Y:S01]  /*185c0*/  MUFU.EX2 R128, R36 ;  /* 0x0000002400807308 */ /* 0x0009e20000000800 */
[--C-:B------:R-:W-:Y:S02]  /*185d0*/  FFMA.FTZ R48, R51, c[0x0][0x2d0], -R74.reuse ;  /* 0x0000b40033307a23 */ /* 0x100fe4000001084a */
[----:B------:R-:W-:Y:S02]  /*185e0*/  FMUL.FTZ R51, R68, R151 ;  /* 0x0000009744337220 */ /* 0x000fe40000410000 */
[C---:B------:R-:W-:Y:S01]  /*185f0*/  HMMA.16816.F32.BF16 R32, R76.reuse, R38, R32 ;  /* 0x000000264c20723c */ /* 0x040fe20000041820 */
[----:B--2---:R-:W-:Y:S04]  /*18600*/  FMUL.FTZ R62, R0, R162 ;  /* 0x000000a2003e7220 */ /* 0x004fe80000410000 */
[----:B------:R2:W-:Y:S02]  /*18610*/  MUFU.EX2 R123, R48 ;  /* 0x00000030007b7308 */ /* 0x0005e40000000800 */
[C---:B------:R-:W-:Y:S02]  /*18620*/  FMUL.FTZ R38, R68.reuse, R138 ;  /* 0x0000008a44267220 */ /* 0x040fe40000410000 */
[----:B------:R-:W-:Y:S06]  /*18630*/  FMUL.FTZ R39, R68, R139 ;  /* 0x0000008b44277220 */ /* 0x000fec0000410000 */
[----:B------:R5:W-:Y:S01]  /*18640*/  MUFU.EX2 R151, R58 ;  /* 0x0000003a00977308 */ /* 0x000be20000000800 */
[C---:B----4-:R-:W-:Y:S09]  /*18650*/  FMUL.FTZ R36, R69.reuse, R136 ;  /* 0x0000008845247220 */ /* 0x050ff20000410000 */
[----:B------:R-:W-:Y:S01]  /*18660*/  MUFU.EX2 R138, R92 ;  /* 0x0000005c008a7308 */ /* 0x000fe20000000800 */
[-C--:B------:R-:W-:Y:S01]  /*18670*/  HMMA.16816.F32.BF16 R36, R76, R52.reuse, R36 ;  /* 0x000000344c24723c */ /* 0x080fe20000041824 */
[C---:B--2---:R-:W-:Y:S02]  /*18680*/  FMUL.FTZ R48, R69.reuse, R148 ;  /* 0x0000009445307220 */ /* 0x044fe40000410000 */
[----:B------:R-:W-:Y:S05]  /*18690*/  IMAD.MOV.U32 R148, RZ, RZ, R91 ;  /* 0x000000ffff947224 */ /* 0x000fea00078e005b */
[C---:B------:R-:W-:Y:S01]  /*186a0*/  HMMA.16816.F32.BF16 R40, R64.reuse, R52, R40 ;  /* 0x000000344028723c */ /* 0x040fe20000041828 */
[----:B-----5:R-:W-:Y:S06]  /*186b0*/  FMUL.FTZ R58, R0, R158 ;  /* 0x0000009e003a7220 */ /* 0x020fec0000410000 */
[--C-:B------:R-:W-:Y:S01]  /*186c0*/  FFMA.FTZ R52, R56, c[0x0][0x2d0], -R97.reuse ;  /* 0x0000b40038347a23 */ /* 0x100fe20000010861 */
[-C--:B------:R-:W-:Y:S01]  /*186d0*/  HMMA.16816.F32.BF16 R44, R64, R54.reuse, R44 ;  /* 0x00000036402c723c */ /* 0x080fe2000004182c */
[C---:B------:R-:W-:Y:S02]  /*186e0*/  FMUL.FTZ R53, R69.reuse, R153 ;  /* 0x0000009945357220 */ /* 0x040fe40000410000 */
[----:B------:R2:W4:Y:S01]  /*186f0*/  MUFU.EX2 R103, R52 ;  /* 0x0000003400677308 */ /* 0x0005220000000800 */
[----:B------:R-:W-:Y:S04]  /*18700*/  FMUL.FTZ R56, R2, R156 ;  /* 0x0000009c02387220 */ /* 0x000fe80000410000 */
[C---:B------:R-:W-:Y:S07]  /*18710*/  HMMA.16816.F32.BF16 R48, R76.reuse, R54, R48 ;  /* 0x000000364c30723c */ /* 0x040fee0000041830 */
[C---:B------:R-:W-:Y:S02]  /*18720*/  FMUL.FTZ R54, R68.reuse, R154 ;  /* 0x0000009a44367220 */ /* 0x040fe40000410000 */
[----:B------:R-:W-:Y:S03]  /*18730*/  FMUL.FTZ R55, R68, R155 ;  /* 0x0000009b44377220 */ /* 0x000fe60000410000 */
[----:B--2---:R-:W-:Y:S07]  /*18740*/  FMUL.FTZ R52, R69, R152 ;  /* 0x0000009845347220 */ /* 0x004fee0000410000 */
[-C--:B-1----:R-:W-:Y:S08]  /*18750*/  HMMA.16816.F32.BF16 R52, R76, R80.reuse, R52 ;  /* 0x000000504c34723c */ /* 0x082ff00000041834 */
[C---:B------:R-:W-:Y:S07]  /*18760*/  HMMA.16816.F32.BF16 R56, R64.reuse, R80, R56 ;  /* 0x000000504038723c */ /* 0x040fee0000041838 */
[----:B------:R-:W-:Y:S01]  /*18770*/  FFMA.FTZ R80, R88, c[0x0][0x2d0], -R97 ;  /* 0x0000b40058507a23 */ /* 0x000fe20000010861 */
[-C--:B------:R-:W-:Y:S01]  /*18780*/  HMMA.16816.F32.BF16 R60, R64, R82.reuse, R60 ;  /* 0x00000052403c723c */ /* 0x080fe2000004183c */
[----:B----4-:R-:W-:Y:S02]  /*18790*/  F2FP.BF16.PACK_AB R81, R151, R103 ;  /* 0x000000679751723e */ /* 0x010fe400000010ff */
[----:B------:R1:W2:Y:S04]  /*187a0*/  MUFU.EX2 R105, R80 ;  /* 0x0000005000697308 */ /* 0x0002a80000000800 */
[C---:B------:R-:W-:Y:S02]  /*187b0*/  FMUL.FTZ R64, R69.reuse, R164 ;  /* 0x000000a445407220 */ /* 0x040fe40000410000 */
[----:B------:R-:W-:Y:S03]  /*187c0*/  FMUL.FTZ R65, R69, R165 ;  /* 0x000000a545417220 */ /* 0x000fe60000410000 */
[C---:B------:R-:W-:Y:S02]  /*187d0*/  FMUL.FTZ R66, R68.reuse, R166 ;  /* 0x000000a644427220 */ /* 0x040fe40000410000 */
[----:B------:R-:W-:Y:S07]  /*187e0*/  FMUL.FTZ R67, R68, R167 ;  /* 0x000000a744437220 */ /* 0x000fee0000410000 */
[----:B------:R-:W-:Y:S01]  /*187f0*/  HMMA.16816.F32.BF16 R64, R76, R82, R64 ;  /* 0x000000524c40723c */ /* 0x000fe20000041840 */
[--C-:B-1----:R-:W-:Y:S06]  /*18800*/  FFMA.FTZ R80, R90, c[0x0][0x2d0], -R74.reuse ;  /* 0x0000b4005a507a23 */ /* 0x102fec000001084a */
[----:B------:R-:W-:Y:S01]  /*18810*/  F2FP.BF16.PACK_AB R76, R116, R126 ;  /* 0x0000007e744c723e */ /* 0x000fe200000010ff */
[----:B------:R-:W1:Y:S01]  /*18820*/  LDSM.16.MT88.4 R88, [R212+0x900] ;  /* 0x00090000d458783b */ /* 0x000e620000004200 */
[----:B------:R-:W-:Y:S01]  /*18830*/  F2FP.BF16.PACK_AB R77, R117, R125 ;  /* 0x0000007d754d723e */ /* 0x000fe200000010ff */
[----:B------:R4:W-:Y:S02]  /*18840*/  MUFU.EX2 R249, R80 ;  /* 0x0000005000f97308 */ /* 0x0009e40000000800 */
[----:B------:R-:W-:Y:S02]  /*18850*/  F2FP.BF16.PACK_AB R78, R150, R130 ;  /* 0x00000082964e723e */ /* 0x000fe400000010ff */
[----:B------:R-:W-:Y:S02]  /*18860*/  F2FP.BF16.PACK_AB R79, R149, R129 ;  /* 0x00000081954f723e */ /* 0x000fe400000010ff */
[----:B------:R-:W-:Y:S02]  /*18870*/  F2FP.BF16.PACK_AB R82, R148, R127 ;  /* 0x0000007f9452723e */ /* 0x000fe400000010ff */
[----:B--2---:R-:W-:Y:S03]  /*18880*/  F2FP.BF16.PACK_AB R83, R105, R120 ;  /* 0x000000786953723e */ /* 0x004fe600000010ff */
[-C--:B---3--:R-:W-:Y:S01]  /*18890*/  HMMA.16816.F32.BF16 R4, R76, R84.reuse, R4 ;  /* 0x000000544c04723c */ /* 0x088fe20000041804 */
[--C-:B----4-:R-:W-:Y:S02]  /*188a0*/  FFMA.FTZ R80, R94, c[0x0][0x2d0], -R75.reuse ;  /* 0x0000b4005e507a23 */ /* 0x110fe4000001084b */
        /* <DEDUP_REMOVED lines=9> */
[C---:B------:R-:W-:Y:S01]  /*18940*/  HMMA.16816.F32.BF16 R24, R80.reuse, R88, R24 ;  /* 0x000000585018723c */ /* 0x040fe20000041818 */
[----:B---3--:R-:W-:Y:S06]  /*18950*/  FFMA.FTZ R84, R177, c[0x0][0x2d0], -R74 ;  /* 0x0000b400b1547a23 */ /* 0x008fec000001084a */
[--C-:B------:R-:W-:Y:S01]  /*18960*/  FFMA.FTZ R88, R170, c[0x0][0x2d0], -R96.reuse ;  /* 0x0000b400aa587a23 */ /* 0x100fe20000010860 */
[-C--:B------:R-:W-:Y:S01]  /*18970*/  HMMA.16816.F32.BF16 R28, R80, R90.reuse, R28 ;  /* 0x0000005a501c723c */ /* 0x080fe2000004181c */
[----:B------:R1:W-:Y:S07]  /*18980*/  MUFU.EX2 R246, R84 ;  /* 0x0000005400f67308 */ /* 0x0003ee0000000800 */
[C---:B------:R-:W-:Y:S03]  /*18990*/  HMMA.16816.F32.BF16 R32, R76.reuse, R90, R32 ;  /* 0x0000005a4c20723c */ /* 0x040fe60000041820 */
[----:B------:R3:W-:Y:S05]  /*189a0*/  MUFU.EX2 R136, R88 ;  /* 0x0000005800887308 */ /* 0x0007ea0000000800 */
[-C--:B--2---:R-:W-:Y:S08]  /*189b0*/  HMMA.16816.F32.BF16 R36, R76, R92.reuse, R36 ;  /* 0x0000005c4c24723c */ /* 0x084ff00000041824 */
[C---:B------:R-:W-:Y:S01]  /*189c0*/  HMMA.16816.F32.BF16 R40, R80.reuse, R92, R40 ;  /* 0x0000005c5028723c */ /* 0x040fe20000041828 */
[----:B-1----:R-:W-:Y:S04]  /*189d0*/  FFMA.FTZ R84, R171, c[0x0][0x2d0], -R75 ;  /* 0x0000b400ab547a23 */ /* 0x002fe8000001084b */
[----:B------:R1:W-:Y:S02]  /*189e0*/  MUFU.EX2 R244, R84 ;  /* 0x0000005400f47308 */ /* 0x0003e40000000800 */
[----:B------:R-:W-:Y:S01]  /*189f0*/  FFMA.FTZ R92, R168, c[0x0][0x2d0], -R97 ;  /* 0x0000b400a85c7a23 */ /* 0x000fe20000010861 */
[-C--:B------:R-:W-:Y:S01]  /*18a00*/  HMMA.16816.F32.BF16 R44, R80, R94.reuse, R44 ;  /* 0x0000005e502c723c */ /* 0x080fe2000004182c */
[--C-:B---3--:R-:W-:Y:S06]  /*18a10*/  FFMA.FTZ R88, R173, c[0x0][0x2d0], -R96.reuse ;  /* 0x0000b400ad587a23 */ /* 0x108fec0000010860 */
[----:B------:R2:W-:Y:S01]  /*18a20*/  MUFU.EX2 R235, R92 ;  /* 0x0000005c00eb7308 */ /* 0x0005e20000000800 */
[C---:B------:R-:W-:Y:S09]  /*18a30*/  HMMA.16816.F32.BF16 R48, R76.reuse, R94, R48 ;  /* 0x0000005e4c30723c */ /* 0x040ff20000041830 */
[----:B------:R3:W-:Y:S03]  /*18a40*/  MUFU.EX2 R142, R88 ;  /* 0x00000058008e7308 */ /* 0x0007e60000000800 */
[----:B-1----:R-:W-:Y:S07]  /*18a50*/  FFMA.FTZ R84, R174, c[0x0][0x2d0], -R75 ;  /* 0x0000b400ae547a23 */ /* 0x002fee000001084b */
[----:B------:R1:W-:Y:S01]  /*18a60*/  MUFU.EX2 R143, R84 ;  /* 0x00000054008f7308 */ /* 0x0003e20000000800 */
[----:B--2---:R-:W-:Y:S09]  /*18a70*/  FFMA.FTZ R92, R169, c[0x0][0x2d0], -R97 ;  /* 0x0000b400a95c7a23 */ /* 0x004ff20000010861 */
[----:B------:R2:W-:Y:S01]  /*18a80*/  MUFU.EX2 R233, R92 ;  /* 0x0000005c00e97308 */ /* 0x0005e20000000800 */
[--C-:B---3--:R-:W-:Y:S09]  /*18a90*/  FFMA.FTZ R88, R175, c[0x0][0x2d0], -R96.reuse ;  /* 0x0000b400af587a23 */ /* 0x108ff20000010860 */
[----:B------:R3:W4:Y:S01]  /*18aa0*/  MUFU.EX2 R141, R88 ;  /* 0x00000058008d7308 */ /* 0x0007220000000800 */
[----:B-1----:R-:W-:Y:S09]  /*18ab0*/  FFMA.FTZ R84, R99, c[0x0][0x2d0], -R96 ;  /* 0x0000b40063547a23 */ /* 0x002ff20000010860 */
[----:B------:R1:W-:Y:S01]  /*18ac0*/  MUFU.EX2 R137, R84 ;  /* 0x0000005400897308 */ /* 0x0003e20000000800 */
[----:B--2---:R-:W-:Y:S09]  /*18ad0*/  FFMA.FTZ R92, R186, c[0x0][0x2d0], -R75 ;  /* 0x0000b400ba5c7a23 */ /* 0x004ff2000001084b */
[----:B------:R2:W-:Y:S01]  /*18ae0*/  MUFU.EX2 R145, R92 ;  /* 0x0000005c00917308 */ /* 0x0005e20000000800 */
[--C-:B---3--:R-:W-:Y:S09]  /*18af0*/  FFMA.FTZ R88, R181, c[0x0][0x2d0], -R74.reuse ;  /* 0x0000b400b5587a23 */ /* 0x108ff2000001084a */
[----:B------:R3:W-:Y:S01]  /*18b00*/  MUFU.EX2 R243, R88 ;  /* 0x0000005800f37308 */ /* 0x0007e20000000800 */
[----:B-1----:R-:W1:Y:S08]  /*18b10*/  LDSM.16.MT88.4 R84, [R211+0x900] ;  /* 0x00090000d354783b */ /* 0x002e700000004200 */
[----:B--2---:R-:W-:Y:S01]  /*18b20*/  LDSM.16.MT88.4 R92, [R210+0x1100] ;  /* 0x00110000d25c783b */ /* 0x004fe20000004200 */
[--C-:B---3--:R-:W-:Y:S04]  /*18b30*/  FFMA.FTZ R88, R98, c[0x0][0x2d0], -R97.reuse ;  /* 0x0000b40062587a23 */ /* 0x108fe80000010861 */
[----:B------:R2:W3:Y:S01]  /*18b40*/  MUFU.EX2 R140, R88 ;  /* 0x00000058008c7308 */ /* 0x0004e20000000800 */
[-C--:B-1----:R-:W-:Y:S08]  /*18b50*/  HMMA.16816.F32.BF16 R52, R76, R84.reuse, R52 ;  /* 0x000000544c34723c */ /* 0x082ff00000041834 */
[C---:B------:R-:W-:Y:S01]  /*18b60*/  HMMA.16816.F32.BF16 R56, R80.reuse, R84, R56 ;  /* 0x000000545038723c */ /* 0x040fe20000041838 */
[----:B--2---:R-:W1:Y:S06]  /*18b70*/  LDSM.16.MT88.4 R88, [R209+0x1100] ;  /* 0x00110000d158783b */ /* 0x004e6c0000004200 */
[----:B------:R-:W-:Y:S01]  /*18b80*/  FFMA.FTZ R84, R172, c[0x0][0x2d0], -R97 ;  /* 0x0000b400ac547a23 */ /* 0x000fe20000010861 */
[-C--:B------:R-:W-:Y:S03]  /*18b90*/  HMMA.16816.F32.BF16 R60, R80, R86.reuse, R60 ;  /* 0x00000056503c723c */ /* 0x080fe6000004183c */
[----:B------:R2:W5:Y:S04]  /*18ba0*/  MUFU.EX2 R230, R84 ;  /* 0x0000005400e67308 */ /* 0x0005680000000800 */
[--C-:B------:R-:W-:Y:S01]  /*18bb0*/  FFMA.FTZ R80, R187, c[0x0][0x2d0], -R74.reuse ;  /* 0x0000b400bb507a23 */ /* 0x100fe2000001084a */
[----:B------:R-:W-:Y:S01]  /*18bc0*/  HMMA.16816.F32.BF16 R64, R76, R86, R64 ;  /* 0x000000564c40723c */ /* 0x000fe20000041840 */
[----:B----4-:R-:W-:Y:S03]  /*18bd0*/  F2FP.BF16.PACK_AB R82, R141, R142 ;  /* 0x0000008e8d52723e */ /* 0x010fe600000010ff */
[----:B---3--:R-:W-:Y:S01]  /*18be0*/  F2FP.BF16.PACK_AB R81, R235, R140 ;  /* 0x0000008ceb51723e */ /* 0x008fe200000010ff */
[----:B------:R3:W-:Y:S02]  /*18bf0*/  MUFU.EX2 R147, R80 ;  /* 0x0000005000937308 */ /* 0x0007e40000000800 */
[----:B------:R-:W-:Y:S02]  /*18c00*/  F2FP.BF16.PACK_AB R76, R249, R123 ;  /* 0x0000007bf94c723e */ /* 0x000fe400000010ff */
[----:B------:R-:W-:Y:S03]  /*18c10*/  F2FP.BF16.PACK_AB R77, R138, R139 ;  /* 0x0000008b8a4d723e */ /* 0x000fe600000010ff */
[----:B------:R-:W-:Y:S02]  /*18c20*/  F2FP.BF16.PACK_AB R78, R246, R248 ;  /* 0x000000f8f64e723e */ /* 0x000fe400000010ff */
[----:B------:R-:W-:Y:S01]  /*18c30*/  F2FP.BF16.PACK_AB R79, R143, R244 ;  /* 0x000000f48f4f723e */ /* 0x000fe200000010ff */
[----:B--2---:R-:W2:Y:S01]  /*18c40*/  LDSM.16.MT88.4 R84, [R212+0x1100] ;  /* 0x00110000d454783b */ /* 0x004ea20000004200 */
[----:B-----5:R-:W-:Y:S05]  /*18c50*/  F2FP.BF16.PACK_AB R83, R230, R233 ;  /* 0x000000e9e653723e */ /* 0x020fea00000010ff */
[-C--:B-1----:R-:W-:Y:S01]  /*18c60*/  HMMA.16816.F32.BF16 R4, R76, R88.reuse, R4 ;  /* 0x000000584c04723c */ /* 0x082fe20000041804 */
[--C-:B---3--:R-:W-:Y:S04]  /*18c70*/  FFMA.FTZ R80, R182, c[0x0][0x2d0], -R75.reuse ;  /* 0x0000b400b6507a23 */ /* 0x108fe8000001084b */
[----:B------:R1:W-:Y:S02]  /*18c80*/  MUFU.EX2 R146, R80 ;  /* 0x0000005000927308 */ /* 0x0003e40000000800 */
[----:B-1----:R-:W-:Y:S07]  /*18c90*/  F2FP.BF16.PACK_AB R80, R136, R137 ;  /* 0x000000898850723e */ /* 0x002fee00000010ff */
[C---:B------:R-:W-:Y:S07]  /*18ca0*/  HMMA.16816.F32.BF16 R8, R80.reuse, R88, R8 ;  /* 0x000000585008723c */ /* 0x040fee0000041808 */
[--C-:B------:R-:W-:Y:S01]  /*18cb0*/  FFMA.FTZ R88, R196, c[0x0][0x2d0], -R74.reuse ;  /* 0x0000b400c4587a23 */ /* 0x100fe2000001084a */
[-C--:B------:R-:W-:Y:S03]  /*18cc0*/  HMMA.16816.F32.BF16 R12, R80, R90.reuse, R12 ;  /* 0x0000005a500c723c */ /* 0x080fe6000004180c */
[----:B------:R1:W-:Y:S05]  /*18cd0*/  MUFU.EX2 R228, R88 ;  /* 0x0000005800e47308 */ /* 0x0003ea0000000800 */
[C---:B------:R-:W-:Y:S08]  /*18ce0*/  HMMA.16816.F32.BF16 R16, R76.reuse, R90, R16 ;  /* 0x0000005a4c10723c */ /* 0x040ff00000041810 */
[-C--:B--2---:R-:W-:Y:S08]  /*18cf0*/  HMMA.16816.F32.BF16 R20, R76, R84.reuse, R20 ;  /* 0x000000544c14723c */ /* 0x084ff00000041814 */
[C---:B------:R-:W-:Y:S01]  /*18d00*/  HMMA.16816.F32.BF16 R24, R80.reuse, R84, R24 ;  /* 0x000000545018723c */ /* 0x040fe20000041818 */
[----:B-1----:R-:W-:Y:S03]  /*18d10*/  FFMA.FTZ R88, R198, c[0x0][0x2d0], -R74 ;  /* 0x0000b400c6587a23 */ /* 0x002fe6000001084a */
[----:B------:R-:W-:Y:S03]  /*18d20*/  MOV R198, R105 ;  /* 0x0000006900c67202 */ /* 0x000fe60000000f00 */
[--C-:B------:R-:W-:Y:S01]  /*18d30*/  FFMA.FTZ R84, R184, c[0x0][0x2d0], -R96.reuse ;  /* 0x0000b400b8547a23 */ /* 0x100fe20000010860 */
[-C--:B------:R-:W-:Y:S01]  /*18d40*/  HMMA.16816.F32.BF16 R28, R80, R86.reuse, R28 ;  /* 0x00000056501c723c */ /* 0x080fe2000004181c */
[----:B------:R1:W-:Y:S07]  /*18d50*/  MUFU.EX2 R196, R88 ;  /* 0x0000005800c47308 */ /* 0x0003ee0000000800 */
[C---:B------:R-:W-:Y:S03]  /*18d60*/  HMMA.16816.F32.BF16 R32, R76.reuse, R86, R32 ;  /* 0x000000564c20723c */ /* 0x040fe60000041820 */
[----:B------:R2:W-:Y:S05]  /*18d70*/  MUFU.EX2 R144, R84 ;  /* 0x0000005400907308 */ /* 0x0005ea0000000800 */
[-C--:B------:R-:W-:Y:S08]  /*18d80*/  HMMA.16816.F32.BF16 R36, R76, R92.reuse, R36 ;  /* 0x0000005c4c24723c */ /* 0x080ff00000041824 */
[C---:B------:R-:W-:Y:S01]  /*18d90*/  HMMA.16816.F32.BF16 R40, R80.reuse, R92, R40 ;  /* 0x0000005c5028723c */ /* 0x040fe20000041828 */
[----:B-1----:R-:W-:Y:S04]  /*18da0*/  FFMA.FTZ R88, R190, c[0x0][0x2d0], -R75 ;  /* 0x0000b400be587a23 */ /* 0x002fe8000001084b */
[----:B------:R1:W-:Y:S02]  /*18db0*/  MUFU.EX2 R190, R88 ;  /* 0x0000005800be7308 */ /* 0x0003e40000000800 */
[----:B------:R-:W-:Y:S01]  /*18dc0*/  FFMA.FTZ R92, R179, c[0x0][0x2d0], -R97 ;  /* 0x0000b400b35c7a23 */ /* 0x000fe20000010861 */
[-C--:B------:R-:W-:Y:S01]  /*18dd0*/  HMMA.16816.F32.BF16 R44, R80, R94.reuse, R44 ;  /* 0x0000005e502c723c */ /* 0x080fe2000004182c */
[--C-:B--2---:R-:W-:Y:S06]  /*18de0*/  FFMA.FTZ R84, R188, c[0x0][0x2d0], -R96.reuse ;  /* 0x0000b400bc547a23 */ /* 0x104fec0000010860 */
[----:B------:R2:W-:Y:S01]  /*18df0*/  MUFU.EX2 R155, R92 ;  /* 0x0000005c009b7308 */ /* 0x0005e20000000800 */
[C---:B------:R-:W-:Y:S09]  /*18e00*/  HMMA.16816.F32.BF16 R48, R76.reuse, R94, R48 ;  /* 0x0000005e4c30723c */ /* 0x040ff20000041830 */
[----:B------:R3:W-:Y:S03]  /*18e10*/  MUFU.EX2 R188, R84 ;  /* 0x0000005400bc7308 */ /* 0x0007e60000000800 */
[----:B-1----:R-:W-:Y:S07]  /*18e20*/  FFMA.FTZ R88, R194, c[0x0][0x2d0], -R75 ;  /* 0x0000b400c2587a23 */ /* 0x002fee000001084b */
[----:B------:R1:W-:Y:S01]  /*18e30*/  MUFU.EX2 R194, R88 ;  /* 0x0000005800c27308 */ /* 0x0003e20000000800 */
[----:B--2---:R-:W-:Y:S09]  /*18e40*/  FFMA.FTZ R92, R178, c[0x0][0x2d0], -R97 ;  /* 0x0000b400b25c7a23 */ /* 0x004ff20000010861 */
[----:B------:R2:W-:Y:S01]  /*18e50*/  MUFU.EX2 R154, R92 ;  /* 0x0000005c009a7308 */ /* 0x0005e20000000800 */
[----:B---3--:R-:W-:Y:S02]  /*18e60*/  FFMA.FTZ R84, R189, c[0x0][0x2d0], -R96 ;  /* 0x0000b400bd547a23 */ /* 0x008fe40000010860 */
[----:B------:R-:W-:Y:S07]  /*18e70*/  IMAD.MOV.U32 R189, RZ, RZ, R110 ;  /* 0x000000ffffbd7224 */ /* 0x000fee00078e006e */
[----:B------:R3:W-:Y:S01]  /*18e80*/  MUFU.EX2 R186, R84 ;  /* 0x0000005400ba7308 */ /* 0x0007e20000000800 */
[----:B-1----:R-:W1:Y:S01]  /*18e90*/  LDSM.16.MT88.4 R88, [R211+0x1100] ;  /* 0x00110000d358783b */ /* 0x002e620000004200 */
[----:B--2---:R-:W-:Y:S01]  /*18ea0*/  FFMA.FTZ R92, R205, c[0x0][0x2d0], -R75 ;  /* 0x0000b400cd5c7a23 */ /* 0x004fe2000001084b */
[----:B------:R-:W-:Y:S07]  /*18eb0*/  MOV R205, R117 ;  /* 0x0000007500cd7202 */ /* 0x000fee0000000f00 */
[----:B------:R2:W-:Y:S01]  /*18ec0*/  MUFU.EX2 R159, R92 ;  /* 0x0000005c009f7308 */ /* 0x0005e20000000800 */
[----:B---3--:R-:W-:Y:S01]  /*18ed0*/  FFMA.FTZ R84, R191, c[0x0][0x2d0], -R96 ;  /* 0x0000b400bf547a23 */ /* 0x008fe20000010860 */
[----:B------:R-:W-:Y:S02]  /*18ee0*/  MOV R191, R123 ;  /* 0x0000007b00bf7202 */ /* 0x000fe40000000f00 */
[----:B------:R-:W-:Y:S06]  /*18ef0*/  MOV R123, R109 ;  /* 0x0000006d007b7202 */ /* 0x000fec0000000f00 */
[----:B------:R3:W4:Y:S01]  /*18f00*/  MUFU.EX2 R187, R84 ;  /* 0x0000005400bb7308 */ /* 0x0007220000000800 */
[----:B--2---:R-:W-:Y:S01]  /*18f10*/  LDSM.16.MT88.4 R92, [R210+0x1900] ;  /* 0x00190000d25c783b */ /* 0x004fe20000004200 */
[-C--:B-1----:R-:W-:Y:S08]  /*18f20*/  HMMA.16816.F32.BF16 R52, R76, R88.reuse, R52 ;  /* 0x000000584c34723c */ /* 0x082ff00000041834 */
[C---:B------:R-:W-:Y:S01]  /*18f30*/  HMMA.16816.F32.BF16 R56, R80.reuse, R88, R56 ;  /* 0x000000585038723c */ /* 0x040fe20000041838 */
[----:B---3--:R-:W-:Y:S03]  /*18f40*/  FFMA.FTZ R84, R203, c[0x0][0x2d0], -R74 ;  /* 0x0000b400cb547a23 */ /* 0x008fe6000001084a */
[----:B------:R-:W-:Y:S01]  /*18f50*/  IMAD.MOV.U32 R203, RZ, RZ, R127 ;  /* 0x000000ffffcb7224 */ /* 0x000fe200078e007f */
[----:B------:R1:W-:Y:S01]  /*18f60*/  MUFU.EX2 R184, R84 ;  /* 0x0000005400b87308 */ /* 0x0003e20000000800 */
[----:B------:R-:W-:Y:S01]  /*18f70*/  MOV R127, R112 ;  /* 0x00000070007f7202 */ /* 0x000fe20000000f00 */
[----:B------:R-:W-:Y:S01]  /*18f80*/  FFMA.FTZ R88, R185, c[0x0][0x2d0], -R97 ;  /* 0x0000b400b9587a23 */ /* 0x000fe20000010861 */
[-C--:B------:R-:W-:Y:S01]  /*18f90*/  HMMA.16816.F32.BF16 R60, R80, R90.reuse, R60 ;  /* 0x0000005a503c723c */ /* 0x080fe2000004183c */
[----:B------:R-:W-:Y:S03]  /*18fa0*/  IMAD.MOV.U32 R185, RZ, RZ, R122 ;  /* 0x000000ffffb97224 */ /* 0x000fe600078e007a */
[----:B------:R-:W-:Y:S03]  /*18fb0*/  MOV R122, R108 ;  /* 0x0000006c007a7202 */ /* 0x000fe60000000f00 */
[--C-:B------:R-:W-:Y:S01]  /*18fc0*/  FFMA.FTZ R80, R226, c[0x0][0x2d0], -R74.reuse ;  /* 0x0000b400e2507a23 */ /* 0x100fe2000001084a */
[----:B------:R-:W-:Y:S01]  /*18fd0*/  HMMA.16816.F32.BF16 R64, R76, R90, R64 ;  /* 0x0000005a4c40723c */ /* 0x000fe20000041840 */
[----:B------:R-:W2:Y:S03]  /*18fe0*/  MUFU.EX2 R102, R88 ;  /* 0x0000005800667308 */ /* 0x000ea60000000800 */
[----:B----4-:R-:W-:Y:S02]  /*18ff0*/  F2FP.BF16.PACK_AB R82, R187, R186 ;  /* 0x000000babb52723e */ /* 0x010fe400000010ff */
[----:B------:R-:W-:Y:S01]  /*19000*/  MOV R226, R121 ;  /* 0x0000007900e27202 */ /* 0x000fe20000000f00 */
[----:B------:R-:W-:Y:S01]  /*19010*/  IMAD.MOV.U32 R121, RZ, RZ, R107 ;  /* 0x000000ffff797224 */ /* 0x000fe200078e006b */
[----:B------:R-:W-:Y:S03]  /*19020*/  F2FP.BF16.PACK_AB R76, R147, R243 ;  /* 0x000000f3934c723e */ /* 0x000fe600000010ff */
[----:B------:R3:W-:Y:S01]  /*19030*/  MUFU.EX2 R181, R80 ;  /* 0x0000005000b57308 */ /* 0x0007e20000000800 */
[----:B------:R-:W-:Y:S01]  /*19040*/  F2FP.BF16.PACK_AB R77, R145, R146 ;  /* 0x00000092914d723e */ /* 0x000fe200000010ff */
[----:B-1----:R-:W-:Y:S01]  /*19050*/  FFMA.FTZ R84, R180, c[0x0][0x2d0], -R97 ;  /* 0x0000b400b4547a23 */ /* 0x002fe20000010861 */
[----:B------:R-:W-:Y:S02]  /*19060*/  F2FP.BF16.PACK_AB R78, R196, R228 ;  /* 0x000000e4c44e723e */ /* 0x000fe400000010ff */
[----:B------:R-:W-:Y:S05]  /*19070*/  F2FP.BF16.PACK_AB R79, R194, R190 ;  /* 0x000000bec24f723e */ /* 0x000fea00000010ff */
[----:B------:R1:W4:Y:S01]  /*19080*/  MUFU.EX2 R182, R84 ;  /* 0x0000005400b67308 */ /* 0x0003220000000800 */
[----:B--2---:R-:W-:Y:S01]  /*19090*/  F2FP.BF16.PACK_AB R83, R102, R154 ;  /* 0x0000009a6653723e */ /* 0x004fe200000010ff */
[----:B------:R-:W-:Y:S01]  /*190a0*/  LDSM.16.MT88.4 R88, [R212+0x1900] ;  /* 0x00190000d458783b */ /* 0x000fe20000004200 */
[--C-:B---3--:R-:W-:Y:S01]  /*190b0*/  FFMA.FTZ R80, R204, c[0x0][0x2d0], -R75.reuse ;  /* 0x0000b400cc507a23 */ /* 0x108fe2000001084b */
[----:B------:R-:W-:Y:S06]  /*190c0*/  MOV R204, R118 ;  /* 0x0000007600cc7202 */ /* 0x000fec0000000f00 */
[----:B------:R2:W-:Y:S01]  /*190d0*/  MUFU.EX2 R153, R80 ;  /* 0x0000005000997308 */ /* 0x0005e20000000800 */
[----:B-1----:R-:W1:Y:S01]  /*190e0*/  LDSM.16.MT88.4 R84, [R209+0x1900] ;  /* 0x00190000d154783b */ /* 0x002e620000004200 */
[----:B----4-:R-:W-:Y:S02]  /*190f0*/  F2FP.BF16.PACK_AB R81, R155, R182 ;  /* 0x000000b69b51723e */ /* 0x010fe400000010ff */
[----:B--2---:R-:W-:Y:S01]  /*19100*/  F2FP.BF16.PACK_AB R80, R188, R144 ;  /* 0x00000090bc50723e */ /* 0x004fe200000010ff */
[-C--:B-1----:R-:W-:Y:S08]  /*19110*/  HMMA.16816.F32.BF16 R4, R76, R84.reuse, R4 ;  /* 0x000000544c04723c */ /* 0x082ff00000041804 */
[C---:B------:R-:W-:Y:S07]  /*19120*/  HMMA.16816.F32.BF16 R8, R80.reuse, R84, R8 ;  /* 0x000000545008723c */ /* 0x040fee0000041808 */
[----:B------:R-:W-:Y:S01]  /*19130*/  FFMA.FTZ R84, R234, c[0x0][0x2d0], -R74 ;  /* 0x0000b400ea547a23 */ /* 0x000fe2000001084a */
[-C--:B------:R-:W-:Y:S01]  /*19140*/  HMMA.16816.F32.BF16 R12, R80, R86.reuse, R12 ;  /* 0x00000056500c723c */ /* 0x080fe2000004180c */
[----:B------:R-:W-:Y:S02]  /*19150*/  IMAD.MOV.U32 R234, RZ, RZ, R116 ;  /* 0x000000ffffea7224 */ /* 0x000fe400078e0074 */
[----:B------:R1:W-:Y:S05]  /*19160*/  MUFU.EX2 R158, R84 ;  /* 0x00000054009e7308 */ /* 0x0003ea0000000800 */
[C---:B------:R-:W-:Y:S08]  /*19170*/  HMMA.16816.F32.BF16 R16, R76.reuse, R86, R16 ;  /* 0x000000564c10723c */ /* 0x040ff00000041810 */
[-C--:B------:R-:W-:Y:S08]  /*19180*/  HMMA.16816.F32.BF16 R20, R76, R88.reuse, R20 ;  /* 0x000000584c14723c */ /* 0x080ff00000041814 */
[C---:B------:R-:W-:Y:S01]  /*19190*/  HMMA.16816.F32.BF16 R24, R80.reuse, R88, R24 ;  /* 0x000000585018723c */ /* 0x040fe20000041818 */
[----:B-1----:R-:W-:Y:S03]  /*191a0*/  FFMA.FTZ R84, R236, c[0x0][0x2d0], -R74 ;  /* 0x0000b400ec547a23 */ /* 0x002fe6000001084a */
[----:B------:R-:W-:Y:S03]  /*191b0*/  MOV R236, R115 ;  /* 0x0000007300ec7202 */ /* 0x000fe60000000f00 */
[----:B------:R-:W-:Y:S01]  /*191c0*/  FFMA.FTZ R88, R206, c[0x0][0x2d0], -R96 ;  /* 0x0000b400ce587a23 */ /* 0x000fe20000010860 */
[-C--:B------:R-:W-:Y:S01]  /*191d0*/  HMMA.16816.F32.BF16 R28, R80, R90.reuse, R28 ;  /* 0x0000005a501c723c */ /* 0x080fe2000004181c */
[----:B------:R1:W-:Y:S03]  /*191e0*/  MUFU.EX2 R180, R84 ;  /* 0x0000005400b47308 */ /* 0x0003e60000000800 */
[----:B------:R-:W-:Y:S04]  /*191f0*/  IMAD.MOV.U32 R206, RZ, RZ, R104 ;  /* 0x000000ffffce7224 */ /* 0x000fe800078e0068 */
[C---:B------:R-:W-:Y:S03]  /*19200*/  HMMA.16816.F32.BF16 R32, R76.reuse, R90, R32 ;  /* 0x0000005a4c20723c */ /* 0x040fe60000041820 */
[----:B------:R2:W-:Y:S05]  /*19210*/  MUFU.EX2 R156, R88 ;  /* 0x00000058009c7308 */ /* 0x0005ea0000000800 */
[-C--:B------:R-:W-:Y:S08]  /*19220*/  HMMA.16816.F32.BF16 R36, R76, R92.reuse, R36 ;  /* 0x0000005c4c24723c */ /* 0x080ff00000041824 */
[C---:B------:R-:W-:Y:S01]  /*19230*/  HMMA.16816.F32.BF16 R40, R80.reuse, R92, R40 ;  /* 0x0000005c5028723c */ /* 0x040fe20000041828 */
[----:B-1----:R-:W-:Y:S03]  /*19240*/  FFMA.FTZ R84, R231, c[0x0][0x2d0], -R75 ;  /* 0x0000b400e7547a23 */ /* 0x002fe6000001084b */
[----:B------:R-:W-:Y:S01]  /*19250*/  MOV R231, R114 ;  /* 0x0000007200e77202 */ /* 0x000fe20000000f00 */
[----:B------:R1:W-:Y:S01]  /*19260*/  MUFU.EX2 R157, R84 ;  /* 0x00000054009d7308 */ /* 0x0003e20000000800 */
[----:B------:R-:W-:Y:S02]  /*19270*/  IMAD.MOV.U32 R114, RZ, RZ, R113 ;  /* 0x000000ffff727224 */ /* 0x000fe400078e0071 */
[-C--:B------:R-:W-:Y:S01]  /*19280*/  HMMA.16816.F32.BF16 R44, R80, R94.reuse, R44 ;  /* 0x0000005e502c723c */ /* 0x080fe2000004182c */
[----:B------:R-:W3:Y:S03]  /*19290*/  LDL.LU R113, [R1+0x8] ;  /* 0x0000080001717983 */ /* 0x000ee60000300800 */
[--C-:B--2---:R-:W-:Y:S02]  /*192a0*/  FFMA.FTZ R88, R207, c[0x0][0x2d0], -R96.reuse ;  /* 0x0000b400cf587a23 */ /* 0x104fe40000010860 */
[----:B------:R-:W-:Y:S02]  /*192b0*/  FFMA.FTZ R92, R201, c[0x0][0x2d0], -R97 ;  /* 0x0000b400c95c7a23 */ /* 0x000fe40000010861 */
[C---:B------:R-:W-:Y:S01]  /*192c0*/  HMMA.16816.F32.BF16 R48, R76.reuse, R94, R48 ;  /* 0x0000005e4c30723c */ /* 0x040fe20000041830 */
[----:B------:R2:W-:Y:S10]  /*192d0*/  MUFU.EX2 R178, R88 ;  /* 0x0000005800b27308 */ /* 0x0005f40000000800 */
[----:B------:R4:W-:Y:S01]  /*192e0*/  MUFU.EX2 R100, R92 ;  /* 0x0000005c00647308 */ /* 0x0009e20000000800 */
[----:B-1----:R-:W-:Y:S01]  /*192f0*/  FFMA.FTZ R84, R232, c[0x0][0x2d0], -R75 ;  /* 0x0000b400e8547a23 */ /* 0x002fe2000001084b */
[----:B------:R-:W-:Y:S08]  /*19300*/  MOV R232, R111 ;  /* 0x0000006f00e87202 */ /* 0x000ff00000000f00 */
[----:B------:R1:W-:Y:S01]  /*19310*/  MUFU.EX2 R179, R84 ;  /* 0x0000005400b37308 */ /* 0x0003e20000000800 */
[--C-:B--2---:R-:W-:Y:S09]  /*19320*/  FFMA.FTZ R88, R229, c[0x0][0x2d0], -R96.reuse ;  /* 0x0000b400e5587a23 */ /* 0x104ff20000010860 */
[----:B------:R2:W5:Y:S01]  /*19330*/  MUFU.EX2 R177, R88 ;  /* 0x0000005800b17308 */ /* 0x0005620000000800 */
[----:B----4-:R-:W-:Y:S02]  /*19340*/  FFMA.FTZ R92, R192, c[0x0][0x2d0], -R97 ;  /* 0x0000b400c05c7a23 */ /* 0x010fe40000010861 */
[----:B------:R-:W4:Y:S07]  /*19350*/  LDL.LU R192, [R1+0xc] ;  /* 0x00000c0001c07983 */ /* 0x000f2e0000300800 */
[----:B------:R5:W-:Y:S01]  /*19360*/  MUFU.EX2 R99, R92 ;  /* 0x0000005c00637308 */ /* 0x000be20000000800 */
[----:B-1----:R-:W-:Y:S01]  /*19370*/  FFMA.FTZ R84, R202, c[0x0][0x2d0], -R96 ;  /* 0x0000b400ca547a23 */ /* 0x002fe20000010860 */
[----:B------:R-:W-:Y:S08]  /*19380*/  MOV R202, R106 ;  /* 0x0000006a00ca7202 */ /* 0x000ff00000000f00 */
[----:B------:R1:W-:Y:S01]  /*19390*/  MUFU.EX2 R152, R84 ;  /* 0x0000005400987308 */ /* 0x0003e20000000800 */
[--C-:B--2---:R-:W-:Y:S09]  /*193a0*/  FFMA.FTZ R88, R241, c[0x0][0x2d0], -R74.reuse ;  /* 0x0000b400f1587a23 */ /* 0x104ff2000001084a */
[----:B------:R2:W-:Y:S01]  /*193b0*/  MUFU.EX2 R176, R88 ;  /* 0x0000005800b07308 */ /* 0x0005e20000000800 */
[----:B-----5:R-:W-:Y:S09]  /*193c0*/  FFMA.FTZ R92, R245, c[0x0][0x2d0], -R75 ;  /* 0x0000b400f55c7a23 */ /* 0x020ff2000001084b */
[----:B------:R5:W-:Y:S01]  /*193d0*/  MUFU.EX2 R172, R92 ;  /* 0x0000005c00ac7308 */ /* 0x000be20000000800 */
[----:B-1----:R-:W1:Y:S01]  /*193e0*/  LDSM.16.MT88.4 R84, [R211+0x1900] ;  /* 0x00190000d354783b */ /* 0x002e620000004200 */
[--C-:B--2---:R-:W-:Y:S08]  /*193f0*/  FFMA.FTZ R88, R199, c[0x0][0x2d0], -R97.reuse ;  /* 0x0000b400c7587a23 */ /* 0x104ff00000010861 */
[----:B------:R2:W1:Y:S01]  /*19400*/  MUFU.EX2 R101, R88 ;  /* 0x0000005800657308 */ /* 0x0004620000000800 */
[----:B-----5:R-:W-:Y:S08]  /*19410*/  LDSM.16.MT88.4 R92, [R210+0x2100] ;  /* 0x00210000d25c783b */ /* 0x020ff00000004200 */
[----:B--2---:R-:W2:Y:S01]  /*19420*/  LDSM.16.MT88.4 R88, [R209+0x2100] ;  /* 0x00210000d158783b */ /* 0x004ea20000004200 */
[-C--:B-1----:R-:W-:Y:S08]  /*19430*/  HMMA.16816.F32.BF16 R52, R76, R84.reuse, R52 ;  /* 0x000000544c34723c */ /* 0x082ff00000041834 */
[C---:B------:R-:W-:Y:S07]  /*19440*/  HMMA.16816.F32.BF16 R56, R80.reuse, R84, R56 ;  /* 0x000000545038723c */ /* 0x040fee0000041838 */
[----:B------:R-:W-:Y:S01]  /*19450*/  FFMA.FTZ R84, R183, c[0x0][0x2d0], -R97 ;  /* 0x0000b400b7547a23 */ /* 0x000fe20000010861 */
[-C--:B------:R-:W-:Y:S01]  /*19460*/  HMMA.16816.F32.BF16 R60, R80, R86.reuse, R60 ;  /* 0x00000056503c723c */ /* 0x080fe2000004183c */
[----:B------:R-:W5:Y:S02]  /*19470*/  LDL.LU R183, [R1+0x10] ;  /* 0x0000100001b77983 */ /* 0x000f640000300800 */
[----:B------:R1:W1:Y:S04]  /*19480*/  MUFU.EX2 R98, R84 ;  /* 0x0000005400627308 */ /* 0x0002680000000800 */
[--C-:B------:R-:W-:Y:S01]  /*19490*/  FFMA.FTZ R80, R247, c[0x0][0x2d0], -R74.reuse ;  /* 0x0000b400f7507a23 */ /* 0x100fe2000001084a */
[----:B------:R-:W-:Y:S01]  /*194a0*/  HMMA.16816.F32.BF16 R64, R76, R86, R64 ;  /* 0x000000564c40723c */ /* 0x000fe20000041840 */
[----:B------:R-:W-:Y:S03]  /*194b0*/  F2FP.BF16.PACK_AB R82, R177, R178 ;  /* 0x000000b2b152723e */ /* 0x000fe600000010ff */
[----:B------:R-:W-:Y:S01]  /*194c0*/  F2FP.BF16.PACK_AB R81, R100, R101 ;  /* 0x000000656451723e */ /* 0x000fe200000010ff */
[----:B------:R2:W2:Y:S02]  /*194d0*/  MUFU.EX2 R175, R80 ;  /* 0x0000005000af7308 */ /* 0x0004a40000000800 */
[----:B------:R-:W-:Y:S02]  /*194e0*/  F2FP.BF16.PACK_AB R76, R181, R184 ;  /* 0x000000b8b54c723e */ /* 0x000fe400000010ff */
[----:B------:R-:W-:Y:S03]  /*194f0*/  F2FP.BF16.PACK_AB R77, R159, R153 ;  /* 0x000000999f4d723e */ /* 0x000fe600000010ff */
[----:B------:R-:W-:Y:S02]  /*19500*/  F2FP.BF16.PACK_AB R78, R180, R158 ;  /* 0x0000009eb44e723e */ /* 0x000fe400000010ff */
[----:B------:R-:W-:Y:S01]  /*19510*/  F2FP.BF16.PACK_AB R79, R179, R157 ;  /* 0x0000009db34f723e */ /* 0x000fe200000010ff */
[----:B-1----:R-:W1:Y:S01]  /*19520*/  LDSM.16.MT88.4 R84, [R212+0x2100] ;  /* 0x00210000d454783b */ /* 0x002e620000004200 */
[----:B------:R-:W-:Y:S05]  /*19530*/  F2FP.BF16.PACK_AB R83, R98, R99 ;  /* 0x000000636253723e */ /* 0x000fea00000010ff */
[-C--:B--2---:R-:W-:Y:S01]  /*19540*/  HMMA.16816.F32.BF16 R4, R76, R88.reuse, R4 ;  /* 0x000000584c04723c */ /* 0x084fe20000041804 */
[----:B------:R-:W-:Y:S01]  /*19550*/  FFMA.FTZ R80, R242, c[0x0][0x2d0], -R75 ;  /* 0x0000b400f2507a23 */ /* 0x000fe2000001084b */
[----:B------:R-:W-:Y:S03]  /*19560*/  F2FP.BF16.PACK_AB R164, R175, R176 ;  /* 0x000000b0afa4723e */ /* 0x000fe600000010ff */
[----:B------:R2:W1:Y:S02]  /*19570*/  MUFU.EX2 R174, R80 ;  /* 0x0000005000ae7308 */ /* 0x0004640000000800 */
[----:B--2---:R-:W-:Y:S02]  /*19580*/  F2FP.BF16.PACK_AB R80, R156, R152 ;  /* 0x000000989c50723e */ /* 0x004fe400000010ff */
[----:B-1----:R-:W-:Y:S05]  /*19590*/  F2FP.BF16.PACK_AB R165, R172, R174 ;  /* 0x000000aeaca5723e */ /* 0x002fea00000010ff */
[C---:B------:R-:W-:Y:S07]  /*195a0*/  HMMA.16816.F32.BF16 R8, R80.reuse, R88, R8 ;  /* 0x000000585008723c */ /* 0x040fee0000041808 */
[--C-:B------:R-:W-:Y:S01]  /*195b0*/  FFMA.FTZ R88, R252, c[0x0][0x2d0], -R74.reuse ;  /* 0x0000b400fc587a23 */ /* 0x100fe2000001084a */
[-C--:B------:R-:W-:Y:S01]  /*195c0*/  HMMA.16816.F32.BF16 R12, R80, R90.reuse, R12 ;  /* 0x0000005a500c723c */ /* 0x080fe2000004180c */
[----:B------:R-:W-:Y:S02]  /*195d0*/  FFMA.FTZ R74, R131, c[0x0][0x2d0], -R74 ;  /* 0x0000b400834a7a23 */ /* 0x000fe4000001084a */
[----:B------:R1:W-:Y:S01]  /*195e0*/  MUFU.EX2 R173, R88 ;  /* 0x0000005800ad7308 */ /* 0x0003e20000000800 */
[----:B------:R-:W-:Y:S02]  /*195f0*/  IMAD.MOV.U32 R131, RZ, RZ, R119 ;  /* 0x000000ffff837224 */ /* 0x000fe400078e0077 */
[----:B------:R-:W-:Y:S02]  /*19600*/  LDSM.16.MT88.4 R116, [R209+0x2900] ;  /* 0x00290000d174783b */ /* 0x000fe40000004200 */
[C---:B------:R-:W-:Y:S05]  /*19610*/  HMMA.16816.F32.BF16 R16, R76.reuse, R90, R16 ;  /* 0x0000005a4c10723c */ /* 0x040fea0000041810 */
[----:B------:R2:W2:Y:S03]  /*19620*/  MUFU.EX2 R171, R74 ;  /* 0x0000004a00ab7308 */ /* 0x0004a60000000800 */
[-C--:B------:R-:W-:Y:S08]  /*19630*/  HMMA.16816.F32.BF16 R20, R76, R84.reuse, R20 ;  /* 0x000000544c14723c */ /* 0x080ff00000041814 */
[C---:B------:R-:W-:Y:S01]  /*19640*/  HMMA.16816.F32.BF16 R24, R80.reuse, R84, R24 ;  /* 0x000000545018723c */ /* 0x040fe20000041818 */
[----:B-1----:R-:W1:Y:S07]  /*19650*/  LDSM.16.MT88.4 R88, [R211+0x2100] ;  /* 0x00210000d358783b */ /* 0x002e6e0000004200 */
[-C--:B------:R-:W-:Y:S01]  /*19660*/  HMMA.16816.F32.BF16 R28, R80, R86.reuse, R28 ;  /* 0x00000056501c723c */ /* 0x080fe2000004181c */
[--C-:B--2---:R-:W-:Y:S03]  /*19670*/  FFMA.FTZ R74, R250, c[0x0][0x2d0], -R75.reuse ;  /* 0x0000b400fa4a7a23 */ /* 0x104fe6000001084b */
[----:B------:R-:W-:Y:S01]  /*19680*/  F2FP.BF16.PACK_AB R166, R171, R173 ;  /* 0x000000adaba6723e */ /* 0x000fe200000010ff */
[----:B------:R-:W-:Y:S03]  /*19690*/  FFMA.FTZ R75, R251, c[0x0][0x2d0], -R75 ;  /* 0x0000b400fb4b7a23 */ /* 0x000fe6000001084b */
[C---:B------:R-:W-:Y:S01]  /*196a0*/  HMMA.16816.F32.BF16 R32, R76.reuse, R86, R32 ;  /* 0x000000564c20723c */ /* 0x040fe20000041820 */
[----:B------:R2:W-:Y:S07]  /*196b0*/  MUFU.EX2 R170, R74 ;  /* 0x0000004a00aa7308 */ /* 0x0005ee0000000800 */
[-C--:B------:R-:W-:Y:S03]  /*196c0*/  HMMA.16816.F32.BF16 R36, R76, R92.reuse, R36 ;  /* 0x0000005c4c24723c */ /* 0x080fe60000041824 */
[----:B------:R-:W1:Y:S05]  /*196d0*/  MUFU.EX2 R169, R75 ;  /* 0x0000004b00a97308 */ /* 0x000e6a0000000800 */
[C---:B------:R-:W-:Y:S08]  /*196e0*/  HMMA.16816.F32.BF16 R40, R80.reuse, R92, R40 ;  /* 0x0000005c5028723c */ /* 0x040ff00000041828 */
[-C--:B------:R-:W-:Y:S01]  /*196f0*/  HMMA.16816.F32.BF16 R44, R80, R94.reuse, R44 ;  /* 0x0000005e502c723c */ /* 0x080fe2000004182c */
[----:B--2---:R-:W-:Y:S04]  /*19700*/  FFMA.FTZ R74, R237, c[0x0][0x2d0], -R96 ;  /* 0x0000b400ed4a7a23 */ /* 0x004fe80000010860 */
[----:B------:R2:W-:Y:S03]  /*19710*/  MUFU.EX2 R168, R74 ;  /* 0x0000004a00a87308 */ /* 0x0005e60000000800 */
[C---:B------:R-:W-:Y:S01]  /*19720*/  HMMA.16816.F32.BF16 R48, R76.reuse, R94, R48 ;  /* 0x0000005e4c30723c */ /* 0x040fe20000041830 */
[----:B-1----:R-:W-:Y:S07]  /*19730*/  F2FP.BF16.PACK_AB R167, R169, R170 ;  /* 0x000000aaa9a7723e */ /* 0x002fee00000010ff */
[-C--:B------:R-:W-:Y:S01]  /*19740*/  HMMA.16816.F32.BF16 R52, R76, R88.reuse, R52 ;  /* 0x000000584c34723c */ /* 0x080fe20000041834 */
[----:B---3--:R-:W-:Y:S07]  /*19750*/  FFMA.FTZ R69, R69, R113, R114 ;  /* 0x0000007145457223 */ /* 0x008fee0000010072 */
[C---:B------:R-:W-:Y:S01]  /*19760*/  HMMA.16816.F32.BF16 R56, R80.reuse, R88, R56 ;  /* 0x000000585038723c */ /* 0x040fe20000041838 */
[--C-:B--2---:R-:W-:Y:S07]  /*19770*/  FFMA.FTZ R74, R238, c[0x0][0x2d0], -R96.reuse ;  /* 0x0000b400ee4a7a23 */ /* 0x104fee0000010860 */
[-C--:B------:R-:W-:Y:S01]  /*19780*/  HMMA.16816.F32.BF16 R60, R80, R90.reuse, R60 ;  /* 0x0000005a503c723c */ /* 0x080fe2000004183c */
[----:B------:R1:W2:Y:S07]  /*19790*/  MUFU.EX2 R85, R74 ;  /* 0x0000004a00557308 */ /* 0x0002ae0000000800 */
[----:B------:R-:W-:Y:S08]  /*197a0*/  HMMA.16816.F32.BF16 R64, R76, R90, R64 ;  /* 0x0000005a4c40723c */ /* 0x000ff00000041840 */
[-C--:B------:R-:W-:Y:S07]  /*197b0*/  HMMA.16816.F32.BF16 R104, R164, R116.reuse, R4 ;  /* 0x00000074a468723c */ /* 0x080fee0000041804 */
[----:B------:R-:W-:Y:S01]  /*197c0*/  FADD.FTZ R4, R226, R69 ;  /* 0x00000045e2047221 */ /* 0x000fe20000010000 */
[----:B------:R-:W-:Y:S01]  /*197d0*/  MOV R226, R149 ;  /* 0x0000009500e27202 */ /* 0x000fe20000000f00 */
[--C-:B-1----:R-:W-:Y:S03]  /*197e0*/  FFMA.FTZ R74, R239, c[0x0][0x2d0], -R96.reuse ;  /* 0x0000b400ef4a7a23 */ /* 0x102fe60000010860 */
[----:B------:R-:W-:Y:S01]  /*197f0*/  FFMA.FTZ R96, R240, c[0x0][0x2d0], -R96 ;  /* 0x0000b400f0607a23 */ /* 0x000fe20000010860 */
[----:B------:R1:W-:Y:S01]  /*19800*/  MUFU.EX2 R86, R74 ;  /* 0x0000004a00567308 */ /* 0x0003e20000000800 */
[----:B----4-:R-:W-:Y:S01]  /*19810*/  FFMA.FTZ R68, R68, R192, R231 ;  /* 0x000000c044447223 */ /* 0x010fe200000100e7 */
[----:B--2---:R-:W-:Y:S01]  /*19820*/  F2FP.BF16.PACK_AB R160, R85, R168 ;  /* 0x000000a855a0723e */ /* 0x004fe200000010ff */
[----:B------:R-:W-:Y:S01]  /*19830*/  FADD.FTZ R4, R123, R4 ;  /* 0x000000047b047221 */ /* 0x000fe20000010000 */
[----:B------:R-:W-:Y:S01]  /*19840*/  MOV R231, R236 ;  /* 0x000000ec00e77202 */ /* 0x000fe20000000f00 */
[----:B------:R-:W-:Y:S01]  /*19850*/  FADD.FTZ R6, R185, R68 ;  /* 0x00000044b9067221 */ /* 0x000fe20000010000 */
[----:B------:R-:W-:Y:S01]  /*19860*/  MOV R185, R148 ;  /* 0x0000009400b97202 */ /* 0x000fe20000000f00 */
[----:B------:R-:W-:Y:S01]  /*19870*/  FADD.FTZ R4, R206, R4 ;  /* 0x00000004ce047221 */ /* 0x000fe20000010000 */
[----:B------:R-:W-:Y:S01]  /*19880*/  MOV R236, R234 ;  /* 0x000000ea00ec7202 */ /* 0x000fe20000000f00 */
[----:B------:R-:W-:Y:S01]  /*19890*/  IMAD.MOV.U32 R234, RZ, RZ, R205 ;  /* 0x000000ffffea7224 */ /* 0x000fe200078e00cd */
[----:B------:R-:W2:Y:S01]  /*198a0*/  MUFU.EX2 R96, R96 ;  /* 0x0000006000607308 */ /* 0x000ea20000000800 */
[----:B------:R-:W-:Y:S01]  /*198b0*/  FADD.FTZ R6, R122, R6 ;  /* 0x000000067a067221 */ /* 0x000fe20000010000 */
[----:B------:R-:W-:Y:S02]  /*198c0*/  MOV R205, R203 ;  /* 0x000000cb00cd7202 */ /* 0x000fe40000000f00 */
[----:B------:R-:W-:Y:S01]  /*198d0*/  MOV R203, R151 ;  /* 0x0000009700cb7202 */ /* 0x000fe20000000f00 */
[--C-:B-1----:R-:W-:Y:S05]  /*198e0*/  FFMA.FTZ R74, R193, c[0x0][0x2d0], -R97.reuse ;  /* 0x0000b400c14a7a23 */ /* 0x102fea0000010861 */
[----:B------:R1:W-:Y:S01]  /*198f0*/  MUFU.EX2 R75, R74 ;  /* 0x0000004a004b7308 */ /* 0x0003e20000000800 */
[----:B--2---:R-:W-:Y:S01]  /*19900*/  F2FP.BF16.PACK_AB R162, R96, R86 ;  /* 0x0000005660a2723e */ /* 0x004fe200000010ff */
[--C-:B-1----:R-:W-:Y:S08]  /*19910*/  FFMA.FTZ R74, R195, c[0x0][0x2d0], -R97.reuse ;  /* 0x0000b400c34a7a23 */ /* 0x102ff00000010861 */
[----:B------:R1:W2:Y:S02]  /*19920*/  MUFU.EX2 R84, R74 ;  /* 0x0000004a00547308 */ /* 0x0002a40000000800 */
[--C-:B-1----:R-:W-:Y:S01]  /*19930*/  FFMA.FTZ R74, R197, c[0x0][0x2d0], -R97.reuse ;  /* 0x0000b400c54a7a23 */ /* 0x102fe20000010861 */
[----:B--2---:R-:W-:Y:S01]  /*19940*/  F2FP.BF16.PACK_AB R161, R84, R75 ;  /* 0x0000004b54a1723e */ /* 0x004fe200000010ff */
[----:B------:R-:W-:Y:S02]  /*19950*/  FFMA.FTZ R97, R73, c[0x0][0x2d0], -R97 ;  /* 0x0000b40049617a23 */ /* 0x000fe40000010861 */
[----:B------:R-:W2:Y:S04]  /*19960*/  LDL.LU R73, [R1+0x14] ;  /* 0x0000140001497983 */ /* 0x000ea80000300800 */
[----:B------:R-:W-:Y:S01]  /*19970*/  MUFU.EX2 R74, R74 ;  /* 0x0000004a004a7308 */ /* 0x000fe20000000800 */
[----:B-----5:R-:W-:Y:S09]  /*19980*/  FFMA.FTZ R2, R2, R183, R204 ;  /* 0x000000b702027223 */ /* 0x020ff200000100cc */
[----:B------:R-:W1:Y:S01]  /*19990*/  MUFU.EX2 R97, R97 ;  /* 0x0000006100617308 */ /* 0x000e620000000800 */
[----:B------:R-:W-:Y:S02]  /*199a0*/  IMAD.MOV.U32 R204, RZ, RZ, R150 ;  /* 0x000000ffffcc7224 */ /* 0x000fe400078e0096 */
[----:B------:R-:W-:Y:S01]  /*199b0*/  FADD.FTZ R2, R189, R2 ;  /* 0x00000002bd027221 */ /* 0x000fe20000010000 */
[----:B------:R-:W3:Y:S01]  /*199c0*/  LDSM.16.MT88.4 R148, [R210+0x2900] ;  /* 0x00290000d294783b */ /* 0x000ee20000004200 */
[----:B------:R-:W-:Y:S02]  /*199d0*/  IMAD.MOV.U32 R189, RZ, RZ, R120 ;  /* 0x000000ffffbd7224 */ /* 0x000fe400078e0078 */
[----:B------:R-:W-:Y:S02]  /*199e0*/  FADD.FTZ R5, R121, R2 ;  /* 0x0000000279057221 */ /* 0x000fe40000010000 */
[----:B------:R-:W-:Y:S02]  /*199f0*/  FADD.FTZ R2, R202, R6 ;  /* 0x00000006ca027221 */ /* 0x000fe40000010000 */
[----:B------:R-:W-:Y:S01]  /*19a00*/  FADD.FTZ R6, R126, R4 ;  /* 0x000000047e067221 */ /* 0x000fe20000010000 */
[----:B-1----:R-:W-:Y:S07]  /*19a10*/  F2FP.BF16.PACK_AB R163, R97, R74 ;  /* 0x0000004a61a3723e */ /* 0x002fee00000010ff */
[C---:B------:R-:W-:Y:S08]  /*19a20*/  HMMA.16816.F32.BF16 R108, R160.reuse, R116, R8 ;  /* 0x00000074a06c723c */ /* 0x040ff00000041808 */
[-C--:B------:R-:W-:Y:S08]  /*19a30*/  HMMA.16816.F32.BF16 R112, R160, R118.reuse, R12 ;  /* 0x00000076a070723c */ /* 0x080ff0000004180c */
[C---:B------:R-:W-:Y:S08]  /*19a40*/  HMMA.16816.F32.BF16 R116, R164.reuse, R118, R16 ;  /* 0x00000076a474723c */ /* 0x040ff00000041810 */
[-C--:B------:R-:W-:Y:S01]  /*19a50*/  HMMA.16816.F32.BF16 R120, R164, R132.reuse, R20 ;  /* 0x00000084a478723c */ /* 0x080fe20000041814 */
[----:B--2---:R-:W-:Y:S03]  /*19a60*/  FFMA.FTZ R8, R0, R73, R200 ;  /* 0x0000004900087223 */ /* 0x004fe600000100c8 */
[----:B------:R-:W-:Y:S02]  /*19a70*/  FADD.FTZ R0, R232, R5 ;  /* 0x00000005e8007221 */ /* 0x000fe40000010000 */
[----:B------:R-:W-:Y:S02]  /*19a80*/  FADD.FTZ R8, R127, R8 ;  /* 0x000000087f087221 */ /* 0x000fe40000010000 */
[----:B------:R-:W-:Y:S04]  /*19a90*/  FADD.FTZ R5, R125, R2 ;  /* 0x000000027d057221 */ /* 0x000fe80000010000 */
[----:B------:R-:W-:Y:S02]  /*19aa0*/  FADD.FTZ R7, R124, R0 ;  /* 0x000000007c077221 */ /* 0x000fe40000010000 */
[----:B------:R-:W-:Y:S01]  /*19ab0*/  FADD.FTZ R4, R231, R8 ;  /* 0x00000008e7047221 */ /* 0x000fe20000010000 */
[C---:B------:R-:W-:Y:S01]  /*19ac0*/  HMMA.16816.F32.BF16 R124, R160.reuse, R132, R24 ;  /* 0x00000084a07c723c */ /* 0x040fe20000041818 */
[----:B------:R-:W-:Y:S02]  /*19ad0*/  FADD.FTZ R2, R236, R6 ;  /* 0x00000006ec027221 */ /* 0x000fe40000010000 */
[----:B------:R-:W-:Y:S02]  /*19ae0*/  FADD.FTZ R0, R234, R5 ;  /* 0x00000005ea007221 */ /* 0x000fe40000010000 */
[----:B------:R-:W-:Y:S02]  /*19af0*/  FADD.FTZ R7, R128, R7 ;  /* 0x0000000780077221 */ /* 0x000fe40000010000 */
[----:B------:R-:W-:Y:S02]  /*19b00*/  FADD.FTZ R4, R131, R4 ;  /* 0x0000000483047221 */ /* 0x000fe40000010000 */
[----:B------:R-:W-:Y:S03]  /*19b10*/  FADD.FTZ R6, R130, R2 ;  /* 0x0000000282067221 */ /* 0x000fe60000010000 */
[----:B------:R-:W-:Y:S02]  /*19b20*/  FADD.FTZ R5, R129, R0 ;  /* 0x0000000081057221 */ /* 0x000fe40000010000 */
[----:B------:R-:W-:Y:S01]  /*19b30*/  FADD.FTZ R2, R205, R7 ;  /* 0x00000007cd027221 */ /* 0x000fe20000010000 */
[-C--:B------:R-:W-:Y:S01]  /*19b40*/  HMMA.16816.F32.BF16 R128, R160, R134.reuse, R28 ;  /* 0x00000086a080723c */ /* 0x080fe2000004181c */
[----:B------:R-:W-:Y:S01]  /*19b50*/  FADD.FTZ R4, R103, R4 ;  /* 0x0000000467047221 */ /* 0x000fe20000010000 */
[----:B------:R-:W-:Y:S01]  /*19b60*/  MOV R103, R3 ;  /* 0x0000000300677202 */ /* 0x000fe20000000f00 */
[----:B------:R-:W-:Y:S02]  /*19b70*/  FADD.FTZ R0, R204, R6 ;  /* 0x00000006cc007221 */ /* 0x000fe40000010000 */
[----:B------:R-:W-:Y:S02]  /*19b80*/  FADD.FTZ R10, R226, R5 ;  /* 0x00000005e20a7221 */ /* 0x000fe40000010000 */
[----:B------:R-:W-:Y:S01]  /*19b90*/  FADD.FTZ R11, R203, R4 ;  /* 0x00000004cb0b7221 */ /* 0x000fe20000010000 */
[C---:B------:R-:W-:Y:S01]  /*19ba0*/  HMMA.16816.F32.BF16 R132, R164.reuse, R134, R32 ;  /* 0x00000086a484723c */ /* 0x040fe20000041820 */
[----:B------:R-:W-:Y:S01]  /*19bb0*/  FADD.FTZ R8, R185, R2 ;  /* 0x00000002b9087221 */ /* 0x000fe20000010000 */
[----:B------:R-:W1:Y:S02]  /*19bc0*/  LDSM.16.MT88.4 R4, [R211+0x2900] ;  /* 0x00290000d304783b */ /* 0x000e640000004200 */
        /* <DEDUP_REMOVED lines=8> */
[-C--:B---3--:R-:W-:Y:S01]  /*19c50*/  HMMA.16816.F32.BF16 R136, R164, R148.reuse, R36 ;  /* 0x00000094a488723c */ /* 0x088fe20000041824 */
[----:B------:R-:W-:Y:S02]  /*19c60*/  FADD.FTZ R8, R248, R9 ;  /* 0x00000009f8087221 */ /* 0x000fe40000010000 */
[----:B------:R-:W-:Y:S02]  /*19c70*/  FADD.FTZ R2, R244, R2 ;  /* 0x00000002f4027221 */ /* 0x000fe40000010000 */
[----:B------:R-:W-:Y:S02]  /*19c80*/  FADD.FTZ R0, R142, R0 ;  /* 0x000000008e007221 */ /* 0x000fe40000010000 */
[----:B------:R-:W-:Y:S02]  /*19c90*/  FADD.FTZ R12, R140, R12 ;  /* 0x0000000c8c0c7221 */ /* 0x000fe40000010000 */
[----:B------:R-:W-:Y:S03]  /*19ca0*/  FADD.FTZ R10, R246, R8 ;  /* 0x00000008f60a7221 */ /* 0x000fe60000010000 */
[----:B------:R-:W-:Y:S02]  /*19cb0*/  FADD.FTZ R9, R143, R2 ;  /* 0x000000028f097221 */ /* 0x000fe40000010000 */
        /* <DEDUP_REMOVED lines=11> */
[----:B------:R-:W-:Y:S02]  /*19d70*/  FADD.FTZ R8, R230, R8 ;  /* 0x00000008e6087221 */ /* 0x000fe40000010000 */
[----:B------:R-:W-:Y:S02]  /*19d80*/  FADD.FTZ R0, R228, R10 ;  /* 0x0000000ae4007221 */ /* 0x000fe40000010000 */
[----:B------:R-:W-:Y:S02]  /*19d90*/  FADD.FTZ R9, R190, R9 ;  /* 0x00000009be097221 */ /* 0x000fe40000010000 */
[----:B------:R-:W-:Y:S01]  /*19da0*/  FADD.FTZ R11, R186, R2 ;  /* 0x00000002ba0b7221 */ /* 0x000fe20000010000 */
[C---:B------:R-:W-:Y:S01]  /*19db0*/  HMMA.16816.F32.BF16 R148, R164.reuse, R150, R48 ;  /* 0x00000096a494723c */ /* 0x040fe20000041830 */
[----:B------:R-:W-:Y:S03]  /*19dc0*/  FADD.FTZ R8, R182, R8 ;  /* 0x00000008b6087221 */ /* 0x000fe60000010000 */
        /* <DEDUP_REMOVED lines=8> */
[----:B------:R-:W-:Y:S01]  /*19e50*/  FADD.FTZ R2, R181, R10 ;  /* 0x0000000ab5027221 */ /* 0x000fe20000010000 */
[-C--:B-1----:R-:W-:Y:S01]  /*19e60*/  HMMA.16816.F32.BF16 R152, R164, R4.reuse, R52 ;  /* 0x00000004a498723c */ /* 0x082fe20000041834 */
[----:B------:R-:W-:Y:S02]  /*19e70*/  FADD.FTZ R0, R159, R11 ;  /* 0x0000000b9f007221 */ /* 0x000fe40000010000 */
[----:B------:R-:W-:Y:S02]  /*19e80*/  FADD.FTZ R10, R156, R9 ;  /* 0x000000099c0a7221 */ /* 0x000fe40000010000 */
[----:B------:R-:W-:Y:S02]  /*19e90*/  FADD.FTZ R11, R158, R2 ;  /* 0x000000029e0b7221 */ /* 0x000fe40000010000 */
[----:B------:R-:W-:Y:S02]  /*19ea0*/  FADD.FTZ R9, R157, R0 ;  /* 0x000000009d097221 */ /* 0x000fe40000010000 */
[----:B------:R-:W-:Y:S01]  /*19eb0*/  FADD.FTZ R8, R102, R8 ;  /* 0x0000000866087221 */ /* 0x000fe20000010000 */
[C---:B------:R-:W-:Y:S02]  /*19ec0*/  HMMA.16816.F32.BF16 R156, R160.reuse, R4, R56 ;  /* 0x00000004a09c723c */ /* 0x040fe40000041838 */
[----:B------:R-:W-:Y:S01]  /*19ed0*/  FADD.FTZ R2, R178, R10 ;  /* 0x0000000ab2027221 */ /* 0x000fe20000010000 */
[----:B------:R-:W-:Y:S01]  /*19ee0*/  MOV R102, R70 ;  /* 0x0000004600667202 */ /* 0x000fe20000000f00 */
[----:B------:R-:W-:Y:S01]  /*19ef0*/  FADD.FTZ R8, R101, R8 ;  /* 0x0000000865087221 */ /* 0x000fe20000010000 */
[----:B------:R-:W-:Y:S01]  /*19f00*/  MOV R101, R71 ;  /* 0x0000004700657202 */ /* 0x000fe20000000f00 */
[----:B------:R-:W-:Y:S02]  /*19f10*/  FADD.FTZ R0, R180, R11 ;  /* 0x0000000bb4007221 */ /* 0x000fe40000010000 */
[----:B------:R-:W-:Y:S01]  /*19f20*/  FADD.FTZ R4, R100, R8 ;  /* 0x0000000864047221 */ /* 0x000fe20000010000 */
[-C--:B------:R-:W-:Y:S03]  /*19f30*/  HMMA.16816.F32.BF16 R160, R160, R6.reuse, R60 ;  /* 0x00000006a0a0723c */ /* 0x080fe6000004183c */
[----:B------:R-:W-:Y:S02]  /*19f40*/  FADD.FTZ R8, R179, R9 ;  /* 0x00000009b3087221 */ /* 0x000fe40000010000 */
[----:B------:R-:W-:Y:S02]  /*19f50*/  FADD.FTZ R9, R177, R2 ;  /* 0x00000002b1097221 */ /* 0x000fe40000010000 */
[----:B------:R-:W-:Y:S01]  /*19f60*/  FADD.FTZ R4, R99, R4 ;  /* 0x0000000463047221 */ /* 0x000fe20000010000 */
[----:B------:R-:W-:Y:S01]  /*19f70*/  HMMA.16816.F32.BF16 R164, R164, R6, R64 ;  /* 0x00000006a4a4723c */ /* 0x000fe20000041840 */
        /* <DEDUP_REMOVED lines=18> */
[----:B------:R-:W-:Y:S01]  /*1a0a0*/  IMAD.MOV.U32 R100, RZ, RZ, R72 ;  /* 0x000000ffff647224 */ /* 0x000fe200078e0048 */
[----:B------:R2:W-:Y:S01]  /*1a0b0*/  STL [R1+0x10], R4 ;  /* 0x0000100401007387 */ /* 0x0005e20000100800 */
[----:B------:R-:W-:Y:S05]  /*1a0c0*/  FADD.FTZ R2, R97, R2 ;  /* 0x0000000261027221 */ /* 0x000fea0000010000 */
[----:B------:R2:W-:Y:S01]  /*1a0d0*/  STL [R1+0x14], R2 ;  /* 0x0000140201007387 */ /* 0x0005e20000100800 */
[----:B-1----:R-:W-:Y:S04]  /*1a0e0*/  IADD3 R0, R225, -0x1, RZ ;  /* 0xffffffffe1007810 */ /* 0x002fe80007ffe0ff */
[----:B------:R-:W-:Y:S01]  /*1a0f0*/  MOV R225, R0 ;  /* 0x0000000000e17202 */ /* 0x000fe20000000f00 */
[----:B------:R-:W-:-:S05]  /*1a100*/  @P0 BRA `(.L_x_204) ;  /* 0xffff99a000000947 */ /* 0x000fca000383ffff */
.L_x_187:
        /* <DEDUP_REMOVED lines=24> */
[----:B------:R-:W-:Y:S01]  /*1a290*/  FSETP.NE.FTZ.AND P3, PT, R5, RZ, PT ;  /* 0x000000ff0500720b */ /* 0x000fe20003f75000 */
[----:B---3--:R-:W-:Y:S01]  /*1a2a0*/  FADD.FTZ R7, R7, R4 ;  /* 0x0000000407077221 */ /* 0x008fe20000010000 */
[----:B------:R-:W-:Y:S02]  /*1a2b0*/  FSETP.NE.FTZ.AND P2, PT, R6, RZ, PT ;  /* 0x000000ff0600720b */ /* 0x000fe40003f55000 */
[----:B------:R-:W-:Y:S01]  /*1a2c0*/  MOV R4, RZ ;  /* 0x000000ff00047202 */ /* 0x000fe20000000f00 */
[----:B----4-:R-:W-:Y:S01]  /*1a2d0*/  FADD.FTZ R8, R2, R8 ;  /* 0x0000000802087221 */ /* 0x010fe20000010000 */
[----:B------:R-:W-:Y:S02]  /*1a2e0*/  FSETP.NE.FTZ.AND P1, PT, R7, RZ, PT ;  /* 0x000000ff0700720b */ /* 0x000fe40003f35000 */
[----:B------:R-:W-:-:S05]  /*1a2f0*/  MOV R2, RZ ;  /* 0x000000ff00027202 */ /* 0x000fca0000000f00 */
[----:B------:R-:W1:Y:S01]  /*1a300*/  @P3 MUFU.RCP R0, R5 ;  /* 0x0000000500003308 */ /* 0x000e620000001000 */
[----:B------:R-:W-:-:S07]  /*1a310*/  FSETP.NE.FTZ.AND P0, PT, R8, RZ, PT ;  /* 0x000000ff0800720b */ /* 0x000fce0003f15000 */
[----:B------:R-:W-:Y:S01]  /*1a320*/  @P2 MUFU.RCP R4, R6 ;  /* 0x0000000600042308 */ /* 0x000fe20000001000 */
        /* <DEDUP_REMOVED lines=21> */
[C---:B-1----:R-:W-:Y:S01]  /*1a480*/  FMUL.FTZ R108, R2.reuse, R108 ;  /* 0x0000006c026c7220 */ /* 0x042fe20000410000 */
[----:B------:R-:W-:Y:S01]  /*1a490*/  @P0 MUFU.LG2 R6, R8 ;  /* 0x0000000800060308 */ /* 0x000fe20000000c00 */
[C---:B------:R-:W-:Y:S02]  /*1a4a0*/  FMUL.FTZ R109, R2.reuse, R109 ;  /* 0x0000006d026d7220 */ /* 0x040fe40000410000 */
[C---:B------:R-:W-:Y:S02]  /*1a4b0*/  FMUL.FTZ R112, R2.reuse, R112 ;  /* 0x0000007002707220 */ /* 0x040fe40000410000 */
[----:B------:R-:W-:-:S02]  /*1a4c0*/  FMUL.FTZ R113, R2, R113 ;  /* 0x0000007102717220 */ /* 0x000fc40000410000 */
[C---:B------:R-:W-:Y:S01]  /*1a4d0*/  FMUL.FTZ R124, R2.reuse, R124 ;  /* 0x0000007c027c7220 */ /* 0x040fe20000410000 */
[----:B------:R1:W2:Y:S01]  /*1a4e0*/  @P0 MUFU.RCP R0, R8 ;  /* 0x0000000800000308 */ /* 0x0002a20000001000 */
        /* <DEDUP_REMOVED lines=8> */
[----:B-1----:R-:W-:Y:S01]  /*1a570*/  @P0 MOV R8, 0x3f317218 ;  /* 0x3f31721800080802 */ /* 0x002fe20000000f00 */
[C---:B------:R-:W-:Y:S02]  /*1a580*/  FMUL.FTZ R157, R2.reuse, R157 ;  /* 0x0000009d029d7220 */ /* 0x040fe40000410000 */
[C---:B------:R-:W-:Y:S02]  /*1a590*/  FMUL.FTZ R160, R2.reuse, R160 ;  /* 0x000000a002a07220 */ /* 0x040fe40000410000 */
[----:B------:R-:W-:Y:S01]  /*1a5a0*/  FMUL.FTZ R161, R2, R161 ;  /* 0x000000a102a17220 */ /* 0x000fe20000410000 */
[----:B------:R-:W-:Y:S01]  /*1a5b0*/  @P2 MOV R2, 0x3f317218 ;  /* 0x3f31721800022802 */ /* 0x000fe20000000f00 */
        /* <DEDUP_REMOVED lines=17> */
[C---:B--2---:R-:W-:Y:S02]  /*1a6d0*/  FMUL.FTZ R110, R0.reuse, R110 ;  /* 0x0000006e006e7220 */ /* 0x044fe40000410000 */
        /* <DEDUP_REMOVED lines=28> */
.L_x_143:
[----:B------:R-:W-:Y:S05]  /*1a8a0*/  @P4 BRA `(.L_x_205) ;  /* 0x000011f000004947 */ /* 0x000fea0003800000 */
[----:B------:R-:W1:Y:S01]  /*1a8b0*/  S2R R13, SR_TID.X ;  /* 0x00000000000d7919 */ /* 0x000e620000002100 */
[----:B------:R-:W-:Y:S01]  /*1a8c0*/  IMAD.MOV.U32 R54, RZ, RZ, c[0x0][0x4e8] ;  /* 0x00013a00ff367624 */ /* 0x000fe200078e00ff */
[----:B------:R-:W-:Y:S02]  /*1a8d0*/  F2FP.BF16.PACK_AB R104, R105, R104 ;  /* 0x000000686968723e */ /* 0x000fe400000010ff */
[----:B------:R-:W2:Y:S01]  /*1a8e0*/  S2R R16, SR_CTAID.Y ;  /* 0x0000000000107919 */ /* 0x000ea20000002600 */
[----:B------:R-:W-:Y:S02]  /*1a8f0*/  F2FP.BF16.PACK_AB R106, R107, R106 ;  /* 0x0000006a6b6a723e */ /* 0x000fe400000010ff */
[C---:B------:R-:W-:Y:S01]  /*1a900*/  ISETP.NE.AND P3, PT, R54.reuse, 0x1, PT ;  /* 0x000000013600780c */ /* 0x040fe20003f65270 */
[----:B------:R-:W3:Y:S01]  /*1a910*/  S2R R28, SR_CTAID.Z ;  /* 0x00000000001c7919 */ /* 0x000ee20000002700 */
[----:B------:R-:W-:Y:S01]  /*1a920*/  IMAD R54, R54, c[0x0][0x388], RZ ;  /* 0x0000e20036367a24 */ /* 0x000fe200078e02ff */
[----:B------:R-:W-:-:S02]  /*1a930*/  F2FP.BF16.PACK_AB R23, R23, R116 ;  /* 0x000000741717723e */ /* 0x000fc400000010ff */
[----:B------:R-:W4:Y:S01]  /*1a940*/  S2R R29, SR_CTAID.X ;  /* 0x00000000001d7919 */ /* 0x000f220000002500 */
[----:B------:R-:W-:Y:S02]  /*1a950*/  F2FP.BF16.PACK_AB R118, R119, R118 ;  /* 0x000000767776723e */ /* 0x000fe400000010ff */
[----:B------:R-:W-:Y:S01]  /*1a960*/  F2FP.BF16.PACK_AB R108, R109, R108 ;  /* 0x0000006c6d6c723e */ /* 0x000fe200000010ff */
[----:B------:R-:W-:Y:S01]  /*1a970*/  BAR.SYNC.DEFER_BLOCKING 0x1, 0x80 ;  /* 0x0042000000007b1d */ /* 0x000fe20000010000 */
[----:B------:R-:W-:Y:S02]  /*1a980*/  F2FP.BF16.PACK_AB R110, R111, R110 ;  /* 0x0000006e6f6e723e */ /* 0x000fe400000010ff */
[----:B------:R-:W-:Y:S02]  /*1a990*/  F2FP.BF16.PACK_AB R112, R113, R112 ;  /* 0x000000707170723e */ /* 0x000fe400000010ff */
[----:B------:R-:W-:Y:S02]  /*1a9a0*/  F2FP.BF16.PACK_AB R114, R115, R114 ;  /* 0x000000727372723e */ /* 0x000fe400000010ff */
[----:B------:R-:W-:-:S02]  /*1a9b0*/  F2FP.BF16.PACK_AB R120, R121, R120 ;  /* 0x000000787978723e */ /* 0x000fc400000010ff */
[----:B-1----:R-:W-:Y:S02]  /*1a9c0*/  SHF.R.S32.HI R20, RZ, 0x1f, R13 ;  /* 0x0000001fff147819 */ /* 0x002fe4000001140d */
[----:B------:R-:W-:Y:S01]  /*1a9d0*/  F2FP.BF16.PACK_AB R122, R123, R122 ;  /* 0x0000007a7b7a723e */ /* 0x000fe200000010ff */
[----:B--2---:R-:W-:Y:S01]  /*1a9e0*/  IMAD.WIDE.U32 R14, R16, c[0x0][0x490], RZ ;  /* 0x00012400100e7a25 */ /* 0x004fe200078e00ff */
[----:B------:R-:W-:Y:S02]  /*1a9f0*/  SHF.R.S32.HI R0, RZ, 0x1f, R16 ;  /* 0x0000001fff007819 */ /* 0x000fe40000011410 */
[CC--:B------:R-:W-:Y:S02]  /*1aa00*/  LEA.HI R2, R20.reuse, R13.reuse, RZ, 0x2 ;  /* 0x0000000d14027211 */ /* 0x0c0fe400078f10ff */
[-C--:B------:R-:W-:Y:S01]  /*1aa10*/  LEA.HI R7, R20, R13.reuse, RZ, 0x5 ;  /* 0x0000000d14077211 */ /* 0x080fe200078f28ff */
[----:B------:R-:W-:Y:S01]  /*1aa20*/  IMAD R4, R0, c[0x0][0x490], RZ ;  /* 0x0001240000047a24 */ /* 0x000fe200078e02ff */
[----:B------:R-:W-:Y:S01]  /*1aa30*/  LEA.HI R12, R20, R13, RZ, 0x3 ;  /* 0x0000000d140c7211 */ /* 0x000fe200078f18ff */
[----:B------:R-:W-:Y:S01]  /*1aa40*/  IMAD R3, R0, c[0x0][0x3e8], RZ ;  /* 0x0000fa0000037a24 */ /* 0x000fe200078e02ff */
[----:B------:R-:W-:Y:S01]  /*1aa50*/  SHF.R.S32.HI R8, RZ, 0x2, R2 ;  /* 0x00000002ff087819 */ /* 0x000fe20000011402 */
[C---:B------:R-:W-:Y:S01]  /*1aa60*/  IMAD R4, R16.reuse, c[0x0][0x494], R4 ;  /* 0x0001250010047a24 */ /* 0x040fe200078e0204 */
[----:B------:R-:W-:Y:S01]  /*1aa70*/  SHF.R.S32.HI R0, RZ, 0x1f, R2 ;  /* 0x0000001fff007819 */ /* 0x000fe20000011402 */
[----:B------:R-:W-:Y:S01]  /*1aa80*/  IMAD R3, R16, c[0x0][0x3ec], R3 ;  /* 0x0000fb0010037a24 */ /* 0x000fe200078e0203 */
[----:B------:R-:W-:Y:S01]  /*1aa90*/  LOP3.LUT R10, R7, 0xffffffe0, RZ, 0xc0, !PT ;  /* 0xffffffe0070a7812 */ /* 0x000fe200078ec0ff */
[----:B------:R-:W-:Y:S01]  /*1aaa0*/  IMAD.IADD R5, R15, 0x1, R4 ;  /* 0x000000010f057824 */ /* 0x000fe200078e0204 */
[----:B------:R-:W-:Y:S01]  /*1aab0*/  LOP3.LUT R2, R2, 0xfffffffc, RZ, 0xc0, !PT ;  /* 0xfffffffc02027812 */ /* 0x000fe200078ec0ff */
[----:B------:R-:W-:Y:S01]  /*1aac0*/  IMAD.WIDE.U32 R16, R16, c[0x0][0x3e8], RZ ;  /* 0x0000fa0010107a25 */ /* 0x000fe200078e00ff */
[----:B------:R-:W-:-:S02]  /*1aad0*/  LOP3.LUT R11, R12, 0xfffffff8, RZ, 0xc0, !PT ;  /* 0xfffffff80c0b7812 */ /* 0x000fc400078ec0ff */
[----:B------:R-:W-:Y:S01]  /*1aae0*/  LEA.HI R6, R0, R8, RZ, 0x3 ;  /* 0x0000000800067211 */ /* 0x000fe200078f18ff */
[C---:B------:R-:W-:Y:S01]  /*1aaf0*/  IMAD.IADD R0, R13.reuse, 0x1, -R10 ;  /* 0x000000010d007824 */ /* 0x040fe200078e0a0a */
[----:B------:R-:W-:Y:S01]  /*1ab00*/  LEA.HI R20, R20, R13, RZ, 0x6 ;  /* 0x0000000d14147211 */ /* 0x000fe200078f30ff */
[C---:B------:R-:W-:Y:S01]  /*1ab10*/  IMAD.IADD R9, R13.reuse, 0x1, -R2 ;  /* 0x000000010d097824 */ /* 0x040fe200078e0a02 */
[----:B------:R-:W-:Y:S01]  /*1ab20*/  LOP3.LUT R6, R6, 0xfffffff8, RZ, 0xc0, !PT ;  /* 0xfffffff806067812 */ /* 0x000fe200078ec0ff */
[----:B------:R-:W-:Y:S01]  /*1ab30*/  IMAD.IADD R11, R13, 0x1, -R11 ;  /* 0x000000010d0b7824 */ /* 0x000fe200078e0a0b */
[----:B------:R-:W-:Y:S01]  /*1ab40*/  SHF.R.S32.HI R13, RZ, 0x1f, R0 ;  /* 0x0000001fff0d7819 */ /* 0x000fe20000011400 */
[----:B------:R-:W-:Y:S01]  /*1ab50*/  IMAD.MOV.U32 R4, RZ, RZ, R14 ;  /* 0x000000ffff047224 */ /* 0x000fe200078e000e */
[----:B------:R-:W-:Y:S01]  /*1ab60*/  LOP3.LUT P0, RZ, R0, 0x3, RZ, 0xc0, !PT ;  /* 0x0000000300ff7812 */ /* 0x000fe2000780c0ff */
[----:B------:R-:W-:Y:S01]  /*1ab70*/  IMAD.IADD R10, R8, 0x1, -R6 ;  /* 0x00000001080a7824 */ /* 0x000fe200078e0a06 */
[----:B------:R-:W-:Y:S01]  /*1ab80*/  LEA.HI R15, R13, R0, RZ, 0x2 ;  /* 0x000000000d0f7211 */ /* 0x000fe200078f10ff */
[----:B------:R-:W-:Y:S01]  /*1ab90*/  IMAD.IADD R3, R17, 0x1, R3 ;  /* 0x0000000111037824 */ /* 0x000fe200078e0203 */
[--C-:B------:R-:W-:Y:S01]  /*1aba0*/  SHF.R.S32.HI R6, RZ, 0x5, R7.reuse ;  /* 0x00000005ff067819 */ /* 0x100fe20000011407 */
[----:B------:R-:W-:Y:S01]  /*1abb0*/  IMAD.MOV.U32 R2, RZ, RZ, R16 ;  /* 0x000000ffff027224 */ /* 0x000fe200078e0010 */
[----:B------:R-:W-:Y:S01]  /*1abc0*/  SHF.R.S32.HI R0, RZ, 0x1f, R7 ;  /* 0x0000001fff007819 */ /* 0x000fe20000011407 */
[----:B---3--:R-:W-:Y:S01]  /*1abd0*/  IMAD.WIDE.U32 R18, R28, c[0x0][0x498], R4 ;  /* 0x000126001c127a25 */ /* 0x008fe200078e0004 */
[----:B------:R-:W-:-:S02]  /*1abe0*/  SHF.R.S32.HI R22, RZ, 0x3, R12 ;  /* 0x00000003ff167819 */ /* 0x000fc4000001140c */
[----:B------:R-:W-:Y:S01]  /*1abf0*/  LEA.HI R0, R0, R6, RZ, 0x2 ;  /* 0x0000000600007211 */ /* 0x000fe200078f10ff */
[----:B------:R-:W-:Y:S01]  /*1ac00*/  IMAD.WIDE.U32 R12, R28, c[0x0][0x3f0], R2 ;  /* 0x0000fc001c0c7a25 */ /* 0x000fe200078e0002 */
[----:B------:R-:W-:Y:S02]  /*1ac10*/  LEA.HI R2, R9, R9, RZ, 0x1 ;  /* 0x0000000909027211 */ /* 0x000fe400078f08ff */
[----:B------:R-:W-:Y:S01]  /*1ac20*/  LOP3.LUT R3, R0, 0xffffffc, RZ, 0xc0, !PT ;  /* 0x0ffffffc00037812 */ /* 0x000fe200078ec0ff */
[----:B------:R-:W-:Y:S01]  /*1ac30*/  IMAD.SHL.U32 R4, R22, 0x40, RZ ;  /* 0x0000004016047824 */ /* 0x000fe200078e00ff */
[----:B------:R-:W-:Y:S01]  /*1ac40*/  LOP3.LUT R5, R2, 0x1ffffffe, RZ, 0xc0, !PT ;  /* 0x1ffffffe02057812 */ /* 0x000fe200078ec0ff */
[----:B------:R-:W-:Y:S01]  /*1ac50*/  IMAD.SHL.U32 R8, R11, 0x8, RZ ;  /* 0x000000080b087824 */ /* 0x000fe200078e00ff */
[----:B------:R-:W-:Y:S01]  /*1ac60*/  SHF.R.S32.HI R14, RZ, 0x1f, R28 ;  /* 0x0000001fff0e7819 */ /* 0x000fe2000001141c */
[----:B------:R-:W-:Y:S01]  /*1ac70*/  IMAD.IADD R7, R6, 0x1, -R3 ;  /* 0x0000000106077824 */ /* 0x000fe200078e0a03 */
[----:B------:R-:W-:Y:S01]  /*1ac80*/  LOP3.LUT R0, R4, 0x1c0, RZ, 0xc0, !PT ;  /* 0x000001c004007812 */ /* 0x000fe200078ec0ff */
[----:B------:R-:W-:Y:S01]  /*1ac90*/  IMAD.IADD R5, R9, 0x1, -R5 ;  /* 0x0000000109057824 */ /* 0x000fe200078e0a05 */
[----:B------:R-:W-:Y:S01]  /*1aca0*/  F2FP.BF16.PACK_AB R132, R133, R132 ;  /* 0x000000848584723e */ /* 0x000fe200000010ff */
[----:B------:R-:W-:Y:S01]  /*1acb0*/  IMAD R21, R14, c[0x0][0x498], RZ ;  /* 0x000126000e157a24 */ /* 0x000fe200078e02ff */
[----:B------:R-:W-:Y:S01]  /*1acc0*/  LOP3.LUT R4, R0, 0x38, R8, 0xf8, !PT ;  /* 0x0000003800047812 */ /* 0x000fe200078ef808 */
[----:B------:R-:W-:Y:S01]  /*1acd0*/  IMAD R17, R14, c[0x0][0x3f0], RZ ;  /* 0x0000fc000e117a24 */ /* 0x000fe200078e02ff */
[----:B------:R-:W-:Y:S01]  /*1ace0*/  SHF.R.U32.HI R3, RZ, 0x3, R0 ;  /* 0x00000003ff037819 */ /* 0x000fe20000011600 */
[----:B------:R-:W-:Y:S01]  /*1acf0*/  IMAD.SHL.U32 R0, R2, 0x20, RZ ;  /* 0x0000002002007824 */ /* 0x000fe200078e00ff */
[----:B------:R-:W-:Y:S01]  /*1ad00*/  F2FP.BF16.PACK_AB R134, R135, R134 ;  /* 0x000000868786723e */ /* 0x000fe200000010ff */
[----:B------:R-:W-:Y:S01]  /*1ad10*/  IMAD R16, R6, 0x200, R9 ;  /* 0x0000020006107824 */ /* 0x000fe200078e0209 */
[----:B------:R-:W-:Y:S01]  /*1ad20*/  LOP3.LUT R14, R4, R3, RZ, 0x3c, !PT ;  /* 0x00000003040e7212 */ /* 0x000fe200078e3cff */
[----:B------:R-:W-:Y:S01]  /*1ad30*/  IMAD R17, R28, c[0x0][0x3f4], R17 ;  /* 0x0000fd001c117a24 */ /* 0x000fe200078e0211 */
[----:B------:R-:W-:Y:S01]  /*1ad40*/  LOP3.LUT R2, R0, 0xffffffc0, RZ, 0xc0, !PT ;  /* 0xffffffc000027812 */ /* 0x000fe200078ec0ff */
[----:B------:R-:W-:Y:S01]  /*1ad50*/  IMAD R0, R11, 0x10, R22 ;  /* 0x000000100b007824 */ /* 0x000fe200078e0216 */
[----:B------:R-:W-:Y:S01]  /*1ad60*/  LOP3.LUT R4, R10, 0x1, RZ, 0xc0, !PT ;  /* 0x000000010a047812 */ /* 0x000fe200078ec0ff */
[----:B------:R-:W-:Y:S01]  /*1ad70*/  IMAD.SHL.U32 R6, R20, 0x8, RZ ;  /* 0x0000000814067824 */ /* 0x000fe200078e00ff */
[----:B------:R-:W-:Y:S01]  /*1ad80*/  SHF.R.S32.HI R3, RZ, 0x2, R15 ;  /* 0x00000002ff037819 */ /* 0x000fe2000001140f */
[----:B------:R-:W-:Y:S01]  /*1ad90*/  IMAD R11, R5, 0x8, R2 ;  /* 0x00000008050b7824 */ /* 0x000fe200078e0202 */
[----:B------:R-:W-:Y:S01]  /*1ada0*/  ISETP.NE.U32.AND P4, PT, R4, 0x1, PT ;  /* 0x000000010400780c */ /* 0x000fe20003f85070 */
[----:B----4-:R-:W-:Y:S01]  /*1adb0*/  IMAD R5, R29, 0x80, R0 ;  /* 0x000000801d057824 */ /* 0x010fe200078e0200 */
[----:B------:R-:W-:Y:S01]  /*1adc0*/  F2FP.BF16.PACK_AB R124, R125, R124 ;  /* 0x0000007c7d7c723e */ /* 0x000fe200000010ff */
[C---:B------:R-:W-:Y:S01]  /*1add0*/  IMAD.SHL.U32 R2, R10.reuse, 0x40, RZ ;  /* 0x000000400a027824 */ /* 0x040fe200078e00ff */
[----:B------:R-:W-:Y:S01]  /*1ade0*/  R2P PR, R10, 0x6 ;  /* 0x000000060a007804 */ /* 0x000fe20000000000 */
[----:B------:R-:W-:Y:S01]  /*1adf0*/  @P3 IMAD.HI.U32 R9, R5, c[0x0][0x4ec], RZ ;  /* 0x00013b0005093a27 */ /* 0x000fe200078e00ff */
[----:B------:R-:W-:-:S02]  /*1ae00*/  F2FP.BF16.PACK_AB R126, R127, R126 ;  /* 0x0000007e7f7e723e */ /* 0x000fc400000010ff */
[----:B------:R-:W-:Y:S01]  /*1ae10*/  F2FP.BF16.PACK_AB R128, R129, R128 ;  /* 0x000000808180723e */ /* 0x000fe200000010ff */
[----:B------:R-:W-:Y:S01]  /*1ae20*/  IMAD.MOV.U32 R4, RZ, RZ, R5 ;  /* 0x000000ffff047224 */ /* 0x000fe200078e0005 */
[----:B------:R-:W-:Y:S01]  /*1ae30*/  @P3 SHF.R.U32.HI R4, RZ, c[0x0][0x4f0], R9 ;  /* 0x00013c00ff043a19 */ /* 0x000fe20000011609 */
[----:B------:R-:W-:Y:S01]  /*1ae40*/  IMAD R0, R7, 0x10, R3 ;  /* 0x0000001007007824 */ /* 0x000fe200078e0203 */
[----:B------:R-:W-:Y:S01]  /*1ae50*/  LOP3.LUT R7, R2, 0x1c0, RZ, 0xc0, !PT ;  /* 0x000001c002077812 */ /* 0x000fe200078ec0ff */
[----:B------:R-:W-:Y:S01]  /*1ae60*/  IMAD.IADD R3, R13, 0x1, R17 ;  /* 0x000000010d037824 */ /* 0x000fe200078e0211 */
[----:B------:R-:W-:Y:S01]  /*1ae70*/  LOP3.LUT R17, R14, 0x7ffffe00, R6, 0xf8, !PT ;  /* 0x7ffffe000e117812 */ /* 0x000fe200078ef806 */
[----:B------:R-:W-:Y:S01]  /*1ae80*/  IMAD.IADD R9, R0, 0x1, R11 ;  /* 0x0000000100097824 */ /* 0x000fe200078e020b */
[----:B------:R-:W-:Y:S01]  /*1ae90*/  LEA.HI R7, R7, R7, RZ, 0x1d ;  /* 0x0000000707077211 */ /* 0x000fe200078fe8ff */
[----:B------:R-:W-:Y:S01]  /*1aea0*/  IMAD.MOV R6, RZ, RZ, -R4 ;  /* 0x000000ffff067224 */ /* 0x000fe200078e0a04 */
[----:B------:R-:W-:Y:S01]  /*1aeb0*/  F2FP.BF16.PACK_AB R130, R131, R130 ;  /* 0x000000828382723e */ /* 0x000fe200000010ff */
[----:B------:R-:W-:Y:S01]  /*1aec0*/  IMAD R0, R29, 0x80, R0 ;  /* 0x000000801d007824 */ /* 0x000fe200078e0200 */
[----:B------:R-:W-:Y:S01]  /*1aed0*/  F2FP.BF16.PACK_AB R136, R137, R136 ;  /* 0x000000888988723e */ /* 0x000fe200000010ff */
[----:B------:R-:W-:Y:S01]  /*1aee0*/  IMAD R10, R6, c[0x0][0x4e8], R5 ;  /* 0x00013a00060a7a24 */ /* 0x000fe200078e0205 */
[----:B------:R-:W-:Y:S01]  /*1aef0*/  SHF.R.S32.HI R5, RZ, 0x1f, R4 ;  /* 0x0000001fff057819 */ /* 0x000fe20000011404 */
[----:B------:R-:W-:Y:S01]  /*1af00*/  IMAD.U32 R11, R16, 0x2, R7 ;  /* 0x00000002100b7824 */ /* 0x000fe200078e0007 */
[C---:B------:R-:W-:Y:S01]  /*1af10*/  IADD3 R7, R0.reuse, 0x8, RZ ;  /* 0x0000000800077810 */ /* 0x040fe20007ffe0ff */
[----:B------:R-:W-:Y:S01]  /*1af20*/  IMAD R14, R29, 0x80, R9 ;  /* 0x000000801d0e7824 */ /* 0x000fe200078e0209 */
[CC--:B------:R-:W-:Y:S01]  /*1af30*/  ISETP.GE.OR P5, PT, R0.reuse, R54.reuse, P0 ;  /* 0x000000360000720c */ /* 0x0c0fe200007a6670 */
[----:B------:R-:W-:Y:S01]  /*1af40*/  IMAD.MOV.U32 R2, RZ, RZ, R12 ;  /* 0x000000ffff027224 */ /* 0x000fe200078e000c */
[----:B------:R-:W-:Y:S01]  /*1af50*/  IADD3 R6, R0, 0x40, RZ ;  /* 0x0000004000067810 */ /* 0x000fe20007ffe0ff */
[----:B------:R-:W-:Y:S01]  /*1af60*/  IMAD R5, R5, c[0x0][0x3e0], RZ ;  /* 0x0000f80005057a24 */ /* 0x000fe200078e02ff */
[----:B------:R-:W-:Y:S01]  /*1af70*/  ISETP.GE.OR P6, PT, R7, R54, P0 ;  /* 0x000000360700720c */ /* 0x000fe200007c6670 */
[----:B------:R-:W-:Y:S01]  /*1af80*/  @P3 IMAD.HI.U32 R7, R14, c[0x0][0x4ec], RZ ;  /* 0x00013b000e073a27 */ /* 0x000fe200078e00ff */
[----:B------:R-:W-:-:S02]  /*1af90*/  P2R R9, PR, RZ, 0x20 ;  /* 0x00000020ff097803 */ /* 0x000fc40000000000 */
[----:B------:R-:W-:Y:S01]  /*1afa0*/  ISETP.GE.OR P5, PT, R6, R54, P0 ;  /* 0x000000360600720c */ /* 0x000fe200007a6670 */
[----:B------:R-:W-:Y:S01]  /*1afb0*/  IMAD.MOV.U32 R15, RZ, RZ, -0x10 ;  /* 0xfffffff0ff0f7424 */ /* 0x000fe200078e00ff */
[----:B------:R-:W-:Y:S01]  /*1afc0*/  IADD3 R0, R0, 0x48, RZ ;  /* 0x0000004800007810 */ /* 0x000fe20007ffe0ff */
[C---:B------:R-:W-:Y:S01]  /*1afd0*/  IMAD.WIDE.U32 R2, R4.reuse, c[0x0][0x3e0], R2 ;  /* 0x0000f80004027a25 */ /* 0x040fe200078e0002 */
[----:B------:R-:W-:Y:S02]  /*1afe0*/  F2FP.BF16.PACK_AB R138, R139, R138 ;  /* 0x0000008a8b8a723e */ /* 0x000fe400000010ff */
[----:B------:R-:W-:Y:S01]  /*1aff0*/  SEL R15, R15, 0x10, !P4 ;  /* 0x000000100f0f7807 */ /* 0x000fe20006000000 */
[----:B------:R-:W-:Y:S01]  /*1b000*/  IMAD R6, R4, c[0x0][0x3e4], R5 ;  /* 0x0000f90004067a24 */ /* 0x000fe200078e0205 */
[----:B------:R-:W-:Y:S01]  /*1b010*/  ISETP.GE.OR P4, PT, R0, R54, P0 ;  /* 0x000000360000720c */ /* 0x000fe20000786670 */
[----:B------:R-:W-:Y:S01]  /*1b020*/  IMAD.MOV.U32 R4, RZ, RZ, R14 ;  /* 0x000000ffff047224 */ /* 0x000fe200078e000e */
[----:B------:R-:W-:Y:S01]  /*1b030*/  @P3 SHF.R.U32.HI R4, RZ, c[0x0][0x4f0], R7 ;  /* 0x00013c00ff043a19 */ /* 0x000fe20000011607 */
[----:B------:R-:W-:Y:S01]  /*1b040*/  IMAD R21, R28, c[0x0][0x49c], R21 ;  /* 0x000127001c157a24 */ /* 0x000fe200078e0215 */
[----:B------:R-:W-:Y:S01]  /*1b050*/  ISETP.NE.AND P3, PT, R9, RZ, PT ;  /* 0x000000ff0900720c */ /* 0x000fe20003f65270 */
[----:B------:R-:W-:Y:S01]  /*1b060*/  IMAD.SHL.U32 R0, R11, 0x2, RZ ;  /* 0x000000020b007824 */ /* 0x000fe200078e00ff */
[----:B------:R-:W-:Y:S01]  /*1b070*/  SHF.R.S32.HI R11, RZ, 0x1f, R10 ;  /* 0x0000001fff0b7819 */ /* 0x000fe2000001140a */
[----:B------:R-:W-:Y:S01]  /*1b080*/  IMAD.IADD R3, R3, 0x1, R6 ;  /* 0x0000000103037824 */ /* 0x000fe200078e0206 */
[--C-:B------:R-:W-:Y:S01]  /*1b090*/  SHF.R.S32.HI R6, RZ, 0x1f, R4.reuse ;  /* 0x0000001fff067819 */ /* 0x100fe20000011404 */
[----:B------:R-:W-:Y:S01]  /*1b0a0*/  IMAD.MOV.U32 R16, RZ, RZ, 0x20 ;  /* 0x00000020ff107424 */ /* 0x000fe200078e00ff */
[----:B------:R-:W-:Y:S01]  /*1b0b0*/  IADD3 R12, P0, R4, R18, RZ ;  /* 0x00000012040c7210 */ /* 0x000fe20007f1e0ff */
[----:B------:R-:W-:Y:S01]  /*1b0c0*/  IMAD.MOV R4, RZ, RZ, -R4 ;  /* 0x000000ffff047224 */ /* 0x000fe200078e0a04 */
[----:B------:R-:W-:Y:S01]  /*1b0d0*/  STS [R0+0x80], R104 ;  /* 0x0000806800007388 */ /* 0x000fe20000000800 */
[----:B------:R-:W-:Y:S01]  /*1b0e0*/  IMAD.WIDE.U32 R2, R10, c[0x0][0x3d8], R2 ;  /* 0x0000f6000a027a25 */ /* 0x000fe200078e0002 */
[----:B------:R-:W-:-:S02]  /*1b0f0*/  IADD3.X R13, R6, R19, R21, P0, !PT ;  /* 0x00000013060d7210 */ /* 0x000fc400007fe415 */
[----:B------:R-:W-:Y:S01]  /*1b100*/  SEL R16, R16, 0xffffffe0, !P1 ;  /* 0xffffffe010107807 */ /* 0x000fe20004800000 */
[----:B------:R-:W-:Y:S01]  /*1b110*/  IMAD R6, R11, c[0x0][0x3d8], RZ ;  /* 0x0000f6000b067a24 */ /* 0x000fe200078e02ff */
[----:B------:R-:W-:Y:S01]  /*1b120*/  STS [R0+0x480], R106 ;  /* 0x0004806a00007388 */ /* 0x000fe20000000800 */
[----:B------:R-:W-:Y:S01]  /*1b130*/  IMAD R4, R4, c[0x0][0x4e8], R14 ;  /* 0x00013a0004047a24 */ /* 0x000fe200078e020e */
[----:B------:R-:W-:Y:S01]  /*1b140*/  IADD3 R7, R0, 0x80, RZ ;  /* 0x0000008000077810 */ /* 0x000fe20007ffe0ff */
[----:B------:R-:W-:Y:S01]  /*1b150*/  IMAD R6, R10, c[0x0][0x3dc], R6 ;  /* 0x0000f7000a067a24 */ /* 0x000fe200078e0206 */
[C---:B------:R-:W-:Y:S01]  /*1b160*/  IADD3 R9, R0.reuse, 0xc0, RZ ;  /* 0x000000c000097810 */ /* 0x040fe20007ffe0ff */
[----:B------:R-:W-:Y:S01]  /*1b170*/  IMAD.IADD R5, R0, 0x1, R15 ;  /* 0x0000000100057824 */ /* 0x000fe200078e020f */
[----:B------:R-:W-:Y:S01]  /*1b180*/  LEA R21, P0, R2, c[0x0][0x380], 0x1 ;  /* 0x0000e00002157a11 */ /* 0x000fe200078008ff */
[----:B------:R-:W-:Y:S01]  /*1b190*/  IMAD.IADD R3, R3, 0x1, R6 ;  /* 0x0000000103037824 */ /* 0x000fe200078e0206 */
[----:B------:R-:W-:Y:S01]  /*1b1a0*/  SHF.R.S32.HI R6, RZ, 0x1f, R4 ;  /* 0x0000001fff067819 */ /* 0x000fe20000011404 */
[----:B------:R-:W-:Y:S01]  /*1b1b0*/  IMAD R22, R29, 0x80, R22 ;  /* 0x000000801d167824 */ /* 0x000fe200078e0216 */
[----:B------:R-:W-:Y:S01]  /*1b1c0*/  STS [R5+0x80], R23 ;  /* 0x0000801705007388 */ /* 0x000fe20000000800 */
[----:B------:R-:W-:-:S02]  /*1b1d0*/  @P2 IADD3 R9, R7, -0x40, RZ ;  /* 0xffffffc007092810 */ /* 0x000fc40007ffe0ff */
[----:B------:R-:W-:Y:S01]  /*1b1e0*/  IMAD R6, R6, c[0x0][0x488], RZ ;  /* 0x0001220006067a24 */ /* 0x000fe200078e02ff */
[----:B------:R-:W-:Y:S01]  /*1b1f0*/  STS [R5+0x480], R118 ;  /* 0x0004807605007388 */ /* 0x000fe20000000800 */
[----:B------:R-:W-:Y:S01]  /*1b200*/  LEA.HI.X R20, R2, c[0x0][0x384], R3, 0x1, P0 ;  /* 0x0000e10002147a11 */ /* 0x000fe200000f0c03 */
[C---:B------:R-:W-:Y:S01]  /*1b210*/  IMAD.WIDE.U32 R2, R4.reuse, c[0x0][0x488], R12 ;  /* 0x0001220004027a25 */ /* 0x040fe200078e000c */
[----:B------:R-:W-:Y:S01]  /*1b220*/  F2FP.BF16.PACK_AB R148, R149, R148 ;  /* 0x000000949594723e */ /* 0x000fe200000010ff */
[----:B------:R-:W-:Y:S01]  /*1b230*/  STS [R0+0x2080], R108 ;  /* 0x0020806c00007388 */ /* 0x000fe20000000800 */
[----:B------:R-:W-:Y:S01]  /*1b240*/  F2FP.BF16.PACK_AB R150, R151, R150 ;  /* 0x000000969796723e */ /* 0x000fe200000010ff */
[----:B------:R-:W-:Y:S01]  /*1b250*/  IMAD R6, R4, c[0x0][0x48c], R6 ;  /* 0x0001230004067a24 */ /* 0x000fe200078e0206 */
[----:B------:R-:W-:Y:S01]  /*1b260*/  LEA R4, P0, R2, c[0x0][0x450], 0x2 ;  /* 0x0001140002047a11 */ /* 0x000fe200078010ff */
[----:B------:R1:W-:Y:S01]  /*1b270*/  STS [R0+0x2480], R110 ;  /* 0x0024806e00007388 */ /* 0x0003e20000000800 */
[----:B------:R-:W-:-:S02]  /*1b280*/  F2FP.BF16.PACK_AB R140, R141, R140 ;  /* 0x0000008c8d8c723e */ /* 0x000fc400000010ff */
[----:B------:R-:W-:Y:S01]  /*1b290*/  F2FP.BF16.PACK_AB R142, R143, R142 ;  /* 0x0000008e8f8e723e */ /* 0x000fe200000010ff */
[----:B------:R-:W-:Y:S01]  /*1b2a0*/  STS [R5+0x2080], R112 ;  /* 0x0020807005007388 */ /* 0x000fe20000000800 */
[----:B------:R-:W-:Y:S02]  /*1b2b0*/  F2FP.BF16.PACK_AB R144, R145, R144 ;  /* 0x000000909190723e */ /* 0x000fe400000010ff */
[----:B------:R-:W-:Y:S01]  /*1b2c0*/  F2FP.BF16.PACK_AB R146, R147, R146 ;  /* 0x000000929392723e */ /* 0x000fe200000010ff */
[----:B------:R2:W-:Y:S01]  /*1b2d0*/  STS [R5+0x2480], R114 ;  /* 0x0024807205007388 */ /* 0x0005e20000000800 */
[----:B------:R-:W-:Y:S02]  /*1b2e0*/  F2FP.BF16.PACK_AB R152, R153, R152 ;  /* 0x000000989998723e */ /* 0x000fe400000010ff */
[----:B------:R-:W-:Y:S01]  /*1b2f0*/  F2FP.BF16.PACK_AB R154, R155, R154 ;  /* 0x0000009a9b9a723e */ /* 0x000fe200000010ff */
[----:B------:R-:W-:Y:S01]  /*1b300*/  SHFL.IDX PT, R12, R4, RZ, 0x1c1f ;  /* 0x001c1fff040c7589 */ /* 0x000fe200000e0000 */
[----:B------:R-:W-:-:S02]  /*1b310*/  F2FP.BF16.PACK_AB R164, R165, R164 ;  /* 0x000000a4a5a4723e */ /* 0x000fc400000010ff */
[----:B------:R-:W-:Y:S01]  /*1b320*/  F2FP.BF16.PACK_AB R166, R167, R166 ;  /* 0x000000a6a7a6723e */ /* 0x000fe200000010ff */
[----:B------:R-:W-:Y:S01]  /*1b330*/  SHFL.IDX PT, R10, R4, 0x1, 0x1c1f ;  /* 0x003c1f00040a7f89 */ /* 0x000fe200000e0000 */
[----:B------:R-:W-:Y:S02]  /*1b340*/  F2FP.BF16.PACK_AB R156, R157, R156 ;  /* 0x0000009c9d9c723e */ /* 0x000fe400000010ff */
[----:B------:R-:W-:Y:S01]  /*1b350*/  F2FP.BF16.PACK_AB R158, R159, R158 ;  /* 0x0000009e9f9e723e */ /* 0x000fe200000010ff */
[----:B------:R-:W-:Y:S01]  /*1b360*/  SHFL.IDX PT, R44, R20, 0x3, 0x181f ;  /* 0x00781f00142c7f89 */ /* 0x000fe200000e0000 */
[----:B------:R-:W-:Y:S02]  /*1b370*/  F2FP.BF16.PACK_AB R160, R161, R160 ;  /* 0x000000a0a1a0723e */ /* 0x000fe400000010ff */
[----:B------:R-:W-:Y:S01]  /*1b380*/  F2FP.BF16.PACK_AB R162, R163, R162 ;  /* 0x000000a2a3a2723e */ /* 0x000fe200000010ff */
[----:B------:R-:W-:Y:S01]  /*1b390*/  SHFL.IDX PT, R48, R21, 0x6, 0x181f ;  /* 0x00d81f0015307f89 */ /* 0x000fe200000e0000 */
[----:B-1----:R-:W-:Y:S01]  /*1b3a0*/  IMAD.IADD R0, R0, 0x1, R16 ;  /* 0x0000000100007824 */ /* 0x002fe200078e0210 */
[----:B------:R-:W-:-:S02]  /*1b3b0*/  SHF.R.S32.HI R52, RZ, 0x1f, R8 ;  /* 0x0000001fff347819 */ /* 0x000fc40000011408 */
[C---:B------:R-:W-:Y:S01]  /*1b3c0*/  IADD3 R23, R22.reuse, 0x40, RZ ;  /* 0x0000004016177810 */ /* 0x040fe20007ffe0ff */
[----:B------:R-:W-:Y:S01]  /*1b3d0*/  SHFL.IDX PT, R51, R20, 0x4, 0x181f ;  /* 0x00981f0014337f89 */ /* 0x000fe200000e0000 */
[C---:B------:R-:W-:Y:S02]  /*1b3e0*/  IADD3 R45, R22.reuse, 0x50, RZ ;  /* 0x00000050162d7810 */ /* 0x040fe40007ffe0ff */
[----:B------:R-:W-:Y:S01]  /*1b3f0*/  IADD3 R53, R22, 0x60, RZ ;  /* 0x0000006016357810 */ /* 0x000fe20007ffe0ff */
[C---:B--2---:R-:W-:Y:S01]  /*1b400*/  IMAD.IADD R5, R16.reuse, 0x1, R5 ;  /* 0x0000000110057824 */ /* 0x044fe200078e0205 */
[----:B------:R-:W-:Y:S04]  /*1b410*/  STS [R0+0x80], R120 ;  /* 0x0000807800007388 */ /* 0x000fe80000000800 */
[----:B------:R-:W-:Y:S04]  /*1b420*/  STS [R0+0x480], R122 ;  /* 0x0004807a00007388 */ /* 0x000fe80000000800 */
[----:B------:R-:W-:Y:S04]  /*1b430*/  STS [R5+0x80], R132 ;  /* 0x0000808405007388 */ /* 0x000fe80000000800 */
[----:B------:R-:W-:Y:S04]  /*1b440*/  STS [R5+0x480], R134 ;  /* 0x0004808605007388 */ /* 0x000fe80000000800 */
[----:B------:R-:W-:Y:S04]  /*1b450*/  STS [R0+0x2080], R124 ;  /* 0x0020807c00007388 */ /* 0x000fe80000000800 */
[----:B------:R1:W-:Y:S04]  /*1b460*/  STS [R0+0x2480], R126 ;  /* 0x0024807e00007388 */ /* 0x0003e80000000800 */
[----:B------:R-:W-:Y:S04]  /*1b470*/  STS [R5+0x2080], R128 ;  /* 0x0020808005007388 */ /* 0x000fe80000000800 */
[----:B------:R-:W-:Y:S04]  /*1b480*/  STS [R5+0x2480], R130 ;  /* 0x0024808205007388 */ /* 0x000fe80000000800 */
[----:B------:R-:W-:Y:S04]  /*1b490*/  STS [R9], R136 ;  /* 0x0000008809007388 */ /* 0x000fe80000000800 */
[----:B------:R-:W-:Y:S04]  /*1b4a0*/  STS [R9+0x400], R138 ;  /* 0x0004008a09007388 */ /* 0x000fe80000000800 */
[----:B------:R-:W-:Y:S04]  /*1b4b0*/  SHFL.IDX PT, R50, R20, 0x5, 0x181f ;  /* 0x00b81f0014327f89 */ /* 0x000fe800000e0000 */
[----:B------:R-:W-:Y:S01]  /*1b4c0*/  SHFL.IDX PT, R49, R20, 0x6, 0x181f ;  /* 0x00d81f0014317f89 */ /* 0x000fe200000e0000 */
[----:B-1----:R-:W-:Y:S01]  /*1b4d0*/  IMAD.IADD R0, R3, 0x1, R6 ;  /* 0x0000000103007824 */ /* 0x002fe200078e0206 */
[----:B------:R-:W-:-:S02]  /*1b4e0*/  IADD3 R3, R16, 0x400, R9 ;  /* 0x0000040010037810 */ /* 0x000fc40007ffe009 */
[----:B------:R-:W-:Y:S02]  /*1b4f0*/  SHFL.IDX PT, R6, R4, 0x2, 0x1c1f ;  /* 0x005c1f0004067f89 */ /* 0x000fe400000e0000 */
[----:B------:R-:W-:Y:S01]  /*1b500*/  LEA.HI.X R2, R2, c[0x0][0x454], R0, 0x2, P0 ;  /* 0x0001150002027a11 */ /* 0x000fe200000f1400 */
[C---:B------:R-:W-:Y:S01]  /*1b510*/  IMAD.IADD R0, R15.reuse, 0x1, R9 ;  /* 0x000000010f007824 */ /* 0x040fe200078e0209 */
[----:B------:R-:W-:Y:S01]  /*1b520*/  SHFL.IDX PT, R4, R4, 0x3, 0x1c1f ;  /* 0x007c1f0004047f89 */ /* 0x000fe200000e0000 */
[----:B------:R-:W-:Y:S01]  /*1b530*/  IMAD.IADD R14, R15, 0x1, R3 ;  /* 0x000000010f0e7824 */ /* 0x000fe200078e0203 */
[----:B------:R-:W-:Y:S01]  /*1b540*/  ISETP.GE.AND P0, PT, R8, c[0x0][0x3c8], PT ;  /* 0x0000f20008007a0c */ /* 0x000fe20003f06270 */
[----:B------:R-:W-:Y:S01]  /*1b550*/  IMAD.IADD R3, R16, 0x1, R9 ;  /* 0x0000000110037824 */ /* 0x000fe200078e0209 */
[----:B------:R-:W1:Y:S02]  /*1b560*/  SHFL.IDX PT, R13, R2, RZ, 0x1c1f ;  /* 0x001c1fff020d7589 */ /* 0x000e6400000e0000 */
[----:B------:R-:W-:-:S02]  /*1b570*/  ISETP.GE.OR P1, PT, R22, R54, P0 ;  /* 0x000000361600720c */ /* 0x000fc40000726670 */
[----:B------:R-:W2:Y:S04]  /*1b580*/  SHFL.IDX PT, R11, R2, 0x1, 0x1c1f ;  /* 0x003c1f00020b7f89 */ /* 0x000ea800000e0000 */
[----:B------:R-:W3:Y:S04]  /*1b590*/  SHFL.IDX PT, R7, R2, 0x2, 0x1c1f ;  /* 0x005c1f0002077f89 */ /* 0x000ee800000e0000 */
[----:B------:R4:W1:Y:S04]  /*1b5a0*/  SHFL.IDX PT, R5, R2, 0x3, 0x1c1f ;  /* 0x007c1f0002057f89 */ /* 0x00086800000e0000 */
[----:B------:R-:W-:Y:S04]  /*1b5b0*/  STS [R0], R148 ;  /* 0x0000009400007388 */ /* 0x000fe80000000800 */
[----:B------:R-:W-:Y:S04]  /*1b5c0*/  STS [R0+0x400], R150 ;  /* 0x0004009600007388 */ /* 0x000fe80000000800 */
[----:B------:R-:W-:Y:S04]  /*1b5d0*/  STS [R9+0x2000], R140 ;  /* 0x0020008c09007388 */ /* 0x000fe80000000800 */
[----:B------:R-:W-:Y:S04]  /*1b5e0*/  STS [R9+0x2400], R142 ;  /* 0x0024008e09007388 */ /* 0x000fe80000000800 */
[----:B------:R-:W-:Y:S01]  /*1b5f0*/  STS [R0+0x2000], R144 ;  /* 0x0020009000007388 */ /* 0x000fe20000000800 */
[----:B----4-:R-:W-:-:S03]  /*1b600*/  IMAD.IADD R2, R16, 0x1, R0 ;  /* 0x0000000110027824 */ /* 0x010fc600078e0200 */
[----:B------:R4:W-:Y:S04]  /*1b610*/  STS [R0+0x2400], R146 ;  /* 0x0024009200007388 */ /* 0x0009e80000000800 */
[----:B------:R-:W-:Y:S04]  /*1b620*/  STS [R3], R152 ;  /* 0x0000009803007388 */ /* 0x000fe80000000800 */
[----:B------:R-:W-:Y:S04]  /*1b630*/  STS [R3+0x400], R154 ;  /* 0x0004009a03007388 */ /* 0x000fe80000000800 */
[----:B------:R-:W-:Y:S04]  /*1b640*/  STS [R2], R164 ;  /* 0x000000a402007388 */ /* 0x000fe80000000800 */
[----:B------:R-:W-:Y:S04]  /*1b650*/  STS [R14], R166 ;  /* 0x000000a60e007388 */ /* 0x000fe80000000800 */
[----:B------:R-:W-:Y:S04]  /*1b660*/  STS [R3+0x2000], R156 ;  /* 0x0020009c03007388 */ /* 0x000fe80000000800 */
[----:B------:R-:W-:Y:S01]  /*1b670*/  STS [R3+0x2400], R158 ;  /* 0x0024009e03007388 */ /* 0x000fe20000000800 */
[----:B----4-:R-:W-:-:S03]  /*1b680*/  IMAD.SHL.U32 R0, R17, 0x2, RZ ;  /* 0x0000000211007824 */ /* 0x010fc600078e00ff */
[----:B------:R4:W-:Y:S04]  /*1b690*/  STS [R2+0x2000], R160 ;  /* 0x002000a002007388 */ /* 0x0009e80000000800 */
[----:B------:R-:W-:Y:S04]  /*1b6a0*/  STS [R14+0x2000], R162 ;  /* 0x002000a20e007388 */ /* 0x000fe80000000800 */
[----:B------:R-:W-:Y:S06]  /*1b6b0*/  BAR.SYNC.DEFER_BLOCKING 0x1, 0x80 ;  /* 0x0042000000007b1d */ /* 0x000fec0000010000 */
[----:B------:R-:W3:Y:S04]  /*1b6c0*/  SHFL.IDX PT, R3, R21, 0x1, 0x181f ;  /* 0x00381f0015037f89 */ /* 0x000ee800000e0000 */
[----:B------:R-:W-:Y:S01]  /*1b6d0*/  SHFL.IDX PT, R9, R21, 0x2, 0x181f ;  /* 0x00581f0015097f89 */ /* 0x000fe200000e0000 */
[----:B----4-:R-:W-:-:S03]  /*1b6e0*/  IADD3 R2, R22, 0x10, RZ ;  /* 0x0000001016027810 */ /* 0x010fc60007ffe0ff */
[----:B-1----:R-:W-:Y:S04]  /*1b6f0*/  @!P3 ST.E [R12.64], R24 ;  /* 0x000000180c00b985 */ /* 0x002fe8000c10190c */
[----:B--2---:R-:W-:Y:S04]  /*1b700*/  @!P6 ST.E [R10.64], R25 ;  /* 0x000000190a00e985 */ /* 0x004fe8000c10190c */
[----:B---3--:R-:W-:Y:S04]  /*1b710*/  @!P5 ST.E [R6.64], R26 ;  /* 0x0000001a0600d985 */ /* 0x008fe8000c10190c */
[----:B------:R1:W-:Y:S01]  /*1b720*/  @!P4 ST.E [R4.64], R27 ;  /* 0x0000001b0400c985 */ /* 0x0003e2000c10190c */
[----:B------:R-:W-:-:S02]  /*1b730*/  ISETP.GE.OR P4, PT, R2, R54, P0 ;  /* 0x000000360200720c */ /* 0x000fc40000786670 */
[----:B------:R-:W-:Y:S01]  /*1b740*/  IADD3 R2, R22, 0x20, RZ ;  /* 0x0000002016027810 */ /* 0x000fe20007ffe0ff */
[----:B------:R-:W2:Y:S03]  /*1b750*/  SHFL.IDX PT, R6, R21, RZ, 0x181f ;  /* 0x00181fff15067589 */ /* 0x000ea600000e0000 */
[----:B------:R-:W-:Y:S01]  /*1b760*/  ISETP.GE.OR P3, PT, R2, R54, P0 ;  /* 0x000000360200720c */ /* 0x000fe20000766670 */
[----:B------:R-:W3:Y:S01]  /*1b770*/  SHFL.IDX PT, R7, R20, RZ, 0x181f ;  /* 0x00181fff14077589 */ /* 0x000ee200000e0000 */
[----:B------:R-:W-:-:S03]  /*1b780*/  IADD3 R2, R22, 0x30, RZ ;  /* 0x0000003016027810 */ /* 0x000fc60007ffe0ff */
[----:B------:R-:W-:Y:S01]  /*1b790*/  LDS.128 R24, [R0+0x80] ;  /* 0x0000800000187984 */ /* 0x000fe20000000c00 */
[----:B------:R-:W-:-:S03]  /*1b7a0*/  ISETP.GE.OR P2, PT, R2, R54, P0 ;  /* 0x000000360200720c */ /* 0x000fc60000746670 */
[----:B------:R-:W4:Y:S04]  /*1b7b0*/  SHFL.IDX PT, R5, R20, 0x1, 0x181f ;  /* 0x00381f0014057f89 */ /* 0x000f2800000e0000 */
[----:B------:R-:W4:Y:S04]  /*1b7c0*/  SHFL.IDX PT, R11, R20, 0x2, 0x181f ;  /* 0x00581f00140b7f89 */ /* 0x000f2800000e0000 */
[----:B------:R-:W4:Y:S01]  /*1b7d0*/  SHFL.IDX PT, R10, R21, 0x3, 0x181f ;  /* 0x00781f00150a7f89 */ /* 0x000f2200000e0000 */
[----:B-1----:R-:W-:-:S03]  /*1b7e0*/  @!P4 LEA R4, P6, R8, R3, 0x1 ;  /* 0x000000030804c211 */ /* 0x002fc600078c08ff */
[----:B------:R-:W1:Y:S01]  /*1b7f0*/  LDS.128 R16, [R0+0x880] ;  /* 0x0008800000107984 */ /* 0x000e620000000c00 */
[----:B--2---:R-:W-:-:S03]  /*1b800*/  @!P1 LEA R6, P5, R8, R6, 0x1 ;  /* 0x0000000608069211 */ /* 0x004fc600078a08ff */
[----:B------:R-:W2:Y:S01]  /*1b810*/  LDS.128 R12, [R0+0x1080] ;  /* 0x00108000000c7984 */ /* 0x000ea20000000c00 */
[----:B---3--:R-:W-:-:S03]  /*1b820*/  @!P1 LEA.HI.X R7, R8, R7, R52, 0x1, P5 ;  /* 0x0000000708079211 */ /* 0x008fc600028f0c34 */
[----:B------:R-:W3:Y:S02]  /*1b830*/  LDS.128 R28, [R0+0x1880] ;  /* 0x00188000001c7984 */ /* 0x000ee40000000c00 */
[----:B------:R-:W-:Y:S02]  /*1b840*/  P2R R2, PR, RZ, 0x40 ;  /* 0x00000040ff027803 */ /* 0x000fe40000000000 */
[----:B------:R-:W-:Y:S01]  /*1b850*/  LDS.128 R32, [R0+0x2080] ;  /* 0x0020800000207984 */ /* 0x000fe20000000c00 */
[----:B------:R-:W-:Y:S02]  /*1b860*/  ISETP.GE.OR P6, PT, R23, R54, P0 ;  /* 0x000000361700720c */ /* 0x000fe400007c6670 */
[----:B------:R-:W-:Y:S01]  /*1b870*/  ISETP.NE.AND P5, PT, R2, RZ, PT ;  /* 0x000000ff0200720c */ /* 0x000fe20003fa5270 */
[----:B------:R-:W-:Y:S03]  /*1b880*/  LDS.128 R36, [R0+0x2880] ;  /* 0x0028800000247984 */ /* 0x000fe60000000c00 */
[C---:B----4-:R-:W-:Y:S01]  /*1b890*/  @!P4 LEA.HI.X R5, R8.reuse, R5, R52, 0x1, P5 ;  /* 0x000000050805c211 */ /* 0x050fe200028f0c34 */
[----:B------:R-:W-:Y:S01]  /*1b8a0*/  LDS.128 R40, [R0+0x3080] ;  /* 0x0030800000287984 */ /* 0x000fe20000000c00 */
[----:B------:R-:W-:-:S03]  /*1b8b0*/  @!P3 LEA R2, P5, R8, R9, 0x1 ;  /* 0x000000090802b211 */ /* 0x000fc600078a08ff */
[----:B------:R-:W4:Y:S01]  /*1b8c0*/  SHFL.IDX PT, R23, R21, 0x4, 0x181f ;  /* 0x00981f0015177f89 */ /* 0x000f2200000e0000 */
[C-C-:B------:R-:W-:Y:S02]  /*1b8d0*/  @!P3 LEA.HI.X R3, R8.reuse, R11, R52.reuse, 0x1, P5 ;  /* 0x0000000b0803b211 */ /* 0x140fe400028f0c34 */
[C---:B------:R-:W-:Y:S01]  /*1b8e0*/  @!P2 LEA R10, P5, R8.reuse, R10, 0x1 ;  /* 0x0000000a080aa211 */ /* 0x040fe200078a08ff */
[----:B------:R-:W4:Y:S03]  /*1b8f0*/  SHFL.IDX PT, R9, R21, 0x5, 0x181f ;  /* 0x00b81f0015097f89 */ /* 0x000f2600000e0000 */
[----:B------:R-:W-:Y:S02]  /*1b900*/  @!P2 LEA.HI.X R11, R8, R44, R52, 0x1, P5 ;  /* 0x0000002c080ba211 */ /* 0x000fe400028f0c34 */
[-C--:B------:R-:W-:Y:S02]  /*1b910*/  ISETP.GE.OR P5, PT, R45, R54.reuse, P0 ;  /* 0x000000362d00720c */ /* 0x080fe400007a6670 */
[----:B------:R4:W4:Y:S04]  /*1b920*/  LDS.128 R44, [R0+0x3880] ;  /* 0x00388000002c7984 */ /* 0x0009280000000c00 */
[----:B------:R4:W-:Y:S01]  /*1b930*/  @!P1 ST.E.128 [R6.64], R24 ;  /* 0x0000001806009985 */ /* 0x0009e2000c101d0c */
[----:B------:R-:W-:-:S03]  /*1b940*/  ISETP.GE.OR P1, PT, R53, R54, P0 ;  /* 0x000000363500720c */ /* 0x000fc60000726670 */
[----:B-1----:R1:W-:Y:S04]  /*1b950*/  @!P4 ST.E.128 [R4.64], R16 ;  /* 0x000000100400c985 */ /* 0x0023e8000c101d0c */
[----:B--2---:R2:W-:Y:S04]  /*1b960*/  @!P3 ST.E.128 [R2.64], R12 ;  /* 0x0000000c0200b985 */ /* 0x0045e8000c101d0c */
[----:B---3--:R3:W-:Y:S01]  /*1b970*/  @!P2 ST.E.128 [R10.64], R28 ;  /* 0x0000001c0a00a985 */ /* 0x0087e2000c101d0c */
[----:B----4-:R-:W-:-:S04]  /*1b980*/  IADD3 R0, R22, 0x70, RZ ;  /* 0x0000007016007810 */ /* 0x010fc80007ffe0ff */
[----:B------:R-:W-:Y:S02]  /*1b990*/  ISETP.GE.OR P0, PT, R0, R54, P0 ;  /* 0x000000360000720c */ /* 0x000fe40000706670 */
[C---:B------:R-:W-:Y:S02]  /*1b9a0*/  @!P6 LEA R6, P4, R8.reuse, R23, 0x1 ;  /* 0x000000170806e211 */ /* 0x040fe400078808ff */
[C---:B-1----:R-:W-:Y:S02]  /*1b9b0*/  @!P5 LEA R4, P3, R8.reuse, R9, 0x1 ;  /* 0x000000090804d211 */ /* 0x042fe400078608ff */
[C-C-:B------:R-:W-:Y:S02]  /*1b9c0*/  @!P6 LEA.HI.X R7, R8.reuse, R51, R52.reuse, 0x1, P4 ;  /* 0x000000330807e211 */ /* 0x140fe400020f0c34 */
[C---:B--2---:R-:W-:Y:S02]  /*1b9d0*/  @!P1 LEA R2, P2, R8.reuse, R48, 0x1 ;  /* 0x0000003008029211 */ /* 0x044fe400078408ff */
[C-C-:B------:R-:W-:Y:S01]  /*1b9e0*/  @!P5 LEA.HI.X R5, R8.reuse, R50, R52.reuse, 0x1, P3 ;  /* 0x000000320805d211 */ /* 0x140fe200018f0c34 */
[----:B------:R3:W-:Y:S01]  /*1b9f0*/  @!P6 ST.E.128 [R6.64], R32 ;  /* 0x000000200600e985 */ /* 0x0007e2000c101d0c */
[----:B------:R-:W-:-:S03]  /*1ba00*/  @!P1 LEA.HI.X R3, R8, R49, R52, 0x1, P2 ;  /* 0x0000003108039211 */ /* 0x000fc600010f0c34 */
[----:B------:R3:W-:Y:S04]  /*1ba10*/  @!P5 ST.E.128 [R4.64], R36 ;  /* 0x000000240400d985 */ /* 0x0007e8000c101d0c */
[----:B------:R3:W1:Y:S04]  /*1ba20*/  SHFL.IDX PT, R6, R21, 0x7, 0x181f ;  /* 0x00f81f0015067f89 */ /* 0x00066800000e0000 */
[----:B------:R3:W2:Y:S04]  /*1ba30*/  SHFL.IDX PT, R4, R20, 0x7, 0x181f ;  /* 0x00f81f0014047f89 */ /* 0x0006a800000e0000 */
[----:B------:R3:W-:Y:S01]  /*1ba40*/  @!P1 ST.E.128 [R2.64], R40 ;  /* 0x0000002802009985 */ /* 0x0007e2000c101d0c */
[----:B------:R-:W-:Y:S05]  /*1ba50*/  @P0 EXIT ;  /* 0x000000000000094d */ /* 0x000fea0003800000 */
[----:B-1-3--:R-:W-:-:S04]  /*1ba60*/  LEA R2, P0, R8, R6, 0x1 ;  /* 0x0000000608027211 */ /* 0x00afc800078008ff */
[----:B--2---:R-:W-:-:S05]  /*1ba70*/  LEA.HI.X R3, R8, R4, R52, 0x1, P0 ;  /* 0x0000000408037211 */ /* 0x004fca00000f0c34 */
[----:B------:R-:W-:Y:S01]  /*1ba80*/  ST.E.128 [R2.64], R44 ;  /* 0x0000002c02007985 */ /* 0x000fe2000c101d0c */
[----:B------:R-:W-:Y:S05]  /*1ba90*/  EXIT ;  /* 0x000000000000794d */ /* 0x000fea0003800000 */
.L_x_205:
[----:B------:R-:W1:Y:S01]  /*1baa0*/  S2R R8, SR_TID.X ;  /* 0x0000000000087919 */ /* 0x000e620000002100 */
[----:B------:R-:W-:Y:S03]  /*1bab0*/  BSSY B0, `(.L_x_206) ;  /* 0x0000027000007945 */ /* 0x000fe60003800000 */
[----:B------:R-:W2:Y:S01]  /*1bac0*/  S2R R10, SR_CTAID.Z ;  /* 0x00000000000a7919 */ /* 0x000ea20000002700 */
[----:B-1----:R-:W-:Y:S02]  /*1bad0*/  ISETP.GT.AND P0, PT, R8, 0x7f, PT ;  /* 0x0000007f0800780c */ /* 0x002fe40003f04270 */
[----:B--2---:R-:W-:-:S11]  /*1bae0*/  SHF.R.S32.HI R11, RZ, 0x1f, R10 ;  /* 0x0000001fff0b7819 */ /* 0x004fd6000001140a */
[----:B------:R-:W-:Y:S05]  /*1baf0*/  @P0 BRA `(.L_x_207) ;  /* 0x0000022000000947 */ /* 0x000fea0003800000 */
[----:B------:R-:W1:Y:S01]  /*1bb00*/  S2R R5, SR_CTAID.X ;  /* 0x0000000000057919 */ /* 0x000e620000002500 */
[----:B------:R-:W-:-:S05]  /*1bb10*/  MOV R2, c[0x0][0x4e8] ;  /* 0x00013a0000027a02 */ /* 0x000fca0000000f00 */
[----:B------:R-:W-:Y:S01]  /*1bb20*/  IMAD R0, R2, c[0x0][0x388], RZ ;  /* 0x0000e20002007a24 */ /* 0x000fe200078e02ff */
[----:B-1----:R-:W-:-:S04]  /*1bb30*/  LEA R5, R5, R8, 0x7 ;  /* 0x0000000805057211 */ /* 0x002fc800078e38ff */
[----:B------:R-:W-:-:S13]  /*1bb40*/  ISETP.GE.AND P0, PT, R5, R0, PT ;  /* 0x000000000500720c */ /* 0x000fda0003f06270 */
[----:B------:R-:W-:Y:S05]  /*1bb50*/  @P0 BRA `(.L_x_207) ;  /* 0x000001c000000947 */ /* 0x000fea0003800000 */
[----:B------:R-:W1:Y:S01]  /*1bb60*/  S2R R4, SR_CTAID.Y ;  /* 0x0000000000047919 */ /* 0x000e620000002600 */
[----:B------:R-:W-:Y:S02]  /*1bb70*/  ISETP.NE.AND P0, PT, R2, 0x1, PT ;  /* 0x000000010200780c */ /* 0x000fe40003f05270 */
[----:B------:R-:W-:-:S11]  /*1bb80*/  MOV R0, R5 ;  /* 0x0000000500007202 */ /* 0x000fd60000000f00 */
[----:B------:R-:W-:-:S05]  /*1bb90*/  @P0 IMAD.HI.U32 R2, R5, c[0x0][0x4ec], RZ ;  /* 0x00013b0005020a27 */ /* 0x000fca00078e00ff */
[----:B------:R-:W-:Y:S02]  /*1bba0*/  @P0 SHF.R.U32.HI R0, RZ, c[0x0][0x4f0], R2 ;  /* 0x00013c00ff000a19 */ /* 0x000fe40000011602 */
[----:B-1----:R-:W-:Y:S01]  /*1bbb0*/  SHF.R.S32.HI R3, RZ, 0x1f, R4 ;  /* 0x0000001fff037819 */ /* 0x002fe20000011404 */
[----:B------:R-:W-:-:S04]  /*1bbc0*/  IMAD.WIDE.U32 R6, R4, c[0x0][0x490], RZ ;  /* 0x0001240004067a25 */ /* 0x000fc800078e00ff */
[----:B------:R-:W-:-:S04]  /*1bbd0*/  IMAD R3, R3, c[0x0][0x490], RZ ;  /* 0x0001240003037a24 */ /* 0x000fc800078e02ff */
[----:B------:R-:W-:Y:S01]  /*1bbe0*/  IMAD R2, R4, c[0x0][0x494], R3 ;  /* 0x0001250004027a24 */ /* 0x000fe200078e0203 */
[----:B------:R-:W-:-:S04]  /*1bbf0*/  IADD3 R4, -R0, RZ, RZ ;  /* 0x000000ff00047210 */ /* 0x000fc80007ffe1ff */
[----:B------:R-:W-:Y:S01]  /*1bc00*/  IADD3 R3, R7, R2, RZ ;  /* 0x0000000207037210 */ /* 0x000fe20007ffe0ff */
[----:B------:R-:W-:Y:S02]  /*1bc10*/  IMAD.MOV.U32 R2, RZ, RZ, R6 ;  /* 0x000000ffff027224 */ /* 0x000fe400078e0006 */
[----:B------:R-:W-:Y:S02]  /*1bc20*/  IMAD R7, R11, c[0x0][0x498], RZ ;  /* 0x000126000b077a24 */ /* 0x000fe400078e02ff */
[----:B------:R-:W-:Y:S02]  /*1bc30*/  IMAD R4, R4, c[0x0][0x4e8], R5 ;  /* 0x00013a0004047a24 */ /* 0x000fe400078e0205 */
[----:B------:R-:W-:-:S03]  /*1bc40*/  IMAD.WIDE.U32 R2, R10, c[0x0][0x498], R2 ;  /* 0x000126000a027a25 */ /* 0x000fc600078e0002 */
[----:B------:R-:W-:Y:S01]  /*1bc50*/  SHF.R.S32.HI R5, RZ, 0x1f, R4 ;  /* 0x0000001fff057819 */ /* 0x000fe20000011404 */
[----:B------:R-:W-:Y:S01]  /*1bc60*/  IMAD R6, R10, c[0x0][0x49c], R7 ;  /* 0x000127000a067a24 */ /* 0x000fe200078e0207 */
[----:B------:R-:W-:Y:S02]  /*1bc70*/  SHF.R.S32.HI R7, RZ, 0x1f, R0 ;  /* 0x0000001fff077819 */ /* 0x000fe40000011400 */
[----:B------:R-:W-:Y:S01]  /*1bc80*/  IADD3 R2, P0, R0, R2, RZ ;  /* 0x0000000200027210 */ /* 0x000fe20007f1e0ff */
[----:B------:R-:W-:-:S03]  /*1bc90*/  IMAD R0, R5, c[0x0][0x488], RZ ;  /* 0x0001220005007a24 */ /* 0x000fc600078e02ff */
[----:B------:R-:W-:Y:S01]  /*1bca0*/  IADD3.X R3, R7, R3, R6, P0, !PT ;  /* 0x0000000307037210 */ /* 0x000fe200007fe406 */
[----:B------:R-:W-:-:S04]  /*1bcb0*/  IMAD R0, R4, c[0x0][0x48c], R0 ;  /* 0x0001230004007a24 */ /* 0x000fc800078e0200 */
[----:B------:R-:W-:-:S05]  /*1bcc0*/  IMAD.WIDE.U32 R2, R4, c[0x0][0x488], R2 ;  /* 0x0001220004027a25 */ /* 0x000fca00078e0002 */
[----:B------:R-:W-:Y:S02]  /*1bcd0*/  IADD3 R0, R3, R0, RZ ;  /* 0x0000000003007210 */ /* 0x000fe40007ffe0ff */
[----:B------:R-:W-:-:S04]  /*1bce0*/  LEA R4, P0, R2, c[0x0][0x450], 0x2 ;  /* 0x0001140002047a11 */ /* 0x000fc800078010ff */
[----:B------:R-:W-:Y:S01]  /*1bcf0*/  LEA.HI.X R5, R2, c[0x0][0x454], R0, 0x2, P0 ;  /* 0x0001150002057a11 */ /* 0x000fe200000f1400 */
[----:B------:R-:W-:-:S05]  /*1bd00*/  IMAD.MOV.U32 R0, RZ, RZ, -0x800000 ;  /* 0xff800000ff007424 */ /* 0x000fca00078e00ff */
[----:B------:R1:W-:Y:S03]  /*1bd10*/  STG.E [R4.64], R0 ;  /* 0x0000000004007986 */ /* 0x0003e6000c10190c */
.L_x_207:
[----:B------:R-:W-:Y:S05]  /*1bd20*/  BSYNC B0 ;  /* 0x0000000000007941 */ /* 0x000fea0003800000 */
.L_x_206:
[----:B------:R-:W2:Y:S01]  /*1bd30*/  S2R R6, SR_CTAID.Y ;  /* 0x0000000000067919 */ /* 0x000ea20000002600 */
[----:B-1----:R-:W-:Y:S01]  /*1bd40*/  SHF.R.S32.HI R0, RZ, 0x1f, R8 ;  /* 0x0000001fff007819 */ /* 0x002fe20000011408 */
[----:B------:R-:W-:Y:S02]  /*1bd50*/  IMAD.MOV.U32 R20, RZ, RZ, c[0x0][0x4e8] ;  /* 0x00013a00ff147624 */ /* 0x000fe400078e00ff */
[----:B------:R-:W1:Y:S01]  /*1bd60*/  S2R R12, SR_CTAID.X ;  /* 0x00000000000c7919 */ /* 0x000e620000002500 */
[----:B------:R-:W-:Y:S02]  /*1bd70*/  LEA.HI R0, R0, R8, RZ, 0x3 ;  /* 0x0000000800007211 */ /* 0x000fe400078f18ff */
[C---:B------:R-:W-:Y:S01]  /*1bd80*/  ISETP.NE.AND P0, PT, R20.reuse, 0x1, PT ;  /* 0x000000011400780c */ /* 0x040fe20003f05270 */
[----:B------:R-:W-:Y:S01]  /*1bd90*/  IMAD R20, R20, c[0x0][0x388], RZ ;  /* 0x0000e20014147a24 */ /* 0x000fe200078e02ff */
[----:B------:R-:W-:Y:S02]  /*1bda0*/  LOP3.LUT R2, R0, 0xfffffff8, RZ, 0xc0, !PT ;  /* 0xfffffff800027812 */ /* 0x000fe400078ec0ff */
[----:B------:R-:W-:-:S03]  /*1bdb0*/  SHF.R.S32.HI R9, RZ, 0x3, R0 ;  /* 0x00000003ff097819 */ /* 0x000fc60000011400 */
[----:B------:R-:W-:-:S04]  /*1bdc0*/  IMAD.IADD R8, R8, 0x1, -R2 ;  /* 0x0000000108087824 */ /* 0x000fc800078e0a02 */
[----:B------:R-:W-:Y:S01]  /*1bdd0*/  IMAD R0, R8, 0x10, R9 ;  /* 0x0000001008007824 */ /* 0x000fe200078e0209 */
[----:B--2---:R-:W-:-:S03]  /*1bde0*/  SHF.R.S32.HI R3, RZ, 0x1f, R6 ;  /* 0x0000001fff037819 */ /* 0x004fc60000011406 */
[----:B-1----:R-:W-:Y:S02]  /*1bdf0*/  IMAD R5, R12, 0x80, R0 ;  /* 0x000000800c057824 */ /* 0x002fe400078e0200 */
[----:B------:R-:W-:Y:S02]  /*1be00*/  IMAD R2, R3, c[0x0][0x3e8], RZ ;  /* 0x0000fa0003027a24 */ /* 0x000fe400078e02ff */
[----:B------:R-:W-:-:S04]  /*1be10*/  @P0 IMAD.HI.U32 R4, R5, c[0x0][0x4ec], RZ ;  /* 0x00013b0005040a27 */ /* 0x000fc800078e00ff */
[C---:B------:R-:W-:Y:S02]  /*1be20*/  IMAD R2, R6.reuse, c[0x0][0x3ec], R2 ;  /* 0x0000fb0006027a24 */ /* 0x040fe400078e0202 */
[----:B------:R-:W-:-:S04]  /*1be30*/  IMAD.WIDE.U32 R6, R6, c[0x0][0x3e8], RZ ;  /* 0x0000fa0006067a25 */ /* 0x000fc800078e00ff */
[----:B------:R-:W-:Y:S01]  /*1be40*/  IMAD.MOV.U32 R0, RZ, RZ, R5 ;  /* 0x000000ffff007224 */ /* 0x000fe200078e0005 */
[----:B------:R-:W-:Y:S01]  /*1be50*/  @P0 SHF.R.U32.HI R0, RZ, c[0x0][0x4f0], R4 ;  /* 0x00013c00ff000a19 */ /* 0x000fe20000011604 */
[----:B------:R-:W-:Y:S02]  /*1be60*/  IMAD.IADD R3, R7, 0x1, R2 ;  /* 0x0000000107037824 */ /* 0x000fe400078e0202 */
[----:B------:R-:W-:Y:S02]  /*1be70*/  IMAD R7, R11, c[0x0][0x3f0], RZ ;  /* 0x0000fc000b077a24 */ /* 0x000fe400078e02ff */
[----:B------:R-:W-:Y:S01]  /*1be80*/  IMAD.MOV.U32 R2, RZ, RZ, R6 ;  /* 0x000000ffff027224 */ /* 0x000fe200078e0006 */
[----:B------:R-:W-:Y:S01]  /*1be90*/  SHF.R.S32.HI R6, RZ, 0x1f, R0 ;  /* 0x0000001fff067819 */ /* 0x000fe20000011400 */
[C---:B------:R-:W-:Y:S02]  /*1bea0*/  IMAD R7, R10.reuse, c[0x0][0x3f4], R7 ;  /* 0x0000fd000a077a24 */ /* 0x040fe400078e0207 */
[----:B------:R-:W-:-:S04]  /*1beb0*/  IMAD.WIDE.U32 R2, R10, c[0x0][0x3f0], R2 ;  /* 0x0000fc000a027a25 */ /* 0x000fc800078e0002 */
        /* <DEDUP_REMOVED lines=31> */
[----:B------:R-:W-:Y:S01]  /*1c0b0*/  ISETP.GE.OR P3, PT, R10, R20, P0 ;  /* 0x000000140a00720c */ /* 0x000fe20000766670 */
        /* <DEDUP_REMOVED lines=45> */
.L_x_208:
        /* <DEDUP_REMOVED lines=15> */
.L_x_738:


//--------------------- .text._ZN7cutlass13device_kernelIN5flash19enable_sm80_to_sm89INS1_16FlashAttnFwdSm80INS1_25CollectiveMainloopFwdSm80ILi4ELi1ELb0EN4cute5tupleIJNS5_1CILi128EEENS7_ILi96EEENS7_ILi64EEEEEELi64ENS_10bfloat16_tEfNS_4arch4Sm80ELb0ELb1ELb1ELb1ELb0ELb0ELb1ELb0EEENS1_21CollectiveEpilogueFwdINS6_IJS8_SA_S9_EEENS6_IJNS7_ILi1EEESI_SI_EEESC_SE_Li128ELb1ELb1ELb0ELb0EEENS1_19SingleTileSchedulerILb1ELb0ELb1ELi128EEEEEEEEEvNT_6ParamsE --------------------------
	.section	.text._ZN7cutlass13device_kernelIN5flash19enable_sm80_to_sm89INS1_16FlashAttnFwdSm80INS1_25CollectiveMainloopFwdSm80ILi4ELi1ELb0EN4cute5tupleIJNS5_1CILi128EEENS7_ILi96EEENS7_ILi64EEEEEELi64ENS_10bfloat16_tEfNS_4arch4Sm80ELb0ELb1ELb1ELb1ELb0ELb0ELb1ELb0EEENS1_21CollectiveEpilogueFwdINS6_IJS8_SA_S9_EEENS6_IJNS7_ILi1EEESI_SI_EEESC_SE_Li128ELb1ELb1ELb0ELb0EEENS1_19SingleTileSchedulerILb1ELb0ELb1ELi128EEEEEEEEEvNT_6ParamsE,"ax",@progbits
	.sectioninfo	@"SHI_REGISTERS=255"
	.align	128
.text._ZN7cutlass13device_kernelIN5flash19enable_sm80_to_sm89INS1_16FlashAttnFwdSm80INS1_25CollectiveMainloopFwdSm80ILi4ELi1ELb0EN4cute5tupleIJNS5_1CILi128EEENS7_ILi96EEENS7_ILi64EEEEEELi64ENS_10bfloat16_tEfNS_4arch4Sm80ELb0ELb1ELb1ELb1ELb0ELb0ELb1ELb0EEENS1_21CollectiveEpilogueFwdINS6_IJS8_SA_S9_EEENS6_IJNS7_ILi1EEESI_SI_EEESC_SE_Li128ELb1ELb1ELb0ELb0EEENS1_19SingleTileSchedulerILb1ELb0ELb1ELi128EEEEEEEEEvNT_6ParamsE:
        .type           _ZN7cutlass13device_kernelIN5flash19enable_sm80_to_sm89INS1_16FlashAttnFwdSm80INS1_25CollectiveMainloopFwdSm80ILi4ELi1ELb0EN4cute5tupleIJNS5_1CILi128EEENS7_ILi96EEENS7_ILi64EEEEEELi64ENS_10bfloat16_tEfNS_4arch4Sm80ELb0ELb1ELb1ELb1ELb0ELb0ELb1ELb0EEENS1_21CollectiveEpilogueFwdINS6_IJS8_SA_S9_EEENS6_IJNS7_ILi1EEESI_SI_EEESC_SE_Li128ELb1ELb1ELb0ELb0EEENS1_19SingleTileSchedulerILb1ELb0ELb1ELi128EEEEEEEEEvNT_6ParamsE,@function
        .size           _ZN7cutlass13device_kernelIN5flash19enable_sm80_to_sm89INS1_16FlashAttnFwdSm80INS1_25CollectiveMainloopFwdSm80ILi4ELi1ELb0EN4cute5tupleIJNS5_1CILi128EEENS7_ILi96EEENS7_ILi64EEEEEELi64ENS_10bfloat16_tEfNS_4arch4Sm80ELb0ELb1ELb1ELb1ELb0ELb0ELb1ELb0EEENS1_21CollectiveEpilogueFwdINS6_IJS8_SA_S9_EEENS6_IJNS7_ILi1EEESI_SI_EEESC_SE_Li128ELb1ELb1ELb0ELb0EEENS1_19SingleTileSchedulerILb1ELb0ELb1ELi128EEEEEEEEEvNT_6ParamsE,(.L_x_739 - _ZN7cutlass13device_kernelIN5flash19enable_sm80_to_sm89INS1_16FlashAttnFwdSm80INS1_25CollectiveMainloopFwdSm80ILi4ELi1ELb0EN4cute5tupleIJNS5_1CILi128EEENS7_ILi96EEENS7_ILi64EEEEEELi64ENS_10bfloat16_tEfNS_4arch4Sm80ELb0ELb1ELb1ELb1ELb0ELb0ELb1ELb0EEENS1_21CollectiveEpilogueFwdINS6_IJS8_SA_S9_EEENS6_IJNS7_ILi1EEESI_SI_EEESC_SE_Li128ELb1ELb1ELb0ELb0EEENS1_19SingleTileSchedulerILb1ELb0ELb1ELi128EEEEEEEEEvNT_6ParamsE)
        .other          _ZN7cutlass13device_kernelIN5flash19enable_sm80_to_sm89INS1_16FlashAttnFwdSm80INS1_25CollectiveMainloopFwdSm80ILi4ELi1ELb0EN4cute5tupleIJNS5_1CILi128EEENS7_ILi96EEENS7_ILi64EEEEEELi64ENS_10bfloat16_tEfNS_4arch4Sm80ELb0ELb1ELb1ELb1ELb0ELb0ELb1ELb0EEENS1_21CollectiveEpilogueFwdINS6_IJS8_SA_S9_EEENS6_IJNS7_ILi1EEESI_SI_EEESC_SE_Li128ELb1ELb1ELb0ELb0EEENS1_19SingleTileSchedulerILb1ELb0ELb1ELi128EEEEEEEEEvNT_6ParamsE,@"STO_CUDA_ENTRY STV_DEFAULT"
_ZN7cutlass13device_kernelIN5flash19enable_sm80_to_sm89INS1_16FlashAttnFwdSm80INS1_25CollectiveMainloopFwdSm80ILi4ELi1ELb0EN4cute5tupleIJNS5_1CILi128EEENS7_ILi96EEENS7_ILi64EEEEEELi64ENS_10bfloat16_tEfNS_4arch4Sm80ELb0ELb1ELb1ELb1ELb0ELb0ELb1ELb0EEENS1_21CollectiveEpilogueFwdINS6_IJS8_SA_S9_EEENS6_IJNS7_ILi1EEESI_SI_EEESC_SE_Li128ELb1ELb1ELb0ELb0EEENS1_19SingleTileSchedulerILb1ELb0ELb1ELi128EEEEEEEEEvNT_6ParamsE:
[----:B------:R-:W-:Y:S02]  /*0000*/  MOV R1, c[0x0][0x28] ;  /* 0x00000a0000017a02 */ /* 0x000fe40000000f00 */
[----:B------:R-:W1:Y:S01]  /*0010*/  S2R R209, SR_TID.X ;  /* 0x0000000000d17919 */ /* 0x000e620000002100 */
[----:B------:R-:W-:Y:S01]  /*0020*/  IMAD.MOV.U32 R10, RZ, RZ, 0x4 ;  /* 0x00000004ff0a7424 */ /* 0x000fe200078e00ff */
[----:B------:R-:W2:Y:S01]  /*0030*/  S2UR UR4, SR_CTAID.X ;  /* 0x00000000000479c3 */ /* 0x000ea20000002500 */
[----:B------:R-:W-:Y:S01]  /*0040*/  ULDC.64 UR40, c[0x0][0x118] ;  /* 0x0000460000287ab9 */ /* 0x000fe20000000a00 */
[----:B------:R-:W3:Y:S01]  /*0050*/  S2R R5, SR_CTAID.Z ;  /* 0x0000000000057919 */ /* 0x000ee20000002700 */
[----:B------:R-:W-:Y:S02]  /*0060*/  IADD3 R1, R1, -0x70, RZ ;  /* 0xffffff9001017810 */ /* 0x000fe40007ffe0ff */
[----:B-1----:R-:W-:Y:S01]  /*0070*/  SHF.R.U32.HI R0, RZ, 0x5, R209 ;  /* 0x00000005ff007819 */ /* 0x002fe200000116d1 */
[----:B---3--:R-:W-:-:S05]  /*0080*/  IMAD.WIDE R2, R5, R10, c[0x0][0x568] ;  /* 0x00015a0005027625 */ /* 0x008fca00078e020a */
[----:B------:R-:W1:Y:S02]  /*0090*/  SHFL.IDX PT, R0, R0, RZ, 0x1f ;  /* 0x00001fff00007589 */ /* 0x000e6400000e0000 */
[----:B-1----:R-:W-:-:S13]  /*00a0*/  ISETP.NE.AND P0, PT, R0, RZ, PT ;  /* 0x000000ff0000720c */ /* 0x002fda0003f05270 */
[----:B--2---:R-:W-:Y:S05]  /*00b0*/  @!P0 BRA `(.L_x_209) ;  /* 0x0000015000008947 */ /* 0x004fea0003800000 */
[----:B------:R-:W-:-:S04]  /*00c0*/  ISETP.NE.U32.AND P0, PT, RZ, c[0x0][0x568], PT ;  /* 0x00015a00ff007a0c */ /* 0x000fc80003f05070 */
[----:B------:R-:W-:-:S13]  /*00d0*/  ISETP.NE.AND.EX P0, PT, RZ, c[0x0][0x56c], PT, P0 ;  /* 0x00015b00ff007a0c */ /* 0x000fda0003f05300 */
[----:B------:R-:W-:Y:S05]  /*00e0*/  @!P0 BRA `(.L_x_210) ;  /* 0x0000002000008947 */ /* 0x000fea0003800000 */
[----:B------:R1:W5:Y:S01]  /*00f0*/  LDG.E R0, [R2.64] ;  /* 0x0000002802007981 */ /* 0x000362000c1e1900 */
[----:B------:R-:W-:Y:S05]  /*0100*/  BRA `(.L_x_211) ;  /* 0x0000009000007947 */ /* 0x000fea0003800000 */
.L_x_210:
        /* <DEDUP_REMOVED lines=8> */
.L_x_212:
[----:B------:R-:W-:-:S04]  /*0190*/  MOV R0, c[0x0][0x54c] ;  /* 0x0001530000007a02 */ /* 0x000fc80000000f00 */
.L_x_211:
[----:B------:R-:W-:Y:S01]  /*01a0*/  USHF.L.U32 UR4, UR4, 0x7, URZ ;  /* 0x0000000704047899 */ /* 0x000fe2000800063f */
[----:B-----5:R-:W-:-:S05]  /*01b0*/  IMAD R0, R0, c[0x0][0x548], RZ ;  /* 0x0001520000007a24 */ /* 0x020fca00078e02ff */
[----:B------:R-:W-:-:S04]  /*01c0*/  MOV R6, UR4 ;  /* 0x0000000400067c02 */ /* 0x000fc80008000f00 */
[----:B------:R-:W-:-:S04]  /*01d0*/  ISETP.GE.AND P0, PT, R6, R0, PT ;  /* 0x000000000600720c */ /* 0x000fc80003f06270 */
[----:B------:R-:W-:-:S05]  /*01e0*/  SEL R0, R5, 0xffffffff, !P0 ;  /* 0xffffffff05007807 */ /* 0x000fca0004000000 */
[----:B------:R2:W-:Y:S01]  /*01f0*/  STL [R1+0x48], R0 ;  /* 0x0000480001007387 */ /* 0x0005e20000100800 */
[----:B------:R-:W-:Y:S05]  /*0200*/  BRA `(.L_x_213) ;  /* 0x0000014000007947 */ /* 0x000fea0003800000 */
.L_x_209:
[----:B------:R-:W-:-:S04]  /*0210*/  ISETP.NE.U32.AND P0, PT, RZ, c[0x0][0x568], PT ;  /* 0x00015a00ff007a0c */ /* 0x000fc80003f05070 */
[----:B------:R-:W-:-:S13]  /*0220*/  ISETP.NE.AND.EX P0, PT, RZ, c[0x0][0x56c], PT, P0 ;  /* 0x00015b00ff007a0c */ /* 0x000fda0003f05300 */
[----:B------:R-:W-:Y:S05]  /*0230*/  @!P0 BRA `(.L_x_214) ;  /* 0x0000002000008947 */ /* 0x000fea0003800000 */
[----:B------:R1:W5:Y:S01]  /*0240*/  LDG.E R0, [R2.64] ;  /* 0x0000002802007981 */ /* 0x000362000c1e1900 */
[----:B------:R-:W-:Y:S05]  /*0250*/  BRA `(.L_x_215) ;  /* 0x0000009000007947 */ /* 0x000fea0003800000 */
.L_x_214:
        /* <DEDUP_REMOVED lines=8> */
.L_x_216:
[----:B------:R-:W-:-:S04]  /*02e0*/  MOV R0, c[0x0][0x54c] ;  /* 0x0001530000007a02 */ /* 0x000fc80000000f00 */
.L_x_215:
[----:B------:R-:W-:Y:S01]  /*02f0*/  USHF.L.U32 UR4, UR4, 0x7, URZ ;  /* 0x0000000704047899 */ /* 0x000fe2000800063f */
[----:B-----5:R-:W-:-:S05]  /*0300*/  IMAD R0, R0, c[0x0][0x548], RZ ;  /* 0x0001520000007a24 */ /* 0x020fca00078e02ff */
[----:B------:R-:W-:-:S04]  /*0310*/  MOV R6, UR4 ;  /* 0x0000000400067c02 */ /* 0x000fc80008000f00 */
[----:B------:R-:W-:-:S04]  /*0320*/  ISETP.GE.AND P0, PT, R6, R0, PT ;  /* 0x000000000600720c */ /* 0x000fc80003f06270 */
[----:B------:R-:W-:-:S05]  /*0330*/  SEL R0, R5, 0xffffffff, !P0 ;  /* 0xffffffff05007807 */ /* 0x000fca0004000000 */
[----:B------:R2:W-:Y:S04]  /*0340*/  STL [R1+0x48], R0 ;  /* 0x0000480001007387 */ /* 0x0005e80000100800 */
.L_x_213:
[----:B------:R-:W3:Y:S02]  /*0350*/  LDL R35, [R1+0x48] ;  /* 0x0000480001237983 */ /* 0x000ee40000100800 */
[----:B---3--:R-:W-:-:S13]  /*0360*/  ISETP.GE.AND P0, PT, R35, RZ, PT ;  /* 0x000000ff2300720c */ /* 0x008fda0003f06270 */
[----:B------:R-:W-:Y:S05]  /*0370*/  @!P0 EXIT ;  /* 0x000000000000894d */ /* 0x000fea0003800000 */
[----:B------:R-:W-:Y:S02]  /*0380*/  ISETP.NE.U32.AND P3, PT, RZ, c[0x0][0x370], PT ;  /* 0x0000dc00ff007a0c */ /* 0x000fe40003f65070 */
[----:B------:R-:W-:Y:S02]  /*0390*/  ISETP.NE.U32.AND P2, PT, RZ, c[0x0][0x360], PT ;  /* 0x0000d800ff007a0c */ /* 0x000fe40003f45070 */
[----:B------:R-:W-:Y:S02]  /*03a0*/  ISETP.NE.AND.EX P3, PT, RZ, c[0x0][0x374], PT, P3 ;  /* 0x0000dd00ff007a0c */ /* 0x000fe40003f65330 */
[----:B------:R-:W-:Y:S02]  /*03b0*/  ISETP.NE.AND.EX P2, PT, RZ, c[0x0][0x364], PT, P2 ;  /* 0x0000d900ff007a0c */ /* 0x000fe40003f45320 */
[----:B------:R-:W-:Y:S02]  /*03c0*/  ISETP.NE.U32.AND P1, PT, RZ, c[0x0][0x348], PT ;  /* 0x0000d200ff007a0c */ /* 0x000fe40003f25070 */
[----:B------:R-:W-:-:S02]  /*03d0*/  ISETP.NE.U32.AND P0, PT, RZ, c[0x0][0x350], PT ;  /* 0x0000d400ff007a0c */ /* 0x000fc40003f05070 */
[----:B------:R-:W-:Y:S02]  /*03e0*/  ISETP.NE.AND.EX P1, PT, RZ, c[0x0][0x34c], PT, P1 ;  /* 0x0000d300ff007a0c */ /* 0x000fe40003f25310 */
[----:B------:R-:W-:-:S03]  /*03f0*/  ISETP.NE.AND.EX P0, PT, RZ, c[0x0][0x354], PT, P0 ;  /* 0x0000d500ff007a0c */ /* 0x000fc60003f05300 */
[----:B------:R-:W-:-:S04]  /*0400*/  @P3 IMAD.WIDE R4, R35, R10, c[0x0][0x370] ;  /* 0x0000dc0023043625 */ /* 0x000fc800078e020a */
[CC--:B-1----:R-:W-:Y:S01]  /*0410*/  @P2 IMAD.WIDE R2, R35.reuse, R10.reuse, c[0x0][0x360] ;  /* 0x0000d80023022625 */ /* 0x0c2fe200078e020a */
[----:B------:R1:W3:Y:S03]  /*0420*/  @P3 LDG.E R8, [R4.64] ;  /* 0x0000002804083981 */ /* 0x0002e6000c1e1900 */
[----:B------:R-:W-:Y:S01]  /*0430*/  IMAD.MOV.U32 R7, RZ, RZ, RZ ;  /* 0x000000ffff077224 */ /* 0x000fe200078e00ff */
[----:B--2---:R2:W4:Y:S01]  /*0440*/  @P2 LDG.E R0, [R2.64] ;  /* 0x0000002802002981 */ /* 0x004522000c1e1900 */
[----:B------:R-:W-:Y:S02]  /*0450*/  IMAD.MOV.U32 R9, RZ, RZ, RZ ;  /* 0x000000ffff097224 */ /* 0x000fe400078e00ff */
[----:B-1----:R-:W-:-:S04]  /*0460*/  IMAD.WIDE R4, R35, R10, c[0x0][0x348] ;  /* 0x0000d20023047625 */ /* 0x002fc800078e020a */
[----:B--2---:R-:W-:Y:S01]  /*0470*/  IMAD.WIDE R2, R35, R10, c[0x0][0x350] ;  /* 0x0000d40023027625 */ /* 0x004fe200078e020a */
[----:B------:R1:W5:Y:S04]  /*0480*/  @P1 LDG.E R7, [R4.64] ;  /* 0x0000002804071981 */ /* 0x000368000c1e1900 */
[----:B------:R1:W5:Y:S01]  /*0490*/  @P0 LDG.E R9, [R2.64] ;  /* 0x0000002802090981 */ /* 0x000362000c1e1900 */
[----:B------:R-:W-:Y:S02]  /*04a0*/  UMOV UR6, URZ ;  /* 0x0000003f00067c82 */ /* 0x000fe40008000000 */
[----:B------:R-:W-:Y:S02]  /*04b0*/  ULDC UR12, c[0x0][0x168] ;  /* 0x00005a00000c7ab9 */ /* 0x000fe40000000800 */
[----:B------:R-:W-:Y:S01]  /*04c0*/  ULDC UR7, c[0x0][0x1d0] ;  /* 0x0000740000077ab9 */ /* 0x000fe20000000800 */
[----:B---3--:R1:W2:Y:S08]  /*04d0*/  @P3 R2UR UR6, R8 ;  /* 0x00000000080633c2 */ /* 0x0082b000000e0000 */
[----:B----4-:R1:W3:Y:S02]  /*04e0*/  @P2 R2UR UR12, R0 ;  /* 0x00000000000c23c2 */ /* 0x0102e400000e0000 */
[----:B-12---:R-:W-:Y:S05]  /*04f0*/  @P2 BRA `(.L_x_217) ;  /* 0x0000006000002947 */ /* 0x006fea0003800000 */
[----:B------:R-:W-:Y:S05]  /*0500*/  @!P1 BRA `(.L_x_217) ;  /* 0x0000005000009947 */ /* 0x000fea0003800000 */
[----:B------:R1:W2:Y:S04]  /*0510*/  LDG.E R0, [R4.64] ;  /* 0x0000002804007981 */ /* 0x0002a8000c1e1900 */
[----:B-1----:R-:W4:Y:S01]  /*0520*/  LDG.E R4, [R4.64+0x4] ;  /* 0x0000042804047981 */ /* 0x002f22000c1e1900 */
[----:B--23--:R-:W1:Y:S08]  /*0530*/  R2UR UR12, R0 ;  /* 0x00000000000c73c2 */ /* 0x00ce7000000e0000 */
[----:B----4-:R-:W1:Y:S02]  /*0540*/  R2UR UR4, R4 ;  /* 0x00000000040473c2 */ /* 0x010e6400000e0000 */
[----:B-1----:R-:W-:-:S06]  /*0550*/  UIADD3 UR12, -UR12, UR4, URZ ;  /* 0x000000040c0c7290 */ /* 0x002fcc000fffe13f */
.L_x_217:
[----:B------:R-:W-:-:S04]  /*0560*/  ISETP.NE.U32.AND P2, PT, RZ, c[0x0][0x368], PT ;  /* 0x0000da00ff007a0c */ /* 0x000fc80003f45070 */
[----:B------:R-:W-:-:S13]  /*0570*/  ISETP.NE.AND.EX P2, PT, RZ, c[0x0][0x36c], PT, P2 ;  /* 0x0000db00ff007a0c */ /* 0x000fda0003f45320 */
[----:B------:R-:W-:Y:S05]  /*0580*/  @!P2 BRA `(.L_x_218) ;  /* 0x000000400000a947 */ /* 0x000fea0003800000 */
[----:B------:R-:W-:-:S05]  /*0590*/  IMAD.WIDE R2, R35, R10, c[0x0][0x368] ;  /* 0x0000da0023027625 */ /* 0x000fca00078e020a */
[----:B------:R-:W2:Y:S02]  /*05a0*/  LDG.E R0, [R2.64] ;  /* 0x0000002802007981 */ /* 0x000ea4000c1e1900 */
[----:B--2---:R1:W2:Y:S02]  /*05b0*/  R2UR UR7, R0 ;  /* 0x00000000000773c2 */ /* 0x0042a400000e0000 */
[----:B-12---:R-:W-:Y:S05]  /*05c0*/  BRA `(.L_x_219) ;  /* 0x0000006000007947 */ /* 0x006fea0003800000 */
.L_x_218:
[----:B------:R-:W-:Y:S05]  /*05d0*/  @!P0 BRA `(.L_x_219) ;  /* 0x0000005000008947 */ /* 0x000fea0003800000 */
[----:B------:R1:W2:Y:S04]  /*05e0*/  LDG.E R0, [R2.64] ;  /* 0x0000002802007981 */ /* 0x0002a8000c1e1900 */
[----:B-1----:R-:W4:Y:S01]  /*05f0*/  LDG.E R2, [R2.64+0x4] ;  /* 0x0000042802027981 */ /* 0x002f22000c1e1900 */
[----:B--2---:R-:W1:Y:S08]  /*0600*/  R2UR UR7, R0 ;  /* 0x00000000000773c2 */ /* 0x004e7000000e0000 */
[----:B----4-:R-:W1:Y:S02]  /*0610*/  R2UR UR4, R2 ;  /* 0x00000000020473c2 */ /* 0x010e6400000e0000 */
[----:B-1----:R-:W-:-:S06]  /*0620*/  UIADD3 UR7, -UR7, UR4, URZ ;  /* 0x0000000407077290 */ /* 0x002fcc000fffe13f */
.L_x_219:
[----:B------:R-:W1:Y:S01]  /*0630*/  R2UR UR11, R6 ;  /* 0x00000000060b73c2 */ /* 0x000e6200000e0000 */
[----:B------:R-:W-:Y:S01]  /*0640*/  ULDC UR4, c[0x0][0x2c4] ;  /* 0x0000b10000047ab9 */ /* 0x000fe20000000800 */
[----:B------:R-:W-:Y:S01]  /*0650*/  IADD3 R0, R6, 0x7f, RZ ;  /* 0x0000007f06007810 */ /* 0x000fe20007ffe0ff */
[----:B------:R-:W-:Y:S01]  /*0660*/  UISETP.NE.AND UP1, UPT, UR4, 0x1, UPT ;  /* 0x000000010400788c */ /* 0x000fe2000bf25270 */
[----:B-----5:R-:W-:Y:S01]  /*0670*/  IADD3 R9, R9, UR6, RZ ;  /* 0x0000000609097c10 */ /* 0x020fe2000fffe0ff */
[----:B------:R-:W-:-:S02]  /*0680*/  ULDC.64 UR8, c[0x0][0x328] ;  /* 0x0000ca0000087ab9 */ /* 0x000fc40000000a00 */
[----:B------:R-:W-:Y:S01]  /*0690*/  ULDC.64 UR4, c[0x0][0x2c8] ;  /* 0x0000b20000047ab9 */ /* 0x000fe20000000a00 */
[----:B------:R2:W4:Y:S01]  /*06a0*/  R2UR UR10, R0 ;  /* 0x00000000000a73c2 */ /* 0x00052200000e0000 */
[----:B------:R-:W-:Y:S02]  /*06b0*/  UISETP.GE.AND UP0, UPT, UR9, 0x1, UPT ;  /* 0x000000010900788c */ /* 0x000fe4000bf06270 */
[----:B------:R-:W-:-:S04]  /*06c0*/  UIADD3 UR7, -UR6, UR7, URZ ;  /* 0x0000000706077290 */ /* 0x000fc8000fffe13f */
[----:B------:R-:W-:Y:S01]  /*06d0*/  PLOP3.LUT P2, PT, PT, PT, UP0, 0x40, 0x0 ;  /* 0x000000000000781c */ /* 0x000fe20003f4e808 */
[----:B-1----:R-:W-:-:S04]  /*06e0*/  @UP1 UIADD3 UR14, UR11, 0x7f, URZ ;  /* 0x0000007f0b0e1890 */ /* 0x002fc8000fffe03f */
[----:B------:R-:W-:Y:S02]  /*06f0*/  UIMAD.WIDE.U32 UR14, UR14, UR4, URZ ;  /* 0x000000040e0e72a5 */ /* 0x000fe4000f8e003f */
[----:B---3--:R-:W-:-:S05]  /*0700*/  UIADD3 UR4, UR7, 0x1, -UR12 ;  /* 0x0000000107047890 */ /* 0x008fca000fffe80c */
[----:B------:R-:W-:Y:S02]  /*0710*/  @UP1 UMOV UR13, UR15 ;  /* 0x0000000f000d1c82 */ /* 0x000fe40008000000 */
[----:B----4-:R-:W-:-:S04]  /*0720*/  @UP1 USHF.R.U32.HI UR10, URZ, UR5, UR13 ;  /* 0x000000053f0a1299 */ /* 0x010fc8000801160d */
[----:B------:R-:W-:-:S04]  /*0730*/  UIADD3 UR4, UR4, UR10, URZ ;  /* 0x0000000a04047290 */ /* 0x000fc8000fffe03f */
[----:B------:R-:W-:Y:S01]  /*0740*/  UIADD3 UR8, UR4, UR8, URZ ;  /* 0x0000000804087290 */ /* 0x000fe2000fffe03f */
[----:B--2---:R-:W-:Y:S05]  /*0750*/  @P2 BRA `(.L_x_220) ;  /* 0x0000014000002947 */ /* 0x004fea0003800000 */
[----:B------:R-:W-:Y:S01]  /*0760*/  ISETP.LT.AND P2, PT, RZ, UR4, PT ;  /* 0x00000004ff007c0c */ /* 0x000fe2000bf41270 */
[----:B------:R-:W-:-:S12]  /*0770*/  UIADD3 UR6, UR4, -0x1, URZ ;  /* 0xffffffff04067890 */ /* 0x000fd8000fffe03f */
        /* <DEDUP_REMOVED lines=9> */
.L_x_221:
[----:B------:R-:W-:Y:S02]  /*0810*/  UISETP.NE.AND UP2, UPT, UR9, 0x1, UPT ;  /* 0x000000010900788c */ /* 0x000fe4000bf45270 */
[----:B------:R-:W-:Y:S02]  /*0820*/  ULDC.64 UR4, c[0x0][0x330] ;  /* 0x0000cc0000047ab9 */ /* 0x000fe40000000a00 */
[----:B------:R-:W-:-:S07]  /*0830*/  UIMAD.WIDE.U32 UR14, UR6, UR4, URZ ;  /* 0x00000004060e72a5 */ /* 0x000fce000f8e003f */
[----:B------:R-:W-:Y:S02]  /*0840*/  @UP2 UMOV UR13, UR15 ;  /* 0x0000000f000d2c82 */ /* 0x000fe40008000000 */
[----:B------:R-:W-:Y:S02]  /*0850*/  @UP2 USHF.R.U32.HI UR6, URZ, UR5, UR13 ;  /* 0x000000053f062299 */ /* 0x000fe4000801160d */
.L_x_222:
[----:B------:R-:W-:Y:S02]  /*0860*/  ULDC UR4, c[0x0][0x32c] ;  /* 0x0000cb0000047ab9 */ /* 0x000fe40000000800 */
[----:B------:R-:W-:-:S04]  /*0870*/  UIMAD UR4, UR6, UR9, UR4 ;  /* 0x00000009060472a4 */ /* 0x000fc8000f8e0204 */
[----:B------:R-:W-:-:S04]  /*0880*/  UISETP.LT.AND UP2, UPT, UR8, UR4, UPT ;  /* 0x000000040800728c */ /* 0x000fc8000bf41270 */
[----:B------:R-:W-:-:S03]  /*0890*/  USEL UR8, UR8, UR4, UP2 ;  /* 0x0000000408087287 */ /* 0x000fc60009000000 */
.L_x_220:
[----:B------:R-:W-:Y:S01]  /*08a0*/  ULDC.64 UR4, c[0x0][0x2c8] ;  /* 0x0000b20000047ab9 */ /* 0x000fe20000000a00 */
[----:B------:R-:W-:Y:S01]  /*08b0*/  PLOP3.LUT P2, PT, PT, PT, UP0, 0x40, 0x0 ;  /* 0x000000000000781c */ /* 0x000fe20003f4e808 */
[----:B------:R-:W-:Y:S02]  /*08c0*/  UIADD3 UR16, UR8, 0x5f, URZ ;  /* 0x0000005f08107890 */ /* 0x000fe4000fffe03f */
[----:B------:R-:W-:Y:S02]  /*08d0*/  UIMAD.WIDE.U32 UR18, UR11, UR4, URZ ;  /* 0x000000040b1272a5 */ /* 0x000fe4000f8e003f */
[----:B------:R-:W-:Y:S02]  /*08e0*/  UIMAD.WIDE UR16, UR16, 0x2aaaaaab, URZ ;  /* 0x2aaaaaab101078a5 */ /* 0x000fe4000f8e023f */
[----:B------:R-:W-:Y:S02]  /*08f0*/  UIADD3 UR14, UR7, 0x5f, URZ ;  /* 0x0000005f070e7890 */ /* 0x000fe4000fffe03f */
[----:B------:R-:W-:-:S02]  /*0900*/  UMOV UR8, UR11 ;  /* 0x0000000b00087c82 */ /* 0x000fc40008000000 */
[----:B------:R-:W-:Y:S02]  /*0910*/  @UP1 UMOV UR13, UR19 ;  /* 0x00000013000d1c82 */ /* 0x000fe40008000000 */
[----:B------:R-:W-:Y:S02]  /*0920*/  UIMAD.WIDE UR14, UR14, 0x2aaaaaab, URZ ;  /* 0x2aaaaaab0e0e78a5 */ /* 0x000fe4000f8e023f */
[----:B------:R-:W-:Y:S02]  /*0930*/  @UP1 USHF.R.U32.HI UR8, URZ, UR5, UR13 ;  /* 0x000000053f081299 */ /* 0x000fe4000801160d */
[----:B------:R-:W-:Y:S02]  /*0940*/  USHF.R.U32.HI UR10, URZ, 0x1f, UR15 ;  /* 0x0000001f3f0a7899 */ /* 0x000fe4000801160f */
[----:B------:R-:W-:Y:S02]  /*0950*/  UMOV UR13, UR17 ;  /* 0x00000011000d7c82 */ /* 0x000fe40008000000 */
[----:B------:R-:W-:-:S02]  /*0960*/  USHF.R.U32.HI UR6, URZ, 0x1f, UR13 ;  /* 0x0000001f3f067899 */ /* 0x000fc4000801160d */
[----:B------:R-:W-:Y:S02]  /*0970*/  UIADD3 UR5, UR7, -UR12, URZ ;  /* 0x8000000c07057290 */ /* 0x000fe4000fffe03f */
[----:B------:R-:W-:Y:S02]  /*0980*/  ULEA.HI.SX32 UR10, UR15, UR10, 0x1c ;  /* 0x0000000a0f0a7291 */ /* 0x000fe4000f8fe23f */
[----:B------:R-:W-:Y:S02]  /*0990*/  ULEA.HI.SX32 UR6, UR13, UR6, 0x1c ;  /* 0x000000060d067291 */ /* 0x000fe4000f8fe23f */
[----:B------:R-:W-:Y:S02]  /*09a0*/  UIADD3 UR8, UR5, UR8, URZ ;  /* 0x0000000805087290 */ /* 0x000fe4000fffe03f */
[----:B------:R-:W-:Y:S02]  /*09b0*/  UISETP.LT.AND UP2, UPT, UR10, UR6, UPT ;  /* 0x000000060a00728c */ /* 0x000fe4000bf41270 */
[----:B------:R-:W-:-:S02]  /*09c0*/  ULDC UR4, c[0x0][0x324] ;  /* 0x0000c90000047ab9 */ /* 0x000fc40000000800 */
[----:B------:R-:W-:Y:S02]  /*09d0*/  UIADD3 UR4, UR8, -UR4, URZ ;  /* 0x8000000408047290 */ /* 0x000fe4000fffe03f */
[----:B------:R-:W-:Y:S01]  /*09e0*/  USEL UR6, UR10, UR6, UP2 ;  /* 0x000000060a067287 */ /* 0x000fe20009000000 */
[----:B------:R-:W-:Y:S05]  /*09f0*/  @P2 BRA `(.L_x_223) ;  /* 0x0000015000002947 */ /* 0x000fea0003800000 */
[----:B------:R-:W-:Y:S02]  /*0a00*/  UMOV UR10, UR8 ;  /* 0x00000008000a7c82 */ /* 0x000fe40008000000 */
[----:B------:R-:W-:-:S06]  /*0a10*/  UISETP.GT.AND UP2, UPT, UR10, -0x1, UPT ;  /* 0xffffffff0a00788c */ /* 0x000fcc000bf44270 */
[----:B------:R-:W-:-:S13]  /*0a20*/  PLOP3.LUT P2, PT, PT, PT, UP2, 0x80, 0x0 ;  /* 0x000000000000781c */ /* 0x000fda0003f4f028 */
[----:B------:R-:W-:Y:S05]  /*0a30*/  @P2 BRA `(.L_x_224) ;  /* 0x0000008000002947 */ /* 0x000fea0003800000 */
[----:B------:R-:W-:Y:S02]  /*0a40*/  UISETP.NE.AND UP2, UPT, UR9, 0x1, UPT ;  /* 0x000000010900788c */ /* 0x000fe4000bf45270 */
[----:B------:R-:W-:Y:S02]  /*0a50*/  ULOP3.LUT UR10, URZ, UR10, URZ, 0x33, !UPT ;  /* 0x0000000a3f0a7292 */ /* 0x000fe4000f8e333f */
[----:B------:R-:W-:Y:S02]  /*0a60*/  ULDC.64 UR8, c[0x0][0x330] ;  /* 0x0000cc0000087ab9 */ /* 0x000fe40000000a00 */
[----:B------:R-:W-:-:S07]  /*0a70*/  UIMAD.WIDE.U32 UR14, UR10, UR8, URZ ;  /* 0x000000080a0e72a5 */ /* 0x000fce000f8e003f */
[----:B------:R-:W-:Y:S02]  /*0a80*/  @UP2 UMOV UR13, UR15 ;  /* 0x0000000f000d2c82 */ /* 0x000fe40008000000 */
[----:B------:R-:W-:-:S04]  /*0a90*/  @UP2 USHF.R.U32.HI UR10, URZ, UR9, UR13 ;  /* 0x000000093f0a2299 */ /* 0x000fc8000801160d */
[----:B------:R-:W-:Y:S01]  /*0aa0*/  ULOP3.LUT UR10, URZ, UR10, URZ, 0x33, !UPT ;  /* 0x0000000a3f0a7292 */ /* 0x000fe2000f8e333f */
[----:B------:R-:W-:Y:S05]  /*0ab0*/  BRA `(.L_x_225) ;  /* 0x0000005000007947 */ /* 0x000fea0003800000 */
.L_x_224:
[----:B------:R-:W-:-:S03]  /*0ac0*/  UISETP.NE.AND UP2, UPT, UR9, 0x1, UPT ;  /* 0x000000010900788c */ /* 0x000fc6000bf45270 */
[----:B------:R-:W-:Y:S02]  /*0ad0*/  ULDC.64 UR8, c[0x0][0x330] ;  /* 0x0000cc0000087ab9 */ /* 0x000fe40000000a00 */
[----:B------:R-:W-:-:S07]  /*0ae0*/  UIMAD.WIDE.U32 UR14, UR10, UR8, URZ ;  /* 0x000000080a0e72a5 */ /* 0x000fce000f8e003f */
[----:B------:R-:W-:Y:S02]  /*0af0*/  @UP2 UMOV UR13, UR15 ;  /* 0x0000000f000d2c82 */ /* 0x000fe40008000000 */
[----:B------:R-:W-:Y:S02]  /*0b00*/  @UP2 USHF.R.U32.HI UR10, URZ, UR9, UR13 ;  /* 0x000000093f0a2299 */ /* 0x000fe4000801160d */
.L_x_225:
[----:B------:R-:W-:Y:S02]  /*0b10*/  ULDC UR8, c[0x0][0x32c] ;  /* 0x0000cb0000087ab9 */ /* 0x000fe40000000800 */
[----:B------:R-:W-:-:S04]  /*0b20*/  UIMAD UR8, UR10, UR8, URZ ;  /* 0x000000080a0872a4 */ /* 0x000fc8000f8e023f */
[----:B------:R-:W-:-:S04]  /*0b30*/  UISETP.LT.AND UP2, UPT, UR4, UR8, UPT ;  /* 0x000000080400728c */ /* 0x000fc8000bf41270 */
[----:B------:R-:W-:-:S04]  /*0b40*/  USEL UR4, UR4, UR8, !UP2 ;  /* 0x0000000804047287 */ /* 0x000fc8000d000000 */
.L_x_223:
[----:B------:R-:W-:Y:S01]  /*0b50*/  UIMAD.WIDE UR8, UR4, 0x2aaaaaab, URZ ;  /* 0x2aaaaaab040878a5 */ /* 0x000fe2000f8e023f */
[----:B------:R-:W-:Y:S01]  /*0b60*/  PLOP3.LUT P4, PT, PT, PT, PT, 0x80, 0x0 ;  /* 0x000000000000781c */ /* 0x000fe20003f8f070 */
[----:B------:R-:W-:Y:S01]  /*0b70*/  CS2R R162, SRZ ;  /* 0x0000000000a27805 */ /* 0x000fe2000001ff00 */
[----:B------:R-:W-:Y:S01]  /*0b80*/  CS2R R160, SRZ ;  /* 0x0000000000a07805 */ /* 0x000fe2000001ff00 */
[----:B------:R-:W-:Y:S01]  /*0b90*/  USHF.R.U32.HI UR4, URZ, 0x1f, UR9 ;  /* 0x0000001f3f047899 */ /* 0x000fe20008011609 */
[----:B------:R-:W-:Y:S01]  /*0ba0*/  CS2R R166, SRZ ;  /* 0x0000000000a67805 */ /* 0x000fe2000001ff00 */
[----:B------:R-:W-:Y:S01]  /*0bb0*/  CS2R R12, SRZ ;  /* 0x00000000000c7805 */ /* 0x000fe2000001ff00 */
[----:B------:R-:W-:Y:S01]  /*0bc0*/  IMAD.MOV.U32 R164, RZ, RZ, RZ ;  /* 0x000000ffffa47224 */ /* 0x000fe200078e00ff */
[----:B------:R-:W-:Y:S01]  /*0bd0*/  ULEA.HI.SX32 UR4, UR9, UR4, 0x1c ;  /* 0x0000000409047291 */ /* 0x000fe2000f8fe23f */
[----:B------:R-:W-:Y:S01]  /*0be0*/  CS2R R14, SRZ ;  /* 0x00000000000e7805 */ /* 0x000fe2000001ff00 */
[----:B------:R-:W-:Y:S01]  /*0bf0*/  IMAD.MOV.U32 R158, RZ, RZ, RZ ;  /* 0x000000ffff9e7224 */ /* 0x000fe200078e00ff */
[----:B------:R-:W-:Y:S01]  /*0c00*/  MOV R156, RZ ;  /* 0x000000ff009c7202 */ /* 0x000fe20000000f00 */
[----:B------:R-:W-:Y:S01]  /*0c10*/  UISETP.LT.AND UP2, UPT, URZ, UR4, UPT ;  /* 0x000000043f00728c */ /* 0x000fe2000bf41270 */
[----:B------:R-:W-:Y:S01]  /*0c20*/  CS2R R16, SRZ ;  /* 0x0000000000107805 */ /* 0x000fe2000001ff00 */
[----:B------:R-:W-:Y:S01]  /*0c30*/  IMAD.MOV.U32 R154, RZ, RZ, RZ ;  /* 0x000000ffff9a7224 */ /* 0x000fe200078e00ff */
[----:B------:R-:W-:Y:S01]  /*0c40*/  MOV R19, RZ ;  /* 0x000000ff00137202 */ /* 0x000fe20000000f00 */
[----:B------:R-:W-:Y:S01]  /*0c50*/  USEL UR4, URZ, UR4, !UP2 ;  /* 0x000000043f047287 */ /* 0x000fe2000d000000 */
[----:B------:R-:W-:Y:S01]  /*0c60*/  IMAD.MOV.U32 R152, RZ, RZ, RZ ;  /* 0x000000ffff987224 */ /* 0x000fe200078e00ff */
[----:B------:R-:W-:Y:S01]  /*0c70*/  CS2R R26, SRZ ;  /* 0x00000000001a7805 */ /* 0x000fe2000001ff00 */
[----:B------:R-:W-:Y:S01]  /*0c80*/  MOV R146, RZ ;  /* 0x000000ff00927202 */ /* 0x000fe20000000f00 */
[----:B------:R-:W-:Y:S01]  /*0c90*/  UISETP.GT.AND UP2, UPT, UR6, UR4, UPT ;  /* 0x000000040600728c */ /* 0x000fe2000bf44270 */
[----:B------:R-:W-:Y:S01]  /*0ca0*/  CS2R R20, SRZ ;  /* 0x0000000000147805 */ /* 0x000fe2000001ff00 */
[----:B------:R-:W-:Y:S01]  /*0cb0*/  IMAD.MOV.U32 R144, RZ, RZ, RZ ;  /* 0x000000ffff907224 */ /* 0x000fe200078e00ff */
[----:B------:R-:W-:Y:S01]  /*0cc0*/  MOV R150, RZ ;  /* 0x000000ff00967202 */ /* 0x000fe20000000f00 */
[----:B------:R-:W-:Y:S01]  /*0cd0*/  IMAD.MOV.U32 R148, RZ, RZ, RZ ;  /* 0x000000ffff947224 */ /* 0x000fe200078e00ff */
[----:B------:R-:W-:Y:S01]  /*0ce0*/  CS2R R22, SRZ ;  /* 0x0000000000167805 */ /* 0x000fe2000001ff00 */
[----:B------:R-:W-:Y:S01]  /*0cf0*/  PLOP3.LUT P2, PT, PT, PT, UP2, 0x80, 0x0 ;  /* 0x000000000000781c */ /* 0x000fe20003f4f028 */
[----:B------:R-:W-:Y:S01]  /*0d00*/  IMAD.MOV.U32 R140, RZ, RZ, RZ ;  /* 0x000000ffff8c7224 */ /* 0x000fe200078e00ff */
[----:B------:R-:W-:Y:S01]  /*0d10*/  MOV R142, RZ ;  /* 0x000000ff008e7202 */ /* 0x000fe20000000f00 */
[----:B------:R-:W-:Y:S01]  /*0d20*/  CS2R R24, SRZ ;  /* 0x0000000000187805 */ /* 0x000fe2000001ff00 */
[----:B------:R-:W-:Y:S01]  /*0d30*/  MOV R138, RZ ;  /* 0x000000ff008a7202 */ /* 0x000fe20000000f00 */
[----:B------:R-:W-:Y:S01]  /*0d40*/  IMAD.MOV.U32 R136, RZ, RZ, RZ ;  /* 0x000000ffff887224 */ /* 0x000fe200078e00ff */
[----:B------:R-:W-:Y:S01]  /*0d50*/  CS2R R130, SRZ ;  /* 0x0000000000827805 */ /* 0x000fe2000001ff00 */
[----:B------:R-:W-:Y:S01]  /*0d60*/  CS2R R30, SRZ ;  /* 0x00000000001e7805 */ /* 0x000fe2000001ff00 */
[----:B------:R-:W-:Y:S01]  /*0d70*/  MOV R128, RZ ;  /* 0x000000ff00807202 */ /* 0x000fe20000000f00 */
[----:B------:R-:W-:Y:S01]  /*0d80*/  IMAD.MOV.U32 R134, RZ, RZ, RZ ;  /* 0x000000ffff867224 */ /* 0x000fe200078e00ff */
[----:B------:R-:W-:Y:S01]  /*0d90*/  MOV R132, RZ ;  /* 0x000000ff00847202 */ /* 0x000fe20000000f00 */
[----:B------:R-:W-:Y:S01]  /*0da0*/  CS2R R126, SRZ ;  /* 0x00000000007e7805 */ /* 0x000fe2000001ff00 */
[----:B------:R-:W-:Y:S01]  /*0db0*/  CS2R R32, SRZ ;  /* 0x0000000000207805 */ /* 0x000fe2000001ff00 */
[----:B------:R-:W-:Y:S01]  /*0dc0*/  IMAD.MOV.U32 R124, RZ, RZ, RZ ;  /* 0x000000ffff7c7224 */ /* 0x000fe200078e00ff */
[----:B------:R-:W-:Y:S01]  /*0dd0*/  CS2R R28, SRZ ;  /* 0x00000000001c7805 */ /* 0x000fe2000001ff00 */
[----:B------:R-:W-:Y:S01]  /*0de0*/  MOV R122, RZ ;  /* 0x000000ff007a7202 */ /* 0x000fe20000000f00 */
[----:B------:R-:W-:Y:S01]  /*0df0*/  IMAD.MOV.U32 R120, RZ, RZ, RZ ;  /* 0x000000ffff787224 */ /* 0x000fe200078e00ff */
        /* <DEDUP_REMOVED lines=12> */
[----:B------:R-:W-:Y:S05]  /*0ec0*/  @!P2 BRA `(.L_x_226) ;  /* 0x0001ae100000a947 */ /* 0x000fea0003800000 */
[----:B------:R-:W-:-:S04]  /*0ed0*/  ISETP.NE.U32.AND P4, PT, RZ, c[0x0][0x340], PT ;  /* 0x0000d000ff007a0c */ /* 0x000fc80003f85070 */
[----:B------:R-:W-:-:S13]  /*0ee0*/  ISETP.NE.AND.EX P4, PT, RZ, c[0x0][0x344], PT, P4 ;  /* 0x0000d100ff007a0c */ /* 0x000fda0003f85340 */
[----:B------:R-:W-:-:S05]  /*0ef0*/  @P4 IMAD.WIDE R2, R35, R10, c[0x0][0x340] ;  /* 0x0000d00023024625 */ /* 0x000fca00078e020a */
[----:B------:R1:W2:Y:S01]  /*0f00*/  @P4 LDG.E R17, [R2.64] ;  /* 0x0000002802114981 */ /* 0x0002a2000c1e1900 */
[----:B------:R-:W-:Y:S01]  /*0f10*/  SHF.R.S32.HI R207, RZ, 0x1f, R209 ;  /* 0x0000001fffcf7819 */ /* 0x000fe200000114d1 */
[----:B------:R-:W-:Y:S01]  /*0f20*/  ULDC UR8, c[0x0][0x2c4] ;  /* 0x0000b10000087ab9 */ /* 0x000fe20000000800 */
[----:B------:R-:W-:Y:S01]  /*0f30*/  SHF.R.S32.HI R0, RZ, 0x1f, R7 ;  /* 0x0000001fff007819 */ /* 0x000fe20000011407 */
[----:B------:R-:W3:Y:S01]  /*0f40*/  S2R R18, SR_CTAID.Y ;  /* 0x0000000000127919 */ /* 0x000ee20000002600 */
[-C--:B------:R-:W-:Y:S01]  /*0f50*/  LEA.HI R4, R207, R209.reuse, RZ, 0x3 ;  /* 0x000000d1cf047211 */ /* 0x080fe200078f18ff */
[----:B------:R-:W-:Y:S01]  /*0f60*/  UIMAD UR8, UR12, UR8, URZ ;  /* 0x000000080c0872a4 */ /* 0x000fe2000f8e023f */
[----:B------:R-:W-:Y:S01]  /*0f70*/  PLOP3.LUT P3, PT, PT, PT, UP1, 0x80, 0x0 ;  /* 0x000000000000781c */ /* 0x000fe20003f6f018 */
[----:B------:R-:W-:Y:S01]  /*0f80*/  IMAD R0, R0, c[0x0][0x178], RZ ;  /* 0x00005e0000007a24 */ /* 0x000fe200078e02ff */
[----:B------:R-:W-:Y:S01]  /*0f90*/  SHF.R.S32.HI R16, RZ, 0x3, R4 ;  /* 0x00000003ff107819 */ /* 0x000fe20000011404 */
[----:B------:R-:W-:Y:S01]  /*0fa0*/  BSSY B0, `(.L_x_227) ;  /* 0x000006c000007945 */ /* 0x000fe20003800000 */
[----:B------:R-:W-:Y:S01]  /*0fb0*/  LOP3.LUT R4, R4, 0xfffffff8, RZ, 0xc0, !PT ;  /* 0xfffffff804047812 */ /* 0x000fe200078ec0ff */
[----:B------:R-:W-:Y:S01]  /*0fc0*/  IMAD R0, R7, c[0x0][0x17c], R0 ;  /* 0x00005f0007007a24 */ /* 0x000fe200078e0200 */
[----:B------:R-:W-:Y:S01]  /*0fd0*/  SHF.R.S32.HI R15, RZ, 0x1f, R35 ;  /* 0x0000001fff0f7819 */ /* 0x000fe20000011423 */
[----:B------:R-:W-:Y:S01]  /*0fe0*/  IMAD.SHL.U32 R5, R16, 0x40, RZ ;  /* 0x0000004010057824 */ /* 0x000fe200078e00ff */
[----:B------:R-:W-:Y:S01]  /*0ff0*/  LEA.HI R25, R207, R209, RZ, 0x4 ;  /* 0x000000d1cf197211 */ /* 0x000fe200078f20ff */
[----:B------:R-:W-:Y:S01]  /*1000*/  IMAD.IADD R23, R209, 0x1, -R4 ;  /* 0x00000001d1177824 */ /* 0x000fe200078e0a04 */
[----:B------:R-:W-:-:S02]  /*1010*/  SHF.R.S32.HI R4, RZ, 0x1f, R9 ;  /* 0x0000001fff047819 */ /* 0x000fc40000011409 */
[----:B------:R-:W-:Y:S01]  /*1020*/  SEL R10, R15, RZ, !P1 ;  /* 0x000000ff0f0a7207 */ /* 0x000fe20004800000 */
[----:B------:R-:W-:-:S04]  /*1030*/  IMAD.SHL.U32 R20, R23, 0x8, RZ ;  /* 0x0000000817147824 */ /* 0x000fc800078e00ff */
[----:B------:R-:W-:Y:S01]  /*1040*/  IMAD R10, R10, c[0x0][0x1c0], RZ ;  /* 0x000070000a0a7a24 */ /* 0x000fe200078e02ff */
[----:B------:R-:W-:Y:S01]  /*1050*/  SHF.R.S32.HI R21, RZ, 0x1f, R20 ;  /* 0x0000001fff157819 */ /* 0x000fe20000011414 */
[----:B-1----:R-:W-:Y:S01]  /*1060*/  IMAD.WIDE.U32 R2, R7, c[0x0][0x178], RZ ;  /* 0x00005e0007027a25 */ /* 0x002fe200078e00ff */
[----:B---3--:R-:W-:-:S04]  /*1070*/  SHF.R.S32.HI R14, RZ, 0x1f, R18 ;  /* 0x0000001fff0e7819 */ /* 0x008fc80000011412 */
[----:B------:R-:W-:Y:S02]  /*1080*/  IADD3 R3, R3, R0, RZ ;  /* 0x0000000003037210 */ /* 0x000fe40007ffe0ff */
[----:B------:R-:W-:Y:S01]  /*1090*/  LOP3.LUT R0, R5, 0x1c0, RZ, 0xc0, !PT ;  /* 0x000001c005007812 */ /* 0x000fe200078ec0ff */
[----:B------:R-:W-:Y:S02]  /*10a0*/  IMAD R8, R14, c[0x0][0x1b8], RZ ;  /* 0x00006e000e087a24 */ /* 0x000fe400078e02ff */
[----:B------:R-:W-:Y:S01]  /*10b0*/  IMAD.WIDE.U32 R2, R18, c[0x0][0x1b8], R2 ;  /* 0x00006e0012027a25 */ /* 0x000fe200078e0002 */
[----:B------:R-:W-:Y:S02]  /*10c0*/  LOP3.LUT R6, R0, 0x38, R20, 0xf8, !PT ;  /* 0x0000003800067812 */ /* 0x000fe400078ef814 */
[----:B------:R-:W-:Y:S01]  /*10d0*/  SHF.R.U32.HI R5, RZ, 0x3, R0 ;  /* 0x00000003ff057819 */ /* 0x000fe20000011600 */
[----:B------:R-:W-:Y:S01]  /*10e0*/  IMAD R8, R18, c[0x0][0x1bc], R8 ;  /* 0x00006f0012087a24 */ /* 0x000fe200078e0208 */
[----:B------:R-:W-:-:S02]  /*10f0*/  IADD3 R0, P2, R9, R16, RZ ;  /* 0x0000001009007210 */ /* 0x000fc40007f5e0ff */
[----:B------:R-:W-:Y:S01]  /*1100*/  LOP3.LUT R19, R6, R5, RZ, 0x3c, !PT ;  /* 0x0000000506137212 */ /* 0x000fe200078e3cff */
[----:B------:R-:W-:Y:S01]  /*1110*/  IMAD R5, R23, 0x10, R16 ;  /* 0x0000001017057824 */ /* 0x000fe200078e0210 */
[----:B------:R-:W-:Y:S02]  /*1120*/  LEA.HI.X.SX32 R4, R16, R4, 0x1, P2 ;  /* 0x0000000410047211 */ /* 0x000fe400010f0eff */
[----:B------:R-:W-:Y:S02]  /*1130*/  PLOP3.LUT P2, PT, PT, PT, UP1, 0x80, 0x0 ;  /* 0x000000000000781c */ /* 0x000fe40003f4f018 */
[----:B------:R-:W-:Y:S01]  /*1140*/  IADD3 R9, R5, UR11, RZ ;  /* 0x0000000b05097c10 */ /* 0x000fe2000fffe0ff */
[C---:B------:R-:W-:Y:S01]  /*1150*/  IMAD R6, R4.reuse, c[0x0][0x1e0], RZ ;  /* 0x0000780004067a24 */ /* 0x040fe200078e02ff */
[----:B------:R-:W-:Y:S01]  /*1160*/  IADD3 R3, R3, R8, RZ ;  /* 0x0000000803037210 */ /* 0x000fe20007ffe0ff */
[----:B------:R-:W-:Y:S01]  /*1170*/  IMAD R4, R4, c[0x0][0x208], RZ ;  /* 0x0000820004047a24 */ /* 0x000fe200078e02ff */
[----:B------:R-:W-:Y:S01]  /*1180*/  SEL R8, R35, RZ, !P1 ;  /* 0x000000ff23087207 */ /* 0x000fe20004800000 */
[----:B------:R-:W-:-:S04]  /*1190*/  @P3 IMAD.HI.U32 R11, R9, c[0x0][0x2c8], RZ ;  /* 0x0000b200090b3a27 */ /* 0x000fc800078e00ff */
[C---:B------:R-:W-:Y:S02]  /*11a0*/  IMAD R12, R0.reuse, c[0x0][0x1e4], R6 ;  /* 0x00007900000c7a24 */ /* 0x040fe400078e0206 */
[C---:B------:R-:W-:Y:S02]  /*11b0*/  IMAD R13, R0.reuse, c[0x0][0x20c], R4 ;  /* 0x00008300000d7a24 */ /* 0x040fe400078e0204 */
[----:B------:R-:W-:-:S04]  /*11c0*/  IMAD.WIDE.U32 R6, R0, c[0x0][0x1e0], R20 ;  /* 0x0000780000067a25 */ /* 0x000fc800078e0014 */
[----:B------:R-:W-:-:S04]  /*11d0*/  IMAD.WIDE.U32 R4, R0, c[0x0][0x208], R20 ;  /* 0x0000820000047a25 */ /* 0x000fc800078e0014 */
[----:B------:R-:W-:Y:S01]  /*11e0*/  IMAD.MOV.U32 R0, RZ, RZ, R9 ;  /* 0x000000ffff007224 */ /* 0x000fe200078e0009 */
[----:B------:R-:W-:Y:S01]  /*11f0*/  @P2 SHF.R.U32.HI R0, RZ, c[0x0][0x2cc], R11 ;  /* 0x0000b300ff002a19 */ /* 0x000fe2000001160b */
[C---:B------:R-:W-:Y:S01]  /*1200*/  IMAD R11, R8.reuse, c[0x0][0x1c4], R10 ;  /* 0x00007100080b7a24 */ /* 0x040fe200078e020a */
[----:B------:R-:W-:Y:S01]  /*1210*/  IADD3 R5, R5, R13, RZ ;  /* 0x0000000d05057210 */ /* 0x000fe20007ffe0ff */
[----:B------:R-:W-:Y:S01]  /*1220*/  IMAD.WIDE.U32 R2, R8, c[0x0][0x1c0], R2 ;  /* 0x0000700008027a25 */ /* 0x000fe200078e0002 */
[----:B------:R-:W-:-:S03]  /*1230*/  SHF.R.S32.HI R8, RZ, 0x1f, R0 ;  /* 0x0000001fff087819 */ /* 0x000fc60000011400 */
[----:B------:R-:W-:Y:S02]  /*1240*/  IMAD.MOV R10, RZ, RZ, -R0 ;  /* 0x000000ffff0a7224 */ /* 0x000fe400078e0a00 */
[----:B------:R-:W-:Y:S02]  /*1250*/  IMAD.IADD R3, R3, 0x1, R11 ;  /* 0x0000000103037824 */ /* 0x000fe400078e020b */
[----:B------:R-:W-:Y:S01]  /*1260*/  IMAD R10, R10, c[0x0][0x2c4], R9 ;  /* 0x0000b1000a0a7a24 */ /* 0x000fe200078e0209 */
[----:B------:R-:W-:Y:S01]  /*1270*/  LOP3.LUT R9, R25, 0xfffffff0, RZ, 0xc0, !PT ;  /* 0xfffffff019097812 */ /* 0x000fe200078ec0ff */
[----:B------:R-:W-:Y:S02]  /*1280*/  IMAD R8, R8, c[0x0][0x1b0], RZ ;  /* 0x00006c0008087a24 */ /* 0x000fe400078e02ff */
[----:B------:R-:W-:Y:S01]  /*1290*/  IMAD.WIDE.U32 R2, R0, c[0x0][0x1b0], R2 ;  /* 0x00006c0000027a25 */ /* 0x000fe200078e0002 */
[----:B------:R-:W-:-:S03]  /*12a0*/  SHF.R.S32.HI R11, RZ, 0x1f, R10 ;  /* 0x0000001fff0b7819 */ /* 0x000fc6000001140a */
[----:B------:R-:W-:Y:S01]  /*12b0*/  IMAD R8, R0, c[0x0][0x1b4], R8 ;  /* 0x00006d0000087a24 */ /* 0x000fe200078e0208 */
[----:B------:R-:W-:Y:S01]  /*12c0*/  IADD3 R0, -R9, R209, RZ ;  /* 0x000000d109007210 */ /* 0x000fe20007ffe1ff */
[----:B------:R-:W-:Y:S02]  /*12d0*/  IMAD.IADD R7, R7, 0x1, R12 ;  /* 0x0000000107077824 */ /* 0x000fe400078e020c */
[C---:B------:R-:W-:Y:S02]  /*12e0*/  IMAD R12, R14.reuse, c[0x0][0x1e8], RZ ;  /* 0x00007a000e0c7a24 */ /* 0x040fe400078e02ff */
[----:B------:R-:W-:Y:S01]  /*12f0*/  IMAD R13, R14, c[0x0][0x210], RZ ;  /* 0x000084000e0d7a24 */ /* 0x000fe200078e02ff */
[----:B------:R-:W-:Y:S01]  /*1300*/  SHF.R.S32.HI R14, RZ, 0x1f, R0 ;  /* 0x0000001fff0e7819 */ /* 0x000fe20000011400 */
[----:B------:R-:W-:Y:S02]  /*1310*/  IMAD.IADD R3, R3, 0x1, R8 ;  /* 0x0000000103037824 */ /* 0x000fe400078e0208 */
[----:B------:R-:W-:Y:S01]  /*1320*/  IMAD.WIDE.U32 R8, R18, c[0x0][0x1e8], R6 ;  /* 0x00007a0012087a25 */ /* 0x000fe200078e0006 */
[----:B------:R-:W-:-:S03]  /*1330*/  LEA.HI R24, R14, R0, RZ, 0x3 ;  /* 0x000000000e187211 */ /* 0x000fc600078f18ff */
[----:B------:R-:W-:-:S04]  /*1340*/  IMAD.WIDE.U32 R6, R18, c[0x0][0x210], R4 ;  /* 0x0000840012067a25 */ /* 0x000fc800078e0004 */
[----:B------:R-:W-:Y:S01]  /*1350*/  IMAD.WIDE.U32 R4, R10, c[0x0][0x1a8], R2 ;  /* 0x00006a000a047a25 */ /* 0x000fe200078e0002 */
[----:B------:R-:W-:-:S03]  /*1360*/  LOP3.LUT R2, R24, 0xfffffff8, RZ, 0xc0, !PT ;  /* 0xfffffff818027812 */ /* 0x000fc600078ec0ff */
[C---:B------:R-:W-:Y:S02]  /*1370*/  IMAD R12, R18.reuse, c[0x0][0x1ec], R12 ;  /* 0x00007b00120c7a24 */ /* 0x040fe400078e020c */
[----:B------:R-:W-:Y:S01]  /*1380*/  IMAD R13, R18, c[0x0][0x214], R13 ;  /* 0x00008500120d7a24 */ /* 0x000fe200078e020d */
[----:B------:R-:W-:Y:S01]  /*1390*/  IADD3 R18, R0, -R2, RZ ;  /* 0x8000000200127210 */ /* 0x000fe20007ffe0ff */
[----:B------:R-:W-:Y:S01]  /*13a0*/  IMAD.IADD R9, R9, 0x1, R12 ;  /* 0x0000000109097824 */ /* 0x000fe200078e020c */
[----:B------:R-:W-:Y:S01]  /*13b0*/  LEA R12, P1, R4, c[0x0][0x160], 0x1 ;  /* 0x00005800040c7a11 */ /* 0x000fe200078208ff */
[----:B------:R-:W-:Y:S01]  /*13c0*/  IMAD R11, R11, c[0x0][0x1a8], RZ ;  /* 0x00006a000b0b7a24 */ /* 0x000fe200078e02ff */
[----:B------:R-:W-:-:S03]  /*13d0*/  IADD3 R7, R7, R13, RZ ;  /* 0x0000000d07077210 */ /* 0x000fc60007ffe0ff */
[----:B------:R-:W-:Y:S01]  /*13e0*/  IMAD R11, R10, c[0x0][0x1ac], R11 ;  /* 0x00006b000a0b7a24 */ /* 0x000fe200078e020b */
[----:B------:R-:W-:Y:S01]  /*13f0*/  IADD3 R10, R16, UR11, RZ ;  /* 0x0000000b100a7c10 */ /* 0x000fe2000fffe0ff */
[----:B------:R1:W3:Y:S02]  /*1400*/  SHFL.IDX PT, R14, R12, RZ, 0x181f ;  /* 0x00181fff0c0e7589 */ /* 0x0002e400000e0000 */
[----:B------:R-:W-:Y:S01]  /*1410*/  IMAD.IADD R11, R5, 0x1, R11 ;  /* 0x00000001050b7824 */ /* 0x000fe200078e020b */
[----:B------:R-:W-:Y:S02]  /*1420*/  ISETP.GE.AND P3, PT, R10, UR8, PT ;  /* 0x000000080a007c0c */ /* 0x000fe4000bf66270 */
[----:B------:R-:W-:Y:S02]  /*1430*/  LEA.HI R5, R207, R209, RZ, 0x6 ;  /* 0x000000d1cf057211 */ /* 0x000fe400078f30ff */
[----:B------:R-:W-:Y:S02]  /*1440*/  LEA.HI.X R11, R4, c[0x0][0x164], R11, 0x1, P1 ;  /* 0x00005900040b7a11 */ /* 0x000fe400008f0c0b */
[----:B------:R-:W-:-:S02]  /*1450*/  MOV R4, 0x10 ;  /* 0x0000001000047802 */ /* 0x000fc40000000f00 */
[----:B------:R-:W-:-:S04]  /*1460*/  SHF.L.U32 R5, R5, 0x3, RZ ;  /* 0x0000000305057819 */ /* 0x000fc800000006ff */
[----:B------:R-:W-:Y:S02]  /*1470*/  LOP3.LUT R5, R19, 0xfffffe00, R5, 0xf8, !PT ;  /* 0xfffffe0013057812 */ /* 0x000fe400078ef805 */
[--C-:B--2---:R-:W-:Y:S01]  /*1480*/  @P4 SHF.R.S32.HI R3, RZ, 0x1f, R17.reuse ;  /* 0x0000001fff034819 */ /* 0x104fe20000011411 */
[----:B------:R-:W-:Y:S01]  /*1490*/  @P4 IMAD.MOV.U32 R2, RZ, RZ, R17 ;  /* 0x000000ffff024224 */ /* 0x000fe200078e0011 */
[----:B------:R-:W-:Y:S01]  /*14a0*/  @!P4 MOV R2, R35 ;  /* 0x000000230002c202 */ /* 0x000fe20000000f00 */
[----:B------:R-:W-:Y:S02]  /*14b0*/  @!P4 IMAD.MOV.U32 R3, RZ, RZ, R15 ;  /* 0x000000ffff03c224 */ /* 0x000fe400078e000f */
[----:B------:R-:W-:Y:S01]  /*14c0*/  IMAD.MOV.U32 R17, RZ, RZ, 0x20 ;  /* 0x00000020ff117424 */ /* 0x000fe200078e00ff */
[----:B------:R-:W-:Y:S01]  /*14d0*/  SEL R0, R2, RZ, !P0 ;  /* 0x000000ff02007207 */ /* 0x000fe20004000000 */
[----:B------:R1:W2:Y:S01]  /*14e0*/  SHFL.IDX PT, R15, R11, RZ, 0x181f ;  /* 0x00181fff0b0f7589 */ /* 0x0002a200000e0000 */
[----:B------:R-:W-:-:S02]  /*14f0*/  SEL R2, R3, RZ, !P0 ;  /* 0x000000ff03027207 */ /* 0x000fc40004000000 */
[----:B------:R-:W-:Y:S01]  /*1500*/  ISETP.GE.AND P0, PT, R20, c[0x0][0x198], PT ;  /* 0x0000660014007a0c */ /* 0x000fe20003f06270 */
[----:B------:R-:W-:-:S03]  /*1510*/  IMAD.WIDE.U32 R62, R0, c[0x0][0x218], R6 ;  /* 0x00008600003e7a25 */ /* 0x000fc600078e0006 */
[----:B------:R-:W-:Y:S01]  /*1520*/  R2P PR, R18, 0x6 ;  /* 0x0000000612007804 */ /* 0x000fe20000000000 */
[C---:B------:R-:W-:Y:S02]  /*1530*/  IMAD R3, R2.reuse, c[0x0][0x1f0], RZ ;  /* 0x00007c0002037a24 */ /* 0x040fe400078e02ff */
[----:B------:R-:W-:Y:S02]  /*1540*/  IMAD R2, R2, c[0x0][0x218], RZ ;  /* 0x0000860002027a24 */ /* 0x000fe400078e02ff */
[C---:B------:R-:W-:Y:S02]  /*1550*/  IMAD R13, R0.reuse, c[0x0][0x1f4], R3 ;  /* 0x00007d00000d7a24 */ /* 0x040fe400078e0203 */
[----:B------:R-:W-:Y:S01]  /*1560*/  IMAD R3, R0, c[0x0][0x21c], R2 ;  /* 0x0000870000037a24 */ /* 0x000fe200078e0202 */
[----:B------:R-:W-:Y:S01]  /*1570*/  SEL R2, R4, 0xfffffff0, !P1 ;  /* 0xfffffff004027807 */ /* 0x000fe20004800000 */
[----:B------:R-:W-:Y:S01]  /*1580*/  IMAD.WIDE.U32 R28, R0, c[0x0][0x1f0], R8 ;  /* 0x00007c00001c7a25 */ /* 0x000fe200078e0008 */
[----:B------:R-:W-:-:S02]  /*1590*/  SEL R4, R17, 0xffffffe0, !P2 ;  /* 0xffffffe011047807 */ /* 0x000fc40005000000 */
[----:B------:R-:W-:Y:S01]  /*15a0*/  IADD3 R27, R63, R3, RZ ;  /* 0x000000033f1b7210 */ /* 0x000fe20007ffe0ff */
[----:B------:R-:W-:Y:S01]  /*15b0*/  IMAD.IADD R31, R29, 0x1, R13 ;  /* 0x000000011d1f7824 */ /* 0x000fe200078e020d */
[----:B------:R1:W-:Y:S04]  /*15c0*/  STL.64 [R1+0x30], R28 ;  /* 0x0000301c01007387 */ /* 0x0003e80000100a00 */
[----:B------:R1:W-:Y:S04]  /*15d0*/  STL.64 [R1+0x40], R62 ;  /* 0x0000403e01007387 */ /* 0x0003e80000100a00 */
[----:B------:R1:W-:Y:S04]  /*15e0*/  STL [R1+0x3c], R27 ;  /* 0x00003c1b01007387 */ /* 0x0003e80000100800 */
[----:B------:R1:W-:Y:S01]  /*15f0*/  STL [R1+0x2c], R31 ;  /* 0x00002c1f01007387 */ /* 0x0003e20000100800 */
[----:B------:R-:W-:Y:S05]  /*1600*/  @P3 BRA `(.L_x_228) ;  /* 0x0000005000003947 */ /* 0x000fea0003800000 */
[----:B--23--:R-:W-:Y:S01]  /*1610*/  LEA R6, P1, R20, R14, 0x1 ;  /* 0x0000000e14067211 */ /* 0x00cfe200078208ff */
[----:B------:R-:W-:-:S03]  /*1620*/  IMAD.SHL.U32 R0, R5, 0x2, RZ ;  /* 0x0000000205007824 */ /* 0x000fc600078e00ff */
[----:B------:R-:W-:-:S05]  /*1630*/  LEA.HI.X R7, R20, R15, R21, 0x1, P1 ;  /* 0x0000000f14077211 */ /* 0x000fca00008f0c15 */
[----:B------:R-:W-:Y:S01]  /*1640*/  @!PT LDS RZ, [RZ] ;  /* 0x00000000fffff984 */ /* 0x000fe20000000800 */
[----:B------:R2:W-:Y:S04]  /*1650*/  LDGSTS.E.BYPASS.LTC128B.128 [R0+0x6100], [R6.64], !P0 ;  /* 0x0610000006007fae */ /* 0x0005e8000c101d68 */
.L_x_228:
[----:B--23--:R-:W-:Y:S05]  /*1660*/  BSYNC B0 ;  /* 0x0000000000007941 */ /* 0x00cfea0003800000 */
.L_x_227:
[----:B------:R-:W-:Y:S01]  /*1670*/  IADD3 R0, R10, 0x10, RZ ;  /* 0x000000100a007810 */ /* 0x000fe20007ffe0ff */
[----:B------:R2:W3:Y:S01]  /*1680*/  SHFL.IDX PT, R3, R11, 0x1, 0x181f ;  /* 0x00381f000b037f89 */ /* 0x0004e200000e0000 */
[----:B------:R-:W-:Y:S02]  /*1690*/  BSSY B0, `(.L_x_229) ;  /* 0x0000009000007945 */ /* 0x000fe40003800000 */
[----:B------:R-:W-:Y:S01]  /*16a0*/  ISETP.GE.AND P1, PT, R0, UR8, PT ;  /* 0x0000000800007c0c */ /* 0x000fe2000bf26270 */
[----:B------:R2:W4:-:S12]  /*16b0*/  SHFL.IDX PT, R6, R12, 0x1, 0x181f ;  /* 0x00381f000c067f89 */ /* 0x00051800000e0000 */
[----:B------:R-:W-:Y:S05]  /*16c0*/  @P1 BRA `(.L_x_230) ;  /* 0x0000005000001947 */ /* 0x000fea0003800000 */
[----:B----4-:R-:W-:Y:S01]  /*16d0*/  LEA R6, P1, R20, R6, 0x1 ;  /* 0x0000000614067211 */ /* 0x010fe200078208ff */
[----:B------:R-:W-:-:S03]  /*16e0*/  IMAD.SHL.U32 R0, R5, 0x2, RZ ;  /* 0x0000000205007824 */ /* 0x000fc600078e00ff */
[----:B---3--:R-:W-:-:S05]  /*16f0*/  LEA.HI.X R7, R20, R3, R21, 0x1, P1 ;  /* 0x0000000314077211 */ /* 0x008fca00008f0c15 */
[----:B------:R-:W-:Y:S01]  /*1700*/  @!PT LDS RZ, [RZ] ;  /* 0x00000000fffff984 */ /* 0x000fe20000000800 */
[----:B------:R3:W-:Y:S04]  /*1710*/  LDGSTS.E.BYPASS.LTC128B.128 [R0+0x6900], [R6.64], !P0 ;  /* 0x0690000006007fae */ /* 0x0007e8000c101d68 */
.L_x_230:
[----:B------:R-:W-:Y:S05]  /*1720*/  BSYNC B0 ;  /* 0x0000000000007941 */ /* 0x000fea0003800000 */
.L_x_229:
[----:B---3--:R-:W-:Y:S01]  /*1730*/  IADD3 R0, R10, 0x20, RZ ;  /* 0x000000200a007810 */ /* 0x008fe20007ffe0ff */
[----:B------:R3:W1:Y:S01]  /*1740*/  SHFL.IDX PT, R3, R11, 0x2, 0x181f ;  /* 0x00581f000b037f89 */ /* 0x00066200000e0000 */
[----:B------:R-:W-:Y:S02]  /*1750*/  BSSY B0, `(.L_x_231) ;  /* 0x0000009000007945 */ /* 0x000fe40003800000 */
[----:B------:R-:W-:Y:S01]  /*1760*/  ISETP.GE.AND P1, PT, R0, UR8, PT ;  /* 0x0000000800007c0c */ /* 0x000fe2000bf26270 */
[----:B----4-:R3:W4:-:S12]  /*1770*/  SHFL.IDX PT, R6, R12, 0x2, 0x181f ;  /* 0x00581f000c067f89 */ /* 0x01071800000e0000 */
[----:B------:R-:W-:Y:S05]  /*1780*/  @P1 BRA `(.L_x_232) ;  /* 0x0000005000001947 */ /* 0x000fea0003800000 */
[----:B----4-:R-:W-:Y:S01]  /*1790*/  LEA R6, P1, R20, R6, 0x1 ;  /* 0x0000000614067211 */ /* 0x010fe200078208ff */
[----:B------:R-:W-:-:S03]  /*17a0*/  IMAD.SHL.U32 R0, R5, 0x2, RZ ;  /* 0x0000000205007824 */ /* 0x000fc600078e00ff */
[----:B-1----:R-:W-:-:S05]  /*17b0*/  LEA.HI.X R7, R20, R3, R21, 0x1, P1 ;  /* 0x0000000314077211 */ /* 0x002fca00008f0c15 */
[----:B------:R-:W-:Y:S01]  /*17c0*/  @!PT LDS RZ, [RZ] ;  /* 0x00000000fffff984 */ /* 0x000fe20000000800 */
[----:B------:R1:W-:Y:S04]  /*17d0*/  LDGSTS.E.BYPASS.LTC128B.128 [R0+0x7100], [R6.64], !P0 ;  /* 0x0710000006007fae */ /* 0x0003e8000c101d68 */
.L_x_232:
[----:B------:R-:W-:Y:S05]  /*17e0*/  BSYNC B0 ;  /* 0x0000000000007941 */ /* 0x000fea0003800000 */
.L_x_231:
[----:B-1----:R-:W-:Y:S01]  /*17f0*/  IADD3 R0, R10, 0x30, RZ ;  /* 0x000000300a007810 */ /* 0x002fe20007ffe0ff */
[----:B------:R1:W2:Y:S01]  /*1800*/  SHFL.IDX PT, R3, R11, 0x3, 0x181f ;  /* 0x00781f000b037f89 */ /* 0x0002a200000e0000 */
[----:B------:R-:W-:Y:S02]  /*1810*/  BSSY B0, `(.L_x_233) ;  /* 0x0000009000007945 */ /* 0x000fe40003800000 */
[----:B------:R-:W-:Y:S01]  /*1820*/  ISETP.GE.AND P1, PT, R0, UR8, PT ;  /* 0x0000000800007c0c */ /* 0x000fe2000bf26270 */
[----:B----4-:R1:W4:-:S12]  /*1830*/  SHFL.IDX PT, R6, R12, 0x3, 0x181f ;  /* 0x00781f000c067f89 */ /* 0x01031800000e0000 */
[----:B------:R-:W-:Y:S05]  /*1840*/  @P1 BRA `(.L_x_234) ;  /* 0x0000005000001947 */ /* 0x000fea0003800000 */
[----:B----4-:R-:W-:Y:S01]  /*1850*/  LEA R6, P1, R20, R6, 0x1 ;  /* 0x0000000614067211 */ /* 0x010fe200078208ff */
[----:B------:R-:W-:-:S03]  /*1860*/  IMAD.SHL.U32 R0, R5, 0x2, RZ ;  /* 0x0000000205007824 */ /* 0x000fc600078e00ff */
[----:B--2---:R-:W-:-:S05]  /*1870*/  LEA.HI.X R7, R20, R3, R21, 0x1, P1 ;  /* 0x0000000314077211 */ /* 0x004fca00008f0c15 */
[----:B------:R-:W-:Y:S01]  /*1880*/  @!PT LDS RZ, [RZ] ;  /* 0x00000000fffff984 */ /* 0x000fe20000000800 */
[----:B------:R2:W-:Y:S04]  /*1890*/  LDGSTS.E.BYPASS.LTC128B.128 [R0+0x7900], [R6.64], !P0 ;  /* 0x0790000006007fae */ /* 0x0005e8000c101d68 */
.L_x_234:
[----:B------:R-:W-:Y:S05]  /*18a0*/  BSYNC B0 ;  /* 0x0000000000007941 */ /* 0x000fea0003800000 */
.L_x_233:
[----:B--2---:R-:W-:Y:S01]  /*18b0*/  IADD3 R0, R10, 0x40, RZ ;  /* 0x000000400a007810 */ /* 0x004fe20007ffe0ff */
        /* <DEDUP_REMOVED lines=10> */
.L_x_236:
[----:B------:R-:W-:Y:S05]  /*1960*/  BSYNC B0 ;  /* 0x0000000000007941 */ /* 0x000fea0003800000 */
.L_x_235:
        /* <DEDUP_REMOVED lines=11> */
.L_x_238:
[----:B------:R-:W-:Y:S05]  /*1a20*/  BSYNC B0 ;  /* 0x0000000000007941 */ /* 0x000fea0003800000 */
.L_x_237:
        /* <DEDUP_REMOVED lines=11> */
.L_x_240:
[----:B------:R-:W-:Y:S05]  /*1ae0*/  BSYNC B0 ;  /* 0x0000000000007941 */ /* 0x000fea0003800000 */
.L_x_239:
[----:B------:R5:W2:Y:S01]  /*1af0*/  SHFL.IDX PT, R8, R12, 0x7, 0x181f ;  /* 0x00f81f000c087f89 */ /* 0x000aa200000e0000 */
[----:B-1----:R-:W-:Y:S01]  /*1b00*/  IADD3 R0, R10, 0x70, RZ ;  /* 0x000000700a007810 */ /* 0x002fe20007ffe0ff */
[----:B------:R-:W-:Y:S01]  /*1b10*/  UMOV UR10, 0x60 ;  /* 0x00000060000a7882 */ /* 0x000fe20000000000 */
[----:B------:R-:W-:Y:S01]  /*1b20*/  IMAD.SHL.U32 R227, R5, 0x2, RZ ;  /* 0x0000000205e37824 */ /* 0x000fe200078e00ff */
[----:B------:R-:W1:Y:S01]  /*1b30*/  SHFL.IDX PT, R3, R11, 0x7, 0x181f ;  /* 0x00f81f000b037f89 */ /* 0x000e6200000e0000 */
[----:B------:R-:W-:Y:S01]  /*1b40*/  ISETP.GE.AND P3, PT, R0, UR8, PT ;  /* 0x0000000800007c0c */ /* 0x000fe2000bf66270 */
[----:B------:R-:W-:Y:S01]  /*1b50*/  UIMAD UR32, UR6, -0x60, UR10 ;  /* 0xffffffa0062078a4 */ /* 0x000fe2000f8e020a */
[----:B------:R-:W-:Y:S01]  /*1b60*/  IMAD.MOV.U32 R228, RZ, RZ, R30 ;  /* 0x000000ffffe47224 */ /* 0x000fe200078e001e */
[----:B------:R-:W-:Y:S01]  /*1b70*/  ULDC.64 UR8, c[0x0][0x1e0] ;  /* 0x0000780000087ab9 */ /* 0x000fe20000000a00 */
[----:B------:R-:W-:Y:S01]  /*1b80*/  IMAD.MOV.U32 R229, RZ, RZ, R31 ;  /* 0x000000ffffe57224 */ /* 0x000fe200078e001f */
[----:B------:R-:W-:Y:S01]  /*1b90*/  UIMAD.WIDE.U32 UR18, UR10, UR8, URZ ;  /* 0x000000080a1272a5 */ /* 0x000fe2000f8e003f */
[----:B------:R-:W-:Y:S01]  /*1ba0*/  IMAD.MOV.U32 R210, RZ, RZ, c[0x0][0x1e0] ;  /* 0x00007800ffd27624 */ /* 0x000fe200078e00ff */
[----:B------:R-:W-:Y:S01]  /*1bb0*/  UIMAD UR9, UR10, UR9, URZ ;  /* 0x000000090a0972a4 */ /* 0x000fe2000f8e023f */
[----:B------:R-:W-:Y:S01]  /*1bc0*/  IMAD.U32 R0, RZ, RZ, UR32 ;  /* 0x00000020ff007e24 */ /* 0x000fe2000f8e00ff */
[----:B------:R-:W-:Y:S01]  /*1bd0*/  UIADD3 UR10, UR6, -0x1, URZ ;  /* 0xffffffff060a7890 */ /* 0x000fe2000fffe03f */
[----:B------:R-:W-:Y:S01]  /*1be0*/  IMAD.MOV.U32 R228, RZ, RZ, R28 ;  /* 0x000000ffffe47224 */ /* 0x000fe200078e001c */
[----:B------:R-:W-:Y:S01]  /*1bf0*/  UIADD3 UR16, UR19, UR9, URZ ;  /* 0x0000000913107290 */ /* 0x000fe2000fffe03f */
[----:B------:R-:W-:Y:S01]  /*1c00*/  IMAD.MOV.U32 R211, RZ, RZ, c[0x0][0x1e4] ;  /* 0x00007900ffd37624 */ /* 0x000fe200078e00ff */
[----:B------:R-:W-:Y:S01]  /*1c10*/  IADD3 R22, R0, UR7, -R16 ;  /* 0x0000000700167c10 */ /* 0x000fe2000fffe810 */
[----:B------:R-:W-:Y:S01]  /*1c20*/  USHF.R.S32.HI UR8, URZ, 0x1f, UR10 ;  /* 0x0000001f3f087899 */ /* 0x000fe2000801140a */
[----:B----4-:R-:W-:Y:S01]  /*1c30*/  IMAD.U32 R6, RZ, RZ, UR10 ;  /* 0x0000000aff067e24 */ /* 0x010fe2000f8e00ff */
[----:B------:R-:W-:Y:S01]  /*1c40*/  UIMAD UR9, UR16, UR10, URZ ;  /* 0x0000000a100972a4 */ /* 0x000fe2000f8e023f */
[----:B------:R-:W-:Y:S01]  /*1c50*/  ISETP.GE.AND P6, PT, R22, 0x21, PT ;  /* 0x000000211600780c */ /* 0x000fe20003fc6270 */
[----:B--23-5:R-:W-:Y:S01]  /*1c60*/  IMAD.WIDE.U32 R12, R210, 0x20, RZ ;  /* 0x00000020d20c7825 */ /* 0x02cfe200078e00ff */
[----:B------:R-:W-:Y:S01]  /*1c70*/  @!P3 LEA R8, P1, R20, R8, 0x1 ;  /* 0x000000081408b211 */ /* 0x000fe200078208ff */
[----:B------:R-:W-:Y:S01]  /*1c80*/  UIMAD UR9, UR8, UR18, UR9 ;  /* 0x00000012080972a4 */ /* 0x000fe2000f8e0209 */
[----:B------:R-:W-:Y:S01]  /*1c90*/  ISETP.GE.AND P2, PT, R22, 0x1, PT ;  /* 0x000000011600780c */ /* 0x000fe20003f46270 */
[----:B------:R-:W-:Y:S01]  /*1ca0*/  IMAD.WIDE.U32 R6, R6, UR18, R228 ;  /* 0x0000001206067c25 */ /* 0x000fe2000f8e00e4 */
[----:B-1----:R-:W-:Y:S01]  /*1cb0*/  @!P3 LEA.HI.X R9, R20, R3, R21, 0x1, P1 ;  /* 0x000000031409b211 */ /* 0x002fe200008f0c15 */
[----:B------:R-:W-:Y:S01]  /*1cc0*/  ULDC.64 UR14, c[0x0][0x208] ;  /* 0x00008200000e7ab9 */ /* 0x000fe20000000a00 */
[----:B------:R-:W-:Y:S01]  /*1cd0*/  ISETP.GE.AND P1, PT, R22, 0x11, PT ;  /* 0x000000111600780c */ /* 0x000fe20003f26270 */
[----:B------:R-:W-:Y:S01]  /*1ce0*/  IMAD.MOV.U32 R60, RZ, RZ, R26 ;  /* 0x000000ffff3c7224 */ /* 0x000fe200078e001a */
[----:B------:R-:W-:Y:S01]  /*1cf0*/  IADD3 R7, R7, UR9, RZ ;  /* 0x0000000907077c10 */ /* 0x000fe2000fffe0ff */
[----:B------:R-:W-:Y:S01]  /*1d00*/  @!PT LDS RZ, [RZ] ;  /* 0x00000000fffff984 */ /* 0x000fe20000000800 */
[----:B------:R1:W-:Y:S01]  /*1d10*/  @!P3 LDGSTS.E.BYPASS.LTC128B.128 [R227+0x9900], [R8.64], !P0 ;  /* 0x0990000008e3bfae */ /* 0x0003e2000c101d68 */
[----:B------:R-:W-:Y:S01]  /*1d20*/  ISETP.GE.AND P3, PT, R20, c[0x0][0x1d4], PT ;  /* 0x0000750014007a0c */ /* 0x000fe20003f66270 */
[----:B------:R-:W-:Y:S01]  /*1d30*/  IMAD.MOV.U32 R61, RZ, RZ, R27 ;  /* 0x000000ffff3d7224 */ /* 0x000fe200078e001b */
[----:B------:R-:W-:Y:S01]  /*1d40*/  @P6 IADD3 R3, P4, R6, R12, RZ ;  /* 0x0000000c06036210 */ /* 0x000fe20007f9e0ff */
[----:B------:R-:W0:Y:S01]  /*1d50*/  LDGDEPBAR ;  /* 0x00000000000079af */ /* 0x000e220000000000 */
[----:B------:R-:W-:Y:S01]  /*1d60*/  SHF.R.S32.HI R17, RZ, 0x4, R25 ;  /* 0x00000004ff117819 */ /* 0x000fe20000011419 */
[----:B------:R-:W-:Y:S01]  /*1d70*/  UIMAD UR13, UR8, UR14, URZ ;  /* 0x0000000e080d72a4 */ /* 0x000fe2000f8e023f */
[----:B------:R-:W-:Y:S01]  /*1d80*/  LEA.HI R206, R207, R209, RZ, 0x5 ;  /* 0x000000d1cfce7211 */ /* 0x000fe200078f28ff */
[----:B------:R-:W-:Y:S01]  /*1d90*/  UIMAD.WIDE.U32 UR8, UR10, UR14, URZ ;  /* 0x0000000e0a0872a5 */ /* 0x000fe2000f8e003f */
[----:B------:R-:W-:Y:S01]  /*1da0*/  IMAD.MOV.U32 R60, RZ, RZ, R62 ;  /* 0x000000ffff3c7224 */ /* 0x000fe200078e003e */
[----:B------:R-:W-:Y:S01]  /*1db0*/  BAR.SYNC.DEFER_BLOCKING 0x0 ;  /* 0x0000000000007b1d */ /* 0x000fe20000010000 */
[C---:B------:R-:W-:Y:S01]  /*1dc0*/  @P1 LEA R0, P0, R210.reuse, R6, 0x4 ;  /* 0x00000006d2001211 */ /* 0x040fe200078020ff */
[----:B------:R-:W-:Y:S01]  /*1dd0*/  UIMAD UR13, UR10, UR15, UR13 ;  /* 0x0000000f0a0d72a4 */ /* 0x000fe2000f8e020d */
[----:B------:R-:W-:Y:S01]  /*1de0*/  SHF.R.S32.HI R205, RZ, 0x5, R206 ;  /* 0x00000005ffcd7819 */ /* 0x000fe200000114ce */
[----:B------:R-:W-:Y:S01]  /*1df0*/  UISETP.GT.AND UP2, UPT, UR10, UR4, UPT ;  /* 0x000000040a00728c */ /* 0x000fe2000bf44270 */
[----:B------:R-:W-:Y:S01]  /*1e00*/  @P1 LEA.HI.X R5, R210, R7, R211, 0x4, P0 ;  /* 0x00000007d2051211 */ /* 0x000fe200000f24d3 */
[----:B------:R-:W-:Y:S01]  /*1e10*/  UIADD3 UR13, UR9, UR13, URZ ;  /* 0x0000000d090d7290 */ /* 0x000fe2000fffe03f */
[C---:B------:R-:W-:Y:S01]  /*1e20*/  @P1 LEA R10, P0, R0.reuse, c[0x0][0x1c8], 0x1 ;  /* 0x00007200000a1a11 */ /* 0x040fe200078008ff */
[----:B------:R-:W-:Y:S02]  /*1e30*/  STL.64 [R1+0x28], R228 ;  /* 0x000028e401007387 */ /* 0x000fe40000100a00 */
[----:B------:R-:W-:Y:S01]  /*1e40*/  UIMAD UR13, UR13, 0x60, URZ ;  /* 0x000000600d0d78a4 */ /* 0x000fe2000f8e023f */
[----:B------:R-:W-:Y:S01]  /*1e50*/  @P1 LEA.HI.X R11, R0, c[0x0][0x1cc], R5, 0x1, P0 ;  /* 0x00007300000b1a11 */ /* 0x000fe200000f0c05 */
[----:B------:R-:W-:Y:S01]  /*1e60*/  STL.64 [R1+0x38], R60 ;  /* 0x0000383c01007387 */ /* 0x000fe20000100a00 */
[----:B------:R-:W-:-:S02]  /*1e70*/  @P6 LEA R14, P0, R3, c[0x0][0x1c8], 0x1 ;  /* 0x00007200030e6a11 */ /* 0x000fc400078008ff */
[----:B------:R-:W-:Y:S01]  /*1e80*/  LEA.HI R5, R25, R17, RZ, 0x1 ;  /* 0x0000001119057211 */ /* 0x000fe200078f08ff */
[----:B-1----:R-:W-:Y:S01]  /*1e90*/  IMAD.SHL.U32 R9, R211, 0x20, RZ ;  /* 0x00000020d3097824 */ /* 0x002fe200078e00ff */
[C---:B------:R-:W-:Y:S02]  /*1ea0*/  @P2 LEA R8, P5, R6.reuse, c[0x0][0x1c8], 0x1 ;  /* 0x0000720006082a11 */ /* 0x040fe400078a08ff */
[----:B------:R-:W-:Y:S02]  /*1eb0*/  LOP3.LUT R5, R5, 0xfffffffe, RZ, 0xc0, !PT ;  /* 0xfffffffe05057812 */ /* 0x000fe400078ec0ff */
[----:B------:R-:W-:Y:S02]  /*1ec0*/  @P6 IADD3.X R12, R7, R13, R9, P4, !PT ;  /* 0x0000000d070c6210 */ /* 0x000fe400027fe409 */
[----:B------:R-:W-:Y:S02]  /*1ed0*/  @P2 LEA.HI.X R9, R6, c[0x0][0x1cc], R7, 0x1, P5 ;  /* 0x0000730006092a11 */ /* 0x000fe400028f0c07 */
[----:B------:R-:W-:-:S02]  /*1ee0*/  ISETP.GE.AND P5, PT, R22, 0x31, PT ;  /* 0x000000311600780c */ /* 0x000fc40003fa6270 */
[C---:B------:R-:W-:Y:S01]  /*1ef0*/  ISETP.GE.AND P4, PT, R22.reuse, 0x41, PT ;  /* 0x000000411600780c */ /* 0x040fe20003f86270 */
[----:B------:R-:W-:Y:S01]  /*1f00*/  @!PT LDS RZ, [RZ] ;  /* 0x00000000fffff984 */ /* 0x000fe20000000800 */
[----:B------:R-:W-:Y:S01]  /*1f10*/  @!PT LDS RZ, [RZ] ;  /* 0x00000000fffff984 */ /* 0x000fe20000000800 */
[----:B------:R-:W-:Y:S01]  /*1f20*/  @!PT LDS RZ, [RZ] ;  /* 0x00000000fffff984 */ /* 0x000fe20000000800 */
[----:B------:R1:W-:Y:S01]  /*1f30*/  @P2 LDGSTS.E.BYPASS.LTC128B.128 [R227+0x3100], [R8.64], !P3 ;  /* 0x0310000008e32fae */ /* 0x0003e2000d901d68 */
[----:B------:R-:W-:Y:S02]  /*1f40*/  ISETP.GE.AND P2, PT, R22, 0x51, PT ;  /* 0x000000511600780c */ /* 0x000fe40003f46270 */
[----:B------:R-:W-:Y:S01]  /*1f50*/  @P6 LEA.HI.X R15, R3, c[0x0][0x1cc], R12, 0x1, P0 ;  /* 0x00007300030f6a11 */ /* 0x000fe200000f0c0c */
[----:B------:R2:W-:Y:S04]  /*1f60*/  @P1 LDGSTS.E.BYPASS.LTC128B.128 [R227+0x3900], [R10.64], !P3 ;  /* 0x039000000ae31fae */ /* 0x0005e8000d901d68 */
[----:B------:R3:W-:Y:S02]  /*1f70*/  @P6 LDGSTS.E.BYPASS.LTC128B.128 [R227+0x4100], [R14.64], !P3 ;  /* 0x041000000ee36fae */ /* 0x0007e4000d901d68 */
[----:B------:R-:W-:-:S02]  /*1f80*/  @P5 IMAD R0, R211, 0x30, RZ ;  /* 0x00000030d3005824 */ /* 0x000fc400078e02ff */
[C---:B------:R-:W-:Y:S01]  /*1f90*/  @P4 LEA R3, P0, R210.reuse, R6, 0x6 ;  /* 0x00000006d2034211 */ /* 0x040fe200078030ff */
[----:B-1----:R-:W-:-:S04]  /*1fa0*/  @P5 IMAD.WIDE.U32 R8, R210, 0x30, R6 ;  /* 0x00000030d2085825 */ /* 0x002fc800078e0006 */
[----:B--2---:R-:W-:Y:S01]  /*1fb0*/  @P2 IMAD.MOV.U32 R10, RZ, RZ, R6 ;  /* 0x000000ffff0a2224 */ /* 0x004fe200078e0006 */
[----:B------:R-:W-:Y:S01]  /*1fc0*/  @P5 LEA R12, P1, R8, c[0x0][0x1c8], 0x1 ;  /* 0x00007200080c5a11 */ /* 0x000fe200078208ff */
[----:B------:R-:W-:Y:S01]  /*1fd0*/  @P2 IMAD.MOV.U32 R11, RZ, RZ, R7 ;  /* 0x000000ffff0b2224 */ /* 0x000fe200078e0007 */
[C---:B------:R-:W-:Y:S01]  /*1fe0*/  @P4 LEA.HI.X R7, R210.reuse, R7, R211, 0x6, P0 ;  /* 0x00000007d2074211 */ /* 0x040fe200000f34d3 */
[----:B------:R-:W-:Y:S02]  /*1ff0*/  @P5 IMAD.IADD R0, R9, 0x1, R0 ;  /* 0x0000000109005824 */ /* 0x000fe400078e0200 */
[----:B------:R-:W-:Y:S02]  /*2000*/  @P2 IMAD R9, R211, 0x50, RZ ;  /* 0x00000050d3092824 */ /* 0x000fe400078e02ff */
[----:B------:R-:W-:Y:S01]  /*2010*/  @P2 IMAD.WIDE.U32 R10, R210, 0x50, R10 ;  /* 0x00000050d20a2825 */ /* 0x000fe200078e000a */
[----:B------:R-:W-:Y:S02]  /*2020*/  @P5 LEA.HI.X R13, R8, c[0x0][0x1cc], R0, 0x1, P1 ;  /* 0x00007300080d5a11 */ /* 0x000fe400008f0c00 */
[----:B------:R-:W-:Y:S01]  /*2030*/  @P4 LEA R8, P1, R3, c[0x0][0x1c8], 0x1 ;  /* 0x0000720003084a11 */ /* 0x000fe200078208ff */
[----:B------:R-:W-:Y:S01]  /*2040*/  @P2 IMAD.IADD R0, R11, 0x1, R9 ;  /* 0x000000010b002824 */ /* 0x000fe200078e0209 */
[C---:B------:R-:W-:Y:S01]  /*2050*/  @P2 LEA R6, P0, R10.reuse, c[0x0][0x1c8], 0x1 ;  /* 0x000072000a062a11 */ /* 0x040fe200078008ff */
[----:B------:R3:W-:Y:S01]  /*2060*/  @P5 LDGSTS.E.BYPASS.LTC128B.128 [R227+0x4900], [R12.64], !P3 ;  /* 0x049000000ce35fae */ /* 0x0007e2000d901d68 */
[----:B------:R-:W-:Y:S01]  /*2070*/  @P4 LEA.HI.X R9, R3, c[0x0][0x1cc], R7, 0x1, P1 ;  /* 0x0000730003094a11 */ /* 0x000fe200008f0c07 */
[----:B------:R-:W-:Y:S01]  /*2080*/  IMAD.IADD R11, R17, 0x1, -R5 ;  /* 0x00000001110b7824 */ /* 0x000fe200078e0a05 */
[----:B------:R-:W-:Y:S01]  /*2090*/  @P2 LEA.HI.X R7, R10, c[0x0][0x1cc], R0, 0x1, P0 ;  /* 0x000073000a072a11 */ /* 0x000fe200000f0c00 */
[----:B------:R-:W-:Y:S01]  /*20a0*/  IMAD.SHL.U32 R3, R18, 0x40, RZ ;  /* 0x0000004012037824 */ /* 0x000fe200078e00ff */
[C---:B------:R-:W-:Y:S01]  /*20b0*/  LOP3.LUT P0, RZ, R23.reuse, 0x2, RZ, 0xc0, !PT ;  /* 0x0000000217ff7812 */ /* 0x040fe2000780c0ff */
[----:B------:R1:W-:Y:S01]  /*20c0*/  @P4 LDGSTS.E.BYPASS.LTC128B.128 [R227+0x5100], [R8.64], !P3 ;  /* 0x0510000008e34fae */ /* 0x0003e2000d901d68 */
[C---:B------:R-:W-:Y:S01]  /*20d0*/  IMAD.SHL.U32 R0, R23.reuse, 0x40, RZ ;  /* 0x0000004017007824 */ /* 0x040fe200078e00ff */
[----:B------:R-:W-:Y:S01]  /*20e0*/  LOP3.LUT P1, RZ, R23, 0x4, RZ, 0xc0, !PT ;  /* 0x0000000417ff7812 */ /* 0x000fe2000782c0ff */
[----:B------:R-:W-:Y:S01]  /*20f0*/  IMAD.SHL.U32 R5, R24, 0x40, RZ ;  /* 0x0000004018057824 */ /* 0x000fe200078e00ff */
[----:B------:R2:W-:Y:S01]  /*2100*/  @P2 LDGSTS.E.BYPASS.LTC128B.128 [R227+0x5900], [R6.64], !P3 ;  /* 0x0590000006e32fae */ /* 0x0005e2000d901d68 */
[----:B------:R-:W-:-:S02]  /*2110*/  LOP3.LUT R3, R3, 0x1c0, RZ, 0xc0, !PT ;  /* 0x000001c003037812 */ /* 0x000fc400078ec0ff */
[----:B------:R-:W-:Y:S01]  /*2120*/  LOP3.LUT R0, R0, 0x1c0, RZ, 0xc0, !PT ;  /* 0x000001c000007812 */ /* 0x000fe200078ec0ff */
[----:B------:R-:W0:Y:S01]  /*2130*/  LDGDEPBAR ;  /* 0x00000000000079af */ /* 0x000e220000000000 */
[----:B------:R-:W-:Y:S02]  /*2140*/  LOP3.LUT R204, R5, 0xfffffe00, RZ, 0xc0, !PT ;  /* 0xfffffe0005cc7812 */ /* 0x000fe400078ec0ff */
[----:B------:R-:W-:-:S04]  /*2150*/  ISETP.GE.AND P2, PT, R20, c[0x0][0x1d4], PT ;  /* 0x0000750014007a0c */ /* 0x000fc80003f46270 */
[----:B------:R-:W-:Y:S01]  /*2160*/  ISETP.LT.OR P5, PT, R22, 0x1, P2 ;  /* 0x000000011600780c */ /* 0x000fe200017a1670 */
[----:B--2---:R-:W-:Y:S01]  /*2170*/  IMAD.SHL.U32 R7, R16, 0x8, RZ ;  /* 0x0000000810077824 */ /* 0x004fe200078e00ff */
[----:B------:R-:W-:-:S04]  /*2180*/  DEPBAR.LE SB0, 0x1 ;  /* 0x000080400000791a */ /* 0x000fc80000000000 */
[----:B------:R-:W-:-:S04]  /*2190*/  DEPBAR.LE SB0, 0x0 ;  /* 0x000080000000791a */ /* 0x000fc80000000000 */
[----:B------:R-:W-:Y:S01]  /*21a0*/  IMAD.SHL.U32 R6, R11, 0x8, RZ ;  /* 0x000000080b067824 */ /* 0x000fe200078e00ff */
[----:B------:R-:W-:Y:S02]  /*21b0*/  LOP3.LUT R7, R0, 0x8, R7, 0xf8, !PT ;  /* 0x0000000800077812 */ /* 0x000fe400078ef807 */
[----:B------:R-:W-:Y:S02]  /*21c0*/  SHF.R.U32.HI R0, RZ, 0x3, R0 ;  /* 0x00000003ff007819 */ /* 0x000fe40000011600 */
[----:B------:R-:W-:Y:S01]  /*21d0*/  LOP3.LUT R5, R3, 0x8, R6, 0xf8, !PT ;  /* 0x0000000803057812 */ /* 0x000fe200078ef806 */
[----:B------:R-:W-:Y:S01]  /*21e0*/  IMAD.U32 R6, RZ, RZ, UR8 ;  /* 0x00000008ff067e24 */ /* 0x000fe2000f8e00ff */
[----:B------:R-:W-:Y:S01]  /*21f0*/  SHF.R.U32.HI R3, RZ, 0x3, R3 ;  /* 0x00000003ff037819 */ /* 0x000fe20000011603 */
[----:B------:R-:W-:Y:S01]  /*2200*/  UMOV UR8, 0x5 ;  /* 0x0000000500087882 */ /* 0x000fe20000000000 */
[----:B------:R-:W-:Y:S01]  /*2210*/  LOP3.LUT R0, R7, R0, RZ, 0x3c, !PT ;  /* 0x0000000007007212 */ /* 0x000fe200078e3cff */
[----:B------:R-:W-:Y:S01]  /*2220*/  IMAD.U32 R7, RZ, RZ, UR9 ;  /* 0x00000009ff077e24 */ /* 0x000fe2000f8e00ff */
[----:B------:R-:W-:Y:S01]  /*2230*/  LOP3.LUT R5, R5, R3, RZ, 0x3c, !PT ;  /* 0x0000000305057212 */ /* 0x000fe200078e3cff */
[----:B------:R-:W-:Y:S01]  /*2240*/  IMAD R3, R205, 0x400, R204 ;  /* 0x00000400cd037824 */ /* 0x000fe200078e02cc */
[----:B------:R-:W-:Y:S01]  /*2250*/  USHF.L.U32 UR9, UR14, 0x5, URZ ;  /* 0x000000050e097899 */ /* 0x000fe2000800063f */
[----:B------:R-:W-:Y:S01]  /*2260*/  IMAD R0, R11, 0x200, R0 ;  /* 0x000002000b007824 */ /* 0x000fe200078e0200 */
[----:B------:R-:W-:Y:S01]  /*2270*/  USHF.L.U64.HI UR8, UR14, UR8, UR15 ;  /* 0x000000080e087299 */ /* 0x000fe2000801020f */
[----:B------:R-:W-:-:S02]  /*2280*/  IMAD.IADD R3, R5, 0x1, R3 ;  /* 0x0000000105037824 */ /* 0x000fc400078e0203 */
[----:B------:R-:W-:Y:S01]  /*2290*/  IMAD.SHL.U32 R208, R0, 0x2, RZ ;  /* 0x0000000200d07824 */ /* 0x000fe200078e00ff */
[----:B------:R-:W-:Y:S01]  /*22a0*/  BAR.SYNC.DEFER_BLOCKING 0x0 ;  /* 0x0000000000007b1d */ /* 0x000fe20000010000 */
[----:B------:R-:W-:-:S03]  /*22b0*/  IMAD.SHL.U32 R215, R3, 0x2, RZ ;  /* 0x0000000203d77824 */ /* 0x000fc600078e00ff */
[----:B------:R-:W-:Y:S01]  /*22c0*/  IADD3 R0, R208, 0x3100, RZ ;  /* 0x00003100d0007810 */ /* 0x000fe20007ffe0ff */
[--C-:B------:R-:W-:Y:S01]  /*22d0*/  IMAD R218, R2, 0x2, R215.reuse ;  /* 0x0000000202da7824 */ /* 0x100fe200078e02d7 */
[----:B------:R-:W-:Y:S01]  /*22e0*/  IADD3 R219, R208, 0x3120, RZ ;  /* 0x00003120d0db7810 */ /* 0x000fe20007ffe0ff */
[----:B------:R-:W-:Y:S01]  /*22f0*/  IMAD R216, R4, 0x2, R215 ;  /* 0x0000000204d87824 */ /* 0x000fe200078e02d7 */
[----:B------:R-:W-:-:S03]  /*2300*/  @P0 IADD3 R219, R0, -0x20, RZ ;  /* 0xffffffe000db0810 */ /* 0x000fc60007ffe0ff */
[----:B------:R-:W-:Y:S01]  /*2310*/  IMAD R217, R2, 0x2, R216 ;  /* 0x0000000202d97824 */ /* 0x000fe200078e02d8 */
[C---:B------:R-:W-:Y:S02]  /*2320*/  IADD3 R224, R219.reuse, 0x800, RZ ;  /* 0x00000800dbe07810 */ /* 0x040fe40007ffe0ff */
[C---:B------:R-:W-:Y:S02]  /*2330*/  IADD3 R223, R219.reuse, 0x1000, RZ ;  /* 0x00001000dbdf7810 */ /* 0x040fe40007ffe0ff */
[C---:B------:R-:W-:Y:S02]  /*2340*/  IADD3 R222, R219.reuse, 0x1800, RZ ;  /* 0x00001800dbde7810 */ /* 0x040fe40007ffe0ff */
[C---:B------:R-:W-:Y:S02]  /*2350*/  IADD3 R221, R219.reuse, 0x2000, RZ ;  /* 0x00002000dbdd7810 */ /* 0x040fe40007ffe0ff */
[----:B------:R-:W-:Y:S01]  /*2360*/  IADD3 R220, R219, 0x2800, RZ ;  /* 0x00002800dbdc7810 */ /* 0x000fe20007ffe0ff */
[----:B------:R-:W-:Y:S04]  /*2370*/  LDSM.16.M88.4 R24, [R208+0x3100] ;  /* 0x00310000d018783b */ /* 0x000fe80000000200 */
[----:B---3--:R-:W2:Y:S04]  /*2380*/  LDSM.16.M88.4 R12, [R215+0x6100] ;  /* 0x00610000d70c783b */ /* 0x008ea80000000200 */
[----:B-1----:R-:W1:Y:S04]  /*2390*/  LDSM.16.M88.4 R8, [R215+0x8100] ;  /* 0x00810000d708783b */ /* 0x002e680000000200 */
[----:B------:R-:W3:Y:S04]  /*23a0*/  LDSM.16.M88.4 R16, [R208+0x3900] ;  /* 0x00390000d010783b */ /* 0x000ee80000000200 */
[----:B------:R-:W4:Y:S04]  /*23b0*/  LDSM.16.M88.4 R32, [R208+0x4100] ;  /* 0x00410000d020783b */ /* 0x000f280000000200 */
[----:B------:R-:W5:Y:S04]  /*23c0*/  LDSM.16.M88.4 R28, [R208+0x4900] ;  /* 0x00490000d01c783b */ /* 0x000f680000000200 */
[----:B------:R-:W3:Y:S04]  /*23d0*/  LDSM.16.M88.4 R36, [R208+0x5100] ;  /* 0x00510000d024783b */ /* 0x000ee80000000200 */
[----:B------:R-:W-:Y:S04]  /*23e0*/  LDSM.16.M88.4 R40, [R219+0x800] ;  /* 0x00080000db28783b */ /* 0x000fe80000000200 */
[----:B------:R-:W-:Y:S01]  /*23f0*/  LDSM.16.M88.4 R44, [R219] ;  /* 0x00000000db2c783b */ /* 0x000fe20000000200 */
[-C--:B--2---:R-:W-:Y:S08]  /*2400*/  HMMA.16816.F32.BF16 R160, R12, R24.reuse, RZ ;  /* 0x000000180ca0723c */ /* 0x084ff000000418ff */
[C---:B-1----:R-:W-:Y:S08]  /*2410*/  HMMA.16816.F32.BF16 R48, R8.reuse, R24, RZ ;  /* 0x000000180830723c */ /* 0x042ff000000418ff */
[-C--:B------:R-:W-:Y:S08]  /*2420*/  HMMA.16816.F32.BF16 R88, R8, R26.reuse, RZ ;  /* 0x0000001a0858723c */ /* 0x080ff000000418ff */
[----:B------:R-:W-:Y:S01]  /*2430*/  HMMA.16816.F32.BF16 R156, R12, R26, RZ ;  /* 0x0000001a0c9c723c */ /* 0x000fe200000418ff */
[----:B------:R-:W1:Y:S07]  /*2440*/  LDSM.16.M88.4 R24, [R208+0x5900] ;  /* 0x00590000d018783b */ /* 0x000e6e0000000200 */
[C---:B---3--:R-:W-:Y:S08]  /*2450*/  HMMA.16816.F32.BF16 R52, R8.reuse, R16, RZ ;  /* 0x000000100834723c */ /* 0x048ff000000418ff */
[C---:B------:R-:W-:Y:S08]  /*2460*/  HMMA.16816.F32.BF16 R96, R8.reuse, R18, RZ ;  /* 0x000000120860723c */ /* 0x040ff000000418ff */
[C---:B----4-:R-:W-:Y:S08]  /*2470*/  HMMA.16816.F32.BF16 R68, R8.reuse, R32, RZ ;  /* 0x000000200844723c */ /* 0x050ff000000418ff */
[C---:B------:R-:W-:Y:S08]  /*2480*/  HMMA.16816.F32.BF16 R92, R8.reuse, R34, RZ ;  /* 0x00000022085c723c */ /* 0x040ff000000418ff */
[C---:B-----5:R-:W-:Y:S08]  /*2490*/  HMMA.16816.F32.BF16 R64, R8.reuse, R28, RZ ;  /* 0x0000001c0840723c */ /* 0x060ff000000418ff */
[C---:B------:R-:W-:Y:S08]  /*24a0*/  HMMA.16816.F32.BF16 R124, R8.reuse, R30, RZ ;  /* 0x0000001e087c723c */ /* 0x040ff000000418ff */
[C---:B------:R-:W-:Y:S08]  /*24b0*/  HMMA.16816.F32.BF16 R56, R8.reuse, R36, RZ ;  /* 0x000000240838723c */ /* 0x040ff000000418ff */
[C---:B------:R-:W-:Y:S08]  /*24c0*/  HMMA.16816.F32.BF16 R116, R8.reuse, R38, RZ ;  /* 0x000000260874723c */ /* 0x040ff000000418ff */
[C---:B-1----:R-:W-:Y:S08]  /*24d0*/  HMMA.16816.F32.BF16 R72, R8.reuse, R24, RZ ;  /* 0x000000180848723c */ /* 0x042ff000000418ff */
[----:B------:R-:W-:Y:S07]  /*24e0*/  HMMA.16816.F32.BF16 R108, R8, R26, RZ ;  /* 0x0000001a086c723c */ /* 0x000fee00000418ff */
[----:B------:R-:W-:Y:S01]  /*24f0*/  IMAD.WIDE.U32 R8, R6, 0x60, R60 ;  /* 0x0000006006087825 */ /* 0x000fe200078e003c */
[----:B------:R-:W-:Y:S04]  /*2500*/  HMMA.16816.F32.BF16 R148, R12, R16, RZ ;  /* 0x000000100c94723c */ /* 0x000fe800000418ff */
[----:B------:R-:W-:-:S04]  /*2510*/  IADD3 R0, R9, UR13, RZ ;  /* 0x0000000d09007c10 */ /* 0x000fc8000fffe0ff */
[C---:B------:R-:W-:Y:S01]  /*2520*/  HMMA.16816.F32.BF16 R144, R12.reuse, R18, RZ ;  /* 0x000000120c90723c */ /* 0x040fe200000418ff */
[----:B------:R-:W1:Y:S07]  /*2530*/  LDSM.16.M88.4 R16, [R218+0x8100] ;  /* 0x00810000da10783b */ /* 0x000e6e0000000200 */
[C---:B------:R-:W-:Y:S08]  /*2540*/  HMMA.16816.F32.BF16 R132, R12.reuse, R32, RZ ;  /* 0x000000200c84723c */ /* 0x040ff000000418ff */
[C---:B------:R-:W-:Y:S01]  /*2550*/  HMMA.16816.F32.BF16 R140, R12.reuse, R34, RZ ;  /* 0x000000220c8c723c */ /* 0x040fe200000418ff */
[----:B------:R-:W2:Y:S07]  /*2560*/  LDSM.16.M88.4 R32, [R219+0x1800] ;  /* 0x00180000db20783b */ /* 0x000eae0000000200 */
[C---:B------:R-:W-:Y:S08]  /*2570*/  HMMA.16816.F32.BF16 R128, R12.reuse, R28, RZ ;  /* 0x0000001c0c80723c */ /* 0x040ff000000418ff */
[C---:B------:R-:W-:Y:S01]  /*2580*/  HMMA.16816.F32.BF16 R152, R12.reuse, R30, RZ ;  /* 0x0000001e0c98723c */ /* 0x040fe200000418ff */
[----:B------:R-:W-:Y:S07]  /*2590*/  LDSM.16.M88.4 R28, [R219+0x2000] ;  /* 0x00200000db1c783b */ /* 0x000fee0000000200 */
[C---:B------:R-:W-:Y:S08]  /*25a0*/  HMMA.16816.F32.BF16 R120, R12.reuse, R36, RZ ;  /* 0x000000240c78723c */ /* 0x040ff000000418ff */
[C---:B------:R-:W-:Y:S01]  /*25b0*/  HMMA.16816.F32.BF16 R136, R12.reuse, R38, RZ ;  /* 0x000000260c88723c */ /* 0x040fe200000418ff */
[----:B------:R-:W3:Y:S07]  /*25c0*/  LDSM.16.M88.4 R36, [R219+0x1000] ;  /* 0x00100000db24783b */ /* 0x000eee0000000200 */
[C---:B------:R-:W-:Y:S08]  /*25d0*/  HMMA.16816.F32.BF16 R112, R12.reuse, R24, RZ ;  /* 0x000000180c70723c */ /* 0x040ff000000418ff */
[----:B------:R-:W-:Y:S01]  /*25e0*/  HMMA.16816.F32.BF16 R104, R12, R26, RZ ;  /* 0x0000001a0c68723c */ /* 0x000fe200000418ff */
[----:B------:R-:W4:Y:S06]  /*25f0*/  LDSM.16.M88.4 R24, [R219+0x2800] ;  /* 0x00280000db18783b */ /* 0x000f2c0000000200 */
[C---:B------:R-:W-:Y:S01]  /*2600*/  LEA R12, P0, R8.reuse, c[0x0][0x1f8], 0x1 ;  /* 0x00007e00080c7a11 */ /* 0x040fe200078008ff */
[C---:B-1----:R-:W-:Y:S03]  /*2610*/  HMMA.16816.F32.BF16 R80, R16.reuse, R40, R52 ;  /* 0x000000281050723c */ /* 0x042fe60000041834 */
[----:B------:R-:W-:Y:S01]  /*2620*/  LEA.HI.X R13, R8, c[0x0][0x1fc], R0, 0x1, P0 ;  /* 0x00007f00080d7a11 */ /* 0x000fe200000f0c00 */
[----:B------:R-:W-:Y:S01]  /*2630*/  IMAD.MOV.U32 R0, RZ, RZ, 0x40 ;  /* 0x00000040ff007424 */ /* 0x000fe200078e00ff */
[----:B------:R-:W-:Y:S01]  /*2640*/  IADD3 R6, P6, R12, UR9, RZ ;  /* 0x000000090c067c10 */ /* 0x000fe2000ffde0ff */
[----:B------:R-:W1:Y:S01]  /*2650*/  LDSM.16.M88.4 R8, [R218+0x6100] ;  /* 0x00610000da08783b */ /* 0x000e620000000200 */
[----:B------:R-:W-:Y:S01]  /*2660*/  ISETP.LT.OR P0, PT, R22, 0x11, P2 ;  /* 0x000000111600780c */ /* 0x000fe20001701670 */
[----:B------:R-:W-:Y:S01]  /*2670*/  HMMA.16816.F32.BF16 R100, R16, R44, R48 ;  /* 0x0000002c1064723c */ /* 0x000fe20000041830 */
[----:B------:R-:W-:Y:S01]  /*2680*/  IADD3 R20, P4, R6, UR9, RZ ;  /* 0x0000000906147c10 */ /* 0x000fe2000ff9e0ff */
[----:B------:R-:W-:Y:S01]  /*2690*/  @!PT LDS RZ, [RZ] ;  /* 0x00000000fffff984 */ /* 0x000fe20000000800 */
[----:B------:R-:W-:Y:S01]  /*26a0*/  @!PT LDS RZ, [RZ] ;  /* 0x00000000fffff984 */ /* 0x000fe20000000800 */
[----:B------:R-:W-:Y:S01]  /*26b0*/  @!PT LDS RZ, [RZ] ;  /* 0x00000000fffff984 */ /* 0x000fe20000000800 */
[----:B------:R5:W-:Y:S01]  /*26c0*/  LDGSTS.E.BYPASS.LTC128B.128 [R227+0x100], [R12.64], !P5 ;  /* 0x001000000ce37fae */ /* 0x000be2000e901d68 */
[----:B------:R-:W-:-:S02]  /*26d0*/  IADD3.X R7, R13, UR8, RZ, P6, !PT ;  /* 0x000000080d077c10 */ /* 0x000fc4000b7fe4ff */
[----:B------:R-:W-:Y:S02]  /*26e0*/  ISETP.LT.OR P6, PT, R22, 0x21, P2 ;  /* 0x000000211600780c */ /* 0x000fe400017c1670 */
[----:B------:R-:W-:Y:S01]  /*26f0*/  IADD3.X R21, R7, UR8, RZ, P4, !PT ;  /* 0x0000000807157c10 */ /* 0x000fe2000a7fe4ff */
[C---:B--2---:R-:W-:Y:S01]  /*2700*/  HMMA.16816.F32.BF16 R64, R16.reuse, R32, R64 ;  /* 0x000000201040723c */ /* 0x044fe20000041840 */
[----:B------:R-:W-:Y:S02]  /*2710*/  IADD3 R14, P4, R20, UR9, RZ ;  /* 0x00000009140e7c10 */ /* 0x000fe4000ff9e0ff */
[C---:B------:R-:W-:Y:S01]  /*2720*/  ISETP.LT.OR P5, PT, R22.reuse, 0x31, P2 ;  /* 0x000000311600780c */ /* 0x040fe200017a1670 */
[----:B------:R2:W-:Y:S01]  /*2730*/  LDGSTS.E.BYPASS.LTC128B.128 [R227+0x900], [R6.64], !P0 ;  /* 0x0090000006e37fae */ /* 0x0005e2000c101d68 */
[----:B------:R-:W-:Y:S02]  /*2740*/  IADD3.X R15, R21, UR8, RZ, P4, !PT ;  /* 0x00000008150f7c10 */ /* 0x000fe4000a7fe4ff */
[C---:B------:R-:W-:Y:S01]  /*2750*/  ISETP.LT.OR P4, PT, R22.reuse, 0x41, P2 ;  /* 0x000000411600780c */ /* 0x040fe20001781670 */
[----:B---3--:R-:W-:Y:S01]  /*2760*/  HMMA.16816.F32.BF16 R68, R16, R36, R68 ;  /* 0x000000241044723c */ /* 0x008fe20000041844 */
[----:B------:R-:W-:Y:S01]  /*2770*/  ISETP.LT.OR P2, PT, R22, 0x51, P2 ;  /* 0x000000511600780c */ /* 0x000fe20001741670 */
[----:B------:R3:W-:Y:S01]  /*2780*/  LDGSTS.E.BYPASS.LTC128B.128 [R227+0x1100], [R20.64], !P6 ;  /* 0x0110000014e37fae */ /* 0x0007e2000f101d68 */
[----:B------:R-:W-:-:S05]  /*2790*/  SEL R0, R0, 0xffffffc0, !P1 ;  /* 0xffffffc000007807 */ /* 0x000fca0004800000 */
[----:B------:R-:W-:Y:S01]  /*27a0*/  IMAD.IADD R214, R208, 0x1, R0 ;  /* 0x00000001d0d67824 */ /* 0x000fe200078e0200 */
[----:B------:R1:W-:Y:S01]  /*27b0*/  LDGSTS.E.BYPASS.LTC128B.128 [R227+0x1900], [R14.64], !P5 ;  /* 0x019000000ee37fae */ /* 0x0003e2000e901d68 */
[----:B----4-:R-:W-:Y:S01]  /*27c0*/  HMMA.16816.F32.BF16 R72, R16, R24, R72 ;  /* 0x000000181048723c */ /* 0x010fe20000041848 */
[----:B------:R-:W-:Y:S01]  /*27d0*/  IMAD.IADD R213, R0, 0x1, R219 ;  /* 0x0000000100d57824 */ /* 0x000fe200078e02db */
[----:B------:R-:W-:-:S06]  /*27e0*/  LOP3.LUT R0, R5, R204, RZ, 0xfc, !PT ;  /* 0x000000cc05007212 */ /* 0x000fcc00078efcff */
[----:B------:R-:W-:Y:S01]  /*27f0*/  HMMA.16816.F32.BF16 R88, R16, R46, R88 ;  /* 0x0000002e1058723c */ /* 0x000fe20000041858 */
[----:B--2---:R-:W-:-:S07]  /*2800*/  IADD3 R6, P0, R14, UR9, RZ ;  /* 0x000000090e067c10 */ /* 0x004fce000ff1e0ff */
[----:B------:R-:W-:Y:S01]  /*2810*/  HMMA.16816.F32.BF16 R96, R16, R42, R96 ;  /* 0x0000002a1060723c */ /* 0x000fe20000041860 */
[----:B------:R-:W-:Y:S02]  /*2820*/  IADD3.X R7, R15, UR8, RZ, P0, !PT ;  /* 0x000000080f077c10 */ /* 0x000fe400087fe4ff */
[----:B-----5:R-:W-:-:S03]  /*2830*/  IADD3 R12, P0, R6, UR9, RZ ;  /* 0x00000009060c7c10 */ /* 0x020fc6000ff1e0ff */
[----:B------:R2:W-:Y:S01]  /*2840*/  LDGSTS.E.BYPASS.LTC128B.128 [R227+0x2100], [R6.64], !P4 ;  /* 0x0210000006e37fae */ /* 0x0005e2000e101d68 */
[----:B------:R-:W-:Y:S01]  /*2850*/  IADD3.X R13, R7, UR8, RZ, P0, !PT ;  /* 0x00000008070d7c10 */ /* 0x000fe200087fe4ff */
[----:B------:R-:W-:Y:S01]  /*2860*/  HMMA.16816.F32.BF16 R92, R16, R38, R92 ;  /* 0x00000026105c723c */ /* 0x000fe2000004185c */
[----:B------:R-:W-:-:S03]  /*2870*/  PLOP3.LUT P0, PT, PT, PT, UP2, 0x80, 0x0 ;  /* 0x000000000000781c */ /* 0x000fc60003f0f028 */
[----:B------:R1:W-:Y:S04]  /*2880*/  LDGSTS.E.BYPASS.LTC128B.128 [R227+0x2900], [R12.64], !P2 ;  /* 0x029000000ce37fae */ /* 0x0003e8000d101d68 */
[----:B---3--:R-:W-:Y:S01]  /*2890*/  LDSM.16.M88.4 R20, [R216+0x8100] ;  /* 0x00810000d814783b */ /* 0x008fe20000000200 */
[C---:B------:R-:W-:Y:S03]  /*28a0*/  HMMA.16816.F32.BF16 R176, R16.reuse, R34, R124 ;  /* 0x0000002210b0723c */ /* 0x040fe6000004187c */
[----:B------:R-:W3:Y:S04]  /*28b0*/  LDSM.16.M88.4 R76, [R214+0x5100] ;  /* 0x00510000d64c783b */ /* 0x000ee80000000200 */
[----:B------:R-:W4:Y:S01]  /*28c0*/  LDSM.16.M88.4 R52, [R214+0x4100] ;  /* 0x00410000d634783b */ /* 0x000f220000000200 */
[C---:B------:R-:W-:Y:S03]  /*28d0*/  HMMA.16816.F32.BF16 R188, R16.reuse, R30, R116 ;  /* 0x0000001e10bc723c */ /* 0x040fe60000041874 */
[----:B------:R-:W5:Y:S04]  /*28e0*/  LDSM.16.M88.4 R60, [R214+0x3100] ;  /* 0x00310000d63c783b */ /* 0x000f680000000200 */
[----:B------:R-:W2:Y:S01]  /*28f0*/  LDSM.16.M88.4 R48, [R214+0x4900] ;  /* 0x00490000d630783b */ /* 0x000ea20000000200 */
[C---:B------:R-:W-:Y:S03]  /*2900*/  HMMA.16816.F32.BF16 R172, R16.reuse, R26, R108 ;  /* 0x0000001a10ac723c */ /* 0x040fe6000004186c */
[----:B------:R-:W-:Y:S04]  /*2910*/  LDSM.16.M88.4 R84, [R214+0x5900] ;  /* 0x00590000d654783b */ /* 0x000fe80000000200 */
[----:B------:R-:W0:Y:S01]  /*2920*/  LDGDEPBAR ;  /* 0x00000000000079af */ /* 0x000e220000000000 */
[----:B-1----:R-:W-:Y:S03]  /*2930*/  HMMA.16816.F32.BF16 R12, R16, R28, R56 ;  /* 0x0000001c100c723c */ /* 0x002fe60000041838 */
[----:B------:R-:W1:Y:S04]  /*2940*/  LDSM.16.M88.4 R56, [R214+0x3900] ;  /* 0x00390000d638783b */ /* 0x000e680000000200 */
[----:B------:R-:W1:Y:S01]  /*2950*/  LDSM.16.M88.4 R16, [R216+0x6100] ;  /* 0x00610000d810783b */ /* 0x000e620000000200 */
[C---:B------:R-:W-:Y:S08]  /*2960*/  HMMA.16816.F32.BF16 R184, R8.reuse, R36, R132 ;  /* 0x0000002408b8723c */ /* 0x040ff00000041884 */
[C---:B------:R-:W-:Y:S08]  /*2970*/  HMMA.16816.F32.BF16 R196, R8.reuse, R28, R120 ;  /* 0x0000001c08c4723c */ /* 0x040ff00000041878 */
[C---:B------:R-:W-:Y:S08]  /*2980*/  HMMA.16816.F32.BF16 R168, R8.reuse, R44, R160 ;  /* 0x0000002c08a8723c */ /* 0x040ff000000418a0 */
[C---:B------:R-:W-:Y:S08]  /*2990*/  HMMA.16816.F32.BF16 R180, R8.reuse, R40, R148 ;  /* 0x0000002808b4723c */ /* 0x040ff00000041894 */
[C---:B------:R-:W-:Y:S01]  /*29a0*/  HMMA.16816.F32.BF16 R120, R8.reuse, R46, R156 ;  /* 0x0000002e0878723c */ /* 0x040fe2000004189c */
[----:B------:R-:W-:Y:S07]  /*29b0*/  LDSM.16.M88.4 R44, [R213] ;  /* 0x00000000d52c783b */ /* 0x000fee0000000200 */
[C---:B------:R-:W-:Y:S01]  /*29c0*/  HMMA.16816.F32.BF16 R132, R8.reuse, R42, R144 ;  /* 0x0000002a0884723c */ /* 0x040fe20000041890 */
[----:B------:R-:W-:Y:S07]  /*29d0*/  LDSM.16.M88.4 R40, [R213+0x800] ;  /* 0x00080000d528783b */ /* 0x000fee0000000200 */
[C---:B------:R-:W-:Y:S08]  /*29e0*/  HMMA.16816.F32.BF16 R192, R8.reuse, R32, R128 ;  /* 0x0000002008c0723c */ /* 0x040ff00000041880 */
[C---:B------:R-:W-:Y:S01]  /*29f0*/  HMMA.16816.F32.BF16 R140, R8.reuse, R38, R140 ;  /* 0x00000026088c723c */ /* 0x040fe2000004188c */
[----:B------:R-:W-:Y:S07]  /*2a00*/  LDSM.16.M88.4 R36, [R213+0x1000] ;  /* 0x00100000d524783b */ /* 0x000fee0000000200 */
[C---:B------:R-:W-:Y:S01]  /*2a10*/  HMMA.16816.F32.BF16 R152, R8.reuse, R34, R152 ;  /* 0x000000220898723c */ /* 0x040fe20000041898 */
[----:B------:R-:W-:Y:S07]  /*2a20*/  LDSM.16.M88.4 R32, [R213+0x1800] ;  /* 0x00180000d520783b */ /* 0x000fee0000000200 */
[C---:B------:R-:W-:Y:S08]  /*2a30*/  HMMA.16816.F32.BF16 R200, R8.reuse, R24, R112 ;  /* 0x0000001808c8723c */ /* 0x040ff00000041870 */
[C---:B------:R-:W-:Y:S01]  /*2a40*/  HMMA.16816.F32.BF16 R164, R8.reuse, R30, R136 ;  /* 0x0000001e08a4723c */ /* 0x040fe20000041888 */
[----:B------:R-:W-:Y:S07]  /*2a50*/  LDSM.16.M88.4 R28, [R213+0x2000] ;  /* 0x00200000d51c783b */ /* 0x000fee0000000200 */
[----:B------:R-:W-:Y:S01]  /*2a60*/  HMMA.16816.F32.BF16 R160, R8, R26, R104 ;  /* 0x0000001a08a0723c */ /* 0x000fe20000041868 */
[----:B------:R-:W1:Y:S04]  /*2a70*/  LDSM.16.M88.4 R8, [R217+0x8100] ;  /* 0x00810000d908783b */ /* 0x000e680000000200 */
[----:B------:R-:W-:Y:S03]  /*2a80*/  LDSM.16.M88.4 R24, [R213+0x2800] ;  /* 0x00280000d518783b */ /* 0x000fe60000000200 */
[----:B---3--:R-:W-:Y:S01]  /*2a90*/  HMMA.16816.F32.BF16 R128, R20, R76, R12 ;  /* 0x0000004c1480723c */ /* 0x008fe2000004180c */
[----:B------:R-:W3:Y:S01]  /*2aa0*/  LDSM.16.M88.4 R12, [R217+0x6100] ;  /* 0x00610000d90c783b */ /* 0x000ee20000000200 */
[----:B------:R-:W-:-:S06]  /*2ab0*/  DEPBAR.LE SB0, 0x0 ;  /* 0x000080000000791a */ /* 0x000fcc0000000000 */
[C---:B----4-:R-:W-:Y:S08]  /*2ac0*/  HMMA.16816.F32.BF16 R108, R20.reuse, R54, R92 ;  /* 0x00000036146c723c */ /* 0x050ff0000004185c */
[C---:B-----5:R-:W-:Y:S08]  /*2ad0*/  HMMA.16816.F32.BF16 R156, R20.reuse, R60, R100 ;  /* 0x0000003c149c723c */ /* 0x060ff00000041864 */
[C---:B--2---:R-:W-:Y:S08]  /*2ae0*/  HMMA.16816.F32.BF16 R104, R20.reuse, R50, R176 ;  /* 0x000000321468723c */ /* 0x044ff000000418b0 */
[C---:B-1----:R-:W-:Y:S08]  /*2af0*/  HMMA.16816.F32.BF16 R148, R20.reuse, R56, R80 ;  /* 0x000000381494723c */ /* 0x042ff00000041850 */
        /* <DEDUP_REMOVED lines=9> */
[----:B------:R-:W-:Y:S08]  /*2b90*/  HMMA.16816.F32.BF16 R72, R16, R58, R132 ;  /* 0x0000003a1048723c */ /* 0x000ff00000041884 */
[----:B------:R-:W-:Y:S08]  /*2ba0*/  HMMA.16816.F32.BF16 R96, R20, R86, R172 ;  /* 0x000000561460723c */ /* 0x000ff000000418ac */
        /* <DEDUP_REMOVED lines=11> */
[-C--:B------:R-:W-:Y:S08]  /*2c60*/  HMMA.16816.F32.BF16 R164, R8, R40.reuse, R148 ;  /* 0x0000002808a4723c */ /* 0x080ff00000041894 */
[----:B---3--:R-:W-:Y:S08]  /*2c70*/  HMMA.16816.F32.BF16 R100, R12, R40, R80 ;  /* 0x000000280c64723c */ /* 0x008ff00000041850 */
[C---:B------:R-:W-:Y:S08]  /*2c80*/  HMMA.16816.F32.BF16 R160, R8.reuse, R44, R156 ;  /* 0x0000002c08a0723c */ /* 0x040ff0000004189c */
[----:B------:R-:W-:Y:S08]  /*2c90*/  HMMA.16816.F32.BF16 R148, R8, R36, R144 ;  /* 0x000000240894723c */ /* 0x000ff00000041890 */
[----:B------:R-:W-:Y:S08]  /*2ca0*/  HMMA.16816.F32.BF16 R80, R12, R32, R60 ;  /* 0x000000200c50723c */ /* 0x000ff0000004183c */
[C---:B------:R-:W-:Y:S08]  /*2cb0*/  HMMA.16816.F32.BF16 R156, R8.reuse, R42, R112 ;  /* 0x0000002a089c723c */ /* 0x040ff00000041870 */
[----:B------:R-:W-:Y:S08]  /*2cc0*/  HMMA.16816.F32.BF16 R144, R8, R26, R96 ;  /* 0x0000001a0890723c */ /* 0x000ff00000041860 */
[C---:B------:R-:W-:Y:S08]  /*2cd0*/  HMMA.16816.F32.BF16 R76, R12.reuse, R42, R72 ;  /* 0x0000002a0c4c723c */ /* 0x040ff00000041848 */
[----:B------:R-:W-:Y:S08]  /*2ce0*/  HMMA.16816.F32.BF16 R60, R12, R30, R48 ;  /* 0x0000001e0c3c723c */ /* 0x000ff00000041830 */
        /* <DEDUP_REMOVED lines=11> */
[----:B------:R-:W-:Y:S01]  /*2da0*/  HMMA.16816.F32.BF16 R48, R12, R26, R16 ;  /* 0x0000001a0c30723c */ /* 0x000fe20000041810 */
[----:B------:R-:W-:Y:S06]  /*2db0*/  BAR.SYNC.DEFER_BLOCKING 0x0 ;  /* 0x0000000000007b1d */ /* 0x000fec0000010000 */
[----:B------:R-:W-:Y:S05]  /*2dc0*/  @!P0 BRA `(.L_x_241) ;  /* 0x000001e000008947 */ /* 0x000fea0003800000 */
[----:B------:R-:W-:Y:S01]  /*2dd0*/  UIADD3 UR13, UR6, -0x2, URZ ;  /* 0xfffffffe060d7890 */ /* 0x000fe2000fffe03f */
[C---:B------:R-:W-:Y:S01]  /*2de0*/  IMAD.SHL.U32 R16, R210.reuse, 0x20, RZ ;  /* 0x00000020d2107824 */ /* 0x040fe200078e00ff */
[----:B------:R-:W-:-:S02]  /*2df0*/  SHF.L.U64.HI R5, R210, 0x5, R211 ;  /* 0x00000005d2057819 */ /* 0x000fc400000102d3 */
[----:B------:R-:W-:Y:S02]  /*2e00*/  USHF.R.S32.HI UR10, URZ, 0x1f, UR13 ;  /* 0x0000001f3f0a7899 */ /* 0x000fe4000801140d */
[----:B------:R-:W-:Y:S01]  /*2e10*/  IMAD.U32 R3, RZ, RZ, UR13 ;  /* 0x0000000dff037e24 */ /* 0x000fe2000f8e00ff */
[----:B------:R-:W-:-:S03]  /*2e20*/  UIMAD UR13, UR16, UR13, URZ ;  /* 0x0000000d100d72a4 */ /* 0x000fc6000f8e023f */
[----:B------:R-:W-:Y:S01]  /*2e30*/  IMAD.WIDE.U32 R6, R3, UR18, R228 ;  /* 0x0000001203067c25 */ /* 0x000fe2000f8e00e4 */
[----:B------:R-:W-:-:S04]  /*2e40*/  UIMAD UR10, UR10, UR18, UR13 ;  /* 0x000000120a0a72a4 */ /* 0x000fc8000f8e020d */
[----:B------:R-:W-:Y:S02]  /*2e50*/  LEA R14, P1, R6, c[0x0][0x1c8], 0x1 ;  /* 0x00007200060e7a11 */ /* 0x000fe400078208ff */
[----:B------:R-:W-:Y:S02]  /*2e60*/  IADD3 R3, R7, UR10, RZ ;  /* 0x0000000a07037c10 */ /* 0x000fe4000fffe0ff */
[----:B------:R-:W-:Y:S02]  /*2e70*/  IADD3 R12, P0, R16, R14, RZ ;  /* 0x0000000e100c7210 */ /* 0x000fe40007f1e0ff */
        /* <DEDUP_REMOVED lines=19> */
.L_x_241:
[----:B------:R-:W-:Y:S01]  /*2fb0*/  FMUL.FTZ R3, R96, c[0x0][0x320] ;  /* 0x0000c80060037a20 */ /* 0x000fe20000410000 */
[----:B--2---:R-:W-:Y:S01]  /*2fc0*/  SHF.R.S32.HI R7, RZ, 0x1f, R205 ;  /* 0x0000001fff077819 */ /* 0x004fe200000114cd */
[----:B------:R-:W-:Y:S01]  /*2fd0*/  FMUL.FTZ R5, R52, c[0x0][0x320] ;  /* 0x0000c80034057a20 */ /* 0x000fe20000410000 */
[----:B------:R-:W-:Y:S01]  /*2fe0*/  LEA.HI R6, R207, R209, RZ, 0x2 ;  /* 0x000000d1cf067211 */ /* 0x000fe200078f10ff */
[----:B------:R1:W2:Y:S01]  /*2ff0*/  MUFU.TANH R93, R3 ;  /* 0x00000003005d7308 */ /* 0x0002a20000002400 */
[----:B------:R-:W-:Y:S01]  /*3000*/  PLOP3.LUT P1, PT, PT, PT, UP1, 0x80, 0x0 ;  /* 0x000000000000781c */ /* 0x000fe20003f2f018 */
[----:B------:R-:W-:Y:S01]  /*3010*/  FMUL.FTZ R10, R60, c[0x0][0x320] ;  /* 0x0000c8003c0a7a20 */ /* 0x000fe20000410000 */
[----:B------:R-:W-:Y:S01]  /*3020*/  LOP3.LUT R6, R6, 0xfffffffc, RZ, 0xc0, !PT ;  /* 0xfffffffc06067812 */ /* 0x000fe200078ec0ff */
[----:B------:R-:W-:Y:S01]  /*3030*/  UIADD3 UR10, UR7, 0x1, UR32 ;  /* 0x00000001070a7890 */ /* 0x000fe2000fffe020 */
[----:B------:R-:W-:Y:S01]  /*3040*/  PLOP3.LUT P0, PT, PT, PT, UP1, 0x80, 0x0 ;  /* 0x000000000000781c */ /* 0x000fe20003f0f018 */
[----:B------:R-:W0:Y:S02]  /*3050*/  LDGDEPBAR ;  /* 0x00000000000079af */ /* 0x000e240000000000 */
        /* <DEDUP_REMOVED lines=47> */
[----:B------:R-:W-:Y:S01]  /*3350*/  LOP3.LUT R5, R7, 0xffffffc0, RZ, 0xc0, !PT ;  /* 0xffffffc007057812 */ /* 0x000fe200078ec0ff */
[----:B------:R-:W-:Y:S02]  /*3360*/  FMUL.FTZ R7, R49, c[0x0][0x320] ;  /* 0x0000c80031077a20 */ /* 0x000fe40000410000 */
[----:B------:R-:W-:Y:S01]  /*3370*/  IMAD.IADD R6, R6, 0x1, -R8 ;  /* 0x0000000106067824 */ /* 0x000fe200078e0a08 */
[----:B------:R-:W-:Y:S01]  /*3380*/  IADD3 R5, R5, R11, RZ ;  /* 0x0000000b05057210 */ /* 0x000fe20007ffe0ff */
[----:B------:R3:W1:Y:S04]  /*3390*/  MUFU.TANH R10, R7 ;  /* 0x00000007000a7308 */ /* 0x0006680000002400 */
[----:B------:R-:W-:-:S02]  /*33a0*/  IMAD R12, R6, 0x8, R5 ;  /* 0x00000008060c7824 */ /* 0x000fc400078e0205 */
[----:B------:R-:W-:Y:S02]  /*33b0*/  FMUL.FTZ R5, R72, c[0x0][0x320] ;  /* 0x0000c80048057a20 */ /* 0x000fe40000410000 */
[----:B------:R-:W-:Y:S01]  /*33c0*/  @P1 IMAD.HI.U32 R6, R12, c[0x0][0x2c8], RZ ;  /* 0x0000b2000c061a27 */ /* 0x000fe200078e00ff */
[----:B------:R5:W-:Y:S01]  /*33d0*/  STL [R1+0x24], R12 ;  /* 0x0000240c01007387 */ /* 0x000be20000100800 */
[----:B------:R1:W1:Y:S01]  /*33e0*/  MUFU.TANH R13, R5 ;  /* 0x00000005000d7308 */ /* 0x0002620000002400 */
[----:B------:R-:W-:Y:S02]  /*33f0*/  MOV R18, R12 ;  /* 0x0000000c00127202 */ /* 0x000fe40000000f00 */
[----:B------:R-:W-:Y:S02]  /*3400*/  @P0 SHF.R.U32.HI R18, RZ, c[0x0][0x2cc], R6 ;  /* 0x0000b300ff120a19 */ /* 0x000fe40000011606 */
[----:B------:R-:W-:Y:S01]  /*3410*/  PLOP3.LUT P0, PT, PT, PT, UP0, 0x40, 0x0 ;  /* 0x000000000000781c */ /* 0x000fe20003f0e808 */
[----:B---3--:R-:W-:-:S02]  /*3420*/  FMUL.FTZ R7, R80, c[0x0][0x320] ;  /* 0x0000c80050077a20 */ /* 0x008fc40000410000 */
[----:B------:R-:W3:Y:S01]  /*3430*/  SHFL.IDX PT, R6, R18, RZ, 0x1c1f ;  /* 0x001c1fff12067589 */ /* 0x000ee200000e0000 */
[----:B-1----:R-:W-:-:S04]  /*3440*/  FMUL.FTZ R5, R73, c[0x0][0x320] ;  /* 0x0000c80049057a20 */ /* 0x002fc80000410000 */
[----:B-----5:R1:W1:Y:S02]  /*3450*/  MUFU.TANH R12, R5 ;  /* 0x00000005000c7308 */ /* 0x0202640000002400 */
[----:B-1----:R-:W-:-:S06]  /*3460*/  FMUL.FTZ R5, R48, c[0x0][0x320] ;  /* 0x0000c80030057a20 */ /* 0x002fcc0000410000 */
[----:B------:R1:W1:Y:S02]  /*3470*/  MUFU.TANH R11, R5 ;  /* 0x00000005000b7308 */ /* 0x0002640000002400 */
[----:B-1----:R-:W-:-:S06]  /*3480*/  LOP3.LUT R5, R9, 0x7ffffffc, RZ, 0xc0, !PT ;  /* 0x7ffffffc09057812 */ /* 0x002fcc00078ec0ff */
[----:B------:R1:W1:Y:S01]  /*3490*/  MUFU.TANH R9, R7 ;  /* 0x0000000700097308 */ /* 0x0002620000002400 */
[----:B------:R-:W-:Y:S01]  /*34a0*/  IMAD.IADD R5, R3, 0x1, -R5 ;  /* 0x0000000103057824 */ /* 0x000fe200078e0a05 */
[----:B------:R-:W-:Y:S01]  /*34b0*/  MOV R3, UR10 ;  /* 0x0000000a00037c02 */ /* 0x000fe20008000f00 */
[----:B------:R-:W-:Y:S02]  /*34c0*/  ULDC UR10, c[0x0][0x324] ;  /* 0x0000c900000a7ab9 */ /* 0x000fe40000000800 */
[----:B------:R-:W-:Y:S01]  /*34d0*/  ULOP3.LUT UR10, URZ, UR10, URZ, 0x33, !UPT ;  /* 0x0000000a3f0a7292 */ /* 0x000fe2000f8e333f */
[----:B------:R-:W-:Y:S01]  /*34e0*/  SHF.L.U32 R8, R5, 0x1, RZ ;  /* 0x0000000105087819 */ /* 0x000fe200000006ff */
[----:B------:R-:W-:-:S03]  /*34f0*/  IMAD.U32 R5, RZ, RZ, UR32 ;  /* 0x00000020ff057e24 */ /* 0x000fc6000f8e00ff */
[----:B------:R-:W-:Y:S01]  /*3500*/  IADD3 R3, R3, -UR12, -R8 ;  /* 0x8000000c03037c10 */ /* 0x000fe2000fffe808 */
[----:B------:R1:W-:Y:S01]  /*3510*/  STL [R1+0x20], R8 ;  /* 0x0000200801007387 */ /* 0x0003e20000100800 */
[----:B------:R-:W-:Y:S02]  /*3520*/  IADD3 R22, -R8, UR7, R5 ;  /* 0x0000000708167c10 */ /* 0x000fe4000fffe105 */
[C---:B------:R-:W-:Y:S02]  /*3530*/  IADD3 R20, R3.reuse, c[0x0][0x328], RZ ;  /* 0x0000ca0003147a10 */ /* 0x040fe40007ffe0ff */
[----:B------:R-:W-:Y:S02]  /*3540*/  IADD3 R23, R3, UR10, RZ ;  /* 0x0000000a03177c10 */ /* 0x000fe4000fffe0ff */
[----:B---3--:R-:W-:Y:S02]  /*3550*/  IADD3 R5, R20, R6, RZ ;  /* 0x0000000614057210 */ /* 0x008fe40007ffe0ff */
[----:B------:R-:W-:-:S02]  /*3560*/  IADD3 R24, -R8, UR32, RZ ;  /* 0x0000002008187c10 */ /* 0x000fc4000fffe1ff */
[----:B------:R-:W-:Y:S02]  /*3570*/  IADD3 R3, R23, R6, RZ ;  /* 0x0000000617037210 */ /* 0x000fe40007ffe0ff */
[----:B------:R-:W-:Y:S01]  /*3580*/  IMNMX R5, R5, R22, PT ;  /* 0x0000001605057217 */ /* 0x000fe20003800200 */
[----:B------:R-:W-:Y:S05]  /*3590*/  @P0 BRA `(.L_x_242) ;  /* 0x0000015000000947 */ /* 0x000fea0003800000 */
[----:B-12-4-:R-:W-:Y:S01]  /*35a0*/  IMAD.U32 R7, RZ, RZ, UR12 ;  /* 0x0000000cff077e24 */ /* 0x016fe2000f8e00ff */
[----:B------:R-:W-:Y:S04]  /*35b0*/  BSSY B0, `(.L_x_243) ;  /* 0x000000f000007945 */ /* 0x000fe80003800000 */
[----:B------:R-:W-:-:S04]  /*35c0*/  IADD3 R6, -R7, UR7, R6 ;  /* 0x0000000707067c10 */ /* 0x000fc8000fffe106 */
        /* <DEDUP_REMOVED lines=9> */
.L_x_244:
[----:B------:R-:W-:-:S04]  /*3660*/  MOV R7, c[0x0][0x32c] ;  /* 0x0000cb0000077a02 */ /* 0x000fc80000000f00 */
[----:B------:R-:W-:-:S13]  /*3670*/  ISETP.NE.AND P0, PT, R7, 0x1, PT ;  /* 0x000000010700780c */ /* 0x000fda0003f05270 */
[----:B------:R-:W-:-:S05]  /*3680*/  @P0 IMAD.HI.U32 R7, R6, c[0x0][0x330], RZ ;  /* 0x0000cc0006070a27 */ /* 0x000fca00078e00ff */
[----:B------:R-:W-:Y:S02]  /*3690*/  @P0 SHF.R.U32.HI R6, RZ, c[0x0][0x334], R7 ;  /* 0x0000cd00ff060a19 */ /* 0x000fe40000011607 */
.L_x_245:
[----:B------:R-:W-:Y:S05]  /*36a0*/  BSYNC B0 ;  /* 0x0000000000007941 */ /* 0x000fea0003800000 */
.L_x_243:
[----:B------:R-:W-:-:S05]  /*36b0*/  IMAD R6, R6, c[0x0][0x32c], R24 ;  /* 0x0000cb0006067a24 */ /* 0x000fca00078e0218 */
[----:B------:R-:W-:Y:S02]  /*36c0*/  IADD3 R7, R6, c[0x0][0x32c], RZ ;  /* 0x0000cb0006077a10 */ /* 0x000fe40007ffe0ff */
[----:B------:R-:W-:Y:S02]  /*36d0*/  IMNMX R3, R3, R6, !PT ;  /* 0x0000000603037217 */ /* 0x000fe40007800200 */
[----:B------:R-:W-:Y:S02]  /*36e0*/  IMNMX R5, R5, R7, PT ;  /* 0x0000000705057217 */ /* 0x000fe40003800200 */
.L_x_242:
[----:B--2-4-:R-:W-:Y:S01]  /*36f0*/  FMUL.FTZ R6, R59, c[0x0][0x320] ;  /* 0x0000c8003b067a20 */ /* 0x014fe20000410000 */
[----:B------:R-:W-:Y:S01]  /*3700*/  UISETP.GE.AND UP2, UPT, UR32, 0x11, UPT ;  /* 0x000000112000788c */ /* 0x000fe2000bf46270 */
[----:B-1----:R-:W-:Y:S01]  /*3710*/  FMUL.FTZ R8, R50, c[0x0][0x320] ;  /* 0x0000c80032087a20 */ /* 0x002fe20000410000 */
[----:B------:R-:W-:Y:S01]  /*3720*/  UISETP.GE.AND UP6, UPT, UR32, 0x1, UPT ;  /* 0x000000012000788c */ /* 0x000fe2000bfc6270 */
[----:B------:R1:W2:Y:S01]  /*3730*/  MUFU.TANH R72, R6 ;  /* 0x0000000600487308 */ /* 0x0002a20000002400 */
[----:B------:R-:W-:Y:S01]  /*3740*/  UP2UR UR27, UPR, URZ, 0x4 ;  /* 0x000000043f1b7883 */ /* 0x000fe20008000000 */
[----:B------:R-:W-:Y:S01]  /*3750*/  FMUL.FTZ R7, R51, c[0x0][0x320] ;  /* 0x0000c80033077a20 */ /* 0x000fe20000410000 */
[----:B------:R-:W-:Y:S01]  /*3760*/  PLOP3.LUT P2, PT, PT, PT, UP2, 0x40, 0x0 ;  /* 0x000000000000781c */ /* 0x000fe20003f4e828 */
[----:B------:R-:W-:Y:S01]  /*3770*/  UISETP.GE.AND UP2, UPT, UR32, 0x12, UPT ;  /* 0x000000122000788c */ /* 0x000fe2000bf46270 */
[----:B------:R-:W-:Y:S01]  /*3780*/  PLOP3.LUT P0, PT, PT, PT, UP6, 0x40, 0x0 ;  /* 0x000000000000781c */ /* 0x000fe20003f0e868 */
[----:B------:R-:W-:Y:S01]  /*3790*/  UISETP.GE.AND UP5, UPT, UR32, 0x2, UPT ;  /* 0x000000022000788c */ /* 0x000fe2000bfa6270 */
[C---:B------:R-:W-:Y:S01]  /*37a0*/  ISETP.GT.AND P2, PT, R3.reuse, 0x10, P2 ;  /* 0x000000100300780c */ /* 0x040fe20001744270 */
[----:B------:R-:W-:Y:S01]  /*37b0*/  UP2UR UR26, UPR, URZ, 0x4 ;  /* 0x000000043f1a7883 */ /* 0x000fe20008000000 */
[----:B------:R-:W-:Y:S01]  /*37c0*/  ISETP.GT.AND P0, PT, R3, RZ, P0 ;  /* 0x000000ff0300720c */ /* 0x000fe20000704270 */
[----:B------:R-:W-:Y:S01]  /*37d0*/  UISETP.GE.AND UP4, UPT, UR32, 0x9, UPT ;  /* 0x000000092000788c */ /* 0x000fe2000bf86270 */
[----:B------:R-:W-:Y:S01]  /*37e0*/  PLOP3.LUT P1, PT, PT, PT, UP2, 0x40, 0x0 ;  /* 0x000000000000781c */ /* 0x000fe20003f2e828 */
[----:B------:R-:W-:Y:S01]  /*37f0*/  UISETP.GE.AND UP2, UPT, UR32, 0x19, UPT ;  /* 0x000000192000788c */ /* 0x000fe2000bf46270 */
[----:B------:R-:W-:Y:S01]  /*3800*/  PLOP3.LUT P6, PT, PT, PT, UP5, 0x40, 0x0 ;  /* 0x000000000000781c */ /* 0x000fe20003fce858 */
[----:B------:R-:W-:Y:S01]  /*3810*/  UISETP.GE.AND UP3, UPT, UR32, 0xa, UPT ;  /* 0x0000000a2000788c */ /* 0x000fe2000bf66270 */
[----:B------:R-:W-:Y:S01]  /*3820*/  ISETP.LT.OR P0, PT, R5, 0x1, P0 ;  /* 0x000000010500780c */ /* 0x000fe20000701670 */
[----:B-1----:R-:W-:Y:S01]  /*3830*/  FMUL.FTZ R6, R78, c[0x0][0x320] ;  /* 0x0000c8004e067a20 */ /* 0x002fe20000410000 */
[----:B------:R-:W-:Y:S01]  /*3840*/  ISETP.GT.AND P6, PT, R3, 0x1, P6 ;  /* 0x000000010300780c */ /* 0x000fe200037c4270 */
[----:B------:R-:W-:Y:S01]  /*3850*/  UP2UR UR25, UPR, URZ, 0x4 ;  /* 0x000000043f197883 */ /* 0x000fe20008000000 */
[----:B------:R-:W-:Y:S01]  /*3860*/  PLOP3.LUT P5, PT, PT, PT, UP4, 0x40, 0x0 ;  /* 0x000000000000781c */ /* 0x000fe20003fae848 */
[----:B------:R1:W3:Y:S01]  /*3870*/  MUFU.TANH R41, R6 ;  /* 0x0000000600297308 */ /* 0x0002e20000002400 */
[----:B------:R-:W-:Y:S01]  /*3880*/  ISETP.LT.OR P6, PT, R5, 0x2, P6 ;  /* 0x000000020500780c */ /* 0x000fe200037c1670 */
[----:B------:R-:W-:Y:S01]  /*3890*/  UP2UR UR31, UPR, URZ, 0x40 ;  /* 0x000000403f1f7883 */ /* 0x000fe20008000000 */
[----:B------:R-:W-:Y:S01]  /*38a0*/  ISETP.GT.AND P5, PT, R3, 0x8, P5 ;  /* 0x000000080300780c */ /* 0x000fe20002fa4270 */
[----:B------:R-:W-:Y:S01]  /*38b0*/  UP2UR UR30, UPR, URZ, 0x20 ;  /* 0x000000203f1e7883 */ /* 0x000fe20008000000 */
[----:B------:R-:W-:Y:S01]  /*38c0*/  PLOP3.LUT P4, PT, PT, PT, UP3, 0x40, 0x0 ;  /* 0x000000000000781c */ /* 0x000fe20003f8e838 */
[----:B------:R-:W-:Y:S01]  /*38d0*/  UP2UR UR29, UPR, URZ, 0x10 ;  /* 0x000000103f1d7883 */ /* 0x000fe20008000000 */
[----:B------:R-:W-:Y:S01]  /*38e0*/  ISETP.LT.OR P5, PT, R5, 0x9, P5 ;  /* 0x000000090500780c */ /* 0x000fe20002fa1670 */
[----:B------:R-:W-:Y:S01]  /*38f0*/  UP2UR UR28, UPR, URZ, 0x8 ;  /* 0x000000083f1c7883 */ /* 0x000fe20008000000 */
[----:B------:R-:W-:Y:S01]  /*3900*/  ISETP.GT.AND P4, PT, R3, 0x9, P4 ;  /* 0x000000090300780c */ /* 0x000fe20002784270 */
[----:B------:R-:W-:Y:S01]  /*3910*/  UISETP.GE.AND UP6, UPT, UR32, 0x4a, UPT ;  /* 0x0000004a2000788c */ /* 0x000fe2000bfc6270 */
[----:B------:R-:W-:Y:S01]  /*3920*/  FSEL R73, R88, -INF , !P5 ;  /* 0xff80000058497808 */ /* 0x000fe20006800000 */
[----:B------:R-:W-:Y:S01]  /*3930*/  UISETP.GE.AND UP5, UPT, UR32, 0x51, UPT ;  /* 0x000000512000788c */ /* 0x000fe2000bfa6270 */
[C---:B------:R-:W-:Y:S01]  /*3940*/  ISETP.LT.OR P4, PT, R5.reuse, 0xa, P4 ;  /* 0x0000000a0500780c */ /* 0x040fe20002781670 */
[----:B------:R-:W-:Y:S01]  /*3950*/  UISETP.GE.AND UP4, UPT, UR32, 0x52, UPT ;  /* 0x000000522000788c */ /* 0x000fe2000bf86270 */
[----:B------:R-:W-:Y:S01]  /*3960*/  ISETP.LT.OR P2, PT, R5, 0x11, P2 ;  /* 0x000000110500780c */ /* 0x000fe20001741670 */
[----:B-1----:R-:W-:Y:S01]  /*3970*/  FMUL.FTZ R6, R79, c[0x0][0x320] ;  /* 0x0000c8004f067a20 */ /* 0x002fe20000410000 */
[----:B------:R-:W-:Y:S01]  /*3980*/  ISETP.GT.AND P1, PT, R3, 0x11, P1 ;  /* 0x000000110300780c */ /* 0x000fe20000f24270 */
[----:B------:R-:W-:Y:S01]  /*3990*/  UISETP.GE.AND UP3, UPT, UR32, 0x59, UPT ;  /* 0x000000592000788c */ /* 0x000fe2000bf66270 */
[----:B------:R-:W1:Y:S02]  /*39a0*/  MUFU.TANH R25, R8 ;  /* 0x0000000800197308 */ /* 0x000e640000002400 */
[----:B------:R-:W-:-:S04]  /*39b0*/  ISETP.LT.OR P1, PT, R5, 0x12, P1 ;  /* 0x000000120500780c */ /* 0x000fc80000f21670 */
[----:B------:R-:W-:Y:S02]  /*39c0*/  FSEL R78, R85, -INF , !P1 ;  /* 0xff800000554e7808 */ /* 0x000fe40004800000 */
[----:B------:R4:W1:Y:S02]  /*39d0*/  MUFU.TANH R46, R6 ;  /* 0x00000006002e7308 */ /* 0x0008640000002400 */
[----:B----4-:R-:W-:Y:S01]  /*39e0*/  FMUL.FTZ R6, R70, c[0x0][0x320] ;  /* 0x0000c80046067a20 */ /* 0x010fe20000410000 */
[----:B------:R-:W-:-:S05]  /*39f0*/  FSEL R70, R92, -INF , !P6 ;  /* 0xff8000005c467808 */ /* 0x000fca0007000000 */
[----:B------:R4:W1:Y:S02]  /*3a00*/  MUFU.TANH R44, R6 ;  /* 0x00000006002c7308 */ /* 0x0008640000002400 */
[----:B----4-:R-:W-:-:S06]  /*3a10*/  FMUL.FTZ R6, R71, c[0x0][0x320] ;  /* 0x0000c80047067a20 */ /* 0x010fcc0000410000 */
[----:B------:R4:W1:Y:S02]  /*3a20*/  MUFU.TANH R43, R6 ;  /* 0x00000006002b7308 */ /* 0x0008640000002400 */
[----:B----4-:R-:W-:-:S06]  /*3a30*/  FMUL.FTZ R6, R98, c[0x0][0x320] ;  /* 0x0000c80062067a20 */ /* 0x010fcc0000410000 */
[----:B------:R4:W1:Y:S02]  /*3a40*/  MUFU.TANH R39, R6 ;  /* 0x0000000600277308 */ /* 0x0008640000002400 */
[----:B----4-:R-:W-:-:S06]  /*3a50*/  FMUL.FTZ R6, R90, c[0x0][0x320] ;  /* 0x0000c8005a067a20 */ /* 0x010fcc0000410000 */
[----:B------:R4:W1:Y:S02]  /*3a60*/  MUFU.TANH R37, R6 ;  /* 0x0000000600257308 */ /* 0x0008640000002400 */
[----:B----4-:R-:W-:Y:S01]  /*3a70*/  FMUL.FTZ R6, R66, c[0x0][0x320] ;  /* 0x0000c80042067a20 */ /* 0x010fe20000410000 */
[----:B------:R-:W-:Y:S02]  /*3a80*/  FSEL R66, R93, -INF , !P0 ;  /* 0xff8000005d427808 */ /* 0x000fe40004000000 */
[----:B------:R-:W-:-:S03]  /*3a90*/  PLOP3.LUT P0, PT, PT, PT, UP2, 0x40, 0x0 ;  /* 0x000000000000781c */ /* 0x000fc60003f0e828 */
[----:B------:R4:W1:Y:S01]  /*3aa0*/  MUFU.TANH R35, R6 ;  /* 0x0000000600237308 */ /* 0x0008620000002400 */
[----:B------:R-:W-:Y:S01]  /*3ab0*/  UISETP.GE.AND UP2, UPT, UR32, 0x1a, UPT ;  /* 0x0000001a2000788c */ /* 0x000fe2000bf46270 */
[----:B------:R-:W-:-:S03]  /*3ac0*/  ISETP.GT.AND P0, PT, R3, 0x18, P0 ;  /* 0x000000180300780c */ /* 0x000fc60000704270 */
[----:B------:R-:W-:Y:S02]  /*3ad0*/  UP2UR UR24, UPR, URZ, 0x4 ;  /* 0x000000043f187883 */ /* 0x000fe40008000000 */
[----:B------:R-:W-:Y:S01]  /*3ae0*/  PLOP3.LUT P6, PT, PT, PT, UP2, 0x40, 0x0 ;  /* 0x000000000000781c */ /* 0x000fe20003fce828 */
[----:B------:R-:W-:Y:S01]  /*3af0*/  UISETP.GE.AND UP2, UPT, UR32, 0x21, UPT ;  /* 0x000000212000788c */ /* 0x000fe2000bf46270 */
[----:B------:R-:W-:Y:S02]  /*3b00*/  ISETP.LT.OR P0, PT, R5, 0x19, P0 ;  /* 0x000000190500780c */ /* 0x000fe40000701670 */
[----:B------:R-:W-:Y:S01]  /*3b10*/  ISETP.GT.AND P6, PT, R3, 0x19, P6 ;  /* 0x000000190300780c */ /* 0x000fe200037c4270 */
[----:B------:R-:W-:Y:S01]  /*3b20*/  UP2UR UR23, UPR, URZ, 0x4 ;  /* 0x000000043f177883 */ /* 0x000fe20008000000 */
[----:B------:R-:W-:Y:S02]  /*3b30*/  FSEL R79, R84, -INF , !P0 ;  /* 0xff800000544f7808 */ /* 0x000fe40004000000 */
[----:B------:R-:W-:Y:S01]  /*3b40*/  PLOP3.LUT P5, PT, PT, PT, UP2, 0x40, 0x0 ;  /* 0x000000000000781c */ /* 0x000fe20003fae828 */
[----:B----4-:R-:W-:Y:S01]  /*3b50*/  FMUL.FTZ R6, R67, c[0x0][0x320] ;  /* 0x0000c80043067a20 */ /* 0x010fe20000410000 */
[----:B------:R-:W-:Y:S01]  /*3b60*/  UISETP.GE.AND UP2, UPT, UR32, 0x22, UPT ;  /* 0x000000222000788c */ /* 0x000fe2000bf46270 */
[----:B------:R-:W-:-:S02]  /*3b70*/  ISETP.LT.OR P6, PT, R5, 0x1a, P6 ;  /* 0x0000001a0500780c */ /* 0x000fc400037c1670 */
[----:B------:R4:W1:Y:S01]  /*3b80*/  MUFU.TANH R36, R6 ;  /* 0x0000000600247308 */ /* 0x0008620000002400 */
[----:B------:R-:W-:Y:S01]  /*3b90*/  UP2UR UR22, UPR, URZ, 0x4 ;  /* 0x000000043f167883 */ /* 0x000fe20008000000 */
[----:B------:R-:W-:Y:S02]  /*3ba0*/  ISETP.GT.AND P5, PT, R3, 0x20, P5 ;  /* 0x000000200300780c */ /* 0x000fe40002fa4270 */
[----:B------:R-:W-:Y:S02]  /*3bb0*/  FSEL R77, R77, -INF , !P6 ;  /* 0xff8000004d4d7808 */ /* 0x000fe40007000000 */
[----:B------:R-:W-:-:S04]  /*3bc0*/  ISETP.LT.OR P5, PT, R5, 0x21, P5 ;  /* 0x000000210500780c */ /* 0x000fc80002fa1670 */
[----:B------:R-:W-:Y:S01]  /*3bd0*/  FSEL R76, R76, -INF , !P5 ;  /* 0xff8000004c4c7808 */ /* 0x000fe20006800000 */
[----:B----4-:R-:W-:-:S04]  /*3be0*/  FMUL.FTZ R6, R91, c[0x0][0x320] ;  /* 0x0000c8005b067a20 */ /* 0x010fc80000410000 */
[----:B------:R4:W1:Y:S02]  /*3bf0*/  MUFU.TANH R34, R6 ;  /* 0x0000000600227308 */ /* 0x0008640000002400 */
[----:B----4-:R-:W-:-:S06]  /*3c00*/  FMUL.FTZ R6, R82, c[0x0][0x320] ;  /* 0x0000c80052067a20 */ /* 0x010fcc0000410000 */
        /* <DEDUP_REMOVED lines=21> */
[----:B------:R-:W-:Y:S01]  /*3d60*/  PLOP3.LUT P4, PT, PT, PT, UP2, 0x40, 0x0 ;  /* 0x000000000000781c */ /* 0x000fe20003f8e828 */
[----:B------:R-:W-:Y:S02]  /*3d70*/  UISETP.GE.AND UP2, UPT, UR32, 0x29, UPT ;  /* 0x000000292000788c */ /* 0x000fe4000bf46270 */
[----:B------:R4:W1:Y:S01]  /*3d80*/  MUFU.TANH R28, R6 ;  /* 0x00000006001c7308 */ /* 0x0008620000002400 */
[----:B------:R-:W-:Y:S01]  /*3d90*/  ISETP.GT.AND P4, PT, R3, 0x21, P4 ;  /* 0x000000210300780c */ /* 0x000fe20002784270 */
[----:B------:R-:W-:-:S03]  /*3da0*/  UP2UR UR21, UPR, URZ, 0x4 ;  /* 0x000000043f157883 */ /* 0x000fc60008000000 */
[----:B------:R-:W-:-:S04]  /*3db0*/  ISETP.LT.OR P4, PT, R5, 0x22, P4 ;  /* 0x000000220500780c */ /* 0x000fc80002781670 */
[----:B------:R-:W-:Y:S01]  /*3dc0*/  FSEL R80, R69, -INF , !P4 ;  /* 0xff80000045507808 */ /* 0x000fe20006000000 */
[----:B----4-:R-:W-:Y:S01]  /*3dd0*/  FMUL.FTZ R6, R75, c[0x0][0x320] ;  /* 0x0000c8004b067a20 */ /* 0x010fe20000410000 */
[----:B------:R-:W-:Y:S02]  /*3de0*/  FSEL R75, R86, -INF , !P2 ;  /* 0xff800000564b7808 */ /* 0x000fe40005000000 */
[----:B------:R-:W-:Y:S01]  /*3df0*/  PLOP3.LUT P2, PT, PT, PT, UP2, 0x40, 0x0 ;  /* 0x000000000000781c */ /* 0x000fe20003f4e828 */
[----:B------:R-:W-:Y:S01]  /*3e00*/  UISETP.GE.AND UP2, UPT, UR32, 0x2a, UPT ;  /* 0x0000002a2000788c */ /* 0x000fe2000bf46270 */
[----:B------:R4:W1:Y:S02]  /*3e10*/  MUFU.TANH R26, R6 ;  /* 0x00000006001a7308 */ /* 0x0008640000002400 */
[----:B------:R-:W-:Y:S01]  /*3e20*/  ISETP.GT.AND P2, PT, R3, 0x28, P2 ;  /* 0x000000280300780c */ /* 0x000fe20001744270 */
[----:B------:R-:W-:Y:S02]  /*3e30*/  UP2UR UR20, UPR, URZ, 0x4 ;  /* 0x000000043f147883 */ /* 0x000fe40008000000 */
[----:B------:R-:W-:Y:S01]  /*3e40*/  PLOP3.LUT P1, PT, PT, PT, UP2, 0x40, 0x0 ;  /* 0x000000000000781c */ /* 0x000fe20003f2e828 */
[----:B------:R-:W-:Y:S01]  /*3e50*/  UISETP.GE.AND UP2, UPT, UR32, 0x31, UPT ;  /* 0x000000312000788c */ /* 0x000fe2000bf46270 */
[----:B------:R-:W-:-:S02]  /*3e60*/  ISETP.LT.OR P2, PT, R5, 0x29, P2 ;  /* 0x000000290500780c */ /* 0x000fc40001741670 */
[----:B------:R-:W-:Y:S01]  /*3e70*/  ISETP.GT.AND P1, PT, R3, 0x29, P1 ;  /* 0x000000290300780c */ /* 0x000fe20000f24270 */
[----:B------:R-:W-:Y:S01]  /*3e80*/  UP2UR UR19, UPR, URZ, 0x4 ;  /* 0x000000043f137883 */ /* 0x000fe20008000000 */
[----:B------:R-:W-:Y:S02]  /*3e90*/  FSEL R81, R68, -INF , !P2 ;  /* 0xff80000044517808 */ /* 0x000fe40005000000 */
[----:B------:R-:W-:Y:S01]  /*3ea0*/  PLOP3.LUT P0, PT, PT, PT, UP2, 0x40, 0x0 ;  /* 0x000000000000781c */ /* 0x000fe20003f0e828 */
[----:B------:R-:W-:Y:S01]  /*3eb0*/  UISETP.GE.AND UP2, UPT, UR32, 0x32, UPT ;  /* 0x000000322000788c */ /* 0x000fe2000bf46270 */
[----:B------:R-:W-:Y:S01]  /*3ec0*/  ISETP.LT.OR P1, PT, R5, 0x2a, P1 ;  /* 0x0000002a0500780c */ /* 0x000fe20000f21670 */
[----:B----4-:R-:W4:Y:S01]  /*3ed0*/  SHFL.IDX PT, R6, R18, 0x1, 0x1c1f ;  /* 0x003c1f0012067f89 */ /* 0x010f2200000e0000 */
[----:B------:R-:W-:Y:S01]  /*3ee0*/  ISETP.GT.AND P0, PT, R3, 0x30, P0 ;  /* 0x000000300300780c */ /* 0x000fe20000704270 */
[----:B------:R-:W-:Y:S01]  /*3ef0*/  UP2UR UR18, UPR, URZ, 0x4 ;  /* 0x000000043f127883 */ /* 0x000fe20008000000 */
[----:B------:R-:W-:-:S02]  /*3f00*/  FSEL R82, R64, -INF , !P1 ;  /* 0xff80000040527808 */ /* 0x000fc40004800000 */
[----:B------:R-:W-:Y:S01]  /*3f10*/  PLOP3.LUT P6, PT, PT, PT, UP2, 0x40, 0x0 ;  /* 0x000000000000781c */ /* 0x000fe20003fce828 */
[----:B------:R-:W-:Y:S01]  /*3f20*/  UISETP.GE.AND UP2, UPT, UR32, 0x39, UPT ;  /* 0x000000392000788c */ /* 0x000fe2000bf46270 */
[----:B------:R-:W-:Y:S02]  /*3f30*/  ISETP.LT.OR P0, PT, R5, 0x31, P0 ;  /* 0x000000310500780c */ /* 0x000fe40000701670 */
[----:B------:R-:W-:Y:S01]  /*3f40*/  ISETP.GT.AND P6, PT, R3, 0x31, P6 ;  /* 0x000000310300780c */ /* 0x000fe200037c4270 */
[----:B------:R-:W-:Y:S01]  /*3f50*/  UP2UR UR17, UPR, URZ, 0x4 ;  /* 0x000000043f117883 */ /* 0x000fe20008000000 */
[----:B------:R-:W-:Y:S02]  /*3f60*/  FSEL R83, R9, -INF , !P0 ;  /* 0xff80000009537808 */ /* 0x000fe40004000000 */
        /* <DEDUP_REMOVED lines=8> */
[----:B------:R-:W-:Y:S02]  /*3ff0*/  ISETP.LT.OR P5, PT, R5, 0x39, P5 ;  /* 0x000000390500780c */ /* 0x000fe40002fa1670 */
        /* <DEDUP_REMOVED lines=18> */
[----:B------:R1:W1:Y:S01]  /*4120*/  MUFU.TANH R17, R7 ;  /* 0x0000000700117308 */ /* 0x0002620000002400 */
[----:B------:R-:W-:Y:S02]  /*4130*/  ISETP.GT.AND P0, PT, R3, 0x48, P0 ;  /* 0x000000480300780c */ /* 0x000fe40000704270 */
[----:B------:R-:W-:-:S02]  /*4140*/  FSEL R231, R16, -INF , !P1 ;  /* 0xff80000010e77808 */ /* 0x000fc40004800000 */
[----:B------:R-:W-:Y:S02]  /*4150*/  ISETP.LT.OR P0, PT, R5, 0x49, P0 ;  /* 0x000000490500780c */ /* 0x000fe40000701670 */
[----:B------:R-:W-:Y:S02]  /*4160*/  PLOP3.LUT P6, PT, PT, PT, UP6, 0x40, 0x0 ;  /* 0x000000000000781c */ /* 0x000fe40003fce868 */
[----:B------:R-:W-:Y:S02]  /*4170*/  FSEL R230, R15, -INF , !P0 ;  /* 0xff8000000fe67808 */ /* 0x000fe40004000000 */
[----:B------:R-:W-:Y:S02]  /*4180*/  PLOP3.LUT P0, PT, PT, PT, UP0, 0x40, 0x0 ;  /* 0x000000000000781c */ /* 0x000fe40003f0e808 */
[----:B------:R-:W-:Y:S02]  /*4190*/  PLOP3.LUT P5, PT, PT, PT, UP5, 0x40, 0x0 ;  /* 0x000000000000781c */ /* 0x000fe40003fae858 */
[----:B------:R-:W-:-:S02]  /*41a0*/  PLOP3.LUT P4, PT, PT, PT, UP4, 0x40, 0x0 ;  /* 0x000000000000781c */ /* 0x000fc40003f8e848 */
[----:B------:R-:W-:Y:S02]  /*41b0*/  PLOP3.LUT P2, PT, PT, PT, UP3, 0x40, 0x0 ;  /* 0x000000000000781c */ /* 0x000fe40003f4e838 */
[----:B------:R-:W-:Y:S02]  /*41c0*/  PLOP3.LUT P1, PT, PT, PT, UP2, 0x40, 0x0 ;  /* 0x000000000000781c */ /* 0x000fe40003f2e828 */
[C---:B------:R-:W-:Y:S02]  /*41d0*/  ISETP.GT.AND P6, PT, R3.reuse, 0x49, P6 ;  /* 0x000000490300780c */ /* 0x040fe400037c4270 */
[C---:B------:R-:W-:Y:S02]  /*41e0*/  ISETP.GT.AND P5, PT, R3.reuse, 0x50, P5 ;  /* 0x000000500300780c */ /* 0x040fe40002fa4270 */
[C---:B------:R-:W-:Y:S02]  /*41f0*/  ISETP.GT.AND P4, PT, R3.reuse, 0x51, P4 ;  /* 0x000000510300780c */ /* 0x040fe40002784270 */
[----:B------:R-:W-:-:S02]  /*4200*/  ISETP.GT.AND P2, PT, R3, 0x58, P2 ;  /* 0x000000580300780c */ /* 0x000fc40001744270 */
[----:B------:R-:W-:Y:S01]  /*4210*/  ISETP.GT.AND P1, PT, R3, 0x59, P1 ;  /* 0x000000590300780c */ /* 0x000fe20000f24270 */
[--C-:B----4-:R-:W-:Y:S01]  /*4220*/  IMAD.IADD R3, R23, 0x1, R6.reuse ;  /* 0x0000000117037824 */ /* 0x110fe200078e0206 */
[C---:B------:R-:W-:Y:S02]  /*4230*/  ISETP.LT.OR P6, PT, R5.reuse, 0x4a, P6 ;  /* 0x0000004a0500780c */ /* 0x040fe400037c1670 */
[C---:B------:R-:W-:Y:S02]  /*4240*/  ISETP.LT.OR P5, PT, R5.reuse, 0x51, P5 ;  /* 0x000000510500780c */ /* 0x040fe40002fa1670 */
[C---:B------:R-:W-:Y:S02]  /*4250*/  ISETP.LT.OR P4, PT, R5.reuse, 0x52, P4 ;  /* 0x000000520500780c */ /* 0x040fe40002781670 */
[C---:B------:R-:W-:Y:S02]  /*4260*/  ISETP.LT.OR P2, PT, R5.reuse, 0x59, P2 ;  /* 0x000000590500780c */ /* 0x040fe40001741670 */
[----:B------:R-:W-:Y:S01]  /*4270*/  ISETP.LT.OR P1, PT, R5, 0x5a, P1 ;  /* 0x0000005a0500780c */ /* 0x000fe20000f21670 */
[----:B------:R-:W-:Y:S01]  /*4280*/  IMAD.IADD R5, R20, 0x1, R6 ;  /* 0x0000000114057824 */ /* 0x000fe200078e0206 */
[----:B------:R-:W-:-:S02]  /*4290*/  FSEL R232, R14, -INF , !P6 ;  /* 0xff8000000ee87808 */ /* 0x000fc40007000000 */
[----:B------:R-:W-:Y:S02]  /*42a0*/  FSEL R233, R13, -INF , !P5 ;  /* 0xff8000000de97808 */ /* 0x000fe40006800000 */
[----:B------:R-:W-:Y:S02]  /*42b0*/  IMNMX R5, R5, R22, PT ;  /* 0x0000001605057217 */ /* 0x000fe40003800200 */
[----:B------:R-:W-:Y:S02]  /*42c0*/  FSEL R234, R12, -INF , !P4 ;  /* 0xff8000000cea7808 */ /* 0x000fe40006000000 */
[----:B------:R-:W-:Y:S02]  /*42d0*/  FSEL R241, R11, -INF , !P2 ;  /* 0xff8000000bf17808 */ /* 0x000fe40005000000 */
[----:B------:R-:W-:Y:S01]  /*42e0*/  FSEL R244, R10, -INF , !P1 ;  /* 0xff8000000af47808 */ /* 0x000fe20004800000 */
[----:B------:R-:W-:Y:S05]  /*42f0*/  @P0 BRA `(.L_x_246) ;  /* 0x0000015000000947 */ /* 0x000fea0003800000 */
[----:B-123--:R-:W-:Y:S01]  /*4300*/  IMAD.U32 R7, RZ, RZ, UR12 ;  /* 0x0000000cff077e24 */ /* 0x00efe2000f8e00ff */
        /* <DEDUP_REMOVED lines=11> */
.L_x_248:
[----:B------:R-:W-:-:S04]  /*43c0*/  MOV R7, c[0x0][0x32c] ;  /* 0x0000cb0000077a02 */ /* 0x000fc80000000f00 */
[----:B------:R-:W-:-:S13]  /*43d0*/  ISETP.NE.AND P0, PT, R7, 0x1, PT ;  /* 0x000000010700780c */ /* 0x000fda0003f05270 */
[----:B------:R-:W-:-:S05]  /*43e0*/  @P0 IMAD.HI.U32 R7, R6, c[0x0][0x330], RZ ;  /* 0x0000cc0006070a27 */ /* 0x000fca00078e00ff */
[----:B------:R-:W-:Y:S02]  /*43f0*/  @P0 SHF.R.U32.HI R6, RZ, c[0x0][0x334], R7 ;  /* 0x0000cd00ff060a19 */ /* 0x000fe40000011607 */
.L_x_249:
[----:B------:R-:W-:Y:S05]  /*4400*/  BSYNC B0 ;  /* 0x0000000000007941 */ /* 0x000fea0003800000 */
.L_x_247:
[----:B------:R-:W-:-:S05]  /*4410*/  IMAD R6, R6, c[0x0][0x32c], R24 ;  /* 0x0000cb0006067a24 */ /* 0x000fca00078e0218 */
[----:B------:R-:W-:Y:S02]  /*4420*/  IADD3 R7, R6, c[0x0][0x32c], RZ ;  /* 0x0000cb0006077a10 */ /* 0x000fe40007ffe0ff */
[----:B------:R-:W-:Y:S02]  /*4430*/  IMNMX R3, R3, R6, !PT ;  /* 0x0000000603037217 */ /* 0x000fe40007800200 */
[----:B------:R-:W-:Y:S02]  /*4440*/  IMNMX R5, R5, R7, PT ;  /* 0x0000000705057217 */ /* 0x000fe40003800200 */
.L_x_246:
[----:B-123--:R-:W-:Y:S01]  /*4450*/  FMUL.FTZ R6, R109, c[0x0][0x320] ;  /* 0x0000c8006d067a20 */ /* 0x00efe20000410000 */
[----:B------:R-:W-:Y:S01]  /*4460*/  UP2UR UR38, UPR, URZ, 0x40 ;  /* 0x000000403f267883 */ /* 0x000fe20008000000 */
[----:B------:R-:W-:Y:S01]  /*4470*/  FMUL.FTZ R9, R112, c[0x0][0x320] ;  /* 0x0000c80070097a20 */ /* 0x000fe20000410000 */
[----:B------:R-:W-:Y:S01]  /*4480*/  UISETP.NE.AND UP6, UPT, UR31, URZ, UPT ;  /* 0x0000003f1f00728c */ /* 0x000fe2000bfc5270 */
[----:B------:R1:W2:Y:S01]  /*4490*/  MUFU.TANH R63, R6 ;  /* 0x00000006003f7308 */ /* 0x0002a20000002400 */
[----:B------:R-:W-:Y:S01]  /*44a0*/  UP2UR UR36, UPR, URZ, 0x10 ;  /* 0x000000103f247883 */ /* 0x000fe20008000000 */
[----:B------:R-:W-:Y:S01]  /*44b0*/  FMUL.FTZ R11, R105, c[0x0][0x320] ;  /* 0x0000c800690b7a20 */ /* 0x000fe20000410000 */
[----:B------:R-:W-:Y:S01]  /*44c0*/  UP2UR UR37, UPR, URZ, 0x20 ;  /* 0x000000203f257883 */ /* 0x000fe20008000000 */
[----:B------:R-:W-:Y:S01]  /*44d0*/  FMUL.FTZ R16, R161, c[0x0][0x320] ;  /* 0x0000c800a1107a20 */ /* 0x000fe20000410000 */
[----:B------:R-:W-:Y:S01]  /*44e0*/  UISETP.NE.AND UP4, UPT, UR29, URZ, UPT ;  /* 0x0000003f1d00728c */ /* 0x000fe2000bf85270 */
[----:B------:R-:W-:Y:S01]  /*44f0*/  PLOP3.LUT P0, PT, PT, PT, UP6, 0x40, 0x0 ;  /* 0x000000000000781c */ /* 0x000fe20003f0e868 */
[----:B------:R-:W-:Y:S01]  /*4500*/  UISETP.NE.AND UP5, UPT, UR30, URZ, UPT ;  /* 0x0000003f1e00728c */ /* 0x000fe2000bfa5270 */
[----:B------:R-:W3:Y:S01]  /*4510*/  MUFU.TANH R54, R11 ;  /* 0x0000000b00367308 */ /* 0x000ee20000002400 */
[----:B------:R-:W-:Y:S01]  /*4520*/  UP2UR UR32, UPR, URZ, 0x2 ;  /* 0x000000023f207883 */ /* 0x000fe20008000000 */
[----:B------:R-:W-:Y:S01]  /*4530*/  ISETP.GT.AND P0, PT, R3, RZ, P0 ;  /* 0x000000ff0300720c */ /* 0x000fe20000704270 */
[----:B------:R-:W-:Y:S01]  /*4540*/  UP2UR UR34, UPR, URZ, 0x4 ;  /* 0x000000043f227883 */ /* 0x000fe20008000000 */
[----:B------:R-:W-:Y:S01]  /*4550*/  PLOP3.LUT P5, PT, PT, PT, UP4, 0x40, 0x0 ;  /* 0x000000000000781c */ /* 0x000fe20003fae848 */
[----:B------:R-:W-:Y:S01]  /*4560*/  UP2UR UR33, UPR, URZ, 0x1 ;  /* 0x000000013f217883 */ /* 0x000fe20008000000 */
[----:B------:R-:W-:Y:S01]  /*4570*/  PLOP3.LUT P6, PT, PT, PT, UP5, 0x40, 0x0 ;  /* 0x000000000000781c */ /* 0x000fe20003fce858 */
[----:B------:R-:W-:Y:S01]  /*4580*/  UISETP.NE.AND UP1, UPT, UR27, URZ, UPT ;  /* 0x0000003f1b00728c */ /* 0x000fe2000bf25270 */
[----:B-1----:R-:W-:Y:S01]  /*4590*/  FMUL.FTZ R6, R108, c[0x0][0x320] ;  /* 0x0000c8006c067a20 */ /* 0x002fe20000410000 */
[----:B------:R-:W-:Y:S01]  /*45a0*/  UP2UR UR35, UPR, URZ, 0x8 ;  /* 0x000000083f237883 */ /* 0x000fe20008000000 */
[----:B------:R-:W-:Y:S01]  /*45b0*/  ISETP.LT.OR P0, PT, R5, 0x1, P0 ;  /* 0x000000010500780c */ /* 0x000fe20000701670 */
[----:B------:R-:W-:Y:S01]  /*45c0*/  UISETP.NE.AND UP2, UPT, UR28, URZ, UPT ;  /* 0x0000003f1c00728c */ /* 0x000fe2000bf45270 */
[----:B------:R1:W4:Y:S01]  /*45d0*/  MUFU.TANH R62, R6 ;  /* 0x00000006003e7308 */ /* 0x0003220000002400 */
[----:B------:R-:W-:Y:S01]  /*45e0*/  UISETP.NE.AND UP0, UPT, UR26, URZ, UPT ;  /* 0x0000003f1a00728c */ /* 0x000fe2000bf05270 */
[C---:B------:R-:W-:Y:S01]  /*45f0*/  ISETP.GT.AND P5, PT, R3.reuse, 0x8, P5 ;  /* 0x000000080300780c */ /* 0x040fe20002fa4270 */
[----:B------:R-:W-:Y:S01]  /*4600*/  UISETP.NE.AND UP3, UPT, UR25, URZ, UPT ;  /* 0x0000003f1900728c */ /* 0x000fe2000bf65270 */
[----:B------:R-:W-:Y:S01]  /*4610*/  ISETP.GT.AND P6, PT, R3, 0x1, P6 ;  /* 0x000000010300780c */ /* 0x000fe200037c4270 */
[----:B------:R-:W-:Y:S01]  /*4620*/  UISETP.NE.AND UP6, UPT, UR38, URZ, UPT ;  /* 0x0000003f2600728c */ /* 0x000fe2000bfc5270 */
[----:B------:R-:W-:Y:S01]  /*4630*/  PLOP3.LUT P2, PT, PT, PT, UP1, 0x40, 0x0 ;  /* 0x000000000000781c */ /* 0x000fe20003f4e818 */
[----:B------:R-:W-:Y:S01]  /*4640*/  UISETP.NE.AND UP1, UPT, UR23, URZ, UPT ;  /* 0x0000003f1700728c */ /* 0x000fe2000bf25270 */
[----:B------:R-:W-:Y:S01]  /*4650*/  PLOP3.LUT P4, PT, PT, PT, UP2, 0x40, 0x0 ;  /* 0x000000000000781c */ /* 0x000fe20003f8e828 */
[----:B------:R-:W-:Y:S01]  /*4660*/  UISETP.NE.AND UP2, UPT, UR24, URZ, UPT ;  /* 0x0000003f1800728c */ /* 0x000fe2000bf45270 */
[----:B------:R-:W-:Y:S01]  /*4670*/  PLOP3.LUT P1, PT, PT, PT, UP0, 0x40, 0x0 ;  /* 0x000000000000781c */ /* 0x000fe20003f2e808 */
[----:B------:R-:W-:Y:S01]  /*4680*/  UISETP.NE.AND UP0, UPT, UR21, URZ, UPT ;  /* 0x0000003f1500728c */ /* 0x000fe2000bf05270 */
[----:B------:R-:W-:Y:S01]  /*4690*/  FSEL R52, R39, -INF , !P0 ;  /* 0xff80000027347808 */ /* 0x000fe20004000000 */
[----:B------:R-:W-:Y:S01]  /*46a0*/  UISETP.NE.AND UP5, UPT, UR37, URZ, UPT ;  /* 0x0000003f2500728c */ /* 0x000fe2000bfa5270 */
[----:B------:R-:W-:Y:S01]  /*46b0*/  PLOP3.LUT P0, PT, PT, PT, UP3, 0x40, 0x0 ;  /* 0x000000000000781c */ /* 0x000fe20003f0e838 */
[----:B------:R-:W-:Y:S01]  /*46c0*/  UISETP.NE.AND UP3, UPT, UR22, URZ, UPT ;  /* 0x0000003f1600728c */ /* 0x000fe2000bf65270 */
[----:B-1----:R-:W-:Y:S01]  /*46d0*/  FMUL.FTZ R6, R148, c[0x0][0x320] ;  /* 0x0000c80094067a20 */ /* 0x002fe20000410000 */
[C---:B------:R-:W-:Y:S01]  /*46e0*/  ISETP.LT.OR P5, PT, R5.reuse, 0x9, P5 ;  /* 0x000000090500780c */ /* 0x040fe20002fa1670 */
[----:B------:R-:W-:Y:S01]  /*46f0*/  UISETP.NE.AND UP4, UPT, UR36, URZ, UPT ;  /* 0x0000003f2400728c */ /* 0x000fe2000bf85270 */
[----:B------:R-:W-:Y:S01]  /*4700*/  ISETP.LT.OR P6, PT, R5, 0x2, P6 ;  /* 0x000000020500780c */ /* 0x000fe200037c1670 */
[----:B------:R1:W1:Y:S01]  /*4710*/  MUFU.TANH R59, R6 ;  /* 0x00000006003b7308 */ /* 0x0002620000002400 */
[----:B------:R-:W-:Y:S01]  /*4720*/  ISETP.GT.AND P1, PT, R3, 0x11, P1 ;  /* 0x000000110300780c */ /* 0x000fe20000f24270 */
[----:B------:R-:W-:Y:S01]  /*4730*/  FMUL.FTZ R15, R152, c[0x0][0x320] ;  /* 0x0000c800980f7a20 */ /* 0x000fe20000410000 */
[----:B------:R-:W-:Y:S01]  /*4740*/  FSEL R57, R37, -INF , !P5 ;  /* 0xff80000025397808 */ /* 0x000fe20006800000 */
[----:B------:R-:W-:Y:S01]  /*4750*/  FMUL.FTZ R14, R153, c[0x0][0x320] ;  /* 0x0000c800990e7a20 */ /* 0x000fe20000410000 */
[C---:B------:R-:W-:Y:S01]  /*4760*/  ISETP.GT.AND P2, PT, R3.reuse, 0x10, P2 ;  /* 0x000000100300780c */ /* 0x040fe20001744270 */
[----:B------:R-:W-:Y:S01]  /*4770*/  FMUL.FTZ R10, R168, c[0x0][0x320] ;  /* 0x0000c800a80a7a20 */ /* 0x000fe20000410000 */
[----:B------:R-:W-:Y:S01]  /*4780*/  ISETP.GT.AND P0, PT, R3, 0x18, P0 ;  /* 0x000000180300780c */ /* 0x000fe20000704270 */
[----:B------:R-:W-:Y:S01]  /*4790*/  FMUL.FTZ R8, R113, c[0x0][0x320] ;  /* 0x0000c80071087a20 */ /* 0x000fe20000410000 */
[----:B------:R-:W-:Y:S01]  /*47a0*/  FSEL R51, R27, -INF , !P6 ;  /* 0xff8000001b337808 */ /* 0x000fe20007000000 */
[----:B------:R-:W-:Y:S01]  /*47b0*/  FMUL.FTZ R7, R164, c[0x0][0x320] ;  /* 0x0000c800a4077a20 */ /* 0x000fe20000410000 */
[----:B------:R-:W-:Y:S01]  /*47c0*/  ISETP.GT.AND P4, PT, R3, 0x9, P4 ;  /* 0x000000090300780c */ /* 0x000fe20002784270 */
[----:B------:R-:W-:Y:S01]  /*47d0*/  FMUL.FTZ R13, R169, c[0x0][0x320] ;  /* 0x0000c800a90d7a20 */ /* 0x000fe20000410000 */
[----:B------:R-:W-:Y:S01]  /*47e0*/  PLOP3.LUT P5, PT, PT, PT, UP1, 0x40, 0x0 ;  /* 0x000000000000781c */ /* 0x000fe20003fae818 */
[----:B------:R-:W-:Y:S01]  /*47f0*/  UISETP.NE.AND UP1, UPT, UR20, URZ, UPT ;  /* 0x0000003f1400728c */ /* 0x000fe2000bf25270 */
[----:B------:R-:W-:Y:S01]  /*4800*/  PLOP3.LUT P6, PT, PT, PT, UP2, 0x40, 0x0 ;  /* 0x000000000000781c */ /* 0x000fe20003fce828 */
[----:B-1----:R-:W-:Y:S01]  /*4810*/  FMUL.FTZ R6, R120, c[0x0][0x320] ;  /* 0x0000c80078067a20 */ /* 0x002fe20000410000 */
[----:B------:R-:W-:Y:S01]  /*4820*/  UISETP.NE.AND UP2, UPT, UR19, URZ, UPT ;  /* 0x0000003f1300728c */ /* 0x000fe2000bf45270 */
[C---:B------:R-:W-:Y:S01]  /*4830*/  ISETP.LT.OR P1, PT, R5.reuse, 0x12, P1 ;  /* 0x000000120500780c */ /* 0x040fe20000f21670 */
[----:B------:R-:W-:Y:S01]  /*4840*/  FMUL.FTZ R12, R156, c[0x0][0x320] ;  /* 0x0000c8009c0c7a20 */ /* 0x000fe20000410000 */
[----:B------:R1:W1:Y:S01]  /*4850*/  MUFU.TANH R58, R6 ;  /* 0x00000006003a7308 */ /* 0x0002620000002400 */
[C---:B------:R-:W-:Y:S01]  /*4860*/  ISETP.LT.OR P2, PT, R5.reuse, 0x11, P2 ;  /* 0x000000110500780c */ /* 0x040fe20001741670 */
[----:B------:R-:W-:Y:S01]  /*4870*/  FMUL.FTZ R11, R144, c[0x0][0x320] ;  /* 0x0000c800900b7a20 */ /* 0x000fe20000410000 */
[----:B------:R-:W-:-:S02]  /*4880*/  ISETP.LT.OR P0, PT, R5, 0x19, P0 ;  /* 0x000000190500780c */ /* 0x000fc40000701670 */
[----:B------:R-:W-:Y:S02]  /*4890*/  ISETP.LT.OR P4, PT, R5, 0xa, P4 ;  /* 0x0000000a0500780c */ /* 0x000fe40002781670 */
[----:B------:R-:W-:Y:S01]  /*48a0*/  ISETP.GT.AND P5, PT, R3, 0x20, P5 ;  /* 0x000000200300780c */ /* 0x000fe20002fa4270 */
[----:B------:R-:W2:Y:S01]  /*48b0*/  MUFU.TANH R45, R16 ;  /* 0x00000010002d7308 */ /* 0x000ea20000002400 */
[----:B------:R-:W-:Y:S02]  /*48c0*/  FSEL R65, R19, -INF , !P1 ;  /* 0xff80000013417808 */ /* 0x000fe40004800000 */
[----:B------:R-:W-:Y:S02]  /*48d0*/  ISETP.GT.AND P6, PT, R3, 0x19, P6 ;  /* 0x000000190300780c */ /* 0x000fe400037c4270 */
[----:B------:R-:W-:Y:S02]  /*48e0*/  FSEL R64, R21, -INF , !P2 ;  /* 0xff80000015407808 */ /* 0x000fe40005000000 */
[----:B------:R-:W-:Y:S01]  /*48f0*/  PLOP3.LUT P1, PT, PT, PT, UP1, 0x40, 0x0 ;  /* 0x000000000000781c */ /* 0x000fe20003f2e818 */
[----:B-1----:R-:W-:Y:S01]  /*4900*/  FMUL.FTZ R6, R140, c[0x0][0x320] ;  /* 0x0000c8008c067a20 */ /* 0x002fe20000410000 */
[----:B------:R-:W-:Y:S01]  /*4910*/  FSEL R67, R41, -INF , !P0 ;  /* 0xff80000029437808 */ /* 0x000fe20004000000 */
[----:B------:R-:W-:Y:S01]  /*4920*/  UISETP.NE.AND UP1, UPT, UR17, URZ, UPT ;  /* 0x0000003f1100728c */ /* 0x000fe2000bf25270 */
[----:B------:R-:W-:Y:S01]  /*4930*/  FSEL R56, R34, -INF , !P4 ;  /* 0xff80000022387808 */ /* 0x000fe20006000000 */
[----:B------:R1:W1:Y:S01]  /*4940*/  MUFU.TANH R61, R6 ;  /* 0x00000006003d7308 */ /* 0x0002620000002400 */
[----:B------:R-:W-:Y:S01]  /*4950*/  PLOP3.LUT P2, PT, PT, PT, UP0, 0x40, 0x0 ;  /* 0x000000000000781c */ /* 0x000fe20003f4e808 */
[----:B------:R-:W-:Y:S01]  /*4960*/  UISETP.NE.AND UP0, UPT, UR18, URZ, UPT ;  /* 0x0000003f1200728c */ /* 0x000fe2000bf05270 */
[----:B------:R-:W-:Y:S01]  /*4970*/  PLOP3.LUT P0, PT, PT, PT, UP2, 0x40, 0x0 ;  /* 0x000000000000781c */ /* 0x000fe20003f0e828 */
[----:B------:R-:W-:Y:S01]  /*4980*/  UISETP.NE.AND UP2, UPT, UR15, URZ, UPT ;  /* 0x0000003f0f00728c */ /* 0x000fe2000bf45270 */
[----:B------:R-:W-:Y:S01]  /*4990*/  PLOP3.LUT P4, PT, PT, PT, UP3, 0x40, 0x0 ;  /* 0x000000000000781c */ /* 0x000fe20003f8e838 */
[----:B------:R-:W-:Y:S01]  /*49a0*/  UISETP.NE.AND UP3, UPT, UR16, URZ, UPT ;  /* 0x0000003f1000728c */ /* 0x000fe2000bf65270 */
[C---:B------:R-:W-:Y:S01]  /*49b0*/  ISETP.LT.OR P5, PT, R5.reuse, 0x21, P5 ;  /* 0x000000210500780c */ /* 0x040fe20002fa1670 */
[----:B------:R-:W2:Y:S01]  /*49c0*/  MUFU.TANH R47, R15 ;  /* 0x0000000f002f7308 */ /* 0x000ea20000002400 */
[----:B------:R-:W-:-:S02]  /*49d0*/  ISETP.LT.OR P6, PT, R5, 0x1a, P6 ;  /* 0x0000001a0500780c */ /* 0x000fc400037c1670 */
[C---:B------:R-:W-:Y:S02]  /*49e0*/  ISETP.GT.AND P0, PT, R3.reuse, 0x30, P0 ;  /* 0x000000300300780c */ /* 0x040fe40000704270 */
[C---:B------:R-:W-:Y:S02]  /*49f0*/  ISETP.GT.AND P4, PT, R3.reuse, 0x21, P4 ;  /* 0x000000210300780c */ /* 0x040fe40002784270 */
[----:B------:R-:W-:Y:S01]  /*4a00*/  ISETP.GT.AND P2, PT, R3, 0x28, P2 ;  /* 0x000000280300780c */ /* 0x000fe20001744270 */
[----:B-1----:R-:W-:Y:S01]  /*4a10*/  FMUL.FTZ R6, R141, c[0x0][0x320] ;  /* 0x0000c8008d067a20 */ /* 0x002fe20000410000 */
[----:B------:R-:W-:Y:S01]  /*4a20*/  FSEL R68, R44, -INF , !P5 ;  /* 0xff8000002c447808 */ /* 0x000fe20006800000 */
[----:B------:R-:W1:Y:S01]  /*4a30*/  MUFU.TANH R42, R14 ;  /* 0x0000000e002a7308 */ /* 0x000e620000002400 */
[----:B------:R-:W-:Y:S02]  /*4a40*/  ISETP.GT.AND P1, PT, R3, 0x29, P1 ;  /* 0x000000290300780c */ /* 0x000fe40000f24270 */
[----:B------:R-:W-:-:S02]  /*4a50*/  FSEL R46, R46, -INF , !P6 ;  /* 0xff8000002e2e7808 */ /* 0x000fc40007000000 */
[----:B------:R-:W-:Y:S01]  /*4a60*/  PLOP3.LUT P5, PT, PT, PT, UP1, 0x40, 0x0 ;  /* 0x000000000000781c */ /* 0x000fe20003fae818 */
[----:B------:R-:W-:Y:S01]  /*4a70*/  UISETP.NE.AND UP1, UPT, UR13, URZ, UPT ;  /* 0x0000003f0d00728c */ /* 0x000fe2000bf25270 */
[----:B------:R-:W-:Y:S01]  /*4a80*/  PLOP3.LUT P6, PT, PT, PT, UP0, 0x40, 0x0 ;  /* 0x000000000000781c */ /* 0x000fe20003fce808 */
[----:B------:R5:W1:Y:S01]  /*4a90*/  MUFU.TANH R60, R6 ;  /* 0x00000006003c7308 */ /* 0x000a620000002400 */
[----:B------:R-:W-:Y:S01]  /*4aa0*/  UISETP.NE.AND UP0, UPT, UR14, URZ, UPT ;  /* 0x0000003f0e00728c */ /* 0x000fe2000bf05270 */
[C---:B------:R-:W-:Y:S02]  /*4ab0*/  ISETP.LT.OR P0, PT, R5.reuse, 0x31, P0 ;  /* 0x000000310500780c */ /* 0x040fe40000701670 */
[C---:B------:R-:W-:Y:S02]  /*4ac0*/  ISETP.LT.OR P4, PT, R5.reuse, 0x22, P4 ;  /* 0x000000220500780c */ /* 0x040fe40002781670 */
[C---:B------:R-:W-:Y:S02]  /*4ad0*/  ISETP.LT.OR P2, PT, R5.reuse, 0x29, P2 ;  /* 0x000000290500780c */ /* 0x040fe40001741670 */
[----:B------:R-:W-:Y:S01]  /*4ae0*/  ISETP.LT.OR P1, PT, R5, 0x2a, P1 ;  /* 0x0000002a0500780c */ /* 0x000fe20000f21670 */
[----:B------:R-:W1:Y:S01]  /*4af0*/  MUFU.TANH R37, R10 ;  /* 0x0000000a00257308 */ /* 0x000e620000002400 */
[----:B------:R-:W-:-:S02]  /*4b00*/  FSEL R126, R33, -INF , !P0 ;  /* 0xff800000217e7808 */ /* 0x000fc40004000000 */
[----:B------:R-:W-:Y:S02]  /*4b10*/  FSEL R69, R43, -INF , !P4 ;  /* 0xff8000002b457808 */ /* 0x000fe40006000000 */
[----:B------:R-:W-:Y:S01]  /*4b20*/  FSEL R112, R35, -INF , !P2 ;  /* 0xff80000023707808 */ /* 0x000fe20005000000 */
[----:B-----5:R-:W-:Y:S01]  /*4b30*/  FMUL.FTZ R6, R121, c[0x0][0x320] ;  /* 0x0000c80079067a20 */ /* 0x020fe20000410000 */
[----:B------:R-:W-:Y:S01]  /*4b40*/  FSEL R118, R36, -INF , !P1 ;  /* 0xff80000024767808 */ /* 0x000fe20004800000 */
[----:B------:R-:W1:Y:S01]  /*4b50*/  MUFU.TANH R41, R9 ;  /* 0x0000000900297308 */ /* 0x000e620000002400 */
[----:B------:R-:W-:Y:S01]  /*4b60*/  PLOP3.LUT P0, PT, PT, PT, UP1, 0x40, 0x0 ;  /* 0x000000000000781c */ /* 0x000fe20003f0e818 */
[----:B------:R-:W-:Y:S01]  /*4b70*/  UISETP.NE.AND UP1, UPT, UR32, URZ, UPT ;  /* 0x0000003f2000728c */ /* 0x000fe2000bf25270 */
[----:B------:R-:W-:Y:S01]  /*4b80*/  PLOP3.LUT P4, PT, PT, PT, UP3, 0x40, 0x0 ;  /* 0x000000000000781c */ /* 0x000fe20003f8e838 */
[----:B------:R-:W-:Y:S01]  /*4b90*/  UISETP.NE.AND UP3, UPT, UR35, URZ, UPT ;  /* 0x0000003f2300728c */ /* 0x000fe2000bf65270 */
[----:B------:R-:W-:Y:S01]  /*4ba0*/  PLOP3.LUT P2, PT, PT, PT, UP2, 0x40, 0x0 ;  /* 0x000000000000781c */ /* 0x000fe20003f4e828 */
[----:B------:R-:W-:Y:S01]  /*4bb0*/  UISETP.NE.AND UP2, UPT, UR34, URZ, UPT ;  /* 0x0000003f2200728c */ /* 0x000fe2000bf45270 */
[----:B------:R-:W-:Y:S01]  /*4bc0*/  PLOP3.LUT P1, PT, PT, PT, UP0, 0x40, 0x0 ;  /* 0x000000000000781c */ /* 0x000fe20003f2e808 */
[----:B------:R5:W1:Y:S01]  /*4bd0*/  MUFU.TANH R53, R6 ;  /* 0x0000000600357308 */ /* 0x000a620000002400 */
[C---:B------:R-:W-:Y:S01]  /*4be0*/  ISETP.GT.AND P0, PT, R3.reuse, 0x48, P0 ;  /* 0x000000480300780c */ /* 0x040fe20000704270 */
[----:B------:R-:W-:Y:S01]  /*4bf0*/  UISETP.NE.AND UP0, UPT, UR33, URZ, UPT ;  /* 0x0000003f2100728c */ /* 0x000fe2000bf05270 */
[----:B------:R-:W-:-:S02]  /*4c00*/  ISETP.GT.AND P6, PT, R3, 0x31, P6 ;  /* 0x000000310300780c */ /* 0x000fc400037c4270 */
[C---:B------:R-:W-:Y:S02]  /*4c10*/  ISETP.GT.AND P5, PT, R3.reuse, 0x38, P5 ;  /* 0x000000380300780c */ /* 0x040fe40002fa4270 */
[C---:B------:R-:W-:Y:S01]  /*4c20*/  ISETP.GT.AND P4, PT, R3.reuse, 0x39, P4 ;  /* 0x000000390300780c */ /* 0x040fe20002784270 */
[----:B------:R-:W1:Y:S01]  /*4c30*/  MUFU.TANH R39, R8 ;  /* 0x0000000800277308 */ /* 0x000e620000002400 */
[C---:B------:R-:W-:Y:S02]  /*4c40*/  ISETP.GT.AND P2, PT, R3.reuse, 0x40, P2 ;  /* 0x000000400300780c */ /* 0x040fe40001744270 */
[----:B------:R-:W-:Y:S02]  /*4c50*/  ISETP.GT.AND P1, PT, R3, 0x41, P1 ;  /* 0x000000410300780c */ /* 0x000fe40000f24270 */
[C---:B------:R-:W-:Y:S02]  /*4c60*/  ISETP.LT.OR P0, PT, R5.reuse, 0x49, P0 ;  /* 0x000000490500780c */ /* 0x040fe40000701670 */
[C---:B------:R-:W-:Y:S01]  /*4c70*/  ISETP.LT.OR P6, PT, R5.reuse, 0x32, P6 ;  /* 0x000000320500780c */ /* 0x040fe200037c1670 */
[----:B-----5:R-:W-:Y:S01]  /*4c80*/  FMUL.FTZ R6, R160, c[0x0][0x320] ;  /* 0x0000c800a0067a20 */ /* 0x020fe20000410000 */
[C---:B------:R-:W-:Y:S01]  /*4c90*/  ISETP.LT.OR P5, PT, R5.reuse, 0x39, P5 ;  /* 0x000000390500780c */ /* 0x040fe20002fa1670 */
[----:B------:R-:W1:Y:S01]  /*4ca0*/  MUFU.TANH R35, R7 ;  /* 0x0000000700237308 */ /* 0x000e620000002400 */
[----:B------:R-:W-:-:S02]  /*4cb0*/  ISETP.LT.OR P4, PT, R5, 0x3a, P4 ;  /* 0x0000003a0500780c */ /* 0x000fc40002781670 */
[C---:B------:R-:W-:Y:S02]  /*4cc0*/  ISETP.LT.OR P2, PT, R5.reuse, 0x41, P2 ;  /* 0x000000410500780c */ /* 0x040fe40001741670 */
[----:B------:R-:W-:Y:S02]  /*4cd0*/  ISETP.LT.OR P1, PT, R5, 0x42, P1 ;  /* 0x000000420500780c */ /* 0x000fe40000f21670 */
[----:B------:R-:W-:Y:S01]  /*4ce0*/  FSEL R203, R38, -INF , !P0 ;  /* 0xff80000026cb7808 */ /* 0x000fe20004000000 */
[----:B------:R5:W1:Y:S01]  /*4cf0*/  MUFU.TANH R49, R6 ;  /* 0x0000000600317308 */ /* 0x000a620000002400 */
[----:B------:R-:W-:Y:S02]  /*4d00*/  FSEL R127, R32, -INF , !P6 ;  /* 0xff800000207f7808 */ /* 0x000fe40007000000 */
[----:B------:R-:W-:Y:S02]  /*4d10*/  FSEL R128, R29, -INF , !P5 ;  /* 0xff8000001d807808 */ /* 0x000fe40006800000 */
[----:B------:R-:W-:-:S02]  /*4d20*/  FSEL R130, R72, -INF , !P4 ;  /* 0xff80000048827808 */ /* 0x000fc40006000000 */
[----:B------:R-:W-:Y:S01]  /*4d30*/  FSEL R202, R31, -INF , !P2 ;  /* 0xff8000001fca7808 */ /* 0x000fe20005000000 */
[----:B------:R-:W1:Y:S01]  /*4d40*/  MUFU.TANH R32, R13 ;  /* 0x0000000d00207308 */ /* 0x000e620000002400 */
[----:B------:R-:W-:Y:S02]  /*4d50*/  FSEL R205, R30, -INF , !P1 ;  /* 0xff8000001ecd7808 */ /* 0x000fe40004800000 */
[----:B------:R-:W-:Y:S02]  /*4d60*/  PLOP3.LUT P0, PT, PT, PT, UP0, 0x40, 0x0 ;  /* 0x000000000000781c */ /* 0x000fe40003f0e808 */
[----:B------:R-:W-:Y:S02]  /*4d70*/  PLOP3.LUT P6, PT, PT, PT, UP6, 0x40, 0x0 ;  /* 0x000000000000781c */ /* 0x000fe40003fce868 */
[----:B------:R-:W-:Y:S01]  /*4d80*/  PLOP3.LUT P5, PT, PT, PT, UP5, 0x40, 0x0 ;  /* 0x000000000000781c */ /* 0x000fe20003fae858 */
[----:B-----5:R-:W-:Y:S01]  /*4d90*/  FMUL.FTZ R6, R149, c[0x0][0x320] ;  /* 0x0000c80095067a20 */ /* 0x020fe20000410000 */
[----:B------:R-:W-:Y:S01]  /*4da0*/  PLOP3.LUT P4, PT, PT, PT, UP4, 0x40, 0x0 ;  /* 0x000000000000781c */ /* 0x000fe20003f8e848 */
[----:B------:R-:W1:Y:S01]  /*4db0*/  MUFU.TANH R31, R12 ;  /* 0x0000000c001f7308 */ /* 0x000e620000002400 */
[----:B------:R-:W-:-:S02]  /*4dc0*/  PLOP3.LUT P2, PT, PT, PT, UP3, 0x40, 0x0 ;  /* 0x000000000000781c */ /* 0x000fc40003f4e838 */
[----:B------:R-:W-:Y:S02]  /*4dd0*/  PLOP3.LUT P1, PT, PT, PT, UP2, 0x40, 0x0 ;  /* 0x000000000000781c */ /* 0x000fe40003f2e828 */
[C---:B------:R-:W-:Y:S02]  /*4de0*/  ISETP.GT.AND P6, PT, R3.reuse, 0x49, P6 ;  /* 0x000000490300780c */ /* 0x040fe400037c4270 */
[C---:B------:R-:W-:Y:S01]  /*4df0*/  ISETP.GT.AND P5, PT, R3.reuse, 0x50, P5 ;  /* 0x000000500300780c */ /* 0x040fe20002fa4270 */
[----:B------:R5:W1:Y:S01]  /*4e00*/  MUFU.TANH R50, R6 ;  /* 0x0000000600327308 */ /* 0x000a620000002400 */
[C---:B------:R-:W-:Y:S02]  /*4e10*/  ISETP.GT.AND P4, PT, R3.reuse, 0x51, P4 ;  /* 0x000000510300780c */ /* 0x040fe40002784270 */
[C---:B------:R-:W-:Y:S02]  /*4e20*/  ISETP.GT.AND P2, PT, R3.reuse, 0x58, P2 ;  /* 0x000000580300780c */ /* 0x040fe40001744270 */
[----:B------:R-:W-:Y:S01]  /*4e30*/  ISETP.GT.AND P1, PT, R3, 0x59, P1 ;  /* 0x000000590300780c */ /* 0x000fe20000f24270 */
[----:B------:R-:W-:Y:S01]  /*4e40*/  FMUL.FTZ R3, R145, c[0x0][0x320] ;  /* 0x0000c80091037a20 */ /* 0x000fe20000410000 */
[C---:B------:R-:W-:Y:S01]  /*4e50*/  ISETP.LT.OR P6, PT, R5.reuse, 0x4a, P6 ;  /* 0x0000004a0500780c */ /* 0x040fe200037c1670 */
[----:B------:R-:W1:Y:S01]  /*4e60*/  MUFU.TANH R36, R11 ;  /* 0x0000000b00247308 */ /* 0x000e620000002400 */
[----:B------:R-:W-:-:S02]  /*4e70*/  ISETP.LT.OR P5, PT, R5, 0x51, P5 ;  /* 0x000000510500780c */ /* 0x000fc40002fa1670 */
[C---:B------:R-:W-:Y:S02]  /*4e80*/  ISETP.LT.OR P4, PT, R5.reuse, 0x52, P4 ;  /* 0x000000520500780c */ /* 0x040fe40002781670 */
[C---:B------:R-:W-:Y:S02]  /*4e90*/  ISETP.LT.OR P2, PT, R5.reuse, 0x59, P2 ;  /* 0x000000590500780c */ /* 0x040fe40001741670 */
[----:B------:R-:W-:Y:S01]  /*4ea0*/  ISETP.LT.OR P1, PT, R5, 0x5a, P1 ;  /* 0x0000005a0500780c */ /* 0x000fe20000f21670 */
[----:B-----5:R-:W-:Y:S01]  /*4eb0*/  FMUL.FTZ R6, R157, c[0x0][0x320] ;  /* 0x0000c8009d067a20 */ /* 0x020fe20000410000 */
[----:B------:R-:W1:Y:S01]  /*4ec0*/  MUFU.TANH R33, R3 ;  /* 0x0000000300217308 */ /* 0x000e620000002400 */
[----:B------:R-:W-:Y:S02]  /*4ed0*/  FSEL R206, R40, -INF , !P6 ;  /* 0xff80000028ce7808 */ /* 0x000fe40007000000 */
[----:B------:R-:W-:Y:S02]  /*4ee0*/  FSEL R207, R28, -INF , !P5 ;  /* 0xff8000001ccf7808 */ /* 0x000fe40006800000 */
[----:B------:R-:W-:-:S02]  /*4ef0*/  FSEL R225, R26, -INF , !P4 ;  /* 0xff8000001ae17808 */ /* 0x000fc40006000000 */
[----:B------:R-:W-:Y:S01]  /*4f00*/  FSEL R228, R25, -INF , !P2 ;  /* 0xff80000019e47808 */ /* 0x000fe20005000000 */
[----:B------:R5:W1:Y:S01]  /*4f10*/  MUFU.TANH R48, R6 ;  /* 0x0000000600307308 */ /* 0x000a620000002400 */
[----:B------:R-:W-:Y:S01]  /*4f20*/  FSEL R229, R17, -INF , !P1 ;  /* 0xff80000011e57808 */ /* 0x000fe20004800000 */
[----:B-----5:R-:W-:-:S06]  /*4f30*/  FMUL.FTZ R6, R104, c[0x0][0x320] ;  /* 0x0000c80068067a20 */ /* 0x020fcc0000410000 */
[----:B------:R5:W1:Y:S02]  /*4f40*/  MUFU.TANH R55, R6 ;  /* 0x0000000600377308 */ /* 0x000a640000002400 */
[----:B-----5:R-:W-:-:S06]  /*4f50*/  FMUL.FTZ R6, R165, c[0x0][0x320] ;  /* 0x0000c800a5067a20 */ /* 0x020fcc0000410000 */
[----:B------:R5:W1:Y:S02]  /*4f60*/  MUFU.TANH R34, R6 ;  /* 0x0000000600227308 */ /* 0x000a640000002400 */
[----:B-----5:R-:W5:Y:S02]  /*4f70*/  SHFL.IDX PT, R6, R18, 0x2, 0x1c1f ;  /* 0x005c1f0012067f89 */ /* 0x020f6400000e0000 */
[--C-:B-----5:R-:W-:Y:S02]  /*4f80*/  IMAD.IADD R5, R20, 0x1, R6.reuse ;  /* 0x0000000114057824 */ /* 0x120fe400078e0206 */
[----:B------:R-:W-:-:S03]  /*4f90*/  IMAD.IADD R3, R23, 0x1, R6 ;  /* 0x0000000117037824 */ /* 0x000fc600078e0206 */
[----:B------:R-:W-:Y:S01]  /*4fa0*/  IMNMX R5, R5, R22, PT ;  /* 0x0000001605057217 */ /* 0x000fe20003800200 */
[----:B------:R-:W-:Y:S05]  /*4fb0*/  @P0 BRA `(.L_x_250) ;  /* 0x0000015000000947 */ /* 0x000fea0003800000 */
[----:B-1234-:R-:W-:Y:S01]  /*4fc0*/  IMAD.U32 R7, RZ, RZ, UR12 ;  /* 0x0000000cff077e24 */ /* 0x01efe2000f8e00ff */
        /* <DEDUP_REMOVED lines=11> */
.L_x_252:
[----:B------:R-:W-:-:S04]  /*5080*/  MOV R7, c[0x0][0x32c] ;  /* 0x0000cb0000077a02 */ /* 0x000fc80000000f00 */
[----:B------:R-:W-:-:S13]  /*5090*/  ISETP.NE.AND P0, PT, R7, 0x1, PT ;  /* 0x000000010700780c */ /* 0x000fda0003f05270 */
[----:B------:R-:W-:-:S05]  /*50a0*/  @P0 IMAD.HI.U32 R7, R6, c[0x0][0x330], RZ ;  /* 0x0000cc0006070a27 */ /* 0x000fca00078e00ff */
[----:B------:R-:W-:Y:S02]  /*50b0*/  @P0 SHF.R.U32.HI R6, RZ, c[0x0][0x334], R7 ;  /* 0x0000cd00ff060a19 */ /* 0x000fe40000011607 */
.L_x_253:
[----:B------:R-:W-:Y:S05]  /*50c0*/  BSYNC B0 ;  /* 0x0000000000007941 */ /* 0x000fea0003800000 */
.L_x_251:
[----:B------:R-:W-:-:S05]  /*50d0*/  IMAD R6, R6, c[0x0][0x32c], R24 ;  /* 0x0000cb0006067a24 */ /* 0x000fca00078e0218 */
[----:B------:R-:W-:Y:S02]  /*50e0*/  IADD3 R7, R6, c[0x0][0x32c], RZ ;  /* 0x0000cb0006077a10 */ /* 0x000fe40007ffe0ff */
[----:B------:R-:W-:Y:S02]  /*50f0*/  IMNMX R3, R3, R6, !PT ;  /* 0x0000000603037217 */ /* 0x000fe40007800200 */
[----:B------:R-:W-:Y:S02]  /*5100*/  IMNMX R5, R5, R7, PT ;  /* 0x0000000705057217 */ /* 0x000fe40003800200 */
.L_x_250:
[----:B-1234-:R-:W-:Y:S01]  /*5110*/  FMUL.FTZ R6, R151, c[0x0][0x320] ;  /* 0x0000c80097067a20 */ /* 0x01efe20000410000 */
        /* <DEDUP_REMOVED lines=28> */
[----:B------:R-:W-:Y:S01]  /*52e0*/  FMUL.FTZ R10, R171, c[0x0][0x320] ;  /* 0x0000c800ab0a7a20 */ /* 0x000fe20000410000 */
[----:B------:R-:W-:Y:S01]  /*52f0*/  PLOP3.LUT P2, PT, PT, PT, UP1, 0x40, 0x0 ;  /* 0x000000000000781c */ /* 0x000fe20003f4e818 */
[----:B------:R-:W-:Y:S01]  /*5300*/  UISETP.NE.AND UP1, UPT, UR23, URZ, UPT ;  /* 0x0000003f1700728c */ /* 0x000fe2000bf25270 */
[----:B------:R-:W-:Y:S01]  /*5310*/  PLOP3.LUT P4, PT, PT, PT, UP2, 0x40, 0x0 ;  /* 0x000000000000781c */ /* 0x000fe20003f8e828 */
[----:B------:R-:W-:Y:S01]  /*5320*/  UISETP.NE.AND UP2, UPT, UR24, URZ, UPT ;  /* 0x0000003f1800728c */ /* 0x000fe2000bf45270 */
[----:B------:R-:W-:Y:S01]  /*5330*/  PLOP3.LUT P1, PT, PT, PT, UP0, 0x40, 0x0 ;  /* 0x000000000000781c */ /* 0x000fe20003f2e808 */
[----:B------:R-:W-:Y:S01]  /*5340*/  UISETP.NE.AND UP0, UPT, UR21, URZ, UPT ;  /* 0x0000003f1500728c */ /* 0x000fe2000bf05270 */
[----:B------:R-:W-:Y:S01]  /*5350*/  FSEL R120, R49, -INF , !P0 ;  /* 0xff80000031787808 */ /* 0x000fe20004000000 */
[----:B------:R5:W2:Y:S01]  /*5360*/  MUFU.TANH R19, R10 ;  /* 0x0000000a00137308 */ /* 0x000aa20000002400 */
[----:B------:R-:W-:Y:S01]  /*5370*/  PLOP3.LUT P0, PT, PT, PT, UP3, 0x40, 0x0 ;  /* 0x000000000000781c */ /* 0x000fe20003f0e838 */
[----:B------:R-:W-:Y:S01]  /*5380*/  UISETP.NE.AND UP3, UPT, UR22, URZ, UPT ;  /* 0x0000003f1600728c */ /* 0x000fe2000bf65270 */
[----:B-1----:R-:W-:Y:S01]  /*5390*/  FMUL.FTZ R6, R122, c[0x0][0x320] ;  /* 0x0000c8007a067a20 */ /* 0x002fe20000410000 */
[----:B------:R-:W-:Y:S01]  /*53a0*/  ISETP.LT.OR P5, PT, R5, 0x9, P5 ;  /* 0x000000090500780c */ /* 0x000fe20002fa1670 */
[----:B------:R-:W-:Y:S01]  /*53b0*/  FMUL.FTZ R17, R159, c[0x0][0x320] ;  /* 0x0000c8009f117a20 */ /* 0x000fe20000410000 */
[----:B------:R-:W-:Y:S01]  /*53c0*/  ISETP.LT.OR P6, PT, R5, 0x2, P6 ;  /* 0x000000020500780c */ /* 0x000fe200037c1670 */
[----:B------:R-:W-:Y:S01]  /*53d0*/  FMUL.FTZ R16, R114, c[0x0][0x320] ;  /* 0x0000c80072107a20 */ /* 0x000fe20000410000 */
[----:B------:R1:W1:Y:S01]  /*53e0*/  MUFU.TANH R28, R6 ;  /* 0x00000006001c7308 */ /* 0x0002620000002400 */
[----:B------:R-:W-:Y:S01]  /*53f0*/  ISETP.GT.AND P1, PT, R3, 0x11, P1 ;  /* 0x000000110300780c */ /* 0x000fe20000f24270 */
[----:B------:R-:W-:Y:S01]  /*5400*/  FMUL.FTZ R14, R163, c[0x0][0x320] ;  /* 0x0000c800a30e7a20 */ /* 0x000fe20000410000 */
[----:B------:R-:W-:Y:S01]  /*5410*/  FSEL R124, R37, -INF , !P5 ;  /* 0xff800000257c7808 */ /* 0x000fe20006800000 */
[----:B------:R-:W-:Y:S01]  /*5420*/  FMUL.FTZ R9, R150, c[0x0][0x320] ;  /* 0x0000c80096097a20 */ /* 0x000fe20000410000 */
[----:B------:R-:W-:Y:S01]  /*5430*/  ISETP.GT.AND P0, PT, R3, 0x18, P0 ;  /* 0x000000180300780c */ /* 0x000fe20000704270 */
[----:B------:R-:W-:Y:S01]  /*5440*/  FMUL.FTZ R8, R154, c[0x0][0x320] ;  /* 0x0000c8009a087a20 */ /* 0x000fe20000410000 */
[----:B------:R-:W-:Y:S01]  /*5450*/  FSEL R122, R45, -INF , !P6 ;  /* 0xff8000002d7a7808 */ /* 0x000fe20007000000 */
[----:B------:R-:W-:Y:S01]  /*5460*/  FMUL.FTZ R13, R155, c[0x0][0x320] ;  /* 0x0000c8009b0d7a20 */ /* 0x000fe20000410000 */
[----:B------:R-:W-:Y:S01]  /*5470*/  PLOP3.LUT P5, PT, PT, PT, UP1, 0x40, 0x0 ;  /* 0x000000000000781c */ /* 0x000fe20003fae818 */
[----:B------:R-:W-:Y:S01]  /*5480*/  UISETP.NE.AND UP1, UPT, UR20, URZ, UPT ;  /* 0x0000003f1400728c */ /* 0x000fe2000bf25270 */
[----:B------:R-:W-:Y:S01]  /*5490*/  PLOP3.LUT P6, PT, PT, PT, UP2, 0x40, 0x0 ;  /* 0x000000000000781c */ /* 0x000fe20003fce828 */
[----:B------:R-:W-:Y:S01]  /*54a0*/  UISETP.NE.AND UP2, UPT, UR19, URZ, UPT ;  /* 0x0000003f1300728c */ /* 0x000fe2000bf45270 */
[C---:B------:R-:W-:Y:S01]  /*54b0*/  ISETP.GT.AND P2, PT, R3.reuse, 0x10, P2 ;  /* 0x000000100300780c */ /* 0x040fe20001744270 */
[----:B-----5:R-:W-:Y:S01]  /*54c0*/  FMUL.FTZ R10, R166, c[0x0][0x320] ;  /* 0x0000c800a60a7a20 */ /* 0x020fe20000410000 */
[----:B------:R-:W-:Y:S01]  /*54d0*/  ISETP.GT.AND P4, PT, R3, 0x9, P4 ;  /* 0x000000090300780c */ /* 0x000fe20002784270 */
[----:B-1----:R-:W-:Y:S01]  /*54e0*/  FMUL.FTZ R6, R162, c[0x0][0x320] ;  /* 0x0000c800a2067a20 */ /* 0x002fe20000410000 */
[C---:B------:R-:W-:Y:S01]  /*54f0*/  ISETP.LT.OR P1, PT, R5.reuse, 0x12, P1 ;  /* 0x000000120500780c */ /* 0x040fe20000f21670 */
[----:B------:R-:W-:Y:S01]  /*5500*/  UISETP.NE.AND UP6, UPT, UR38, URZ, UPT ;  /* 0x0000003f2600728c */ /* 0x000fe2000bfc5270 */
[C---:B------:R-:W-:Y:S01]  /*5510*/  ISETP.LT.OR P0, PT, R5.reuse, 0x19, P0 ;  /* 0x000000190500780c */ /* 0x040fe20000701670 */
[----:B------:R1:W1:Y:S01]  /*5520*/  MUFU.TANH R27, R6 ;  /* 0x00000006001b7308 */ /* 0x0002620000002400 */
[----:B------:R-:W-:Y:S01]  /*5530*/  ISETP.LT.OR P2, PT, R5, 0x11, P2 ;  /* 0x000000110500780c */ /* 0x000fe20001741670 */
[----:B------:R-:W-:Y:S01]  /*5540*/  UISETP.NE.AND UP5, UPT, UR37, URZ, UPT ;  /* 0x0000003f2500728c */ /* 0x000fe2000bfa5270 */
[----:B------:R-:W-:Y:S01]  /*5550*/  ISETP.GT.AND P5, PT, R3, 0x20, P5 ;  /* 0x000000200300780c */ /* 0x000fe20002fa4270 */
[----:B------:R-:W-:Y:S01]  /*5560*/  UISETP.NE.AND UP4, UPT, UR36, URZ, UPT ;  /* 0x0000003f2400728c */ /* 0x000fe2000bf85270 */
[----:B------:R-:W-:Y:S01]  /*5570*/  ISETP.LT.OR P4, PT, R5, 0xa, P4 ;  /* 0x0000000a0500780c */ /* 0x000fe20002781670 */
[----:B------:R-:W-:Y:S01]  /*5580*/  FMUL.FTZ R7, R142, c[0x0][0x320] ;  /* 0x0000c8008e077a20 */ /* 0x000fe20000410000 */
[----:B------:R-:W-:Y:S01]  /*5590*/  FSEL R131, R34, -INF , !P1 ;  /* 0xff80000022837808 */ /* 0x000fe20004800000 */
[----:B------:R-:W2:Y:S01]  /*55a0*/  MUFU.TANH R136, R16 ;  /* 0x0000001000887308 */ /* 0x000ea20000002400 */
[----:B------:R-:W-:Y:S01]  /*55b0*/  PLOP3.LUT P1, PT, PT, PT, UP1, 0x40, 0x0 ;  /* 0x000000000000781c */ /* 0x000fe20003f2e818 */
[----:B------:R-:W-:Y:S01]  /*55c0*/  UISETP.NE.AND UP1, UPT, UR17, URZ, UPT ;  /* 0x0000003f1100728c */ /* 0x000fe2000bf25270 */
[----:B------:R-:W-:-:S02]  /*55d0*/  FSEL R141, R31, -INF , !P0 ;  /* 0xff8000001f8d7808 */ /* 0x000fc40004000000 */
[----:B------:R-:W-:Y:S02]  /*55e0*/  ISETP.GT.AND P6, PT, R3, 0x19, P6 ;  /* 0x000000190300780c */ /* 0x000fe400037c4270 */
[----:B------:R-:W-:Y:S01]  /*55f0*/  PLOP3.LUT P0, PT, PT, PT, UP2, 0x40, 0x0 ;  /* 0x000000000000781c */ /* 0x000fe20003f0e828 */
[----:B-1----:R-:W-:Y:S01]  /*5600*/  FMUL.FTZ R6, R158, c[0x0][0x320] ;  /* 0x0000c8009e067a20 */ /* 0x002fe20000410000 */
[----:B------:R-:W-:Y:S01]  /*5610*/  FSEL R129, R35, -INF , !P2 ;  /* 0xff80000023817808 */ /* 0x000fe20005000000 */
[----:B------:R-:W-:Y:S01]  /*5620*/  UISETP.NE.AND UP2, UPT, UR15, URZ, UPT ;  /* 0x0000003f0f00728c */ /* 0x000fe2000bf45270 */
[C---:B------:R-:W-:Y:S01]  /*5630*/  ISETP.LT.OR P5, PT, R5.reuse, 0x21, P5 ;  /* 0x000000210500780c */ /* 0x040fe20002fa1670 */
[----:B------:R1:W1:Y:S01]  /*5640*/  MUFU.TANH R26, R6 ;  /* 0x00000006001a7308 */ /* 0x0002620000002400 */
[----:B------:R-:W-:Y:S02]  /*5650*/  FSEL R125, R32, -INF , !P4 ;  /* 0xff800000207d7808 */ /* 0x000fe40006000000 */
[----:B------:R-:W-:Y:S01]  /*5660*/  PLOP3.LUT P2, PT, PT, PT, UP0, 0x40, 0x0 ;  /* 0x000000000000781c */ /* 0x000fe20003f4e808 */
[----:B------:R-:W-:Y:S01]  /*5670*/  UISETP.NE.AND UP0, UPT, UR18, URZ, UPT ;  /* 0x0000003f1200728c */ /* 0x000fe2000bf05270 */
[----:B------:R-:W-:Y:S01]  /*5680*/  PLOP3.LUT P4, PT, PT, PT, UP3, 0x40, 0x0 ;  /* 0x000000000000781c */ /* 0x000fe20003f8e838 */
[----:B------:R-:W-:Y:S01]  /*5690*/  UISETP.NE.AND UP3, UPT, UR16, URZ, UPT ;  /* 0x0000003f1000728c */ /* 0x000fe2000bf65270 */
[----:B------:R-:W-:Y:S01]  /*56a0*/  ISETP.LT.OR P6, PT, R5, 0x1a, P6 ;  /* 0x0000001a0500780c */ /* 0x000fe200037c1670 */
[----:B------:R-:W2:Y:S01]  /*56b0*/  MUFU.TANH R17, R17 ;  /* 0x0000001100117308 */ /* 0x000ea20000002400 */
[----:B------:R-:W-:-:S02]  /*56c0*/  ISETP.GT.AND P0, PT, R3, 0x30, P0 ;  /* 0x000000300300780c */ /* 0x000fc40000704270 */
[----:B------:R-:W-:Y:S02]  /*56d0*/  FSEL R186, R59, -INF , !P5 ;  /* 0xff8000003bba7808 */ /* 0x000fe40006800000 */
[----:B------:R-:W-:Y:S01]  /*56e0*/  PLOP3.LUT P5, PT, PT, PT, UP1, 0x40, 0x0 ;  /* 0x000000000000781c */ /* 0x000fe20003fae818 */
[----:B------:R-:W-:Y:S01]  /*56f0*/  UISETP.NE.AND UP1, UPT, UR13, URZ, UPT ;  /* 0x0000003f0d00728c */ /* 0x000fe2000bf25270 */
[C---:B------:R-:W-:Y:S01]  /*5700*/  ISETP.GT.AND P4, PT, R3.reuse, 0x21, P4 ;  /* 0x000000210300780c */ /* 0x040fe20002784270 */
[----:B-1----:R-:W-:Y:S01]  /*5710*/  FMUL.FTZ R6, R106, c[0x0][0x320] ;  /* 0x0000c8006a067a20 */ /* 0x002fe20000410000 */
[C---:B------:R-:W-:Y:S01]  /*5720*/  ISETP.GT.AND P2, PT, R3.reuse, 0x28, P2 ;  /* 0x000000280300780c */ /* 0x040fe20001744270 */
[----:B------:R-:W1:Y:S01]  /*5730*/  MUFU.TANH R14, R14 ;  /* 0x0000000e000e7308 */ /* 0x000e620000002400 */
[----:B------:R-:W-:Y:S02]  /*5740*/  ISETP.GT.AND P1, PT, R3, 0x29, P1 ;  /* 0x000000290300780c */ /* 0x000fe40000f24270 */
[----:B------:R-:W-:-:S02]  /*5750*/  FSEL R140, R48, -INF , !P6 ;  /* 0xff800000308c7808 */ /* 0x000fc40007000000 */
[C---:B------:R-:W-:Y:S02]  /*5760*/  ISETP.LT.OR P0, PT, R5.reuse, 0x31, P0 ;  /* 0x000000310500780c */ /* 0x040fe40000701670 */
[----:B------:R-:W-:Y:S01]  /*5770*/  PLOP3.LUT P6, PT, PT, PT, UP0, 0x40, 0x0 ;  /* 0x000000000000781c */ /* 0x000fe20003fce808 */
[----:B------:R5:W1:Y:S01]  /*5780*/  MUFU.TANH R135, R6 ;  /* 0x0000000600877308 */ /* 0x000a620000002400 */
[----:B------:R-:W-:Y:S01]  /*5790*/  UISETP.NE.AND UP0, UPT, UR14, URZ, UPT ;  /* 0x0000003f0e00728c */ /* 0x000fe2000bf05270 */
[C---:B------:R-:W-:Y:S02]  /*57a0*/  ISETP.LT.OR P4, PT, R5.reuse, 0x22, P4 ;  /* 0x000000220500780c */ /* 0x040fe40002781670 */
[C---:B------:R-:W-:Y:S02]  /*57b0*/  ISETP.LT.OR P2, PT, R5.reuse, 0x29, P2 ;  /* 0x000000290500780c */ /* 0x040fe40001741670 */
[----:B------:R-:W-:Y:S02]  /*57c0*/  ISETP.LT.OR P1, PT, R5, 0x2a, P1 ;  /* 0x0000002a0500780c */ /* 0x000fe40000f21670 */
[----:B------:R-:W-:Y:S01]  /*57d0*/  FSEL R199, R47, -INF , !P0 ;  /* 0xff8000002fc77808 */ /* 0x000fe20004000000 */
[----:B------:R-:W1:Y:S01]  /*57e0*/  MUFU.TANH R9, R9 ;  /* 0x0000000900097308 */ /* 0x000e620000002400 */
[----:B------:R-:W-:Y:S01]  /*57f0*/  PLOP3.LUT P0, PT, PT, PT, UP1, 0x40, 0x0 ;  /* 0x000000000000781c */ /* 0x000fe20003f0e818 */
[----:B------:R-:W-:Y:S01]  /*5800*/  UISETP.NE.AND UP1, UPT, UR32, URZ, UPT ;  /* 0x0000003f2000728c */ /* 0x000fe2000bf25270 */
[----:B------:R-:W-:-:S02]  /*5810*/  FSEL R185, R50, -INF , !P4 ;  /* 0xff80000032b97808 */ /* 0x000fc40006000000 */
        /* <DEDUP_REMOVED lines=10> */
[C---:B------:R-:W-:Y:S01]  /*58c0*/  ISETP.GT.AND P0, PT, R3.reuse, 0x48, P0 ;  /* 0x000000480300780c */ /* 0x040fe20000704270 */
[----:B------:R5:W1:Y:S01]  /*58d0*/  MUFU.TANH R138, R6 ;  /* 0x00000006008a7308 */ /* 0x000a620000002400 */
[----:B------:R-:W-:-:S02]  /*58e0*/  ISETP.GT.AND P6, PT, R3, 0x31, P6 ;  /* 0x000000310300780c */ /* 0x000fc400037c4270 */
[C---:B------:R-:W-:Y:S02]  /*58f0*/  ISETP.GT.AND P5, PT, R3.reuse, 0x38, P5 ;  /* 0x000000380300780c */ /* 0x040fe40002fa4270 */
[C---:B------:R-:W-:Y:S02]  /*5900*/  ISETP.GT.AND P4, PT, R3.reuse, 0x39, P4 ;  /* 0x000000390300780c */ /* 0x040fe40002784270 */
[C---:B------:R-:W-:Y:S01]  /*5910*/  ISETP.GT.AND P2, PT, R3.reuse, 0x40, P2 ;  /* 0x000000400300780c */ /* 0x040fe20001744270 */
[----:B------:R-:W1:Y:S01]  /*5920*/  MUFU.TANH R16, R7 ;  /* 0x0000000700107308 */ /* 0x000e620000002400 */
[----:B------:R-:W-:Y:S02]  /*5930*/  ISETP.GT.AND P1, PT, R3, 0x41, P1 ;  /* 0x000000410300780c */ /* 0x000fe40000f24270 */
[C---:B------:R-:W-:Y:S02]  /*5940*/  ISETP.LT.OR P0, PT, R5.reuse, 0x49, P0 ;  /* 0x000000490500780c */ /* 0x040fe40000701670 */
[----:B------:R-:W-:-:S02]  /*5950*/  ISETP.LT.OR P6, PT, R5, 0x32, P6 ;  /* 0x000000320500780c */ /* 0x000fc400037c1670 */
[----:B------:R-:W-:Y:S01]  /*5960*/  ISETP.LT.OR P5, PT, R5, 0x39, P5 ;  /* 0x000000390500780c */ /* 0x000fe20002fa1670 */
[----:B-----5:R-:W-:Y:S01]  /*5970*/  FMUL.FTZ R6, R167, c[0x0][0x320] ;  /* 0x0000c800a7067a20 */ /* 0x020fe20000410000 */
[C---:B------:R-:W-:Y:S01]  /*5980*/  ISETP.LT.OR P4, PT, R5.reuse, 0x3a, P4 ;  /* 0x0000003a0500780c */ /* 0x040fe20002781670 */
[----:B------:R-:W1:Y:S01]  /*5990*/  MUFU.TANH R13, R13 ;  /* 0x0000000d000d7308 */ /* 0x000e620000002400 */
[C---:B------:R-:W-:Y:S02]  /*59a0*/  ISETP.LT.OR P2, PT, R5.reuse, 0x41, P2 ;  /* 0x000000410500780c */ /* 0x040fe40001741670 */
[----:B------:R-:W-:Y:S02]  /*59b0*/  ISETP.LT.OR P1, PT, R5, 0x42, P1 ;  /* 0x000000420500780c */ /* 0x000fe40000f21670 */
[----:B------:R-:W-:Y:S02]  /*59c0*/  FSEL R236, R55, -INF , !P0 ;  /* 0xff80000037ec7808 */ /* 0x000fe40004000000 */
[----:B------:R-:W-:Y:S01]  /*59d0*/  PLOP3.LUT P0, PT, PT, PT, UP0, 0x40, 0x0 ;  /* 0x000000000000781c */ /* 0x000fe20003f0e808 */
[----:B------:R5:W1:Y:S01]  /*59e0*/  MUFU.TANH R25, R6 ;  /* 0x0000000600197308 */ /* 0x000a620000002400 */
[----:B------:R-:W-:-:S02]  /*59f0*/  FSEL R200, R42, -INF , !P6 ;  /* 0xff8000002ac87808 */ /* 0x000fc40007000000 */
[----:B------:R-:W-:Y:S02]  /*5a00*/  FSEL R201, R62, -INF , !P5 ;  /* 0xff8000003ec97808 */ /* 0x000fe40006800000 */
[----:B------:R-:W-:Y:S02]  /*5a10*/  FSEL R204, R63, -INF , !P4 ;  /* 0xff8000003fcc7808 */ /* 0x000fe40006000000 */
[----:B------:R-:W-:Y:S01]  /*5a20*/  FSEL R240, R61, -INF , !P2 ;  /* 0xff8000003df07808 */ /* 0x000fe20005000000 */
[----:B------:R-:W1:Y:S01]  /*5a30*/  MUFU.TANH R59, R12 ;  /* 0x0000000c003b7308 */ /* 0x000e620000002400 */
[----:B------:R-:W-:Y:S02]  /*5a40*/  FSEL R239, R60, -INF , !P1 ;  /* 0xff8000003cef7808 */ /* 0x000fe40004800000 */
[----:B------:R-:W-:Y:S02]  /*5a50*/  PLOP3.LUT P6, PT, PT, PT, UP6, 0x40, 0x0 ;  /* 0x000000000000781c */ /* 0x000fe40003fce868 */
[----:B------:R-:W-:-:S02]  /*5a60*/  PLOP3.LUT P5, PT, PT, PT, UP5, 0x40, 0x0 ;  /* 0x000000000000781c */ /* 0x000fc40003fae858 */
[----:B------:R-:W-:Y:S01]  /*5a70*/  PLOP3.LUT P4, PT, PT, PT, UP4, 0x40, 0x0 ;  /* 0x000000000000781c */ /* 0x000fe20003f8e848 */
[----:B-----5:R-:W-:Y:S01]  /*5a80*/  FMUL.FTZ R6, R110, c[0x0][0x320] ;  /* 0x0000c8006e067a20 */ /* 0x020fe20000410000 */
[----:B------:R-:W-:Y:S01]  /*5a90*/  PLOP3.LUT P2, PT, PT, PT, UP3, 0x40, 0x0 ;  /* 0x000000000000781c */ /* 0x000fe20003f4e838 */
[----:B------:R-:W1:Y:S01]  /*5aa0*/  MUFU.TANH R58, R11 ;  /* 0x0000000b003a7308 */ /* 0x000e620000002400 */
[----:B------:R-:W-:Y:S02]  /*5ab0*/  PLOP3.LUT P1, PT, PT, PT, UP2, 0x40, 0x0 ;  /* 0x000000000000781c */ /* 0x000fe40003f2e828 */
[C---:B------:R-:W-:Y:S02]  /*5ac0*/  ISETP.GT.AND P6, PT, R3.reuse, 0x49, P6 ;  /* 0x000000490300780c */ /* 0x040fe400037c4270 */
[C---:B------:R-:W-:Y:S02]  /*5ad0*/  ISETP.GT.AND P5, PT, R3.reuse, 0x50, P5 ;  /* 0x000000500300780c */ /* 0x040fe40002fa4270 */
[C---:B------:R-:W-:Y:S01]  /*5ae0*/  ISETP.GT.AND P4, PT, R3.reuse, 0x51, P4 ;  /* 0x000000510300780c */ /* 0x040fe20002784270 */
[----:B------:R5:W1:Y:S01]  /*5af0*/  MUFU.TANH R38, R6 ;  /* 0x0000000600267308 */ /* 0x000a620000002400 */
[----:B------:R-:W-:-:S02]  /*5b00*/  ISETP.GT.AND P2, PT, R3, 0x58, P2 ;  /* 0x000000580300780c */ /* 0x000fc40001744270 */
[----:B------:R-:W-:Y:S02]  /*5b10*/  ISETP.GT.AND P1, PT, R3, 0x59, P1 ;  /* 0x000000590300780c */ /* 0x000fe40000f24270 */
[C---:B------:R-:W-:Y:S02]  /*5b20*/  ISETP.LT.OR P6, PT, R5.reuse, 0x4a, P6 ;  /* 0x0000004a0500780c */ /* 0x040fe400037c1670 */
[C---:B------:R-:W-:Y:S01]  /*5b30*/  ISETP.LT.OR P5, PT, R5.reuse, 0x51, P5 ;  /* 0x000000510500780c */ /* 0x040fe20002fa1670 */
[----:B------:R-:W1:Y:S01]  /*5b40*/  MUFU.TANH R10, R10 ;  /* 0x0000000a000a7308 */ /* 0x000e620000002400 */
[C---:B------:R-:W-:Y:S02]  /*5b50*/  ISETP.LT.OR P4, PT, R5.reuse, 0x52, P4 ;  /* 0x000000520500780c */ /* 0x040fe40002781670 */
[C---:B------:R-:W-:Y:S02]  /*5b60*/  ISETP.LT.OR P2, PT, R5.reuse, 0x59, P2 ;  /* 0x000000590500780c */ /* 0x040fe40001741670 */
[----:B------:R-:W-:-:S02]  /*5b70*/  ISETP.LT.OR P1, PT, R5, 0x5a, P1 ;  /* 0x0000005a0500780c */ /* 0x000fc40000f21670 */
[----:B------:R-:W-:Y:S01]  /*5b80*/  FSEL R235, R54, -INF , !P6 ;  /* 0xff80000036eb7808 */ /* 0x000fe20007000000 */
[----:B-----5:R-:W-:Y:S01]  /*5b90*/  FMUL.FTZ R6, R111, c[0x0][0x320] ;  /* 0x0000c8006f067a20 */ /* 0x020fe20000410000 */
[----:B------:R-:W-:Y:S02]  /*5ba0*/  FSEL R237, R41, -INF , !P5 ;  /* 0xff80000029ed7808 */ /* 0x000fe40006800000 */
[----:B------:R-:W-:Y:S01]  /*5bb0*/  FSEL R238, R39, -INF , !P4 ;  /* 0xff80000027ee7808 */ /* 0x000fe20006000000 */
[----:B------:R5:W1:Y:S01]  /*5bc0*/  MUFU.TANH R40, R6 ;  /* 0x0000000600287308 */ /* 0x000a620000002400 */
[----:B------:R-:W-:Y:S02]  /*5bd0*/  FSEL R242, R36, -INF , !P2 ;  /* 0xff80000024f27808 */ /* 0x000fe40005000000 */
[----:B------:R-:W-:Y:S01]  /*5be0*/  FSEL R243, R33, -INF , !P1 ;  /* 0xff80000021f37808 */ /* 0x000fe20004800000 */
[----:B-----5:R-:W-:-:S04]  /*5bf0*/  FMUL.FTZ R6, R170, c[0x0][0x320] ;  /* 0x0000c800aa067a20 */ /* 0x020fc80000410000 */
[----:B------:R5:W1:Y:S02]  /*5c00*/  MUFU.TANH R21, R6 ;  /* 0x0000000600157308 */ /* 0x000a640000002400 */
[----:B-----5:R-:W-:-:S06]  /*5c10*/  FMUL.FTZ R6, R143, c[0x0][0x320] ;  /* 0x0000c8008f067a20 */ /* 0x020fcc0000410000 */
[----:B------:R5:W1:Y:S02]  /*5c20*/  MUFU.TANH R15, R6 ;  /* 0x00000006000f7308 */ /* 0x000a640000002400 */
[----:B-----5:R-:W5:Y:S02]  /*5c30*/  SHFL.IDX PT, R6, R18, 0x3, 0x1c1f ;  /* 0x007c1f0012067f89 */ /* 0x020f6400000e0000 */
[----:B-----5:R-:W-:-:S05]  /*5c40*/  IMAD.IADD R3, R20, 0x1, R6 ;  /* 0x0000000114037824 */ /* 0x020fca00078e0206 */
[----:B------:R-:W-:Y:S01]  /*5c50*/  IMNMX R5, R3, R22, PT ;  /* 0x0000001603057217 */ /* 0x000fe20003800200 */
[----:B------:R-:W-:Y:S01]  /*5c60*/  IMAD.IADD R3, R23, 0x1, R6 ;  /* 0x0000000117037824 */ /* 0x000fe200078e0206 */
        /* <DEDUP_REMOVED lines=13> */
.L_x_256:
[----:B------:R-:W-:-:S04]  /*5d40*/  MOV R7, c[0x0][0x32c] ;  /* 0x0000cb0000077a02 */ /* 0x000fc80000000f00 */
[----:B------:R-:W-:-:S13]  /*5d50*/  ISETP.NE.AND P0, PT, R7, 0x1, PT ;  /* 0x000000010700780c */ /* 0x000fda0003f05270 */
[----:B------:R-:W-:-:S05]  /*5d60*/  @P0 IMAD.HI.U32 R7, R6, c[0x0][0x330], RZ ;  /* 0x0000cc0006070a27 */ /* 0x000fca00078e00ff */
[----:B------:R-:W-:Y:S02]  /*5d70*/  @P0 SHF.R.U32.HI R6, RZ, c[0x0][0x334], R7 ;  /* 0x0000cd00ff060a19 */ /* 0x000fe40000011607 */
.L_x_257:
[----:B------:R-:W-:Y:S05]  /*5d80*/  BSYNC B0 ;  /* 0x0000000000007941 */ /* 0x000fea0003800000 */
.L_x_255:
[----:B------:R-:W-:-:S05]  /*5d90*/  IMAD R6, R6, c[0x0][0x32c], R24 ;  /* 0x0000cb0006067a24 */ /* 0x000fca00078e0218 */
[----:B------:R-:W-:Y:S02]  /*5da0*/  IADD3 R7, R6, c[0x0][0x32c], RZ ;  /* 0x0000cb0006077a10 */ /* 0x000fe40007ffe0ff */
[----:B------:R-:W-:Y:S02]  /*5db0*/  IMNMX R3, R3, R6, !PT ;  /* 0x0000000603037217 */ /* 0x000fe40007800200 */
[----:B------:R-:W-:Y:S02]  /*5dc0*/  IMNMX R5, R5, R7, PT ;  /* 0x0000000705057217 */ /* 0x000fe40003800200 */
.L_x_254:
[----:B-1234-:R-:W-:Y:S01]  /*5dd0*/  FMNMX.FTZ R7, R66, R70, !PT ;  /* 0x0000004642077209 */ /* 0x01efe20007810000 */
[----:B------:R-:W-:Y:S01]  /*5de0*/  UP2UR UR32, UPR, URZ, 0x40 ;  /* 0x000000403f207883 */ /* 0x000fe20008000000 */
[----:B------:R-:W-:Y:S01]  /*5df0*/  FMNMX.FTZ R6, R52, R51, !PT ;  /* 0x0000003334067209 */ /* 0x000fe20007810000 */
[----:B------:R-:W-:Y:S01]  /*5e00*/  UISETP.NE.AND UP6, UPT, UR30, URZ, UPT ;  /* 0x0000003f1e00728c */ /* 0x000fe2000bfc5270 */
[----:B------:R-:W-:Y:S01]  /*5e10*/  FMNMX.FTZ R7, R73, R7, !PT ;  /* 0x0000000749077209 */ /* 0x000fe20007810000 */
[----:B------:R-:W-:Y:S01]  /*5e20*/  IMAD.SHL.U32 R209, R0, 0x2, RZ ;  /* 0x0000000200d17824 */ /* 0x000fe200078e00ff */
[----:B------:R-:W-:Y:S01]  /*5e30*/  FMNMX.FTZ R6, R57, R6, !PT ;  /* 0x0000000639067209 */ /* 0x000fe20007810000 */
[----:B------:R-:W-:Y:S01]  /*5e40*/  UP2UR UR30, UPR, URZ, 0x40 ;  /* 0x000000403f1e7883 */ /* 0x000fe20008000000 */
[----:B------:R-:W-:Y:S01]  /*5e50*/  FMNMX.FTZ R72, R74, R7, !PT ;  /* 0x000000074a487209 */ /* 0x000fe20007810000 */
[----:B------:R-:W-:Y:S01]  /*5e60*/  UISETP.NE.AND UP6, UPT, UR31, URZ, UPT ;  /* 0x0000003f1f00728c */ /* 0x000fe2000bfc5270 */
        /* <DEDUP_REMOVED lines=25> */
[----:B------:R-:W-:Y:S01]  /*6000*/  IMAD R212, R2, 0x2, R209 ;  /* 0x0000000202d47824 */ /* 0x000fe200078e02d1 */
[----:B------:R-:W-:Y:S01]  /*6010*/  FMNMX.FTZ R72, R81, R72, !PT ;  /* 0x0000004851487209 */ /* 0x000fe20007810000 */
[----:B------:R-:W-:Y:S01]  /*6020*/  LDSM.16.MT88.4 R60, [R209+0x100] ;  /* 0x00010000d13c783b */ /* 0x000fe20000004200 */
[----:B------:R-:W-:-:S02]  /*6030*/  FMNMX.FTZ R6, R112, R6, !PT ;  /* 0x0000000670067209 */ /* 0x000fc40007810000 */
[----:B------:R-:W-:Y:S01]  /*6040*/  FMNMX.FTZ R72, R82, R72, !PT ;  /* 0x0000004852487209 */ /* 0x000fe20007810000 */
[----:B------:R-:W-:Y:S01]  /*6050*/  LDSM.16.MT88.4 R84, [R212+0x100] ;  /* 0x00010000d454783b */ /* 0x000fe20000004200 */
[----:B------:R-:W-:Y:S02]  /*6060*/  FMNMX.FTZ R6, R118, R6, !PT ;  /* 0x0000000676067209 */ /* 0x000fe40007810000 */
[----:B------:R-:W-:Y:S01]  /*6070*/  FMNMX.FTZ R72, R83, R72, !PT ;  /* 0x0000004853487209 */ /* 0x000fe20007810000 */
[----:B------:R-:W-:Y:S01]  /*6080*/  LDSM.16.MT88.4 R92, [R212+0x900] ;  /* 0x00090000d45c783b */ /* 0x000fe20000004200 */
[----:B------:R-:W-:Y:S02]  /*6090*/  FMNMX.FTZ R6, R126, R6, !PT ;  /* 0x000000067e067209 */ /* 0x000fe40007810000 */
        /* <DEDUP_REMOVED lines=25> */
[----:B------:R-:W-:Y:S01]  /*6230*/  PLOP3.LUT P6, PT, PT, PT, UP6, 0x40, 0x0 ;  /* 0x000000000000781c */ /* 0x000fe20003fce868 */
[----:B------:R-:W1:Y:S01]  /*6240*/  SHFL.BFLY PT, R6, R72, 0x2, 0x1f ;  /* 0x0c401f0048067f89 */ /* 0x000e6200000e0000 */
[----:B------:R-:W-:Y:S01]  /*6250*/  PLOP3.LUT P4, PT, PT, PT, UP5, 0x40, 0x0 ;  /* 0x000000000000781c */ /* 0x000fe20003f8e858 */
[----:B------:R-:W-:Y:S01]  /*6260*/  UISETP.NE.AND UP6, UPT, UR30, URZ, UPT ;  /* 0x0000003f1e00728c */ /* 0x000fe2000bfc5270 */
[C---:B------:R-:W-:Y:S01]  /*6270*/  ISETP.GT.AND P6, PT, R3.reuse, RZ, P6 ;  /* 0x000000ff0300720c */ /* 0x040fe200037c4270 */
[----:B------:R-:W2:Y:S01]  /*6280*/  SHFL.BFLY PT, R7, R71, 0x2, 0x1f ;  /* 0x0c401f0047077f89 */ /* 0x000ea200000e0000 */
[----:B------:R-:W-:Y:S01]  /*6290*/  ISETP.GT.AND P4, PT, R3, 0x8, P4 ;  /* 0x000000080300780c */ /* 0x000fe20002784270 */
[----:B------:R-:W-:Y:S01]  /*62a0*/  UISETP.NE.AND UP5, UPT, UR31, URZ, UPT ;  /* 0x0000003f1f00728c */ /* 0x000fe2000bfa5270 */
[----:B------:R-:W-:-:S02]  /*62b0*/  ISETP.LT.OR P6, PT, R5, 0x1, P6 ;  /* 0x000000010500780c */ /* 0x000fc400037c1670 */
[----:B------:R-:W-:Y:S01]  /*62c0*/  PLOP3.LUT P2, PT, PT, PT, UP0, 0x40, 0x0 ;  /* 0x000000000000781c */ /* 0x000fe20003f4e808 */
[----:B------:R-:W-:Y:S01]  /*62d0*/  UISETP.NE.AND UP0, UPT, UR23, URZ, UPT ;  /* 0x0000003f1700728c */ /* 0x000fe2000bf05270 */
[----:B------:R-:W-:Y:S02]  /*62e0*/  FSEL R116, R27, -INF , !P6 ;  /* 0xff8000001b747808 */ /* 0x000fe40007000000 */
[----:B------:R-:W-:Y:S01]  /*62f0*/  PLOP3.LUT P6, PT, PT, PT, UP2, 0x40, 0x0 ;  /* 0x000000000000781c */ /* 0x000fe20003fce828 */
[----:B------:R-:W-:Y:S01]  /*6300*/  UISETP.NE.AND UP2, UPT, UR21, URZ, UPT ;  /* 0x0000003f1500728c */ /* 0x000fe2000bf45270 */
[----:B------:R-:W-:Y:S02]  /*6310*/  ISETP.LT.OR P4, PT, R5, 0x9, P4 ;  /* 0x000000090500780c */ /* 0x000fe40002781670 */
[----:B------:R-:W-:Y:S02]  /*6320*/  ISETP.GT.AND P6, PT, R3, 0x18, P6 ;  /* 0x000000180300780c */ /* 0x000fe400037c4270 */
[----:B------:R-:W-:-:S02]  /*6330*/  FSEL R114, R21, -INF , !P4 ;  /* 0xff80000015727808 */ /* 0x000fc40006000000 */
[----:B------:R-:W-:Y:S01]  /*6340*/  PLOP3.LUT P4, PT, PT, PT, UP0, 0x40, 0x0 ;  /* 0x000000000000781c */ /* 0x000fe20003f8e808 */
[----:B------:R-:W-:Y:S01]  /*6350*/  UISETP.NE.AND UP0, UPT, UR19, URZ, UPT ;  /* 0x0000003f1300728c */ /* 0x000fe2000bf05270 */
[----:B------:R-:W-:Y:S02]  /*6360*/  ISETP.LT.OR P6, PT, R5, 0x19, P6 ;  /* 0x000000190500780c */ /* 0x000fe400037c1670 */
[----:B-1----:R-:W-:Y:S02]  /*6370*/  FMNMX.FTZ R72, R72, R6, !PT ;  /* 0x0000000648487209 */ /* 0x002fe40007810000 */
[----:B------:R-:W-:Y:S02]  /*6380*/  FSEL R121, R26, -INF , !P6 ;  /* 0xff8000001a797808 */ /* 0x000fe40007000000 */
[----:B--2---:R-:W-:Y:S01]  /*6390*/  FMNMX.FTZ R71, R71, R7, !PT ;  /* 0x0000000747477209 */ /* 0x004fe20007810000 */
[----:B------:R-:W1:Y:S01]  /*63a0*/  SHFL.BFLY PT, R6, R72, 0x1, 0x1f ;  /* 0x0c201f0048067f89 */ /* 0x000e6200000e0000 */
[----:B------:R-:W-:Y:S01]  /*63b0*/  PLOP3.LUT P6, PT, PT, PT, UP0, 0x40, 0x0 ;  /* 0x000000000000781c */ /* 0x000fe20003fce808 */
[----:B------:R-:W-:Y:S01]  /*63c0*/  UISETP.NE.AND UP0, UPT, UR14, URZ, UPT ;  /* 0x0000003f0e00728c */ /* 0x000fe2000bf05270 */
[----:B------:R-:W-:Y:S01]  /*63d0*/  PLOP3.LUT P5, PT, PT, PT, UP6, 0x40, 0x0 ;  /* 0x000000000000781c */ /* 0x000fe20003fae868 */
[----:B------:R-:W2:Y:S01]  /*63e0*/  SHFL.BFLY PT, R7, R71, 0x1, 0x1f ;  /* 0x0c201f0047077f89 */ /* 0x000ea200000e0000 */
[----:B------:R-:W-:Y:S01]  /*63f0*/  ISETP.GT.AND P6, PT, R3, 0x30, P6 ;  /* 0x000000300300780c */ /* 0x000fe200037c4270 */
[----:B------:R-:W-:Y:S01]  /*6400*/  UISETP.NE.AND UP6, UPT, UR32, URZ, UPT ;  /* 0x0000003f2000728c */ /* 0x000fe2000bfc5270 */
[----:B------:R-:W-:Y:S01]  /*6410*/  PLOP3.LUT P1, PT, PT, PT, UP1, 0x40, 0x0 ;  /* 0x000000000000781c */ /* 0x000fe20003f2e818 */
[----:B------:R-:W-:Y:S01]  /*6420*/  UISETP.NE.AND UP1, UPT, UR20, URZ, UPT ;  /* 0x0000003f1400728c */ /* 0x000fe2000bf25270 */
[----:B------:R-:W-:-:S02]  /*6430*/  ISETP.LT.OR P6, PT, R5, 0x31, P6 ;  /* 0x000000310500780c */ /* 0x000fc400037c1670 */
[----:B------:R-:W-:Y:S01]  /*6440*/  PLOP3.LUT P0, PT, PT, PT, UP3, 0x40, 0x0 ;  /* 0x000000000000781c */ /* 0x000fe20003f0e838 */
[----:B------:R-:W-:Y:S01]  /*6450*/  UISETP.NE.AND UP3, UPT, UR22, URZ, UPT ;  /* 0x0000003f1600728c */ /* 0x000fe2000bf65270 */
[----:B------:R-:W-:Y:S02]  /*6460*/  FSEL R193, R8, -INF , !P6 ;  /* 0xff80000008c17808 */ /* 0x000fe40007000000 */
[C---:B------:R-:W-:Y:S02]  /*6470*/  ISETP.GT.AND P5, PT, R3.reuse, 0x1, P5 ;  /* 0x000000010300780c */ /* 0x040fe40002fa4270 */
[C---:B------:R-:W-:Y:S02]  /*6480*/  ISETP.GT.AND P2, PT, R3.reuse, 0x9, P2 ;  /* 0x000000090300780c */ /* 0x040fe40001744270 */
[C---:B------:R-:W-:Y:S02]  /*6490*/  ISETP.GT.AND P1, PT, R3.reuse, 0x10, P1 ;  /* 0x000000100300780c */ /* 0x040fe40000f24270 */
[----:B------:R-:W-:-:S02]  /*64a0*/  ISETP.GT.AND P0, PT, R3, 0x11, P0 ;  /* 0x000000110300780c */ /* 0x000fc40000704270 */
[C---:B------:R-:W-:Y:S02]  /*64b0*/  ISETP.LT.OR P5, PT, R5.reuse, 0x2, P5 ;  /* 0x000000020500780c */ /* 0x040fe40002fa1670 */
[----:B-1----:R-:W-:Y:S02]  /*64c0*/  FMNMX.FTZ R72, R72, R6, !PT ;  /* 0x0000000648487209 */ /* 0x002fe40007810000 */
[----:B------:R-:W-:Y:S02]  /*64d0*/  ISETP.LT.OR P2, PT, R5, 0xa, P2 ;  /* 0x0000000a0500780c */ /* 0x000fe40001741670 */
[----:B--2---:R-:W-:Y:S01]  /*64e0*/  FMNMX.FTZ R71, R71, R7, !PT ;  /* 0x0000000747477209 */ /* 0x004fe20007810000 */
[C---:B------:R-:W-:Y:S01]  /*64f0*/  FMUL.FTZ R7, R72.reuse, c[0x0][0x2d0] ;  /* 0x0000b40048077a20 */ /* 0x040fe20000410000 */
[----:B------:R-:W-:Y:S02]  /*6500*/  FSETP.NEU.FTZ.AND P6, PT, R72, -INF , PT ;  /* 0xff8000004800780b */ /* 0x000fe40003fdd000 */
[----:B------:R-:W-:Y:S01]  /*6510*/  ISETP.LT.OR P1, PT, R5, 0x11, P1 ;  /* 0x000000110500780c */ /* 0x000fe20000f21670 */
[----:B------:R-:W-:Y:S01]  /*6520*/  FMUL.FTZ R6, R71, c[0x0][0x2d0] ;  /* 0x0000b40047067a20 */ /* 0x000fe20000410000 */
[----:B------:R-:W-:-:S02]  /*6530*/  FSEL R7, R7, RZ, P6 ;  /* 0x000000ff07077208 */ /* 0x000fc40003000000 */
[----:B------:R-:W-:Y:S02]  /*6540*/  FSETP.NEU.FTZ.AND P6, PT, R71, -INF , PT ;  /* 0xff8000004700780b */ /* 0x000fe40003fdd000 */
[----:B------:R-:W-:Y:S01]  /*6550*/  ISETP.LT.OR P0, PT, R5, 0x12, P0 ;  /* 0x000000120500780c */ /* 0x000fe20000701670 */
[--C-:B------:R-:W-:Y:S01]  /*6560*/  FFMA.FTZ R8, R66, c[0x0][0x2d0], -R7.reuse ;  /* 0x0000b40042087a23 */ /* 0x100fe20000010807 */
[----:B------:R-:W-:Y:S02]  /*6570*/  FSEL R6, R6, RZ, P6 ;  /* 0x000000ff06067208 */ /* 0x000fe40003000000 */
[----:B------:R-:W-:Y:S01]  /*6580*/  LEA R210, R4, R209, 0x1 ;  /* 0x000000d104d27211 */ /* 0x000fe200078e08ff */
[----:B------:R1:W-:Y:S01]  /*6590*/  MUFU.EX2 R151, R8 ;  /* 0x0000000800977308 */ /* 0x0003e20000000800 */
[----:B------:R-:W-:Y:S01]  /*65a0*/  FSEL R115, R14, -INF , !P5 ;  /* 0xff8000000e737808 */ /* 0x000fe20006800000 */
[----:B------:R-:W-:Y:S01]  /*65b0*/  FFMA.FTZ R0, R57, c[0x0][0x2d0], -R6 ;  /* 0x0000b40039007a23 */ /* 0x000fe20000010806 */
[----:B------:R-:W-:Y:S01]  /*65c0*/  FSEL R113, R19, -INF , !P2 ;  /* 0xff80000013717808 */ /* 0x000fe20005000000 */
[----:B------:R-:W-:Y:S01]  /*65d0*/  IMAD R211, R2, 0x2, R210 ;  /* 0x0000000202d37824 */ /* 0x000fe200078e02d2 */
[----:B------:R-:W-:Y:S01]  /*65e0*/  FSEL R117, R10, -INF , !P1 ;  /* 0xff8000000a757808 */ /* 0x000fe20004800000 */
[----:B------:R-:W2:Y:S01]  /*65f0*/  LDSM.16.MT88.4 R100, [R210+0x100] ;  /* 0x00010000d264783b */ /* 0x000ea20000004200 */
[----:B------:R-:W-:Y:S01]  /*6600*/  FSEL R119, R25, -INF , !P0 ;  /* 0xff80000019777808 */ /* 0x000fe20004000000 */
[----:B------:R3:W-:Y:S01]  /*6610*/  MUFU.EX2 R157, R0 ;  /* 0x00000000009d7308 */ /* 0x0007e20000000800 */
[----:B------:R-:W-:Y:S01]  /*6620*/  PLOP3.LUT P5, PT, PT, PT, UP4, 0x40, 0x0 ;  /* 0x000000000000781c */ /* 0x000fe20003fae848 */
[----:B------:R-:W-:Y:S01]  /*6630*/  UISETP.NE.AND UP4, UPT, UR18, URZ, UPT ;  /* 0x0000003f1200728c */ /* 0x000fe2000bf85270 */
[----:B------:R-:W-:Y:S01]  /*6640*/  PLOP3.LUT P2, PT, PT, PT, UP3, 0x40, 0x0 ;  /* 0x000000000000781c */ /* 0x000fe20003f4e838 */
[----:B------:R-:W-:Y:S01]  /*6650*/  UISETP.NE.AND UP3, UPT, UR17, URZ, UPT ;  /* 0x0000003f1100728c */ /* 0x000fe2000bf65270 */
[----:B------:R-:W-:Y:S01]  /*6660*/  PLOP3.LUT P1, PT, PT, PT, UP2, 0x40, 0x0 ;  /* 0x000000000000781c */ /* 0x000fe20003f2e828 */
[----:B------:R-:W-:Y:S01]  /*6670*/  UISETP.NE.AND UP2, UPT, UR16, URZ, UPT ;  /* 0x0000003f1000728c */ /* 0x000fe2000bf45270 */
[----:B------:R-:W-:Y:S01]  /*6680*/  PLOP3.LUT P0, PT, PT, PT, UP1, 0x40, 0x0 ;  /* 0x000000000000781c */ /* 0x000fe20003f0e818 */
[--C-:B-1----:R-:W-:Y:S01]  /*6690*/  FFMA.FTZ R8, R70, c[0x0][0x2d0], -R7.reuse ;  /* 0x0000b40046087a23 */ /* 0x102fe20000010807 */
[----:B------:R-:W-:Y:S01]  /*66a0*/  FMNMX.FTZ R2, R120, R122, !PT ;  /* 0x0000007a78027209 */ /* 0x000fe20007810000 */
[----:B------:R-:W-:Y:S01]  /*66b0*/  UISETP.NE.AND UP1, UPT, UR15, URZ, UPT ;  /* 0x0000003f0f00728c */ /* 0x000fe2000bf25270 */
[C---:B------:R-:W-:Y:S01]  /*66c0*/  ISETP.GT.AND P5, PT, R3.reuse, 0x19, P5 ;  /* 0x000000190300780c */ /* 0x040fe20002fa4270 */
[----:B------:R1:W4:Y:S01]  /*66d0*/  MUFU.EX2 R11, R8 ;  /* 0x00000008000b7308 */ /* 0x0003220000000800 */
[C---:B------:R-:W-:Y:S01]  /*66e0*/  ISETP.GT.AND P4, PT, R3.reuse, 0x20, P4 ;  /* 0x000000200300780c */ /* 0x040fe20002784270 */
[----:B------:R-:W5:Y:S01]  /*66f0*/  LDSM.16.MT88.4 R96, [R211+0x100] ;  /* 0x00010000d360783b */ /* 0x000f620000004200 */
[C---:B------:R-:W-:Y:S01]  /*6700*/  ISETP.GT.AND P2, PT, R3.reuse, 0x21, P2 ;  /* 0x000000210300780c */ /* 0x040fe20001744270 */
[----:B---3--:R-:W-:Y:S01]  /*6710*/  FFMA.FTZ R0, R56, c[0x0][0x2d0], -R6 ;  /* 0x0000b40038007a23 */ /* 0x008fe20000010806 */
[C---:B------:R-:W-:Y:S01]  /*6720*/  ISETP.GT.AND P1, PT, R3.reuse, 0x28, P1 ;  /* 0x000000280300780c */ /* 0x040fe20000f24270 */
[----:B------:R-:W3:Y:S01]  /*6730*/  LDSM.16.MT88.4 R88, [R210+0x900] ;  /* 0x00090000d258783b */ /* 0x000ee20000004200 */
[----:B------:R-:W-:Y:S01]  /*6740*/  ISETP.GT.AND P0, PT, R3, 0x29, P0 ;  /* 0x000000290300780c */ /* 0x000fe20000704270 */
[----:B------:R2:W-:Y:S01]  /*6750*/  MUFU.EX2 R70, R0 ;  /* 0x0000000000467308 */ /* 0x0005e20000000800 */
[----:B------:R-:W-:Y:S01]  /*6760*/  FMNMX.FTZ R2, R124, R2, !PT ;  /* 0x000000027c027209 */ /* 0x000fe20007810000 */
[----:B------:R-:W3:Y:S01]  /*6770*/  LDSM.16.MT88.4 R104, [R211+0x900] ;  /* 0x00090000d368783b */ /* 0x000ee20000004200 */
[C---:B------:R-:W-:Y:S01]  /*6780*/  ISETP.LT.OR P5, PT, R5.reuse, 0x1a, P5 ;  /* 0x0000001a0500780c */ /* 0x040fe20002fa1670 */
[----:B------:R-:W-:Y:S01]  /*6790*/  ULDC.64 UR14, c[0x0][0x2c8] ;  /* 0x0000b200000e7ab9 */ /* 0x000fe20000000a00 */
[C---:B------:R-:W-:Y:S01]  /*67a0*/  ISETP.LT.OR P4, PT, R5.reuse, 0x21, P4 ;  /* 0x000000210500780c */ /* 0x040fe20002781670 */
[----:B------:R-:W-:Y:S01]  /*67b0*/  UIMAD.WIDE.U32 UR16, UR11, UR14, URZ ;  /* 0x0000000e0b1072a5 */ /* 0x000fe2000f8e003f */
[----:B------:R-:W-:Y:S01]  /*67c0*/  ISETP.LT.OR P2, PT, R5, 0x22, P2 ;  /* 0x000000220500780c */ /* 0x000fe20001741670 */
[----:B-1----:R-:W-:Y:S01]  /*67d0*/  FFMA.FTZ R8, R73, c[0x0][0x2d0], -R7 ;  /* 0x0000b40049087a23 */ /* 0x002fe20000010807 */
[C---:B------:R-:W-:Y:S01]  /*67e0*/  ISETP.LT.OR P1, PT, R5.reuse, 0x29, P1 ;  /* 0x000000290500780c */ /* 0x040fe20000f21670 */
[----:B----4-:R-:W-:Y:S01]  /*67f0*/  IMAD.MOV.U32 R73, RZ, RZ, R11 ;  /* 0x000000ffff497224 */ /* 0x010fe200078e000b */
[----:B------:R-:W-:Y:S01]  /*6800*/  ISETP.LT.OR P0, PT, R5, 0x2a, P0 ;  /* 0x0000002a0500780c */ /* 0x000fe20000701670 */
[----:B------:R1:W-:Y:S01]  /*6810*/  MUFU.EX2 R156, R8 ;  /* 0x00000008009c7308 */ /* 0x0003e20000000800 */
[----:B------:R-:W-:-:S02]  /*6820*/  FSEL R123, R17, -INF , !P5 ;  /* 0xff800000117b7808 */ /* 0x000fc40006800000 */
[----:B------:R-:W-:Y:S01]  /*6830*/  FSEL R142, R9, -INF , !P4 ;  /* 0xff800000098e7808 */ /* 0x000fe20006000000 */
[--C-:B--2---:R-:W-:Y:S01]  /*6840*/  FFMA.FTZ R0, R75, c[0x0][0x2d0], -R7.reuse ;  /* 0x0000b4004b007a23 */ /* 0x104fe20000010807 */
[----:B------:R-:W-:Y:S02]  /*6850*/  FSEL R143, R30, -INF , !P2 ;  /* 0xff8000001e8f7808 */ /* 0x000fe40005000000 */
[----:B------:R-:W-:Y:S01]  /*6860*/  FSEL R144, R28, -INF , !P1 ;  /* 0xff8000001c907808 */ /* 0x000fe20004800000 */
[----:B------:R2:W-:Y:S01]  /*6870*/  MUFU.EX2 R154, R0 ;  /* 0x00000000009a7308 */ /* 0x0005e20000000800 */
[----:B------:R-:W-:Y:S02]  /*6880*/  FSEL R145, R29, -INF , !P0 ;  /* 0xff8000001d917808 */ /* 0x000fe40004000000 */
        /* <DEDUP_REMOVED lines=8> */
[----:B------:R-:W-:Y:S01]  /*6910*/  PLOP3.LUT P0, PT, PT, PT, UP0, 0x40, 0x0 ;  /* 0x000000000000781c */ /* 0x000fe20003f0e808 */
[----:B------:R-:W-:Y:S01]  /*6920*/  UISETP.NE.AND UP0, UPT, UR13, URZ, UPT ;  /* 0x0000003f0d00728c */ /* 0x000fe2000bf05270 */
[C---:B------:R-:W-:Y:S01]  /*6930*/  ISETP.GT.AND P5, PT, R3.reuse, 0x31, P5 ;  /* 0x000000310300780c */ /* 0x040fe20002fa4270 */
[----:B------:R1:W-:Y:S01]  /*6940*/  MUFU.EX2 R183, R8 ;  /* 0x0000000800b77308 */ /* 0x0003e20000000800 */
[C---:B------:R-:W-:Y:S01]  /*6950*/  ISETP.GT.AND P4, PT, R3.reuse, 0x38, P4 ;  /* 0x000000380300780c */ /* 0x040fe20002784270 */
[----:B--2---:R-:W-:Y:S01]  /*6960*/  FFMA.FTZ R0, R78, c[0x0][0x2d0], -R7 ;  /* 0x0000b4004e007a23 */ /* 0x004fe20000010807 */
[C---:B------:R-:W-:Y:S01]  /*6970*/  ISETP.GT.AND P2, PT, R3.reuse, 0x39, P2 ;  /* 0x000000390300780c */ /* 0x040fe20001744270 */
[----:B------:R-:W-:Y:S01]  /*6980*/  UISETP.NE.AND UP1, UPT, UR25, URZ, UPT ;  /* 0x0000003f1900728c */ /* 0x000fe2000bf25270 */
[----:B------:R-:W-:-:S02]  /*6990*/  ISETP.GT.AND P1, PT, R3, 0x40, P1 ;  /* 0x000000400300780c */ /* 0x000fc40000f24270 */
[----:B------:R-:W-:Y:S01]  /*69a0*/  ISETP.GT.AND P0, PT, R3, 0x41, P0 ;  /* 0x000000410300780c */ /* 0x000fe20000704270 */
[----:B------:R2:W-:Y:S01]  /*69b0*/  MUFU.EX2 R158, R0 ;  /* 0x00000000009e7308 */ /* 0x0005e20000000800 */
[C---:B------:R-:W-:Y:S02]  /*69c0*/  ISETP.LT.OR P5, PT, R5.reuse, 0x32, P5 ;  /* 0x000000320500780c */ /* 0x040fe40002fa1670 */
[C---:B------:R-:W-:Y:S02]  /*69d0*/  ISETP.LT.OR P4, PT, R5.reuse, 0x39, P4 ;  /* 0x000000390500780c */ /* 0x040fe40002781670 */
[C---:B------:R-:W-:Y:S02]  /*69e0*/  ISETP.LT.OR P2, PT, R5.reuse, 0x3a, P2 ;  /* 0x0000003a0500780c */ /* 0x040fe40001741670 */
[C---:B------:R-:W-:Y:S01]  /*69f0*/  ISETP.LT.OR P1, PT, R5.reuse, 0x41, P1 ;  /* 0x000000410500780c */ /* 0x040fe20000f21670 */
[--C-:B-1----:R-:W-:Y:S01]  /*6a00*/  FFMA.FTZ R8, R52, c[0x0][0x2d0], -R6.reuse ;  /* 0x0000b40034087a23 */ /* 0x102fe20000010806 */
[----:B------:R-:W-:Y:S01]  /*6a10*/  ISETP.LT.OR P0, PT, R5, 0x42, P0 ;  /* 0x000000420500780c */ /* 0x000fe20000701670 */
[----:B------:R-:W-:Y:S01]  /*6a20*/  @UP1 UMOV UR13, UR17 ;  /* 0x00000011000d1c82 */ /* 0x000fe20008000000 */
[----:B------:R-:W-:Y:S01]  /*6a30*/  FSEL R194, R13, -INF , !P5 ;  /* 0xff8000000dc27808 */ /* 0x000fe20006800000 */
[----:B------:R1:W-:Y:S01]  /*6a40*/  MUFU.EX2 R181, R8 ;  /* 0x0000000800b57308 */ /* 0x0003e20000000800 */
[----:B------:R-:W-:Y:S01]  /*6a50*/  FSEL R195, R38, -INF , !P4 ;  /* 0xff80000026c37808 */ /* 0x000fe20006000000 */
[----:B------:R-:W-:Y:S01]  /*6a60*/  @UP1 USHF.R.U32.HI UR11, URZ, UR15, UR13 ;  /* 0x0000000f3f0b1299 */ /* 0x000fe2000801160d */
[----:B------:R-:W-:Y:S01]  /*6a70*/  FSEL R196, R40, -INF , !P2 ;  /* 0xff80000028c47808 */ /* 0x000fe20005000000 */
[----:B--2---:R-:W-:Y:S01]  /*6a80*/  FFMA.FTZ R0, R79, c[0x0][0x2d0], -R7 ;  /* 0x0000b4004f007a23 */ /* 0x004fe20000010807 */
[----:B------:R-:W-:Y:S01]  /*6a90*/  FSEL R198, R16, -INF , !P1 ;  /* 0xff80000010c67808 */ /* 0x000fe20004800000 */
[----:B------:R-:W-:Y:S01]  /*6aa0*/  UIADD3 UR13, UR6, -0x2, URZ ;  /* 0xfffffffe060d7890 */ /* 0x000fe2000fffe03f */
[----:B------:R-:W-:Y:S01]  /*6ab0*/  FSEL R197, R15, -INF , !P0 ;  /* 0xff8000000fc57808 */ /* 0x000fe20004000000 */
[----:B------:R2:W-:Y:S01]  /*6ac0*/  MUFU.EX2 R152, R0 ;  /* 0x0000000000987308 */ /* 0x0005e20000000800 */
[----:B------:R-:W-:Y:S01]  /*6ad0*/  PLOP3.LUT P6, PT, PT, PT, UP0, 0x40, 0x0 ;  /* 0x000000000000781c */ /* 0x000fe20003fce808 */
[----:B------:R-:W-:Y:S01]  /*6ae0*/  UISETP.NE.AND UP0, UPT, UR27, URZ, UPT ;  /* 0x0000003f1b00728c */ /* 0x000fe2000bf05270 */
[----:B------:R-:W-:Y:S01]  /*6af0*/  PLOP3.LUT P5, PT, PT, PT, UP6, 0x40, 0x0 ;  /* 0x000000000000781c */ /* 0x000fe20003fae868 */
[----:B------:R-:W-:Y:S01]  /*6b00*/  UIADD3 UR14, UR5, UR11, URZ ;  /* 0x0000000b050e7290 */ /* 0x000fe2000fffe03f */
[----:B------:R-:W-:Y:S01]  /*6b10*/  PLOP3.LUT P4, PT, PT, PT, UP5, 0x40, 0x0 ;  /* 0x000000000000781c */ /* 0x000fe20003f8e858 */
[----:B------:R-:W-:Y:S01]  /*6b20*/  ULDC UR6, c[0x0][0x328] ;  /* 0x0000ca0000067ab9 */ /* 0x000fe20000000800 */
[----:B------:R-:W-:Y:S01]  /*6b30*/  PLOP3.LUT P2, PT, PT, PT, UP4, 0x40, 0x0 ;  /* 0x000000000000781c */ /* 0x000fe20003f4e848 */
[----:B-1----:R-:W-:Y:S01]  /*6b40*/  FFMA.FTZ R8, R51, c[0x0][0x2d0], -R6 ;  /* 0x0000b40033087a23 */ /* 0x002fe20000010806 */
[----:B------:R-:W-:Y:S01]  /*6b50*/  PLOP3.LUT P1, PT, PT, PT, UP3, 0x40, 0x0 ;  /* 0x000000000000781c */ /* 0x000fe20003f2e838 */
[----:B------:R-:W-:Y:S01]  /*6b60*/  UIADD3 UR6, UR14, UR6, URZ ;  /* 0x000000060e067290 */ /* 0x000fe2000fffe03f */
[----:B------:R-:W-:Y:S01]  /*6b70*/  PLOP3.LUT P0, PT, PT, PT, UP2, 0x40, 0x0 ;  /* 0x000000000000781c */ /* 0x000fe20003f0e828 */
[----:B------:R-:W-:Y:S01]  /*6b80*/  MUFU.EX2 R172, R8 ;  /* 0x0000000800ac7308 */ /* 0x000fe20000000800 */
[----:B------:R-:W-:-:S02]  /*6b90*/  ISETP.GT.AND P6, PT, R3, 0x48, P6 ;  /* 0x000000480300780c */ /* 0x000fc400037c4270 */
[----:B------:R-:W-:Y:S02]  /*6ba0*/  ISETP.GT.AND P5, PT, R3, 0x49, P5 ;  /* 0x000000490300780c */ /* 0x000fe40002fa4270 */
[----:B--2---:R-:W-:Y:S01]  /*6bb0*/  FMNMX.FTZ R0, R125, R2, !PT ;  /* 0x000000027d007209 */ /* 0x004fe20007810000 */
[----:B------:R-:W-:Y:S01]  /*6bc0*/  FFMA.FTZ R2, R77, c[0x0][0x2d0], -R7 ;  /* 0x0000b4004d027a23 */ /* 0x000fe20000010807 */
[----:B------:R-:W-:Y:S02]  /*6bd0*/  ISETP.GT.AND P4, PT, R3, 0x50, P4 ;  /* 0x000000500300780c */ /* 0x000fe40002784270 */
[----:B------:R-:W-:Y:S01]  /*6be0*/  FMNMX.FTZ R0, R129, R0, !PT ;  /* 0x0000000081007209 */ /* 0x000fe20007810000 */
[----:B------:R1:W2:Y:S01]  /*6bf0*/  MUFU.EX2 R148, R2 ;  /* 0x0000000200947308 */ /* 0x0002a20000000800 */
[----:B------:R-:W-:Y:S02]  /*6c00*/  ISETP.GT.AND P2, PT, R3, 0x51, P2 ;  /* 0x000000510300780c */ /* 0x000fe40001744270 */
[----:B------:R-:W-:-:S02]  /*6c10*/  FMNMX.FTZ R0, R131, R0, !PT ;  /* 0x0000000083007209 */ /* 0x000fc40007810000 */
[----:B------:R-:W-:Y:S02]  /*6c20*/  ISETP.GT.AND P1, PT, R3, 0x58, P1 ;  /* 0x000000580300780c */ /* 0x000fe40000f24270 */
[----:B------:R-:W-:Y:S02]  /*6c30*/  FMNMX.FTZ R0, R141, R0, !PT ;  /* 0x000000008d007209 */ /* 0x000fe40007810000 */
[----:B------:R-:W-:Y:S02]  /*6c40*/  ISETP.GT.AND P0, PT, R3, 0x59, P0 ;  /* 0x000000590300780c */ /* 0x000fe40000704270 */
[----:B------:R-:W-:Y:S02]  /*6c50*/  FMNMX.FTZ R0, R140, R0, !PT ;  /* 0x000000008c007209 */ /* 0x000fe40007810000 */
[----:B------:R-:W-:Y:S02]  /*6c60*/  FMNMX.FTZ R3, R116, R115, !PT ;  /* 0x0000007374037209 */ /* 0x000fe40007810000 */
[----:B------:R-:W-:Y:S01]  /*6c70*/  FMNMX.FTZ R0, R186, R0, !PT ;  /* 0x00000000ba007209 */ /* 0x000fe20007810000 */
[----:B-1----:R-:W-:Y:S01]  /*6c80*/  FFMA.FTZ R2, R64, c[0x0][0x2d0], -R6 ;  /* 0x0000b40040027a23 */ /* 0x002fe20000010806 */
[----:B------:R-:W-:-:S02]  /*6c90*/  FMNMX.FTZ R3, R114, R3, !PT ;  /* 0x0000000372037209 */ /* 0x000fc40007810000 */
[----:B------:R-:W-:Y:S01]  /*6ca0*/  FMNMX.FTZ R0, R185, R0, !PT ;  /* 0x00000000b9007209 */ /* 0x000fe20007810000 */
[----:B------:R1:W-:Y:S01]  /*6cb0*/  MUFU.EX2 R139, R2 ;  /* 0x00000002008b7308 */ /* 0x0003e20000000800 */
[----:B------:R-:W-:Y:S02]  /*6cc0*/  FMNMX.FTZ R3, R113, R3, !PT ;  /* 0x0000000371037209 */ /* 0x000fe40007810000 */
[----:B------:R-:W-:Y:S02]  /*6cd0*/  FMNMX.FTZ R0, R147, R0, !PT ;  /* 0x0000000093007209 */ /* 0x000fe40007810000 */
[----:B------:R-:W-:Y:S02]  /*6ce0*/  FMNMX.FTZ R3, R117, R3, !PT ;  /* 0x0000000375037209 */ /* 0x000fe40007810000 */
[----:B------:R-:W-:Y:S02]  /*6cf0*/  FMNMX.FTZ R0, R146, R0, !PT ;  /* 0x0000000092007209 */ /* 0x000fe40007810000 */
[----:B------:R-:W-:-:S02]  /*6d00*/  FMNMX.FTZ R3, R119, R3, !PT ;  /* 0x0000000377037209 */ /* 0x000fc40007810000 */
[----:B------:R-:W-:Y:S02]  /*6d10*/  FMNMX.FTZ R0, R199, R0, !PT ;  /* 0x00000000c7007209 */ /* 0x000fe40007810000 */
[----:B------:R-:W-:Y:S02]  /*6d20*/  ISETP.LT.OR P6, PT, R5, 0x49, P6 ;  /* 0x000000490500780c */ /* 0x000fe400037c1670 */
[----:B------:R-:W-:Y:S01]  /*6d30*/  FMNMX.FTZ R0, R200, R0, !PT ;  /* 0x00000000c8007209 */ /* 0x000fe20007810000 */
[----:B-1----:R-:W-:Y:S01]  /*6d40*/  FFMA.FTZ R2, R65, c[0x0][0x2d0], -R6 ;  /* 0x0000b40041027a23 */ /* 0x002fe20000010806 */
[----:B------:R-:W-:Y:S02]  /*6d50*/  ISETP.LT.OR P5, PT, R5, 0x4a, P5 ;  /* 0x0000004a0500780c */ /* 0x000fe40002fa1670 */
[----:B------:R-:W-:Y:S01]  /*6d60*/  FMNMX.FTZ R0, R201, R0, !PT ;  /* 0x00000000c9007209 */ /* 0x000fe20007810000 */
[----:B------:R1:W4:Y:S01]  /*6d70*/  MUFU.EX2 R164, R2 ;  /* 0x0000000200a47308 */ /* 0x0003220000000800 */
[----:B------:R-:W-:-:S02]  /*6d80*/  FSEL R188, R135, -INF , !P6 ;  /* 0xff80000087bc7808 */ /* 0x000fc40007000000 */
[----:B------:R-:W-:Y:S02]  /*6d90*/  FMNMX.FTZ R0, R204, R0, !PT ;  /* 0x00000000cc007209 */ /* 0x000fe40007810000 */
[C---:B------:R-:W-:Y:S02]  /*6da0*/  ISETP.LT.OR P4, PT, R5.reuse, 0x51, P4 ;  /* 0x000000510500780c */ /* 0x040fe40002781670 */
[----:B------:R-:W-:Y:S02]  /*6db0*/  FMNMX.FTZ R0, R240, R0, !PT ;  /* 0x00000000f0007209 */ /* 0x000fe40007810000 */
[----:B------:R-:W-:Y:S02]  /*6dc0*/  FSEL R187, R138, -INF , !P5 ;  /* 0xff8000008abb7808 */ /* 0x000fe40006800000 */
[----:B------:R-:W-:Y:S02]  /*6dd0*/  ISETP.LT.OR P2, PT, R5, 0x52, P2 ;  /* 0x000000520500780c */ /* 0x000fe40001741670 */
[----:B------:R-:W-:-:S02]  /*6de0*/  FSEL R190, R136, -INF , !P4 ;  /* 0xff80000088be7808 */ /* 0x000fc40006000000 */
[----:B------:R-:W-:Y:S01]  /*6df0*/  ISETP.LT.OR P1, PT, R5, 0x59, P1 ;  /* 0x000000590500780c */ /* 0x000fe20000f21670 */
[----:B-1----:R-:W-:Y:S01]  /*6e00*/  FFMA.FTZ R2, R67, c[0x0][0x2d0], -R6 ;  /* 0x0000b40043027a23 */ /* 0x002fe20000010806 */
[----:B------:R-:W-:Y:S01]  /*6e10*/  FSEL R192, R137, -INF , !P2 ;  /* 0xff80000089c07808 */ /* 0x000fe20005000000 */
[----:B------:R-:W-:Y:S01]  /*6e20*/  LDSM.16.MT88.4 R64, [R210+0x1100] ;  /* 0x00110000d240783b */ /* 0x000fe20000004200 */
[----:B------:R-:W-:Y:S01]  /*6e30*/  ISETP.LT.OR P0, PT, R5, 0x5a, P0 ;  /* 0x0000005a0500780c */ /* 0x000fe20000701670 */
[----:B------:R1:W-:Y:S01]  /*6e40*/  MUFU.EX2 R74, R2 ;  /* 0x00000002004a7308 */ /* 0x0003e20000000800 */
[----:B------:R-:W-:Y:S02]  /*6e50*/  FSEL R191, R59, -INF , !P1 ;  /* 0xff8000003bbf7808 */ /* 0x000fe40004800000 */
[----:B------:R-:W-:Y:S02]  /*6e60*/  FSEL R189, R58, -INF , !P0 ;  /* 0xff8000003abd7808 */ /* 0x000fe40004000000 */
[----:B--2---:R-:W-:Y:S01]  /*6e70*/  F2FP.BF16.PACK_AB R10, R148, R152 ;  /* 0x00000098940a723e */ /* 0x004fe200000010ff */
[----:B------:R-:W-:Y:S01]  /*6e80*/  LDSM.16.MT88.4 R56, [R211+0x1100] ;  /* 0x00110000d338783b */ /* 0x000fe20000004200 */
[----:B------:R-:W-:-:S02]  /*6e90*/  F2FP.BF16.PACK_AB R12, R73, R151 ;  /* 0x00000097490c723e */ /* 0x000fc400000010ff */
[----:B------:R-:W-:Y:S02]  /*6ea0*/  F2FP.BF16.PACK_AB R14, R183, R156 ;  /* 0x0000009cb70e723e */ /* 0x000fe400000010ff */
[----:B------:R-:W-:Y:S02]  /*6eb0*/  F2FP.BF16.PACK_AB R13, R172, R181 ;  /* 0x000000b5ac0d723e */ /* 0x000fe400000010ff */
[----:B------:R-:W-:Y:S02]  /*6ec0*/  F2FP.BF16.PACK_AB R15, R70, R157 ;  /* 0x0000009d460f723e */ /* 0x000fe400000010ff */
[----:B------:R-:W-:Y:S01]  /*6ed0*/  F2FP.BF16.PACK_AB R8, R158, R154 ;  /* 0x0000009a9e08723e */ /* 0x000fe200000010ff */
[----:B-1----:R-:W-:Y:S01]  /*6ee0*/  FFMA.FTZ R2, R46, c[0x0][0x2d0], -R6 ;  /* 0x0000b4002e027a23 */ /* 0x002fe20000010806 */
[----:B----4-:R-:W-:-:S03]  /*6ef0*/  F2FP.BF16.PACK_AB R9, R164, R139 ;  /* 0x0000008ba409723e */ /* 0x010fc600000010ff */
[----:B------:R1:W2:Y:S01]  /*6f00*/  MUFU.EX2 R150, R2 ;  /* 0x0000000200967308 */ /* 0x0002a20000000800 */
[C---:B------:R-:W-:Y:S08]  /*6f10*/  HMMA.16816.F32.BF16 R20, R12.reuse, R84, RZ ;  /* 0x000000540c14723c */ /* 0x040ff000000418ff */
[----:B------:R-:W-:Y:S01]  /*6f20*/  HMMA.16816.F32.BF16 R24, R12, R100, RZ ;  /* 0x000000640c18723c */ /* 0x000fe200000418ff */
[----:B-1----:R-:W-:Y:S01]  /*6f30*/  FMNMX.FTZ R2, R121, R3, !PT ;  /* 0x0000000379027209 */ /* 0x002fe20007810000 */
[----:B------:R-:W-:-:S06]  /*6f40*/  FFMA.FTZ R3, R76, c[0x0][0x2d0], -R7 ;  /* 0x0000b4004c037a23 */ /* 0x000fcc0000010807 */
[----:B------:R-:W-:Y:S01]  /*6f50*/  HMMA.16816.F32.BF16 R36, R12, R86, RZ ;  /* 0x000000560c24723c */ /* 0x000fe200000418ff */
[----:B------:R-:W-:Y:S01]  /*6f60*/  LDSM.16.MT88.4 R76, [R212+0x1100] ;  /* 0x00110000d44c783b */ /* 0x000fe20000004200 */
[----:B------:R-:W-:Y:S01]  /*6f70*/  FMNMX.FTZ R2, R123, R2, !PT ;  /* 0x000000027b027209 */ /* 0x000fe20007810000 */
[----:B------:R1:W-:Y:S01]  /*6f80*/  MUFU.EX2 R180, R3 ;  /* 0x0000000300b47308 */ /* 0x0003e20000000800 */
[----:B--2---:R-:W-:-:S04]  /*6f90*/  F2FP.BF16.PACK_AB R11, R150, R74 ;  /* 0x0000004a960b723e */ /* 0x004fc800000010ff */
[C---:B------:R-:W-:Y:S08]  /*6fa0*/  HMMA.16816.F32.BF16 R16, R12.reuse, R60, RZ ;  /* 0x0000003c0c10723c */ /* 0x040ff000000418ff */
[----:B------:R-:W-:Y:S01]  /*6fb0*/  HMMA.16816.F32.BF16 R32, R12, R62, RZ ;  /* 0x0000003e0c20723c */ /* 0x000fe200000418ff */
[----:B-1----:R-:W-:Y:S01]  /*6fc0*/  FMNMX.FTZ R3, R142, R2, !PT ;  /* 0x000000028e037209 */ /* 0x002fe20007810000 */
[----:B------:R-:W-:-:S03]  /*6fd0*/  FFMA.FTZ R2, R80, c[0x0][0x2d0], -R7 ;  /* 0x0000b40050027a23 */ /* 0x000fc60000010807 */
[----:B------:R-:W-:Y:S01]  /*6fe0*/  FMNMX.FTZ R3, R143, R3, !PT ;  /* 0x000000038f037209 */ /* 0x000fe20007810000 */
[----:B------:R1:W2:Y:S02]  /*6ff0*/  MUFU.EX2 R159, R2 ;  /* 0x00000002009f7308 */ /* 0x0002a40000000800 */
[C---:B-----5:R-:W-:Y:S08]  /*7000*/  HMMA.16816.F32.BF16 R28, R12.reuse, R96, RZ ;  /* 0x000000600c1c723c */ /* 0x060ff000000418ff */
[----:B------:R-:W-:Y:S01]  /*7010*/  HMMA.16816.F32.BF16 R48, R12, R102, RZ ;  /* 0x000000660c30723c */ /* 0x000fe200000418ff */
[----:B-1----:R-:W-:Y:S01]  /*7020*/  FMNMX.FTZ R2, R239, R0, !PT ;  /* 0x00000000ef027209 */ /* 0x002fe20007810000 */
[----:B------:R-:W-:-:S06]  /*7030*/  FFMA.FTZ R0, R81, c[0x0][0x2d0], -R7 ;  /* 0x0000b40051007a23 */ /* 0x000fcc0000010807 */
[----:B------:R-:W-:Y:S01]  /*7040*/  HMMA.16816.F32.BF16 R44, R12, R98, RZ ;  /* 0x000000620c2c723c */ /* 0x000fe200000418ff */
[----:B------:R1:W-:Y:S07]  /*7050*/  MUFU.EX2 R167, R0 ;  /* 0x0000000000a77308 */ /* 0x0003ee0000000800 */
[C---:B------:R-:W-:Y:S08]  /*7060*/  HMMA.16816.F32.BF16 R40, R8.reuse, R92, R20 ;  /* 0x0000005c0828723c */ /* 0x040ff00000041814 */
[----:B---3--:R-:W-:Y:S01]  /*7070*/  HMMA.16816.F32.BF16 R20, R8, R88, R24 ;  /* 0x000000580814723c */ /* 0x008fe20000041818 */
[----:B-1----:R-:W-:-:S02]  /*7080*/  FMNMX.FTZ R0, R236, R2, !PT ;  /* 0x00000002ec007209 */ /* 0x002fc40007810000 */
[----:B------:R-:W-:Y:S01]  /*7090*/  FMNMX.FTZ R2, R144, R3, !PT ;  /* 0x0000000390027209 */ /* 0x000fe20007810000 */
[----:B------:R-:W-:Y:S01]  /*70a0*/  FFMA.FTZ R3, R82, c[0x0][0x2d0], -R7 ;  /* 0x0000b40052037a23 */ /* 0x000fe20000010807 */
[----:B------:R-:W-:-:S03]  /*70b0*/  FMNMX.FTZ R0, R235, R0, !PT ;  /* 0x00000000eb007209 */ /* 0x000fc60007810000 */
[C---:B------:R-:W-:Y:S01]  /*70c0*/  HMMA.16816.F32.BF16 R36, R8.reuse, R94, R36 ;  /* 0x0000005e0824723c */ /* 0x040fe20000041824 */
[----:B------:R-:W-:Y:S01]  /*70d0*/  FMNMX.FTZ R2, R145, R2, !PT ;  /* 0x0000000291027209 */ /* 0x000fe20007810000 */
[----:B------:R1:W-:Y:S01]  /*70e0*/  MUFU.EX2 R153, R3 ;  /* 0x0000000300997308 */ /* 0x0003e20000000800 */
[----:B------:R-:W-:Y:S02]  /*70f0*/  FMNMX.FTZ R0, R237, R0, !PT ;  /* 0x00000000ed007209 */ /* 0x000fe40007810000 */
[----:B------:R-:W-:Y:S02]  /*7100*/  FMNMX.FTZ R2, R193, R2, !PT ;  /* 0x00000002c1027209 */ /* 0x000fe40007810000 */
[----:B------:R-:W-:Y:S01]  /*7110*/  FMNMX.FTZ R0, R238, R0, !PT ;  /* 0x00000000ee007209 */ /* 0x000fe20007810000 */
[----:B------:R-:W-:Y:S01]  /*7120*/  HMMA.16816.F32.BF16 R52, R8, R108, R16 ;  /* 0x0000006c0834723c */ /* 0x000fe20000041810 */
[----:B------:R-:W-:Y:S02]  /*7130*/  FMNMX.FTZ R2, R194, R2, !PT ;  /* 0x00000002c2027209 */ /* 0x000fe40007810000 */
[----:B------:R-:W-:-:S04]  /*7140*/  FMNMX.FTZ R0, R242, R0, !PT ;  /* 0x00000000f2007209 */ /* 0x000fc80007810000 */
[----:B------:R-:W-:Y:S01]  /*7150*/  FMNMX.FTZ R0, R243, R0, !PT ;  /* 0x00000000f3007209 */ /* 0x000fe20007810000 */
[----:B------:R-:W-:Y:S01]  /*7160*/  HMMA.16816.F32.BF16 R16, R8, R110, R32 ;  /* 0x0000006e0810723c */ /* 0x000fe20000041820 */
[----:B-1----:R-:W-:-:S03]  /*7170*/  FFMA.FTZ R3, R83, c[0x0][0x2d0], -R7 ;  /* 0x0000b40053037a23 */ /* 0x002fc60000010807 */
[----:B------:R-:W1:Y:S01]  /*7180*/  SHFL.BFLY PT, R4, R0, 0x2, 0x1f ;  /* 0x0c401f0000047f89 */ /* 0x000e6200000e0000 */
[----:B------:R3:W-:Y:S03]  /*7190*/  MUFU.EX2 R149, R3 ;  /* 0x0000000300957308 */ /* 0x0007e60000000800 */
[----:B------:R-:W-:Y:S01]  /*71a0*/  LDSM.16.MT88.4 R80, [R209+0x1100] ;  /* 0x00110000d150783b */ /* 0x000fe20000004200 */
[C---:B------:R-:W-:Y:S08]  /*71b0*/  HMMA.16816.F32.BF16 R12, R8.reuse, R104, R28 ;  /* 0x00000068080c723c */ /* 0x040ff0000004181c */
[----:B------:R-:W-:Y:S01]  /*71c0*/  HMMA.16816.F32.BF16 R24, R8, R90, R48 ;  /* 0x0000005a0818723c */ /* 0x000fe20000041830 */
[----:B---3--:R-:W-:Y:S01]  /*71d0*/  FMNMX.FTZ R3, R195, R2, !PT ;  /* 0x00000002c3037209 */ /* 0x008fe20007810000 */
[----:B------:R-:W-:-:S02]  /*71e0*/  FFMA.FTZ R2, R68, c[0x0][0x2d0], -R6 ;  /* 0x0000b40044027a23 */ /* 0x000fc40000010806 */
[----:B------:R-:W-:-:S04]  /*71f0*/  IMAD.MOV.U32 R68, RZ, RZ, R152 ;  /* 0x000000ffff447224 */ /* 0x000fc800078e0098 */
[----:B------:R-:W-:Y:S01]  /*7200*/  HMMA.16816.F32.BF16 R32, R8, R106, R44 ;  /* 0x0000006a0820723c */ /* 0x000fe2000004182c */
[----:B------:R3:W-:Y:S01]  /*7210*/  MUFU.EX2 R182, R2 ;  /* 0x0000000200b67308 */ /* 0x0007e20000000800 */
[----:B-1----:R-:W-:-:S05]  /*7220*/  FMNMX.FTZ R0, R0, R4, !PT ;  /* 0x0000000400007209 */ /* 0x002fca0007810000 */
[----:B------:R-:W1:Y:S01]  /*7230*/  SHFL.BFLY PT, R5, R0, 0x1, 0x1f ;  /* 0x0c201f0000057f89 */ /* 0x000e6200000e0000 */
[----:B--2---:R-:W-:Y:S02]  /*7240*/  F2FP.BF16.PACK_AB R8, R159, R180 ;  /* 0x000000b49f08723e */ /* 0x004fe400000010ff */
[----:B---3--:R-:W-:Y:S01]  /*7250*/  FMNMX.FTZ R2, R196, R3, !PT ;  /* 0x00000003c4027209 */ /* 0x008fe20007810000 */
[----:B------:R-:W-:Y:S01]  /*7260*/  FFMA.FTZ R3, R69, c[0x0][0x2d0], -R6 ;  /* 0x0000b40045037a23 */ /* 0x000fe20000010806 */
[----:B------:R-:W-:Y:S02]  /*7270*/  MOV R69, R70 ;  /* 0x0000004600457202 */ /* 0x000fe40000000f00 */
[----:B------:R-:W-:Y:S01]  /*7280*/  FMNMX.FTZ R2, R198, R2, !PT ;  /* 0x00000002c6027209 */ /* 0x000fe20007810000 */
[----:B------:R2:W3:Y:S03]  /*7290*/  MUFU.EX2 R166, R3 ;  /* 0x0000000300a67308 */ /* 0x0004e60000000800 */
[----:B------:R-:W-:-:S04]  /*72a0*/  FMNMX.FTZ R2, R197, R2, !PT ;  /* 0x00000002c5027209 */ /* 0x000fc80007810000 */
[----:B------:R-:W-:Y:S02]  /*72b0*/  FMNMX.FTZ R2, R188, R2, !PT ;  /* 0x00000002bc027209 */ /* 0x000fe40007810000 */
[----:B-1----:R-:W-:Y:S01]  /*72c0*/  FMNMX.FTZ R70, R0, R5, !PT ;  /* 0x0000000500467209 */ /* 0x002fe20007810000 */
[----:B------:R-:W-:Y:S01]  /*72d0*/  FFMA.FTZ R0, R128, c[0x0][0x2d0], -R6 ;  /* 0x0000b40080007a23 */ /* 0x000fe20000010806 */
[----:B------:R-:W-:Y:S01]  /*72e0*/  FMNMX.FTZ R2, R187, R2, !PT ;  /* 0x00000002bb027209 */ /* 0x000fe20007810000 */
[----:B------:R-:W-:Y:S01]  /*72f0*/  IMAD.MOV.U32 R128, RZ, RZ, R164 ;  /* 0x000000ffff807224 */ /* 0x000fe200078e00a4 */
[----:B------:R-:W-:Y:S01]  /*7300*/  FSETP.NEU.FTZ.AND P0, PT, R70, -INF , PT ;  /* 0xff8000004600780b */ /* 0x000fe20003f1d000 */
[----:B------:R-:W-:Y:S01]  /*7310*/  IMAD.MOV.U32 R5, RZ, RZ, R181 ;  /* 0x000000ffff057224 */ /* 0x000fe200078e00b5 */
[----:B------:R-:W-:Y:S01]  /*7320*/  FMNMX.FTZ R2, R190, R2, !PT ;  /* 0x00000002be027209 */ /* 0x000fe20007810000 */
[----:B--2---:R-:W-:Y:S01]  /*7330*/  FFMA.FTZ R3, R112, c[0x0][0x2d0], -R6 ;  /* 0x0000b40070037a23 */ /* 0x004fe20000010806 */
[----:B---3--:R-:W-:Y:S01]  /*7340*/  F2FP.BF16.PACK_AB R9, R166, R182 ;  /* 0x000000b6a609723e */ /* 0x008fe200000010ff */
[----:B------:R-:W-:-:S02]  /*7350*/  IMAD.MOV.U32 R112, RZ, RZ, R151 ;  /* 0x000000ffff707224 */ /* 0x000fc400078e0097 */
[----:B------:R1:W-:Y:S08]  /*7360*/  MUFU.EX2 R165, R3 ;  /* 0x0000000300a57308 */ /* 0x0003f00000000800 */
[----:B------:R2:W-:Y:S01]  /*7370*/  MUFU.EX2 R151, R0 ;  /* 0x0000000000977308 */ /* 0x0005e20000000800 */
[----:B-1----:R-:W-:Y:S02]  /*7380*/  FFMA.FTZ R3, R118, c[0x0][0x2d0], -R6 ;  /* 0x0000b40076037a23 */ /* 0x002fe40000010806 */
[----:B------:R-:W-:-:S05]  /*7390*/  IMAD.MOV.U32 R118, RZ, RZ, R153 ;  /* 0x000000ffff767224 */ /* 0x000fca00078e0099 */
[----:B------:R1:W3:Y:S01]  /*73a0*/  MUFU.EX2 R246, R3 ;  /* 0x0000000300f67308 */ /* 0x0002e20000000800 */
[----:B------:R-:W-:Y:S01]  /*73b0*/  F2FP.BF16.PACK_AB R10, R118, R167 ;  /* 0x000000a7760a723e */ /* 0x000fe200000010ff */
[----:B--2---:R-:W-:Y:S01]  /*73c0*/  FFMA.FTZ R0, R130, c[0x0][0x2d0], -R6 ;  /* 0x0000b40082007a23 */ /* 0x004fe20000010806 */
[----:B------:R-:W-:-:S05]  /*73d0*/  MOV R130, R159 ;  /* 0x0000009f00827202 */ /* 0x000fca0000000f00 */
[----:B------:R-:W-:Y:S01]  /*73e0*/  MUFU.EX2 R245, R0 ;  /* 0x0000000000f57308 */ /* 0x000fe20000000800 */
[----:B-1----:R-:W-:Y:S01]  /*73f0*/  FMNMX.FTZ R3, R192, R2, !PT ;  /* 0x00000002c0037209 */ /* 0x002fe20007810000 */
[----:B------:R-:W-:Y:S01]  /*7400*/  FFMA.FTZ R2, R132, c[0x0][0x2d0], -R7 ;  /* 0x0000b40084027a23 */ /* 0x000fe20000010807 */
[----:B---3--:R-:W-:Y:S02]  /*7410*/  F2FP.BF16.PACK_AB R11, R246, R165 ;  /* 0x000000a5f60b723e */ /* 0x008fe400000010ff */
[----:B------:R-:W-:-:S03]  /*7420*/  FMNMX.FTZ R3, R191, R3, !PT ;  /* 0x00000003bf037209 */ /* 0x000fc60007810000 */
[----:B------:R1:W-:Y:S01]  /*7430*/  MUFU.EX2 R152, R2 ;  /* 0x0000000200987308 */ /* 0x0003e20000000800 */
[----:B------:R-:W-:Y:S01]  /*7440*/  FMNMX.FTZ R3, R189, R3, !PT ;  /* 0x00000003bd037209 */ /* 0x000fe20007810000 */
[C---:B------:R-:W-:Y:S04]  /*7450*/  HMMA.16816.F32.BF16 R44, R8.reuse, R76, R40 ;  /* 0x0000004c082c723c */ /* 0x040fe80000041828 */
[----:B------:R-:W2:Y:S04]  /*7460*/  SHFL.BFLY PT, R4, R3, 0x2, 0x1f ;  /* 0x0c401f0003047f89 */ /* 0x000ea800000e0000 */
[----:B------:R-:W-:Y:S01]  /*7470*/  HMMA.16816.F32.BF16 R40, R8, R64, R20 ;  /* 0x000000400828723c */ /* 0x000fe20000041814 */
[----:B-1----:R-:W-:-:S04]  /*7480*/  FFMA.FTZ R2, R133, c[0x0][0x2d0], -R7 ;  /* 0x0000b40085027a23 */ /* 0x002fc80000010807 */
[----:B------:R1:W-:Y:S03]  /*7490*/  MUFU.EX2 R155, R2 ;  /* 0x00000002009b7308 */ /* 0x0003e60000000800 */
[C---:B------:R-:W-:Y:S07]  /*74a0*/  HMMA.16816.F32.BF16 R20, R8.reuse, R78, R36 ;  /* 0x0000004e0814723c */ /* 0x040fee0000041824 */
[----:B------:R-:W-:Y:S01]  /*74b0*/  IMAD.MOV.U32 R38, RZ, RZ, R156 ;  /* 0x000000ffff267224 */ /* 0x000fe200078e009c */
[----:B------:R-:W-:Y:S01]  /*74c0*/  HMMA.16816.F32.BF16 R48, R8, R80, R52 ;  /* 0x000000500830723c */ /* 0x000fe20000041834 */
[----:B------:R-:W-:Y:S01]  /*74d0*/  IMAD.MOV.U32 R36, RZ, RZ, R130 ;  /* 0x000000ffff247224 */ /* 0x000fe200078e0082 */
[----:B--2---:R-:W-:Y:S01]  /*74e0*/  FMNMX.FTZ R3, R3, R4, !PT ;  /* 0x0000000403037209 */ /* 0x004fe20007810000 */
[----:B------:R-:W-:-:S02]  /*74f0*/  IMAD.MOV.U32 R130, RZ, RZ, R180 ;  /* 0x000000ffff827224 */ /* 0x000fc400078e00b4 */
[----:B-1----:R-:W-:Y:S02]  /*7500*/  FFMA.FTZ R2, R134, c[0x0][0x2d0], -R7 ;  /* 0x0000b40086027a23 */ /* 0x002fe40000010807 */
[----:B------:R-:W1:Y:S01]  /*7510*/  SHFL.BFLY PT, R4, R3, 0x1, 0x1f ;  /* 0x0c201f0003047f89 */ /* 0x000e6200000e0000 */
[----:B------:R-:W-:Y:S01]  /*7520*/  IMAD.MOV.U32 R55, RZ, RZ, R172 ;  /* 0x000000ffff377224 */ /* 0x000fe200078e00ac */
[----:B------:R-:W-:Y:S01]  /*7530*/  HMMA.16816.F32.BF16 R28, R8, R56, R12 ;  /* 0x00000038081c723c */ /* 0x000fe2000004180c */
[----:B------:R2:W3:Y:S01]  /*7540*/  MUFU.EX2 R135, R2 ;  /* 0x0000000200877308 */ /* 0x0004e20000000800 */
[----:B------:R-:W-:Y:S01]  /*7550*/  LDSM.16.MT88.4 R172, [R211+0x1900] ;  /* 0x00190000d3ac783b */ /* 0x000fe20000004200 */
[----:B------:R-:W-:Y:S01]  /*7560*/  MOV R54, R167 ;  /* 0x000000a700367202 */ /* 0x000fe20000000f00 */
[----:B------:R-:W-:Y:S02]  /*7570*/  IMAD.MOV.U32 R52, RZ, RZ, R165 ;  /* 0x000000ffff347224 */ /* 0x000fe400078e00a5 */
[----:B------:R-:W-:-:S02]  /*7580*/  IMAD.MOV.U32 R53, RZ, RZ, R166 ;  /* 0x000000ffff357224 */ /* 0x000fc400078e00a6 */
[C---:B------:R-:W-:Y:S08]  /*7590*/  HMMA.16816.F32.BF16 R16, R8.reuse, R82, R16 ;  /* 0x000000520810723c */ /* 0x040ff00000041810 */
[----:B------:R-:W-:Y:S01]  /*75a0*/  HMMA.16816.F32.BF16 R24, R8, R66, R24 ;  /* 0x000000420818723c */ /* 0x000fe20000041818 */
[----:B--2---:R-:W-:Y:S02]  /*75b0*/  FFMA.FTZ R2, R126, c[0x0][0x2d0], -R6 ;  /* 0x0000b4007e027a23 */ /* 0x004fe40000010806 */
[----:B---3--:R-:W-:-:S02]  /*75c0*/  IMAD.MOV.U32 R39, RZ, RZ, R135 ;  /* 0x000000ffff277224 */ /* 0x008fc400078e0087 */
[----:B------:R2:W-:Y:S01]  /*75d0*/  MUFU.EX2 R75, R2 ;  /* 0x00000002004b7308 */ /* 0x0005e20000000800 */
[----:B-1----:R-:W-:Y:S02]  /*75e0*/  FMNMX.FTZ R3, R3, R4, !PT ;  /* 0x0000000403037209 */ /* 0x002fe40007810000 */
[----:B------:R-:W-:Y:S07]  /*75f0*/  HMMA.16816.F32.BF16 R12, R8, R58, R32 ;  /* 0x0000003a080c723c */ /* 0x000fee0000041820 */
[----:B------:R-:W-:-:S02]  /*7600*/  F2FP.BF16.PACK_AB R8, R152, R149 ;  /* 0x000000959808723e */ /* 0x000fc400000010ff */
[----:B------:R-:W-:Y:S02]  /*7610*/  F2FP.BF16.PACK_AB R10, R39, R155 ;  /* 0x0000009b270a723e */ /* 0x000fe400000010ff */
[----:B------:R-:W-:Y:S01]  /*7620*/  F2FP.BF16.PACK_AB R11, R245, R151 ;  /* 0x00000097f50b723e */ /* 0x000fe200000010ff */
[----:B--2---:R-:W-:-:S04]  /*7630*/  FFMA.FTZ R2, R127, c[0x0][0x2d0], -R6 ;  /* 0x0000b4007f027a23 */ /* 0x004fc80000010806 */
[----:B------:R1:W2:Y:S02]  /*7640*/  MUFU.EX2 R153, R2 ;  /* 0x0000000200997308 */ /* 0x0002a40000000800 */
[----:B-1----:R-:W-:Y:S01]  /*7650*/  FMUL.FTZ R2, R70, c[0x0][0x2d0] ;  /* 0x0000b40046027a20 */ /* 0x002fe20000410000 */
[----:B--2---:R-:W-:-:S04]  /*7660*/  F2FP.BF16.PACK_AB R9, R153, R75 ;  /* 0x0000004b9909723e */ /* 0x004fc800000010ff */
[----:B------:R-:W-:Y:S02]  /*7670*/  FSEL R2, R2, RZ, P0 ;  /* 0x000000ff02027208 */ /* 0x000fe40000000000 */
[----:B------:R-:W-:Y:S01]  /*7680*/  FSETP.NEU.FTZ.AND P0, PT, R3, -INF , PT ;  /* 0xff8000000300780b */ /* 0x000fe20003f1d000 */
[C---:B------:R-:W-:Y:S02]  /*7690*/  HMMA.16816.F32.BF16 R176, R8.reuse, R168, R48 ;  /* 0x000000a808b0723c */ /* 0x040fe40000041830 */
[----:B------:R-:W-:Y:S02]  /*76a0*/  FFMA.FTZ R0, R120, c[0x0][0x2d0], -R2 ;  /* 0x0000b40078007a23 */ /* 0x000fe40000010802 */
[----:B------:R-:W-:Y:S02]  /*76b0*/  IMAD.MOV.U32 R120, RZ, RZ, R158 ;  /* 0x000000ffff787224 */ /* 0x000fe400078e009e */
[----:B------:R1:W-:Y:S01]  /*76c0*/  MUFU.EX2 R252, R0 ;  /* 0x0000000000fc7308 */ /* 0x0003e20000000800 */
[----:B------:R-:W-:Y:S01]  /*76d0*/  FFMA.FTZ R4, R131, c[0x0][0x2d0], -R2 ;  /* 0x0000b40083047a23 */ /* 0x000fe20000010802 */
[----:B------:R-:W-:Y:S01]  /*76e0*/  MOV R50, R52 ;  /* 0x0000003400327202 */ /* 0x000fe20000000f00 */
[----:B------:R-:W-:Y:S01]  /*76f0*/  IMAD.MOV.U32 R51, RZ, RZ, R128 ;  /* 0x000000ffff337224 */ /* 0x000fe200078e0080 */
[----:B------:R-:W-:Y:S01]  /*7700*/  HMMA.16816.F32.BF16 R164, R8, R170, R16 ;  /* 0x000000aa08a4723c */ /* 0x000fe20000041810 */
[----:B------:R-:W-:-:S02]  /*7710*/  IMAD.MOV.U32 R128, RZ, RZ, R182 ;  /* 0x000000ffff807224 */ /* 0x000fc400078e00b6 */
[----:B------:R-:W-:Y:S01]  /*7720*/  IMAD.MOV.U32 R37, RZ, RZ, R120 ;  /* 0x000000ffff257224 */ /* 0x000fe200078e0078 */
[----:B------:R-:W-:Y:S01]  /*7730*/  MUFU.EX2 R247, R4 ;  /* 0x0000000400f77308 */ /* 0x000fe20000000800 */
[----:B------:R-:W-:Y:S01]  /*7740*/  MOV R120, R246 ;  /* 0x000000f600787202 */ /* 0x000fe20000000f00 */
[----:B------:R-:W-:Y:S02]  /*7750*/  IMAD.MOV.U32 R49, RZ, RZ, R53 ;  /* 0x000000ffff317224 */ /* 0x000fe400078e0035 */
[----:B------:R-:W-:Y:S01]  /*7760*/  IMAD.MOV.U32 R48, RZ, RZ, R54 ;  /* 0x000000ffff307224 */ /* 0x000fe200078e0036 */
[----:B------:R-:W-:Y:S01]  /*7770*/  HMMA.16816.F32.BF16 R132, R8, R162, R20 ;  /* 0x000000a20884723c */ /* 0x000fe20000041814 */
[----:B------:R-:W-:Y:S02]  /*7780*/  IMAD.MOV.U32 R131, RZ, RZ, R154 ;  /* 0x000000ffff837224 */ /* 0x000fe400078e009a */
[----:B-1----:R-:W-:Y:S02]  /*7790*/  FFMA.FTZ R0, R122, c[0x0][0x2d0], -R2 ;  /* 0x0000b4007a007a23 */ /* 0x002fe40000010802 */
[----:B------:R-:W-:-:S02]  /*77a0*/  IMAD.MOV.U32 R122, RZ, RZ, R157 ;  /* 0x000000ffff7a7224 */ /* 0x000fc400078e009d */
[----:B------:R1:W2:Y:S01]  /*77b0*/  MUFU.EX2 R250, R0 ;  /* 0x0000000000fa7308 */ /* 0x0002a20000000800 */
[----:B------:R-:W3:Y:S01]  /*77c0*/  LDSM.16.MT88.4 R156, [R210+0x1900] ;  /* 0x00190000d29c783b */ /* 0x000ee20000004200 */
[----:B-1----:R-:W-:-:S06]  /*77d0*/  FFMA.FTZ R0, R124, c[0x0][0x2d0], -R2 ;  /* 0x0000b4007c007a23 */ /* 0x002fcc0000010802 */
[----:B------:R1:W-:Y:S02]  /*77e0*/  MUFU.EX2 R251, R0 ;  /* 0x0000000000fb7308 */ /* 0x0003e40000000800 */
[----:B-1----:R-:W-:Y:S02]  /*77f0*/  FFMA.FTZ R0, R125, c[0x0][0x2d0], -R2 ;  /* 0x0000b4007d007a23 */ /* 0x002fe40000010802 */
[----:B------:R-:W-:Y:S04]  /*7800*/  HMMA.16816.F32.BF16 R124, R8, R160, R44 ;  /* 0x000000a0087c723c */ /* 0x000fe8000004182c */
[----:B------:R1:W4:Y:S03]  /*7810*/  MUFU.EX2 R248, R0 ;  /* 0x0000000000f87308 */ /* 0x0003260000000800 */
[----:B------:R-:W-:Y:S01]  /*7820*/  IMAD.MOV.U32 R45, RZ, RZ, R75 ;  /* 0x000000ffff2d7224 */ /* 0x000fe200078e004b */
[----:B------:R-:W-:Y:S01]  /*7830*/  MOV R47, R148 ;  /* 0x00000094002f7202 */ /* 0x000fe20000000f00 */
[----:B------:R-:W-:-:S02]  /*7840*/  IMAD.MOV.U32 R44, RZ, RZ, R150 ;  /* 0x000000ffff2c7224 */ /* 0x000fc400078e0096 */
[----:B------:R-:W-:Y:S02]  /*7850*/  IMAD.MOV.U32 R46, RZ, RZ, R149 ;  /* 0x000000ffff2e7224 */ /* 0x000fe400078e0095 */
[----:B-1----:R-:W-:Y:S01]  /*7860*/  FFMA.FTZ R0, R129, c[0x0][0x2d0], -R2 ;  /* 0x0000b40081007a23 */ /* 0x002fe20000010802 */
[----:B------:R-:W-:-:S03]  /*7870*/  MOV R129, R155 ;  /* 0x0000009b00817202 */ /* 0x000fc60000000f00 */
[----:B------:R1:W-:Y:S02]  /*7880*/  MUFU.EX2 R249, R0 ;  /* 0x0000000000f97308 */ /* 0x0003e40000000800 */
[----:B-1----:R-:W-:-:S05]  /*7890*/  FMUL.FTZ R0, R3, c[0x0][0x2d0] ;  /* 0x0000b40003007a20 */ /* 0x002fca0000410000 */
[----:B------:R-:W-:Y:S02]  /*78a0*/  FSEL R0, R0, RZ, P0 ;  /* 0x000000ff00007208 */ /* 0x000fe40000000000 */
[----:B------:R-:W-:-:S03]  /*78b0*/  PLOP3.LUT P0, PT, PT, PT, UP0, 0x40, 0x0 ;  /* 0x000000000000781c */ /* 0x000fc60003f0e808 */
[--C-:B------:R-:W-:Y:S02]  /*78c0*/  FFMA.FTZ R4, R116, c[0x0][0x2d0], -R0.reuse ;  /* 0x0000b40074047a23 */ /* 0x100fe40000010800 */
[----:B------:R-:W-:Y:S02]  /*78d0*/  IMAD.MOV.U32 R116, RZ, RZ, R245 ;  /* 0x000000ffff747224 */ /* 0x000fe400078e00f5 */
[----:B------:R1:W-:Y:S02]  /*78e0*/  MUFU.EX2 R184, R4 ;  /* 0x0000000400b87308 */ /* 0x0003e40000000800 */
[----:B-1----:R-:W-:Y:S01]  /*78f0*/  FFMA.FTZ R4, R115, c[0x0][0x2d0], -R0 ;  /* 0x0000b40073047a23 */ /* 0x002fe20000010800 */
[----:B------:R-:W-:-:S05]  /*7900*/  MOV R115, R183 ;  /* 0x000000b700737202 */ /* 0x000fca0000000f00 */
[----:B------:R1:W5:Y:S02]  /*7910*/  MUFU.EX2 R183, R4 ;  /* 0x0000000400b77308 */ /* 0x0003640000000800 */
[----:B-1----:R-:W-:Y:S02]  /*7920*/  FFMA.FTZ R4, R114, c[0x0][0x2d0], -R0 ;  /* 0x0000b40072047a23 */ /* 0x002fe40000010800 */
[----:B------:R-:W-:-:S04]  /*7930*/  IMAD.MOV.U32 R114, RZ, RZ, R139 ;  /* 0x000000ffff727224 */ /* 0x000fc800078e008b */
[----:B------:R1:W-:Y:S01]  /*7940*/  MUFU.EX2 R181, R4 ;  /* 0x0000000400b57308 */ /* 0x0003e20000000800 */
[C---:B---3--:R-:W-:Y:S07]  /*7950*/  HMMA.16816.F32.BF16 R136, R8.reuse, R156, R40 ;  /* 0x0000009c0888723c */ /* 0x048fee0000041828 */
[----:B------:R-:W-:Y:S01]  /*7960*/  IMAD.MOV.U32 R41, RZ, RZ, R153 ;  /* 0x000000ffff297224 */ /* 0x000fe200078e0099 */
[----:B------:R-:W-:Y:S01]  /*7970*/  MOV R43, R151 ;  /* 0x00000097002b7202 */ /* 0x000fe20000000f00 */
[----:B------:R-:W-:Y:S01]  /*7980*/  IMAD.MOV.U32 R42, RZ, RZ, R152 ;  /* 0x000000ffff2a7224 */ /* 0x000fe200078e0098 */
[----:B------:R-:W-:Y:S01]  /*7990*/  HMMA.16816.F32.BF16 R148, R8, R158, R24 ;  /* 0x0000009e0894723c */ /* 0x000fe20000041818 */
[----:B-1----:R-:W-:-:S02]  /*79a0*/  FFMA.FTZ R4, R113, c[0x0][0x2d0], -R0 ;  /* 0x0000b40071047a23 */ /* 0x002fc40000010800 */
[----:B------:R-:W-:Y:S01]  /*79b0*/  IMAD.MOV.U32 R113, RZ, RZ, R38 ;  /* 0x000000ffff717224 */ /* 0x000fe200078e0026 */
[----:B------:R-:W-:Y:S01]  /*79c0*/  MOV R38, R122 ;  /* 0x0000007a00267202 */ /* 0x000fe20000000f00 */
[----:B------:R1:W3:Y:S01]  /*79d0*/  MUFU.EX2 R182, R4 ;  /* 0x0000000400b67308 */ /* 0x0002e20000000800 */
[----:B------:R-:W-:Y:S02]  /*79e0*/  IMAD.MOV.U32 R122, RZ, RZ, R55 ;  /* 0x000000ffff7a7224 */ /* 0x000fe400078e0037 */
[C---:B------:R-:W-:Y:S08]  /*79f0*/  HMMA.16816.F32.BF16 R152, R8.reuse, R172, R28 ;  /* 0x000000ac0898723c */ /* 0x040ff0000004181c */
[----:B------:R-:W-:Y:S01]  /*7a00*/  HMMA.16816.F32.BF16 R52, R8, R174, R12 ;  /* 0x000000ae0834723c */ /* 0x000fe2000004180c */
[----:B-1----:R-:W-:-:S06]  /*7a10*/  FFMA.FTZ R4, R141, c[0x0][0x2d0], -R2 ;  /* 0x0000b4008d047a23 */ /* 0x002fcc0000010802 */
[----:B--2---:R-:W-:Y:S01]  /*7a20*/  F2FP.BF16.PACK_AB R8, R250, R252 ;  /* 0x000000fcfa08723e */ /* 0x004fe200000010ff */
[----:B------:R-:W-:Y:S01]  /*7a30*/  IMAD.MOV.U32 R141, RZ, RZ, R47 ;  /* 0x000000ffff8d7224 */ /* 0x000fe200078e002f */
[----:B----4-:R-:W-:Y:S01]  /*7a40*/  F2FP.BF16.PACK_AB R10, R248, R251 ;  /* 0x000000fbf80a723e */ /* 0x010fe200000010ff */
[----:B------:R1:W-:Y:S01]  /*7a50*/  MUFU.EX2 R246, R4 ;  /* 0x0000000400f67308 */ /* 0x0003e20000000800 */
[----:B-----5:R-:W-:Y:S02]  /*7a60*/  F2FP.BF16.PACK_AB R9, R183, R184 ;  /* 0x000000b8b709723e */ /* 0x020fe400000010ff */
[----:B---3--:R-:W-:-:S07]  /*7a70*/  F2FP.BF16.PACK_AB R11, R182, R181 ;  /* 0x000000b5b60b723e */ /* 0x008fce00000010ff */
[----:B------:R-:W-:Y:S01]  /*7a80*/  HMMA.16816.F32.BF16 R24, R8, R84, RZ ;  /* 0x000000540818723c */ /* 0x000fe200000418ff */
[----:B-1----:R-:W-:-:S07]  /*7a90*/  FFMA.FTZ R4, R140, c[0x0][0x2d0], -R2 ;  /* 0x0000b4008c047a23 */ /* 0x002fce0000010802 */
[C---:B------:R-:W-:Y:S01]  /*7aa0*/  HMMA.16816.F32.BF16 R20, R8.reuse, R86, RZ ;  /* 0x000000560814723c */ /* 0x040fe200000418ff */
[----:B------:R-:W-:Y:S01]  /*7ab0*/  IMAD.MOV.U32 R140, RZ, RZ, R46 ;  /* 0x000000ffff8c7224 */ /* 0x000fe200078e002e */
[----:B------:R1:W2:Y:S05]  /*7ac0*/  MUFU.EX2 R245, R4 ;  /* 0x0000000400f57308 */ /* 0x0002aa0000000800 */
[----:B------:R-:W-:Y:S01]  /*7ad0*/  IMAD.MOV.U32 R87, RZ, RZ, R36 ;  /* 0x000000ffff577224 */ /* 0x000fe200078e0024 */
[----:B------:R-:W-:Y:S01]  /*7ae0*/  HMMA.16816.F32.BF16 R28, R8, R62, RZ ;  /* 0x0000003e081c723c */ /* 0x000fe200000418ff */
[----:B------:R-:W-:-:S06]  /*7af0*/  IMAD.MOV.U32 R86, RZ, RZ, R37 ;  /* 0x000000ffff567224 */ /* 0x000fcc00078e0025 */
[----:B------:R-:W-:Y:S01]  /*7b00*/  IMAD.MOV.U32 R62, RZ, RZ, R42 ;  /* 0x000000ffff3e7224 */ /* 0x000fe200078e002a */
[C---:B------:R-:W-:Y:S01]  /*7b10*/  HMMA.16816.F32.BF16 R16, R8.reuse, R100, RZ ;  /* 0x000000640810723c */ /* 0x040fe200000418ff */
[----:B------:R-:W-:Y:S02]  /*7b20*/  IMAD.MOV.U32 R63, RZ, RZ, R43 ;  /* 0x000000ffff3f7224 */ /* 0x000fe400078e002b */
[----:B-1----:R-:W-:Y:S02]  /*7b30*/  FFMA.FTZ R4, R117, c[0x0][0x2d0], -R0 ;  /* 0x0000b40075047a23 */ /* 0x002fe40000010800 */
[----:B------:R-:W-:Y:S02]  /*7b40*/  IMAD.MOV.U32 R117, RZ, RZ, R49 ;  /* 0x000000ffff757224 */ /* 0x000fe400078e0031 */
[----:B------:R1:W-:Y:S01]  /*7b50*/  MUFU.EX2 R75, R4 ;  /* 0x00000004004b7308 */ /* 0x0003e20000000800 */
[----:B------:R-:W-:Y:S01]  /*7b60*/  HMMA.16816.F32.BF16 R12, R8, R96, RZ ;  /* 0x00000060080c723c */ /* 0x000fe200000418ff */
[----:B------:R-:W-:Y:S01]  /*7b70*/  IMAD.MOV.U32 R101, RZ, RZ, R41 ;  /* 0x000000ffff657224 */ /* 0x000fe200078e0029 */
[----:B------:R-:W-:Y:S01]  /*7b80*/  MOV R100, R116 ;  /* 0x0000007400647202 */ /* 0x000fe20000000f00 */
[----:B------:R-:W-:-:S04]  /*7b90*/  IMAD.MOV.U32 R116, RZ, RZ, R48 ;  /* 0x000000ffff747224 */ /* 0x000fc800078e0030 */
[----:B------:R-:W-:Y:S01]  /*7ba0*/  MOV R97, R39 ;  /* 0x0000002700617202 */ /* 0x000fe20000000f00 */
[----:B------:R-:W-:Y:S01]  /*7bb0*/  HMMA.16816.F32.BF16 R32, R8, R60, RZ ;  /* 0x0000003c0820723c */ /* 0x000fe200000418ff */
[----:B-1----:R-:W-:-:S07]  /*7bc0*/  FFMA.FTZ R4, R119, c[0x0][0x2d0], -R0 ;  /* 0x0000b40077047a23 */ /* 0x002fce0000010800 */
[----:B------:R-:W-:Y:S01]  /*7bd0*/  HMMA.16816.F32.BF16 R40, R8, R98, RZ ;  /* 0x000000620828723c */ /* 0x000fe200000418ff */
[----:B------:R-:W-:Y:S01]  /*7be0*/  MOV R60, R44 ;  /* 0x0000002c003c7202 */ /* 0x000fe20000000f00 */
[----:B------:R-:W-:Y:S01]  /*7bf0*/  IMAD.MOV.U32 R61, RZ, RZ, R45 ;  /* 0x000000ffff3d7224 */ /* 0x000fe200078e002d */
[----:B------:R1:W3:Y:S01]  /*7c00*/  MUFU.EX2 R180, R4 ;  /* 0x0000000400b47308 */ /* 0x0002e20000000800 */
[----:B------:R-:W-:-:S03]  /*7c10*/  IMAD.MOV.U32 R119, RZ, RZ, R50 ;  /* 0x000000ffff777224 */ /* 0x000fc600078e0032 */
[----:B------:R-:W-:Y:S02]  /*7c20*/  IMAD.MOV.U32 R98, RZ, RZ, R101 ;  /* 0x000000ffff627224 */ /* 0x000fe400078e0065 */
[----:B-1----:R-:W-:Y:S01]  /*7c30*/  FFMA.FTZ R4, R121, c[0x0][0x2d0], -R0 ;  /* 0x0000b40079047a23 */ /* 0x002fe20000010800 */
[----:B------:R-:W-:-:S03]  /*7c40*/  MOV R121, R51 ;  /* 0x0000003300797202 */ /* 0x000fc60000000f00 */
[----:B------:R1:W-:Y:S02]  /*7c50*/  MUFU.EX2 R84, R4 ;  /* 0x0000000400547308 */ /* 0x0003e40000000800 */
[----:B-1----:R-:W-:Y:S02]  /*7c60*/  FFMA.FTZ R4, R123, c[0x0][0x2d0], -R0 ;  /* 0x0000b4007b047a23 */ /* 0x002fe40000010800 */
[----:B------:R-:W-:-:S04]  /*7c70*/  IMAD.MOV.U32 R123, RZ, RZ, R38 ;  /* 0x000000ffff7b7224 */ /* 0x000fc800078e0026 */
[----:B------:R1:W4:Y:S01]  /*7c80*/  MUFU.EX2 R85, R4 ;  /* 0x0000000400557308 */ /* 0x0003220000000800 */
[----:B------:R-:W-:Y:S07]  /*7c90*/  HMMA.16816.F32.BF16 R36, R8, R102, RZ ;  /* 0x000000660824723c */ /* 0x000fee00000418ff */
[----:B------:R-:W-:Y:S02]  /*7ca0*/  F2FP.BF16.PACK_AB R8, R247, R249 ;  /* 0x000000f9f708723e */ /* 0x000fe400000010ff */
[----:B--2---:R-:W-:-:S02]  /*7cb0*/  F2FP.BF16.PACK_AB R10, R245, R246 ;  /* 0x000000f6f50a723e */ /* 0x004fc400000010ff */
[----:B---3--:R-:W-:Y:S01]  /*7cc0*/  F2FP.BF16.PACK_AB R9, R180, R75 ;  /* 0x0000004bb409723e */ /* 0x008fe200000010ff */
[----:B-1----:R-:W-:Y:S01]  /*7cd0*/  FFMA.FTZ R4, R226, c[0x0][0x2d0], -R7 ;  /* 0x0000b400e2047a23 */ /* 0x002fe20000010807 */
[----:B----4-:R-:W-:-:S03]  /*7ce0*/  F2FP.BF16.PACK_AB R11, R85, R84 ;  /* 0x00000054550b723e */ /* 0x010fc600000010ff */
[----:B------:R1:W-:Y:S04]  /*7cf0*/  MUFU.EX2 R226, R4 ;  /* 0x0000000400e27308 */ /* 0x0003e80000000800 */
[C---:B------:R-:W-:Y:S07]  /*7d00*/  HMMA.16816.F32.BF16 R20, R8.reuse, R94, R20 ;  /* 0x0000005e0814723c */ /* 0x040fee0000041814 */
[----:B------:R-:W-:Y:S01]  /*7d10*/  IMAD.MOV.U32 R94, RZ, RZ, R74 ;  /* 0x000000ffff5e7224 */ /* 0x000fe200078e004a */
[----:B------:R-:W-:Y:S01]  /*7d20*/  HMMA.16816.F32.BF16 R44, R8, R92, R24 ;  /* 0x0000005c082c723c */ /* 0x000fe20000041818 */
[----:B-1----:R-:W-:-:S02]  /*7d30*/  FFMA.FTZ R4, R186, c[0x0][0x2d0], -R2 ;  /* 0x0000b400ba047a23 */ /* 0x002fc40000010802 */
[----:B------:R-:W-:-:S04]  /*7d40*/  IMAD.MOV.U32 R186, RZ, RZ, R100 ;  /* 0x000000ffffba7224 */ /* 0x000fc800078e0064 */
[----:B------:R-:W-:Y:S01]  /*7d50*/  MOV R93, R113 ;  /* 0x00000071005d7202 */ /* 0x000fe20000000f00 */
[----:B------:R1:W-:Y:S01]  /*7d60*/  MUFU.EX2 R95, R4 ;  /* 0x00000004005f7308 */ /* 0x0003e20000000800 */
[----:B------:R-:W-:Y:S01]  /*7d70*/  HMMA.16816.F32.BF16 R24, R8, R104, R12 ;  /* 0x000000680818723c */ /* 0x000fe2000004180c */
[----:B------:R-:W-:-:S06]  /*7d80*/  IMAD.MOV.U32 R92, RZ, RZ, R114 ;  /* 0x000000ffff5c7224 */ /* 0x000fcc00078e0072 */
[----:B------:R-:W-:Y:S01]  /*7d90*/  IMAD.MOV.U32 R105, RZ, RZ, R68 ;  /* 0x000000ffff697224 */ /* 0x000fe200078e0044 */
[----:B------:R-:W-:Y:S01]  /*7da0*/  HMMA.16816.F32.BF16 R48, R8, R108, R32 ;  /* 0x0000006c0830723c */ /* 0x000fe20000041820 */
[----:B------:R-:W-:Y:S01]  /*7db0*/  MOV R104, R73 ;  /* 0x0000004900687202 */ /* 0x000fe20000000f00 */
[----:B-1----:R-:W-:-:S06]  /*7dc0*/  FFMA.FTZ R4, R185, c[0x0][0x2d0], -R2 ;  /* 0x0000b400b9047a23 */ /* 0x002fcc0000010802 */
[C---:B------:R-:W-:Y:S01]  /*7dd0*/  HMMA.16816.F32.BF16 R32, R8.reuse, R88, R16 ;  /* 0x000000580820723c */ /* 0x040fe20000041810 */
[----:B------:R-:W-:Y:S01]  /*7de0*/  IMAD.MOV.U32 R185, RZ, RZ, R97 ;  /* 0x000000ffffb97224 */ /* 0x000fe200078e0061 */
[----:B------:R1:W2:Y:S05]  /*7df0*/  MUFU.EX2 R96, R4 ;  /* 0x0000000400607308 */ /* 0x0002aa0000000800 */
[----:B------:R-:W-:Y:S01]  /*7e00*/  MOV R88, R69 ;  /* 0x0000004500587202 */ /* 0x000fe20000000f00 */
[----:B------:R-:W-:Y:S01]  /*7e10*/  HMMA.16816.F32.BF16 R28, R8, R110, R28 ;  /* 0x0000006e081c723c */ /* 0x000fe2000004181c */
[----:B------:R-:W-:-:S07]  /*7e20*/  IMAD.MOV.U32 R89, RZ, RZ, R115 ;  /* 0x000000ffff597224 */ /* 0x000fce00078e0073 */
[----:B------:R-:W-:Y:S01]  /*7e30*/  HMMA.16816.F32.BF16 R16, R8, R90, R36 ;  /* 0x0000005a0810723c */ /* 0x000fe20000041824 */
[----:B------:R-:W3:Y:S01]  /*7e40*/  LDSM.16.MT88.4 R36, [R209+0x2100] ;  /* 0x00210000d124783b */ /* 0x000ee20000004200 */
[----:B-1----:R-:W-:-:S04]  /*7e50*/  FFMA.FTZ R4, R147, c[0x0][0x2d0], -R2 ;  /* 0x0000b40093047a23 */ /* 0x002fc80000010802 */
[----:B------:R1:W-:Y:S02]  /*7e60*/  MUFU.EX2 R97, R4 ;  /* 0x0000000400617308 */ /* 0x0003e40000000800 */
[----:B------:R-:W-:Y:S07]  /*7e70*/  HMMA.16816.F32.BF16 R12, R8, R106, R40 ;  /* 0x0000006a080c723c */ /* 0x000fee0000041828 */
[----:B--2---:R-:W-:Y:S01]  /*7e80*/  F2FP.BF16.PACK_AB R8, R96, R95 ;  /* 0x0000005f6008723e */ /* 0x004fe200000010ff */
[----:B------:R-:W-:Y:S01]  /*7e90*/  IMAD.MOV.U32 R41, RZ, RZ, R140 ;  /* 0x000000ffff297224 */ /* 0x000fe200078e008c */
[----:B------:R-:W-:Y:S01]  /*7ea0*/  MOV R42, R141 ;  /* 0x0000008d002a7202 */ /* 0x000fe20000000f00 */
[----:B------:R-:W-:-:S02]  /*7eb0*/  IMAD.MOV.U32 R43, RZ, RZ, R131 ;  /* 0x000000ffff2b7224 */ /* 0x000fc400078e0083 */
[----:B------:R-:W-:Y:S02]  /*7ec0*/  IMAD.MOV.U32 R40, RZ, RZ, R61 ;  /* 0x000000ffff287224 */ /* 0x000fe400078e003d */
[----:B-1----:R-:W-:-:S04]  /*7ed0*/  FFMA.FTZ R4, R146, c[0x0][0x2d0], -R2 ;  /* 0x0000b40092047a23 */ /* 0x002fc80000010802 */
        /* <DEDUP_REMOVED lines=12> */
[----:B--2---:R-:W-:Y:S01]  /*7fa0*/  F2FP.BF16.PACK_AB R11, R74, R73 ;  /* 0x000000494a0b723e */ /* 0x004fe200000010ff */
[----:B------:R-:W-:-:S04]  /*7fb0*/  IMAD.MOV.U32 R231, RZ, RZ, R63 ;  /* 0x000000ffffe77224 */ /* 0x000fc800078e003f */
[----:B------:R1:W2:Y:S02]  /*7fc0*/  MUFU.EX2 R103, R4 ;  /* 0x0000000400677308 */ /* 0x0002a40000000800 */
[C---:B------:R-:W-:Y:S07]  /*7fd0*/  HMMA.16816.F32.BF16 R108, R8.reuse, R80, R48 ;  /* 0x00000050086c723c */ /* 0x040fee0000041830 */
[----:B------:R-:W-:Y:S01]  /*7fe0*/  IMAD.MOV.U32 R80, RZ, RZ, R93 ;  /* 0x000000ffff507224 */ /* 0x000fe200078e005d */
[C---:B------:R-:W-:Y:S01]  /*7ff0*/  HMMA.16816.F32.BF16 R44, R8.reuse, R76, R44 ;  /* 0x0000004c082c723c */ /* 0x040fe2000004182c */
[----:B------:R-:W-:Y:S01]  /*8000*/  IMAD.MOV.U32 R50, RZ, RZ, R88 ;  /* 0x000000ffff327224 */ /* 0x000fe200078e0058 */
[----:B------:R-:W-:Y:S01]  /*8010*/  MOV R49, R60 ;  /* 0x0000003c00317202 */ /* 0x000fe20000000f00 */
[----:B------:R-:W-:Y:S01]  /*8020*/  IMAD.MOV.U32 R81, RZ, RZ, R62 ;  /* 0x000000ffff517224 */ /* 0x000fe200078e003e */
[----:B------:R-:W-:Y:S01]  /*8030*/  MOV R48, R104 ;  /* 0x0000006800307202 */ /* 0x000fe20000000f00 */
[----:B-1----:R-:W-:Y:S01]  /*8040*/  FFMA.FTZ R4, R230, c[0x0][0x2d0], -R7 ;  /* 0x0000b400e6047a23 */ /* 0x002fe20000010807 */
[----:B------:R-:W-:Y:S01]  /*8050*/  MOV R51, R89 ;  /* 0x0000005900337202 */ /* 0x000fe20000000f00 */
[----:B------:R-:W-:Y:S01]  /*8060*/  IMAD.MOV.U32 R230, RZ, RZ, R129 ;  /* 0x000000ffffe67224 */ /* 0x000fe200078e0081 */
[----:B------:R-:W-:Y:S01]  /*8070*/  MOV R76, R130 ;  /* 0x00000082004c7202 */ /* 0x000fe20000000f00 */
[----:B------:R1:W-:Y:S01]  /*8080*/  MUFU.EX2 R101, R4 ;  /* 0x0000000400657308 */ /* 0x0003e20000000800 */
[----:B------:R-:W-:Y:S01]  /*8090*/  IMAD.MOV.U32 R77, RZ, RZ, R128 ;  /* 0x000000ffff4d7224 */ /* 0x000fe200078e0080 */
[C---:B------:R-:W-:Y:S01]  /*80a0*/  HMMA.16816.F32.BF16 R140, R8.reuse, R64, R32 ;  /* 0x00000040088c723c */ /* 0x040fe20000041820 */
[----:B------:R-:W4:Y:S06]  /*80b0*/  LDSM.16.MT88.4 R32, [R212+0x2100] ;  /* 0x00210000d420783b */ /* 0x000f2c0000004200 */
[----:B------:R-:W-:Y:S01]  /*80c0*/  IMAD.MOV.U32 R65, RZ, RZ, R87 ;  /* 0x000000ffff417224 */ /* 0x000fe200078e0057 */
[----:B------:R-:W-:Y:S01]  /*80d0*/  HMMA.16816.F32.BF16 R128, R8, R78, R20 ;  /* 0x0000004e0880723c */ /* 0x000fe20000041814 */
[----:B------:R-:W-:Y:S01]  /*80e0*/  LDSM.16.MT88.4 R20, [R211+0x2100] ;  /* 0x00210000d314783b */ /* 0x000fe20000004200 */
[----:B------:R-:W-:-:S02]  /*80f0*/  IMAD.MOV.U32 R64, RZ, RZ, R121 ;  /* 0x000000ffff407224 */ /* 0x000fc400078e0079 */
[----:B-1----:R-:W-:Y:S01]  /*8100*/  FFMA.FTZ R4, R232, c[0x0][0x2d0], -R7 ;  /* 0x0000b400e8047a23 */ /* 0x002fe20000010807 */
[----:B------:R-:W-:-:S03]  /*8110*/  MOV R232, R98 ;  /* 0x0000006200e87202 */ /* 0x000fc60000000f00 */
[C---:B------:R-:W-:Y:S01]  /*8120*/  HMMA.16816.F32.BF16 R60, R8.reuse, R56, R24 ;  /* 0x00000038083c723c */ /* 0x040fe20000041818 */
[----:B------:R-:W-:Y:S01]  /*8130*/  MOV R78, R86 ;  /* 0x00000056004e7202 */ /* 0x000fe20000000f00 */
[----:B------:R1:W5:Y:S01]  /*8140*/  MUFU.EX2 R102, R4 ;  /* 0x0000000400667308 */ /* 0x0003620000000800 */
[----:B------:R-:W-:Y:S01]  /*8150*/  IMAD.MOV.U32 R79, RZ, RZ, R116 ;  /* 0x000000ffff4f7224 */ /* 0x000fe200078e0074 */
[----:B------:R-:W-:Y:S04]  /*8160*/  LDSM.16.MT88.4 R24, [R212+0x2900] ;  /* 0x00290000d418783b */ /* 0x000fe80000004200 */
[C---:B------:R-:W-:Y:S07]  /*8170*/  HMMA.16816.F32.BF16 R144, R8.reuse, R66, R16 ;  /* 0x000000420890723c */ /* 0x040fee0000041810 */
[----:B------:R-:W-:Y:S01]  /*8180*/  MOV R67, R64 ;  /* 0x0000004000437202 */ /* 0x000fe20000000f00 */
[----:B------:R-:W-:Y:S01]  /*8190*/  HMMA.16816.F32.BF16 R56, R8, R58, R12 ;  /* 0x0000003a0838723c */ /* 0x000fe2000004180c */
[----:B-1----:R-:W-:-:S02]  /*81a0*/  FFMA.FTZ R4, R233, c[0x0][0x2d0], -R7 ;  /* 0x0000b400e9047a23 */ /* 0x002fc40000010807 */
[----:B------:R-:W-:Y:S02]  /*81b0*/  IMAD.MOV.U32 R233, RZ, RZ, R112 ;  /* 0x000000ffffe97224 */ /* 0x000fe400078e0070 */
[----:B------:R1:W-:Y:S02]  /*81c0*/  MUFU.EX2 R100, R4 ;  /* 0x0000000400647308 */ /* 0x0003e40000000800 */
[----:B------:R-:W-:Y:S01]  /*81d0*/  MOV R12, R42 ;  /* 0x0000002a000c7202 */ /* 0x000fe20000000f00 */
[----:B------:R-:W-:Y:S01]  /*81e0*/  HMMA.16816.F32.BF16 R112, R8, R82, R28 ;  /* 0x000000520870723c */ /* 0x000fe2000004181c */
[----:B------:R-:W3:Y:S01]  /*81f0*/  LDSM.16.MT88.4 R28, [R210+0x2100] ;  /* 0x00210000d21c783b */ /* 0x000ee20000004200 */
[----:B------:R-:W-:-:S05]  /*8200*/  IMAD.MOV.U32 R13, RZ, RZ, R43 ;  /* 0x000000ffff0d7224 */ /* 0x000fca00078e002b */
[----:B------:R-:W-:Y:S01]  /*8210*/  IMAD.MOV.U32 R83, RZ, RZ, R94 ;  /* 0x000000ffff537224 */ /* 0x000fe200078e005e */
[----:B--2---:R-:W-:Y:S01]  /*8220*/  F2FP.BF16.PACK_AB R8, R103, R226 ;  /* 0x000000e26708723e */ /* 0x004fe200000010ff */
[----:B------:R-:W-:Y:S01]  /*8230*/  IMAD.MOV.U32 R82, RZ, RZ, R105 ;  /* 0x000000ffff527224 */ /* 0x000fe200078e0069 */
[----:B-----5:R-:W-:-:S03]  /*8240*/  F2FP.BF16.PACK_AB R10, R102, R101 ;  /* 0x00000065660a723e */ /* 0x020fc600000010ff */
[----:B------:R-:W-:Y:S02]  /*8250*/  IMAD.MOV.U32 R19, RZ, RZ, R82 ;  /* 0x000000ffff137224 */ /* 0x000fe400078e0052 */
[----:B-1----:R-:W-:Y:S02]  /*8260*/  FFMA.FTZ R4, R234, c[0x0][0x2d0], -R7 ;  /* 0x0000b400ea047a23 */ /* 0x002fe40000010807 */
[----:B------:R-:W-:Y:S02]  /*8270*/  IMAD.MOV.U32 R234, RZ, RZ, R92 ;  /* 0x000000ffffea7224 */ /* 0x000fe400078e005c */
[----:B------:R1:W-:Y:S01]  /*8280*/  MUFU.EX2 R98, R4 ;  /* 0x0000000400627308 */ /* 0x0003e20000000800 */
[----:B------:R-:W-:Y:S02]  /*8290*/  IMAD.MOV.U32 R15, RZ, RZ, R19 ;  /* 0x000000ffff0f7224 */ /* 0x000fe400078e0013 */
[----:B------:R-:W-:Y:S02]  /*82a0*/  IMAD.MOV.U32 R18, RZ, RZ, R234 ;  /* 0x000000ffff127224 */ /* 0x000fe400078e00ea */
[----:B------:R-:W-:-:S02]  /*82b0*/  IMAD.MOV.U32 R234, RZ, RZ, R120 ;  /* 0x000000ffffea7224 */ /* 0x000fc400078e0078 */
[----:B-1----:R-:W-:Y:S01]  /*82c0*/  FFMA.FTZ R4, R202, c[0x0][0x2d0], -R6 ;  /* 0x0000b400ca047a23 */ /* 0x002fe20000010806 */
[----:B------:R-:W-:-:S03]  /*82d0*/  MOV R202, R122 ;  /* 0x0000007a00ca7202 */ /* 0x000fc60000000f00 */
[----:B------:R1:W-:Y:S02]  /*82e0*/  MUFU.EX2 R94, R4 ;  /* 0x00000004005e7308 */ /* 0x0003e40000000800 */
[----:B-1----:R-:W-:Y:S02]  /*82f0*/  FFMA.FTZ R4, R205, c[0x0][0x2d0], -R6 ;  /* 0x0000b400cd047a23 */ /* 0x002fe40000010806 */
[----:B------:R-:W-:-:S04]  /*8300*/  IMAD.MOV.U32 R205, RZ, RZ, R117 ;  /* 0x000000ffffcd7224 */ /* 0x000fc800078e0075 */
[----:B------:R1:W2:Y:S01]  /*8310*/  MUFU.EX2 R93, R4 ;  /* 0x00000004005d7308 */ /* 0x0002a20000000800 */
[----:B------:R-:W-:Y:S02]  /*8320*/  IMAD.MOV.U32 R66, RZ, RZ, R205 ;  /* 0x000000ffff427224 */ /* 0x000fe400078e00cd */
[----:B------:R-:W-:Y:S02]  /*8330*/  IMAD.MOV.U32 R205, RZ, RZ, R234 ;  /* 0x000000ffffcd7224 */ /* 0x000fe400078e00ea */
[----:B------:R-:W-:Y:S02]  /*8340*/  IMAD.MOV.U32 R234, RZ, RZ, R40 ;  /* 0x000000ffffea7224 */ /* 0x000fe400078e0028 */
[--C-:B-1----:R-:W-:Y:S01]  /*8350*/  FFMA.FTZ R4, R203, c[0x0][0x2d0], -R6.reuse ;  /* 0x0000b400cb047a23 */ /* 0x102fe20000010806 */
[----:B--2---:R-:W-:Y:S02]  /*8360*/  F2FP.BF16.PACK_AB R9, R93, R94 ;  /* 0x0000005e5d09723e */ /* 0x004fe400000010ff */
[----:B------:R-:W-:Y:S01]  /*8370*/  MOV R203, R119 ;  /* 0x0000007700cb7202 */ /* 0x000fe20000000f00 */
[----:B------:R1:W-:Y:S02]  /*8380*/  MUFU.EX2 R92, R4 ;  /* 0x00000004005c7308 */ /* 0x0003e40000000800 */
[----:B-1----:R-:W-:Y:S01]  /*8390*/  FFMA.FTZ R4, R206, c[0x0][0x2d0], -R6 ;  /* 0x0000b400ce047a23 */ /* 0x002fe20000010806 */
[----:B------:R-:W-:-:S05]  /*83a0*/  MOV R206, R83 ;  /* 0x0000005300ce7202 */ /* 0x000fca0000000f00 */
[----:B------:R1:W2:Y:S01]  /*83b0*/  MUFU.EX2 R90, R4 ;  /* 0x00000004005a7308 */ /* 0x0002a20000000800 */
[----:B------:R-:W-:Y:S02]  /*83c0*/  IMAD.MOV.U32 R14, RZ, RZ, R206 ;  /* 0x000000ffff0e7224 */ /* 0x000fe400078e00ce */
[----:B------:R-:W-:Y:S02]  /*83d0*/  IMAD.MOV.U32 R206, RZ, RZ, R203 ;  /* 0x000000ffffce7224 */ /* 0x000fe400078e00cb */
[--C-:B-1----:R-:W-:Y:S01]  /*83e0*/  FFMA.FTZ R4, R241, c[0x0][0x2d0], -R7.reuse ;  /* 0x0000b400f1047a23 */ /* 0x102fe20000010807 */
[----:B--2---:R-:W-:Y:S01]  /*83f0*/  F2FP.BF16.PACK_AB R11, R90, R92 ;  /* 0x0000005c5a0b723e */ /* 0x004fe200000010ff */
[----:B------:R-:W-:Y:S01]  /*8400*/  FFMA.FTZ R7, R244, c[0x0][0x2d0], -R7 ;  /* 0x0000b400f4077a23 */ /* 0x000fe20000010807 */
[----:B------:R-:W-:Y:S01]  /*8410*/  MOV R241, R79 ;  /* 0x0000004f00f17202 */ /* 0x000fe20000000f00 */
[----:B------:R1:W-:Y:S01]  /*8420*/  MUFU.EX2 R91, R4 ;  /* 0x00000004005b7308 */ /* 0x0003e20000000800 */
[----:B------:R-:W-:-:S02]  /*8430*/  IMAD.MOV.U32 R244, RZ, RZ, R202 ;  /* 0x000000fffff47224 */ /* 0x000fc400078e00ca */
[----:B------:R-:W-:Y:S01]  /*8440*/  IMAD.MOV.U32 R202, RZ, RZ, R41 ;  /* 0x000000ffffca7224 */ /* 0x000fe200078e0029 */
[C---:B---3--:R-:W-:Y:S01]  /*8450*/  HMMA.16816.F32.BF16 R104, R8.reuse, R36, R176 ;  /* 0x000000240868723c */ /* 0x048fe200000418b0 */
[----:B------:R-:W2:Y:S03]  /*8460*/  LDSM.16.MT88.4 R40, [R210+0x2900] ;  /* 0x00290000d228783b */ /* 0x000ea60000004200 */
[----:B------:R3:W5:Y:S03]  /*8470*/  MUFU.EX2 R89, R7 ;  /* 0x0000000700597308 */ /* 0x0007660000000800 */
[----:B------:R-:W-:Y:S01]  /*8480*/  MOV R179, R77 ;  /* 0x0000004d00b37202 */ /* 0x000fe20000000f00 */
[----:B------:R-:W-:Y:S01]  /*8490*/  IMAD.MOV.U32 R77, RZ, RZ, R233 ;  /* 0x000000ffff4d7224 */ /* 0x000fe200078e00e9 */
[----:B----4-:R-:W-:Y:S01]  /*84a0*/  HMMA.16816.F32.BF16 R132, R8, R34, R132 ;  /* 0x000000220884723c */ /* 0x010fe20000041884 */
[----:B------:R-:W-:-:S02]  /*84b0*/  IMAD.MOV.U32 R233, RZ, RZ, R118 ;  /* 0x000000ffffe97224 */ /* 0x000fc400078e0076 */
[----:B-1----:R-:W-:Y:S02]  /*84c0*/  FFMA.FTZ R4, R207, c[0x0][0x2d0], -R6 ;  /* 0x0000b400cf047a23 */ /* 0x002fe40000010806 */
[----:B------:R-:W-:Y:S01]  /*84d0*/  IMAD.MOV.U32 R178, RZ, RZ, R76 ;  /* 0x000000ffffb27224 */ /* 0x000fe200078e004c */
[----:B------:R-:W-:Y:S01]  /*84e0*/  MOV R203, R233 ;  /* 0x000000e900cb7202 */ /* 0x000fe20000000f00 */
[----:B------:R1:W-:Y:S01]  /*84f0*/  MUFU.EX2 R88, R4 ;  /* 0x0000000400587308 */ /* 0x0003e20000000800 */
[----:B------:R-:W-:Y:S01]  /*8500*/  IMAD.MOV.U32 R233, RZ, RZ, R81 ;  /* 0x000000ffffe97224 */ /* 0x000fe200078e0051 */
[----:B------:R-:W-:Y:S01]  /*8510*/  HMMA.16816.F32.BF16 R116, R8, R38, R164 ;  /* 0x000000260874723c */ /* 0x000fe200000418a4 */
[----:B------:R-:W-:Y:S01]  /*8520*/  IMAD.MOV.U32 R76, RZ, RZ, R123 ;  /* 0x000000ffff4c7224 */ /* 0x000fe200078e007b */
[----:B---3--:R-:W-:Y:S01]  /*8530*/  MOV R7, R49 ;  /* 0x0000003100077202 */ /* 0x008fe20000000f00 */
[----:B------:R-:W-:Y:S02]  /*8540*/  IMAD.MOV.U32 R207, RZ, RZ, R80 ;  /* 0x000000ffffcf7224 */ /* 0x000fe400078e0050 */
[----:B------:R-:W-:Y:S01]  /*8550*/  IMAD.MOV.U32 R176, RZ, RZ, R12 ;  /* 0x000000ffffb07224 */ /* 0x000fe200078e000c */
[----:B------:R-:W-:-:S02]  /*8560*/  MOV R177, R7 ;  /* 0x0000000700b17202 */ /* 0x000fc40000000f00 */
[----:B------:R-:W-:Y:S01]  /*8570*/  HMMA.16816.F32.BF16 R120, R8, R32, R124 ;  /* 0x000000200878723c */ /* 0x000fe2000004187c */
[----:B------:R-:W-:Y:S02]  /*8580*/  F2FP.BF16.PACK_AB R164, R98, R100 ;  /* 0x0000006462a4723e */ /* 0x000fe400000010ff */
[----:B-----5:R-:W-:Y:S01]  /*8590*/  F2FP.BF16.PACK_AB R166, R89, R91 ;  /* 0x0000005b59a6723e */ /* 0x020fe200000010ff */
[----:B-1----:R-:W-:Y:S01]  /*85a0*/  FFMA.FTZ R4, R225, c[0x0][0x2d0], -R6 ;  /* 0x0000b400e1047a23 */ /* 0x002fe20000010806 */
[----:B------:R-:W-:-:S03]  /*85b0*/  MOV R225, R14 ;  /* 0x0000000e00e17202 */ /* 0x000fc60000000f00 */
[C---:B------:R-:W-:Y:S01]  /*85c0*/  HMMA.16816.F32.BF16 R136, R8.reuse, R28, R136 ;  /* 0x0000001c0888723c */ /* 0x040fe20000041888 */
[----:B------:R1:W3:Y:S07]  /*85d0*/  MUFU.EX2 R87, R4 ;  /* 0x0000000400577308 */ /* 0x0002ee0000000800 */
[C---:B------:R-:W-:Y:S08]  /*85e0*/  HMMA.16816.F32.BF16 R148, R8.reuse, R30, R148 ;  /* 0x0000001e0894723c */ /* 0x040ff00000041894 */
[----:B------:R-:W-:Y:S01]  /*85f0*/  HMMA.16816.F32.BF16 R152, R8, R20, R152 ;  /* 0x000000140898723c */ /* 0x000fe20000041898 */
[--C-:B-1----:R-:W-:Y:S01]  /*8600*/  FFMA.FTZ R4, R228, c[0x0][0x2d0], -R6.reuse ;  /* 0x0000b400e4047a23 */ /* 0x102fe20000010806 */
[----:B---3--:R-:W-:Y:S01]  /*8610*/  F2FP.BF16.PACK_AB R165, R87, R88 ;  /* 0x0000005857a5723e */ /* 0x008fe200000010ff */
[----:B------:R-:W-:-:S02]  /*8620*/  FFMA.FTZ R6, R229, c[0x0][0x2d0], -R6 ;  /* 0x0000b400e5067a23 */ /* 0x000fc40000010806 */
[----:B------:R1:W-:Y:S01]  /*8630*/  MUFU.EX2 R86, R4 ;  /* 0x0000000400567308 */ /* 0x0003e20000000800 */
[----:B------:R-:W-:Y:S02]  /*8640*/  IMAD.MOV.U32 R229, RZ, RZ, R67 ;  /* 0x000000ffffe57224 */ /* 0x000fe400078e0043 */
[----:B------:R-:W-:Y:S01]  /*8650*/  HMMA.16816.F32.BF16 R8, R8, R22, R52 ;  /* 0x000000160808723c */ /* 0x000fe20000041834 */
[----:B------:R-:W3:Y:S01]  /*8660*/  LDSM.16.MT88.4 R52, [R211+0x2900] ;  /* 0x00290000d334783b */ /* 0x000ee20000004200 */
[----:B------:R-:W-:-:S03]  /*8670*/  IMAD.MOV.U32 R228, RZ, RZ, R15 ;  /* 0x000000ffffe47224 */ /* 0x000fc600078e000f */
[----:B------:R-:W4:Y:S01]  /*8680*/  MUFU.EX2 R83, R6 ;  /* 0x0000000600537308 */ /* 0x000f220000000800 */
[----:B-1----:R-:W-:Y:S01]  /*8690*/  FFMA.FTZ R4, R199, c[0x0][0x2d0], -R2 ;  /* 0x0000b400c7047a23 */ /* 0x002fe20000010802 */
[----:B------:R-:W-:-:S06]  /*86a0*/  MOV R199, R78 ;  /* 0x0000004e00c77202 */ /* 0x000fcc0000000f00 */
[----:B------:R1:W-:Y:S01]  /*86b0*/  MUFU.EX2 R82, R4 ;  /* 0x0000000400527308 */ /* 0x0003e20000000800 */
[----:B----4-:R-:W-:-:S07]  /*86c0*/  F2FP.BF16.PACK_AB R167, R83, R86 ;  /* 0x0000005653a7723e */ /* 0x010fce00000010ff */
[C---:B------:R-:W-:Y:S01]  /*86d0*/  HMMA.16816.F32.BF16 R120, R164.reuse, R24, R120 ;  /* 0x00000018a478723c */ /* 0x040fe20000041878 */
[--C-:B-1----:R-:W-:Y:S01]  /*86e0*/  FFMA.FTZ R4, R200, c[0x0][0x2d0], -R2.reuse ;  /* 0x0000b400c8047a23 */ /* 0x102fe20000010802 */
[----:B------:R-:W-:Y:S02]  /*86f0*/  MOV R200, R18 ;  /* 0x0000001200c87202 */ /* 0x000fe40000000f00 */
[----:B------:R-:W1:Y:S01]  /*8700*/  LDSM.16.MT88.4 R16, [R209+0x2900] ;  /* 0x00290000d110783b */ /* 0x000e620000004200 */
[----:B------:R4:W-:Y:S03]  /*8710*/  MUFU.EX2 R81, R4 ;  /* 0x0000000400517308 */ /* 0x0009e60000000800 */
[C---:B------:R-:W-:Y:S08]  /*8720*/  HMMA.16816.F32.BF16 R132, R164.reuse, R26, R132 ;  /* 0x0000001aa484723c */ /* 0x040ff00000041884 */
[----:B--2---:R-:W-:Y:S01]  /*8730*/  HMMA.16816.F32.BF16 R136, R164, R40, R136 ;  /* 0x00000028a488723c */ /* 0x004fe20000041888 */
[----:B----4-:R-:W-:-:S07]  /*8740*/  FFMA.FTZ R4, R201, c[0x0][0x2d0], -R2 ;  /* 0x0000b400c9047a23 */ /* 0x010fce0000010802 */
[C---:B------:R-:W-:Y:S01]  /*8750*/  HMMA.16816.F32.BF16 R148, R164.reuse, R42, R148 ;  /* 0x0000002aa494723c */ /* 0x040fe20000041894 */
[----:B------:R-:W-:Y:S01]  /*8760*/  IMAD.MOV.U32 R201, RZ, RZ, R13 ;  /* 0x000000ffffc97224 */ /* 0x000fe200078e000d */
[----:B------:R2:W-:Y:S06]  /*8770*/  MUFU.EX2 R80, R4 ;  /* 0x0000000400507308 */ /* 0x0005ec0000000800 */
[----:B---3--:R-:W-:Y:S01]  /*8780*/  HMMA.16816.F32.BF16 R152, R164, R52, R152 ;  /* 0x00000034a498723c */ /* 0x008fe20000041898 */
[----:B--2---:R-:W-:Y:S02]  /*8790*/  FFMA.FTZ R4, R204, c[0x0][0x2d0], -R2 ;  /* 0x0000b400cc047a23 */ /* 0x004fe40000010802 */
[----:B------:R-:W-:-:S05]  /*87a0*/  IMAD.MOV.U32 R204, RZ, RZ, R50 ;  /* 0x000000ffffcc7224 */ /* 0x000fca00078e0032 */
[C---:B-1----:R-:W-:Y:S01]  /*87b0*/  HMMA.16816.F32.BF16 R104, R164.reuse, R16, R104 ;  /* 0x00000010a468723c */ /* 0x042fe20000041868 */
[----:B------:R1:W2:Y:S07]  /*87c0*/  MUFU.EX2 R79, R4 ;  /* 0x00000004004f7308 */ /* 0x0002ae0000000800 */
[C---:B------:R-:W-:Y:S08]  /*87d0*/  HMMA.16816.F32.BF16 R116, R164.reuse, R18, R116 ;  /* 0x00000012a474723c */ /* 0x040ff00000041874 */
[----:B------:R-:W-:Y:S01]  /*87e0*/  HMMA.16816.F32.BF16 R164, R164, R54, R8 ;  /* 0x00000036a4a4723c */ /* 0x000fe20000041808 */
[----:B-1----:R-:W-:Y:S01]  /*87f0*/  FFMA.FTZ R4, R193, c[0x0][0x2d0], -R0 ;  /* 0x0000b400c1047a23 */ /* 0x002fe20000010800 */
[----:B------:R-:W-:-:S02]  /*8800*/  MOV R193, R51 ;  /* 0x0000003300c17202 */ /* 0x000fc40000000f00 */
[----:B--2---:R-:W-:Y:S01]  /*8810*/  F2FP.BF16.PACK_AB R6, R79, R80 ;  /* 0x000000504f06723e */ /* 0x004fe200000010ff */
[----:B------:R1:W-:Y:S02]  /*8820*/  MUFU.EX2 R49, R4 ;  /* 0x0000000400317308 */ /* 0x0003e40000000800 */
[----:B------:R-:W-:Y:S02]  /*8830*/  FFMA.FTZ R8, R240, c[0x0][0x2d0], -R2 ;  /* 0x0000b400f0087a23 */ /* 0x000fe40000010802 */
[----:B-1----:R-:W-:Y:S02]  /*8840*/  FFMA.FTZ R4, R194, c[0x0][0x2d0], -R0 ;  /* 0x0000b400c2047a23 */ /* 0x002fe40000010800 */
[----:B------:R-:W-:Y:S02]  /*8850*/  IMAD.MOV.U32 R194, RZ, RZ, R76 ;  /* 0x000000ffffc27224 */ /* 0x000fe400078e004c */
[----:B------:R1:W2:Y:S02]  /*8860*/  MUFU.EX2 R64, R4 ;  /* 0x0000000400407308 */ /* 0x0002a40000000800 */
[----:B-1----:R-:W-:-:S02]  /*8870*/  FFMA.FTZ R4, R195, c[0x0][0x2d0], -R0 ;  /* 0x0000b400c3047a23 */ /* 0x002fc40000010800 */
[----:B------:R-:W-:-:S04]  /*8880*/  IMAD.MOV.U32 R195, RZ, RZ, R207 ;  /* 0x000000ffffc37224 */ /* 0x000fc800078e00cf */
[----:B------:R1:W-:Y:S01]  /*8890*/  MUFU.EX2 R51, R4 ;  /* 0x0000000400337308 */ /* 0x0003e20000000800 */
[----:B------:R-:W-:-:S07]  /*88a0*/  IMAD.MOV.U32 R207, RZ, RZ, R65 ;  /* 0x000000ffffcf7224 */ /* 0x000fce00078e0041 */
[----:B------:R3:W-:Y:S01]  /*88b0*/  MUFU.EX2 R65, R8 ;  /* 0x0000000800417308 */ /* 0x0007e20000000800 */
[----:B-1----:R-:W-:Y:S02]  /*88c0*/  FFMA.FTZ R4, R196, c[0x0][0x2d0], -R0 ;  /* 0x0000b400c4047a23 */ /* 0x002fe40000010800 */
[----:B------:R-:W-:Y:S01]  /*88d0*/  IMAD.MOV.U32 R196, RZ, RZ, R5 ;  /* 0x000000ffffc47224 */ /* 0x000fe200078e0005 */
[----:B--2---:R-:W-:-:S04]  /*88e0*/  F2FP.BF16.PACK_AB R5, R64, R49 ;  /* 0x000000314005723e */ /* 0x004fc800000010ff */
[----:B------:R1:W2:Y:S01]  /*88f0*/  MUFU.EX2 R50, R4 ;  /* 0x0000000400327308 */ /* 0x0002a20000000800 */
[----:B---3--:R-:W-:Y:S01]  /*8900*/  FFMA.FTZ R8, R239, c[0x0][0x2d0], -R2 ;  /* 0x0000b400ef087a23 */ /* 0x008fe20000010802 */
[----:B-1----:R-:W-:Y:S02]  /*8910*/  F2FP.BF16.PACK_AB R4, R81, R82 ;  /* 0x000000525104723e */ /* 0x002fe400000010ff */
[----:B--2---:R-:W-:-:S07]  /*8920*/  F2FP.BF16.PACK_AB R7, R50, R51 ;  /* 0x000000333207723e */ /* 0x004fce00000010ff */
[C---:B------:R-:W-:Y:S07]  /*8930*/  HMMA.16816.F32.BF16 R108, R4.reuse, R168, R108 ;  /* 0x000000a8046c723c */ /* 0x040fee000004186c */
[----:B------:R-:W-:Y:S01]  /*8940*/  IMAD.MOV.U32 R169, RZ, RZ, R244 ;  /* 0x000000ffffa97224 */ /* 0x000fe200078e00f4 */
[----:B------:R-:W-:Y:S01]  /*8950*/  MOV R244, R66 ;  /* 0x0000004200f47202 */ /* 0x000fe20000000f00 */
[----:B------:R-:W-:Y:S01]  /*8960*/  IMAD.MOV.U32 R168, RZ, RZ, R77 ;  /* 0x000000ffffa87224 */ /* 0x000fe200078e004d */
[----:B------:R1:W-:Y:S01]  /*8970*/  MUFU.EX2 R66, R8 ;  /* 0x0000000800427308 */ /* 0x0003e20000000800 */
[C---:B------:R-:W-:Y:S08]  /*8980*/  HMMA.16816.F32.BF16 R124, R4.reuse, R160, R44 ;  /* 0x000000a0047c723c */ /* 0x040ff0000004182c */
[----:B------:R-:W-:Y:S01]  /*8990*/  HMMA.16816.F32.BF16 R112, R4, R170, R112 ;  /* 0x000000aa0470723c */ /* 0x000fe20000041870 */
[----:B-1----:R-:W-:-:S06]  /*89a0*/  FFMA.FTZ R8, R236, c[0x0][0x2d0], -R2 ;  /* 0x0000b400ec087a23 */ /* 0x002fcc0000010802 */
[----:B------:R-:W-:Y:S01]  /*89b0*/  MOV R171, R48 ;  /* 0x0000003000ab7202 */ /* 0x000fe20000000f00 */
[C---:B------:R-:W-:Y:S01]  /*89c0*/  HMMA.16816.F32.BF16 R12, R4.reuse, R172, R60 ;  /* 0x000000ac040c723c */ /* 0x040fe2000004183c */
[----:B------:R1:W-:Y:S07]  /*89d0*/  MUFU.EX2 R67, R8 ;  /* 0x0000000800437308 */ /* 0x0003ee0000000800 */
        /* <DEDUP_REMOVED lines=14> */
[----:B-1----:R-:W-:-:S06]  /*8ac0*/  FFMA.FTZ R8, R188, c[0x0][0x2d0], -R0 ;  /* 0x0000b400bc087a23 */ /* 0x002fcc0000010800 */
[----:B------:R1:W-:Y:S02]  /*8ad0*/  MUFU.EX2 R47, R8 ;  /* 0x00000008002f7308 */ /* 0x0003e40000000800 */
[----:B-1----:R-:W-:-:S06]  /*8ae0*/  FFMA.FTZ R8, R187, c[0x0][0x2d0], -R0 ;  /* 0x0000b400bb087a23 */ /* 0x002fcc0000010800 */
[----:B------:R1:W3:Y:S02]  /*8af0*/  MUFU.EX2 R48, R8 ;  /* 0x0000000800307308 */ /* 0x0002e40000000800 */
[--C-:B-1----:R-:W-:Y:S02]  /*8b00*/  FFMA.FTZ R8, R242, c[0x0][0x2d0], -R2.reuse ;  /* 0x0000b400f2087a23 */ /* 0x102fe40000010802 */
[----:B------:R-:W-:-:S04]  /*8b10*/  FFMA.FTZ R2, R243, c[0x0][0x2d0], -R2 ;  /* 0x0000b400f3027a23 */ /* 0x000fc80000010802 */
[----:B------:R1:W-:Y:S02]  /*8b20*/  MUFU.EX2 R60, R8 ;  /* 0x00000008003c7308 */ /* 0x0003e40000000800 */
[----:B-1----:R-:W-:Y:S06]  /*8b30*/  HMMA.16816.F32.BF16 R8, R4, R174, R56 ;  /* 0x000000ae0408723c */ /* 0x002fec0000041838 */
[----:B------:R1:W4:Y:S01]  /*8b40*/  MUFU.EX2 R56, R2 ;  /* 0x0000000200387308 */ /* 0x0003220000000800 */
[----:B------:R-:W-:Y:S02]  /*8b50*/  F2FP.BF16.PACK_AB R4, R66, R65 ;  /* 0x000000414204723e */ /* 0x000fe400000010ff */
[----:B------:R-:W-:-:S02]  /*8b60*/  F2FP.BF16.PACK_AB R6, R76, R67 ;  /* 0x000000434c06723e */ /* 0x000fc400000010ff */
[----:B--2---:R-:W-:Y:S02]  /*8b70*/  F2FP.BF16.PACK_AB R5, R45, R44 ;  /* 0x0000002c2d05723e */ /* 0x004fe400000010ff */
[----:B---3--:R-:W-:Y:S01]  /*8b80*/  F2FP.BF16.PACK_AB R7, R48, R47 ;  /* 0x0000002f3007723e */ /* 0x008fe200000010ff */
[----:B-1----:R-:W-:Y:S01]  /*8b90*/  FFMA.FTZ R2, R190, c[0x0][0x2d0], -R0 ;  /* 0x0000b400be027a23 */ /* 0x002fe20000010800 */
[----:B----4-:R-:W-:-:S05]  /*8ba0*/  F2FP.BF16.PACK_AB R162, R56, R60 ;  /* 0x0000003c38a2723e */ /* 0x010fca00000010ff */
[C---:B------:R-:W-:Y:S01]  /*8bb0*/  HMMA.16816.F32.BF16 R108, R4.reuse, R36, R108 ;  /* 0x00000024046c723c */ /* 0x040fe2000004186c */
[----:B------:R1:W-:Y:S07]  /*8bc0*/  MUFU.EX2 R46, R2 ;  /* 0x00000002002e7308 */ /* 0x0003ee0000000800 */
[C---:B------:R-:W-:Y:S08]  /*8bd0*/  HMMA.16816.F32.BF16 R124, R4.reuse, R32, R124 ;  /* 0x00000020047c723c */ /* 0x040ff0000004187c */
[----:B------:R-:W-:Y:S01]  /*8be0*/  HMMA.16816.F32.BF16 R112, R4, R38, R112 ;  /* 0x000000260470723c */ /* 0x000fe20000041870 */
[----:B-1----:R-:W-:-:S04]  /*8bf0*/  FFMA.FTZ R2, R192, c[0x0][0x2d0], -R0 ;  /* 0x0000b400c0027a23 */ /* 0x002fc80000010800 */
[----:B------:R1:W2:Y:S03]  /*8c00*/  MUFU.EX2 R37, R2 ;  /* 0x0000000200257308 */ /* 0x0002a60000000800 */
[C---:B------:R-:W-:Y:S08]  /*8c10*/  HMMA.16816.F32.BF16 R128, R4.reuse, R34, R128 ;  /* 0x000000220480723c */ /* 0x040ff00000041880 */
[----:B------:R-:W-:Y:S01]  /*8c20*/  HMMA.16816.F32.BF16 R140, R4, R28, R140 ;  /* 0x0000001c048c723c */ /* 0x000fe2000004188c */
[--C-:B-1----:R-:W-:Y:S01]  /*8c30*/  FFMA.FTZ R2, R191, c[0x0][0x2d0], -R0.reuse ;  /* 0x0000b400bf027a23 */ /* 0x102fe20000010800 */
[----:B--2---:R-:W-:Y:S01]  /*8c40*/  F2FP.BF16.PACK_AB R161, R37, R46 ;  /* 0x0000002e25a1723e */ /* 0x004fe200000010ff */
[----:B------:R-:W-:-:S05]  /*8c50*/  FFMA.FTZ R0, R189, c[0x0][0x2d0], -R0 ;  /* 0x0000b400bd007a23 */ /* 0x000fca0000010800 */
[C---:B------:R-:W-:Y:S01]  /*8c60*/  HMMA.16816.F32.BF16 R144, R4.reuse, R30, R144 ;  /* 0x0000001e0490723c */ /* 0x040fe20000041890 */
[----:B------:R1:W-:Y:S07]  /*8c70*/  MUFU.EX2 R36, R2 ;  /* 0x0000000200247308 */ /* 0x0003ee0000000800 */
[C---:B------:R-:W-:Y:S01]  /*8c80*/  HMMA.16816.F32.BF16 R12, R4.reuse, R20, R12 ;  /* 0x00000014040c723c */ /* 0x040fe2000004180c */
[----:B------:R2:W3:Y:S07]  /*8c90*/  MUFU.EX2 R32, R0 ;  /* 0x0000000000207308 */ /* 0x0004ee0000000800 */
[----:B------:R-:W-:Y:S01]  /*8ca0*/  HMMA.16816.F32.BF16 R8, R4, R22, R8 ;  /* 0x000000160408723c */ /* 0x000fe20000041808 */
[----:B-1----:R-:W-:-:S04]  /*8cb0*/  FADD.FTZ R2, R196, R169 ;  /* 0x000000a9c4027221 */ /* 0x002fc80000010000 */
[----:B------:R-:W-:Y:S02]  /*8cc0*/  FADD.FTZ R2, R194, R2 ;  /* 0x00000002c2027221 */ /* 0x000fe40000010000 */
[----:B------:R-:W-:Y:S02]  /*8cd0*/  FADD.FTZ R6, R252, R250 ;  /* 0x000000fafc067221 */ /* 0x000fe40000010000 */
[----:B--2---:R-:W-:Y:S01]  /*8ce0*/  FADD.FTZ R0, R168, R171 ;  /* 0x000000aba8007221 */ /* 0x004fe20000010000 */
[----:B---3--:R-:W-:Y:S01]  /*8cf0*/  F2FP.BF16.PACK_AB R163, R32, R36 ;  /* 0x0000002420a3723e */ /* 0x008fe200000010ff */
        /* <DEDUP_REMOVED lines=96> */
[----:B------:R-:W-:-:S02]  /*9300*/  FADD.FTZ R0, R32, R0 ;  /* 0x0000000020007221 */ /* 0x000fc40000010000 */
[----:B------:R-:W-:Y:S01]  /*9310*/  IMAD.U32 R225, RZ, RZ, UR13 ;  /* 0x0000000dffe17e24 */ /* 0x000fe2000f8e00ff */
[----:B------:R1:W-:Y:S04]  /*9320*/  STL [R1+0x14], R4 ;  /* 0x0000140401007387 */ /* 0x0003e80000100800 */
[----:B------:R1:W-:Y:S04]  /*9330*/  STL [R1+0x18], R2 ;  /* 0x0000180201007387 */ /* 0x0003e80000100800 */
[----:B------:R1:W-:Y:S01]  /*9340*/  STL [R1+0x1c], R0 ;  /* 0x00001c0001007387 */ /* 0x0003e20000100800 */
[----:B------:R-:W-:Y:S05]  /*9350*/  @P0 BRA `(.L_x_258) ;  /* 0x0000015000000947 */ /* 0x000fea0003800000 */
[----:B------:R-:W-:Y:S01]  /*9360*/  ISETP.LT.AND P0, PT, RZ, UR14, PT ;  /* 0x0000000eff007c0c */ /* 0x000fe2000bf01270 */
        /* <DEDUP_REMOVED lines=11> */
.L_x_259:
[----:B------:R-:W-:Y:S02]  /*9420*/  UISETP.NE.AND UP2, UPT, UR5, 0x1, UPT ;  /* 0x000000010500788c */ /* 0x000fe4000bf45270 */
[----:B------:R-:W-:Y:S02]  /*9430*/  ULDC.64 UR14, c[0x0][0x330] ;  /* 0x0000cc00000e7ab9 */ /* 0x000fe40000000a00 */
[----:B------:R-:W-:-:S07]  /*9440*/  UIMAD.WIDE.U32 UR16, UR11, UR14, URZ ;  /* 0x0000000e0b1072a5 */ /* 0x000fce000f8e003f */
[----:B------:R-:W-:Y:S02]  /*9450*/  @UP2 UMOV UR13, UR17 ;  /* 0x00000011000d2c82 */ /* 0x000fe40008000000 */
[----:B------:R-:W-:-:S03]  /*9460*/  @UP2 USHF.R.U32.HI UR11, URZ, UR15, UR13 ;  /* 0x0000000f3f0b2299 */ /* 0x000fc6000801160d */
.L_x_260:
[----:B------:R-:W-:Y:S02]  /*9470*/  ULDC UR13, c[0x0][0x32c] ;  /* 0x0000cb00000d7ab9 */ /* 0x000fe40000000800 */
[----:B------:R-:W-:-:S04]  /*9480*/  UIMAD UR13, UR11, UR5, UR13 ;  /* 0x000000050b0d72a4 */ /* 0x000fc8000f8e020d */
[----:B------:R-:W-:-:S04]  /*9490*/  UISETP.LT.AND UP2, UPT, UR6, UR13, UPT ;  /* 0x0000000d0600728c */ /* 0x000fc8000bf41270 */
[----:B------:R-:W-:-:S04]  /*94a0*/  USEL UR6, UR6, UR13, UP2 ;  /* 0x0000000d06067287 */ /* 0x000fc80009000000 */
.L_x_258:
[----:B------:R-:W-:-:S07]  /*94b0*/  UIMAD.WIDE UR14, UR6, 0x2aaaaaab, URZ ;  /* 0x2aaaaaab060e78a5 */ /* 0x000fce000f8e023f */
[----:B------:R-:W-:Y:S02]  /*94c0*/  UMOV UR11, UR15 ;  /* 0x0000000f000b7c82 */ /* 0x000fe40008000000 */
[----:B------:R-:W-:-:S04]  /*94d0*/  USHF.R.U32.HI UR5, URZ, 0x1f, UR11 ;  /* 0x0000001f3f057899 */ /* 0x000fc8000801160b */
[----:B------:R-:W-:-:S04]  /*94e0*/  ULEA.HI.SX32 UR5, UR11, UR5, 0x1c ;  /* 0x000000050b057291 */ /* 0x000fc8000f8fe23f */
[----:B------:R-:W-:-:S04]  /*94f0*/  UISETP.LT.AND UP2, UPT, UR4, UR5, UPT ;  /* 0x000000050400728c */ /* 0x000fc8000bf41270 */
[----:B------:R-:W-:-:S06]  /*9500*/  USEL UR5, UR4, UR5, !UP2 ;  /* 0x0000000504057287 */ /* 0x000fcc000d000000 */
[----:B------:R-:W-:-:S13]  /*9510*/  ISETP.GE.AND P0, PT, R225, UR5, PT ;  /* 0x00000005e1007c0c */ /* 0x000fda000bf06270 */
[----:B------:R-:W-:Y:S05]  /*9520*/  @!P0 BRA `(.L_x_261) ;  /* 0x0000680000008947 */ /* 0x000fea0003800000 */
[----:B-1----:R-:W2:Y:S01]  /*9530*/  LDL R0, [R1+0x24] ;  /* 0x0000240001007983 */ /* 0x002ea20000100800 */
        /* <DEDUP_REMOVED lines=9> */
.L_x_278:
[----:B------:R-:W-:Y:S04]  /*95d0*/  DEPBAR.LE SB0, 0x0 ;  /* 0x000080000000791a */ /* 0x000fe80000000000 */
[----:B------:R-:W-:Y:S01]  /*95e0*/  BAR.SYNC.DEFER_BLOCKING 0x0 ;  /* 0x0000000000007b1d */ /* 0x000fe20000010000 */
[C---:B------:R-:W-:Y:S02]  /*95f0*/  ISETP.LT.AND P2, PT, R225.reuse, UR4, PT ;  /* 0x00000004e1007c0c */ /* 0x040fe4000bf41270 */
[C---:B------:R-:W-:Y:S02]  /*9600*/  ISETP.GT.AND P4, PT, R225.reuse, UR4, PT ;  /* 0x00000004e1007c0c */ /* 0x040fe4000bf84270 */
[----:B------:R-:W-:Y:S02]  /*9610*/  MOV R228, c[0x0][0x1e0] ;  /* 0x0000780000e47a02 */ /* 0x000fe40000000f00 */
[----:B------:R-:W-:Y:S07]  /*9620*/  MOV R230, c[0x0][0x1e4] ;  /* 0x0000790000e67a02 */ /* 0x000fee0000000f00 */
[----:B-1----:R-:W-:Y:S05]  /*9630*/  @!P2 SHF.R.S32.HI R0, RZ, 0x1f, R225 ;  /* 0x0000001fff00a819 */ /* 0x002fea00000114e1 */
[----:B------:R-:W-:Y:S04]  /*9640*/  @!P2 IMAD R0, R0, c[0x0][0x208], RZ ;  /* 0x000082000000aa24 */ /* 0x000fe800078e02ff */
[C---:B------:R-:W-:Y:S01]  /*9650*/  @!P2 IMAD R0, R225.reuse, c[0x0][0x20c], R0 ;  /* 0x00008300e100aa24 */ /* 0x040fe200078e0200 */
[----:B------:R-:W-:Y:S08]  /*9660*/  LDSM.16.M88.4 R96, [R215+0x6100] ;  /* 0x00610000d760783b */ /* 0x000ff00000000200 */
[----:B------:R-:W1:Y:S08]  /*9670*/  LDSM.16.M88.4 R16, [R208+0x3100] ;  /* 0x00310000d010783b */ /* 0x000e700000000200 */
[----:B------:R-:W2:Y:S08]  /*9680*/  LDSM.16.M88.4 R92, [R215+0x8100] ;  /* 0x00810000d75c783b */ /* 0x000eb00000000200 */
[----:B------:R-:W3:Y:S06]  /*9690*/  LDL.64 R194, [R1+0x38] ;  /* 0x0000380001c27983 */ /* 0x000eec0000100a00 */
[----:B------:R-:W3:Y:S06]  /*96a0*/  LDL.64 R2, [R1+0x40] ;  /* 0x0000400001027983 */ /* 0x000eec0000100a00 */
[----:B------:R-:W4:Y:S08]  /*96b0*/  LDSM.16.M88.4 R32, [R208+0x3900] ;  /* 0x00390000d020783b */ /* 0x000f300000000200 */
[----:B------:R-:W5:Y:S08]  /*96c0*/  LDSM.16.M88.4 R48, [R208+0x4100] ;  /* 0x00410000d030783b */ /* 0x000f700000000200 */
[----:B------:R-:W1:Y:S08]  /*96d0*/  LDSM.16.M88.4 R64, [R208+0x4900] ;  /* 0x00490000d040783b */ /* 0x000e700000000200 */
[----:B------:R-:W1:Y:S08]  /*96e0*/  LDSM.16.M88.4 R80, [R208+0x5100] ;  /* 0x00510000d050783b */ /* 0x000e700000000200 */
[----:B------:R-:W1:Y:S08]  /*96f0*/  LDSM.16.M88.4 R168, [R208+0x5900] ;  /* 0x00590000d0a8783b */ /* 0x000e700000000200 */
[----:B------:R-:W-:Y:S08]  /*9700*/  LDSM.16.M88.4 R172, [R218+0x6100] ;  /* 0x00610000daac783b */ /* 0x000ff00000000200 */
[----:B------:R-:W2:Y:S08]  /*9710*/  LDSM.16.M88.4 R176, [R219] ;  /* 0x00000000dbb0783b */ /* 0x000eb00000000200 */
[----:B------:R-:W4:Y:S08]  /*9720*/  LDSM.16.M88.4 R180, [R218+0x8100] ;  /* 0x00810000dab4783b */ /* 0x000f300000000200 */
[----:B------:R-:W3:Y:S08]  /*9730*/  LDSM.16.M88.4 R184, [R224] ;  /* 0x00000000e0b8783b */ /* 0x000ef00000000200 */
[----:B------:R-:W3:Y:S06]  /*9740*/  LDL.64 R248, [R1+0x28] ;  /* 0x0000280001f87983 */ /* 0x000eec0000100a00 */
[----:B------:R-:W3:Y:S08]  /*9750*/  LDSM.16.M88.4 R188, [R223] ;  /* 0x00000000dfbc783b */ /* 0x000ef00000000200 */
[----:B------:R-:W3:Y:S01]  /*9760*/  LDL.64 R242, [R1+0x30] ;  /* 0x0000300001f27983 */ /* 0x000ee20000100a00 */
        /* <DEDUP_REMOVED lines=8> */
[-C--:B-----5:R-:W-:Y:S08]  /*97f0*/  HMMA.16816.F32.BF16 R36, R96, R48.reuse, RZ ;  /* 0x000000306024723c */ /* 0x0a0ff000000418ff */
        /* <DEDUP_REMOVED lines=31> */
[----:B------:R-:W-:Y:S02]  /*99f0*/  @!P2 LEA.HI.X R193, R2, c[0x0][0x1fc], R0, 0x1, P1 ;  /* 0x00007f0002c1aa11 */ /* 0x000fe400008f0c00 */
[----:B------:R-:W-:Y:S02]  /*9a00*/  @P4 IADD3 R0, R225, -0x1, RZ ;  /* 0xffffffffe1004810 */ /* 0x000fe40007ffe0ff */
        /* <DEDUP_REMOVED lines=23> */
[----:B------:R5:W-:Y:S03]  /*9b80*/  @!P2 LDGSTS.E.BYPASS.LTC128B.128 [R227+0x1900], [R168.64], !P3 ;  /* 0x01900000a8e3afae */ /* 0x000be6000d901d68 */
[----:B------:R-:W-:Y:S02]  /*9b90*/  @!P2 IADD3.X R3, R169, UR8, RZ, P1, !PT ;  /* 0x00000008a903ac10 */ /* 0x000fe40008ffe4ff */
[----:B----4-:R-:W-:Y:S02]  /*9ba0*/  @!P2 IADD3 R192, P0, R2, UR9, RZ ;  /* 0x0000000902c0ac10 */ /* 0x010fe4000ff1e0ff */
[-C--:B--2---:R-:W-:Y:S01]  /*9bb0*/  HMMA.16816.F32.BF16 R68, R172, R176.reuse, R68 ;  /* 0x000000b0ac44723c */ /* 0x084fe20000041844 */
[----:B------:R2:W-:Y:S03]  /*9bc0*/  @!P2 LDGSTS.E.BYPASS.LTC128B.128 [R227+0x2100], [R2.64], !P3 ;  /* 0x0210000002e3afae */ /* 0x0005e6000d901d68 */
[----:B------:R-:W-:Y:S04]  /*9bd0*/  @!P2 IADD3.X R193, R3, UR8, RZ, P0, !PT ;  /* 0x0000000803c1ac10 */ /* 0x000fe800087fe4ff */
[C---:B------:R-:W-:Y:S01]  /*9be0*/  HMMA.16816.F32.BF16 R72, R180.reuse, R176, R72 ;  /* 0x000000b0b448723c */ /* 0x040fe20000041848 */
[----:B------:R4:W-:Y:S07]  /*9bf0*/  @!P2 LDGSTS.E.BYPASS.LTC128B.128 [R227+0x2900], [R192.64], !P3 ;  /* 0x02900000c0e3afae */ /* 0x0009ee000d901d68 */
[-C--:B------:R-:W-:Y:S01]  /*9c00*/  HMMA.16816.F32.BF16 R76, R180, R178.reuse, R76 ;  /* 0x000000b2b44c723c */ /* 0x080fe2000004184c */
[----:B-1----:R-:W-:Y:S07]  /*9c10*/  LDSM.16.M88.4 R188, [R214+0x3100] ;  /* 0x00310000d6bc783b */ /* 0x002fee0000000200 */
[C---:B------:R-:W-:Y:S01]  /*9c20*/  HMMA.16816.F32.BF16 R80, R172.reuse, R178, R80 ;  /* 0x000000b2ac50723c */ /* 0x040fe20000041850 */
[----:B------:R-:W0:Y:S03]  /*9c30*/  LDGDEPBAR ;  /* 0x00000000000079af */ /* 0x000e260000000000 */
[----:B--2---:R-:W-:Y:S02]  /*9c40*/  @P4 SHF.R.S32.HI R2, RZ, 0x1f, R0 ;  /* 0x0000001fff024819 */ /* 0x004fe40000011400 */
[----:B------:R-:W-:Y:S02]  /*9c50*/  @P4 MOV R3, R249 ;  /* 0x000000f900034202 */ /* 0x000fe40000000f00 */
[-C--:B---3--:R-:W-:Y:S01]  /*9c60*/  HMMA.16816.F32.BF16 R84, R172, R184.reuse, R84 ;  /* 0x000000b8ac54723c */ /* 0x088fe20000041854 */
[----:B-----5:R-:W1:Y:S03]  /*9c70*/  LDSM.16.M88.4 R168, [R216+0x6100] ;  /* 0x00610000d8a8783b */ /* 0x020e660000000200 */
[----:B------:R-:W-:Y:S04]  /*9c80*/  @P4 IMAD R2, R2, c[0x0][0x1e0], RZ ;  /* 0x0000780002024a24 */ /* 0x000fe800078e02ff */
[C---:B------:R-:W-:Y:S01]  /*9c90*/  HMMA.16816.F32.BF16 R88, R180.reuse, R184, R88 ;  /* 0x000000b8b458723c */ /* 0x040fe20000041858 */
[----:B----4-:R-:W2:Y:S03]  /*9ca0*/  LDSM.16.M88.4 R192, [R216+0x8100] ;  /* 0x00810000d8c0783b */ /* 0x010ea60000000200 */
[----:B------:R-:W-:Y:S04]  /*9cb0*/  @P4 IMAD R2, R0, c[0x0][0x1e4], R2 ;  /* 0x0000790000024a24 */ /* 0x000fe800078e0202 */
[-C--:B------:R-:W-:Y:S01]  /*9cc0*/  HMMA.16816.F32.BF16 R92, R180, R186.reuse, R92 ;  /* 0x000000bab45c723c */ /* 0x080fe2000004185c */
[----:B------:R-:W3:Y:S07]  /*9cd0*/  LDSM.16.M88.4 R196, [R214+0x3900] ;  /* 0x00390000d6c4783b */ /* 0x000eee0000000200 */
[----:B------:R-:W-:Y:S01]  /*9ce0*/  HMMA.16816.F32.BF16 R96, R172, R186, R96 ;  /* 0x000000baac60723c */ /* 0x000fe20000041860 */
[----:B------:R-:W4:Y:S08]  /*9cf0*/  LDSM.16.M88.4 R200, [R214+0x4100] ;  /* 0x00410000d6c8783b */ /* 0x000f300000000200 */
[----:B------:R-:W5:Y:S08]  /*9d00*/  LDSM.16.M88.4 R176, [R214+0x4900] ;  /* 0x00490000d6b0783b */ /* 0x000f700000000200 */
        /* <DEDUP_REMOVED lines=17> */
[-C--:B-----5:R-:W-:Y:S08]  /*9e20*/  HMMA.16816.F32.BF16 R52, R168, R176.reuse, R52 ;  /* 0x000000b0a834723c */ /* 0x0a0ff00000041834 */
        /* <DEDUP_REMOVED lines=33> */
[----:B------:R4:W1:Y:S01]  /*a040*/  MUFU.TANH R229, R7 ;  /* 0x0000000700e57308 */ /* 0x0008620000002400 */
[----:B------:R-:W-:Y:S09]  /*a050*/  FMUL.FTZ R19, R19, c[0x0][0x320] ;  /* 0x0000c80013137a20 */ /* 0x000ff20000410000 */
[----:B------:R-:W1:Y:S10]  /*a060*/  MUFU.TANH R247, R8 ;  /* 0x0000000800f77308 */ /* 0x000e740000002400 */
[----:B------:R-:W1:Y:S01]  /*a070*/  MUFU.TANH R240, R9 ;  /* 0x0000000900f07308 */ /* 0x000e620000002400 */
[----:B----4-:R-:W4:Y:S09]  /*a080*/  LDSM.16.M88.4 R4, [R213+0x800] ;  /* 0x00080000d504783b */ /* 0x010f320000000200 */
[----:B------:R-:W1:Y:S10]  /*a090*/  MUFU.TANH R251, R10 ;  /* 0x0000000a00fb7308 */ /* 0x000e740000002400 */
[----:B------:R5:W1:Y:S10]  /*a0a0*/  MUFU.TANH R250, R11 ;  /* 0x0000000b00fa7308 */ /* 0x000a740000002400 */
[----:B------:R-:W1:Y:S10]  /*a0b0*/  MUFU.TANH R238, R12 ;  /* 0x0000000c00ee7308 */ /* 0x000e740000002400 */
[----:B------:R-:W1:Y:S01]  /*a0c0*/  MUFU.TANH R237, R13 ;  /* 0x0000000d00ed7308 */ /* 0x000e620000002400 */
[----:B-----5:R-:W5:Y:S01]  /*a0d0*/  LDSM.16.M88.4 R8, [R213+0x1000] ;  /* 0x00100000d508783b */ /* 0x020f620000000200 */
[-C--:B----4-:R-:W-:Y:S08]  /*a0e0*/  HMMA.16816.F32.BF16 R20, R172, R4.reuse, R20 ;  /* 0x00000004ac14723c */ /* 0x090ff00000041814 */
[----:B------:R-:W4:Y:S01]  /*a0f0*/  MUFU.TANH R245, R14 ;  /* 0x0000000e00f57308 */ /* 0x000f220000002400 */
[C---:B------:R-:W-:Y:S09]  /*a100*/  HMMA.16816.F32.BF16 R24, R188.reuse, R4, R24 ;  /* 0x00000004bc18723c */ /* 0x040ff20000041818 */
[----:B------:R-:W1:Y:S01]  /*a110*/  MUFU.TANH R244, R15 ;  /* 0x0000000f00f47308 */ /* 0x000e620000002400 */
[-C--:B------:R-:W-:Y:S08]  /*a120*/  HMMA.16816.F32.BF16 R28, R188, R6.reuse, R28 ;  /* 0x00000006bc1c723c */ /* 0x080ff0000004181c */
[C---:B------:R-:W-:Y:S01]  /*a130*/  HMMA.16816.F32.BF16 R32, R172.reuse, R6, R32 ;  /* 0x00000006ac20723c */ /* 0x040fe20000041820 */
[----:B------:R-:W1:Y:S01]  /*a140*/  MUFU.TANH R16, R16 ;  /* 0x0000001000107308 */ /* 0x000e620000002400 */
[----:B------:R-:W1:Y:S02]  /*a150*/  LDSM.16.M88.4 R4, [R213+0x1800] ;  /* 0x00180000d504783b */ /* 0x000e640000000200 */
[----:B------:R-:W-:Y:S02]  /*a160*/  FMUL.FTZ R20, R20, c[0x0][0x320] ;  /* 0x0000c80014147a20 */ /* 0x000fe40000410000 */
[----:B------:R-:W-:Y:S02]  /*a170*/  FMUL.FTZ R21, R21, c[0x0][0x320] ;  /* 0x0000c80015157a20 */ /* 0x000fe40000410000 */
[----:B------:R-:W-:Y:S03]  /*a180*/  FMUL.FTZ R27, R27, c[0x0][0x320] ;  /* 0x0000c8001b1b7a20 */ /* 0x000fe60000410000 */
[----:B------:R-:W1:Y:S01]  /*a190*/  MUFU.TANH R17, R17 ;  /* 0x0000001100117308 */ /* 0x000e620000002400 */
[----:B------:R-:W-:Y:S02]  /*a1a0*/  FMUL.FTZ R22, R22, c[0x0][0x320] ;  /* 0x0000c80016167a20 */ /* 0x000fe40000410000 */
[----:B------:R-:W-:Y:S01]  /*a1b0*/  FMUL.FTZ R23, R23, c[0x0][0x320] ;  /* 0x0000c80017177a20 */ /* 0x000fe20000410000 */
[-C--:B-----5:R-:W-:Y:S03]  /*a1c0*/  HMMA.16816.F32.BF16 R36, R172, R8.reuse, R36 ;  /* 0x00000008ac24723c */ /* 0x0a0fe60000041824 */
[----:B------:R-:W-:Y:S02]  /*a1d0*/  FMUL.FTZ R28, R28, c[0x0][0x320] ;  /* 0x0000c8001c1c7a20 */ /* 0x000fe40000410000 */
[----:B------:R-:W-:Y:S01]  /*a1e0*/  FMUL.FTZ R29, R29, c[0x0][0x320] ;  /* 0x0000c8001d1d7a20 */ /* 0x000fe20000410000 */
[----:B------:R5:W1:Y:S01]  /*a1f0*/  MUFU.TANH R234, R27 ;  /* 0x0000001b00ea7308 */ /* 0x000a620000002400 */
[----:B------:R-:W-:Y:S01]  /*a200*/  FMUL.FTZ R30, R30, c[0x0][0x320] ;  /* 0x0000c8001e1e7a20 */ /* 0x000fe20000410000 */
[C---:B------:R-:W-:Y:S04]  /*a210*/  HMMA.16816.F32.BF16 R40, R188.reuse, R8, R40 ;  /* 0x00000008bc28723c */ /* 0x040fe80000041828 */
[----:B------:R-:W-:Y:S02]  /*a220*/  FMUL.FTZ R33, R33, c[0x0][0x320] ;  /* 0x0000c80021217a20 */ /* 0x000fe40000410000 */
[----:B------:R-:W-:Y:S02]  /*a230*/  FMUL.FTZ R34, R34, c[0x0][0x320] ;  /* 0x0000c80022227a20 */ /* 0x000fe40000410000 */
[----:B------:R2:W2:Y:S01]  /*a240*/  MUFU.TANH R203, R28 ;  /* 0x0000001c00cb7308 */ /* 0x0004a20000002400 */
[-C--:B------:R-:W-:Y:S03]  /*a250*/  HMMA.16816.F32.BF16 R44, R188, R10.reuse, R44 ;  /* 0x0000000abc2c723c */ /* 0x080fe6000004182c */
[----:B------:R-:W-:Y:S02]  /*a260*/  FMUL.FTZ R24, R24, c[0x0][0x320] ;  /* 0x0000c80018187a20 */ /* 0x000fe40000410000 */
[----:B------:R-:W-:Y:S02]  /*a270*/  FMUL.FTZ R25, R25, c[0x0][0x320] ;  /* 0x0000c80019197a20 */ /* 0x000fe40000410000 */
[----:B------:R-:W-:Y:S01]  /*a280*/  FMUL.FTZ R37, R37, c[0x0][0x320] ;  /* 0x0000c80025257a20 */ /* 0x000fe20000410000 */
[C---:B------:R-:W-:Y:S01]  /*a290*/  HMMA.16816.F32.BF16 R48, R172.reuse, R10, R48 ;  /* 0x0000000aac30723c */ /* 0x040fe20000041830 */
[----:B------:R-:W2:Y:S01]  /*a2a0*/  MUFU.TANH R202, R29 ;  /* 0x0000001d00ca7308 */ /* 0x000ea20000002400 */
[----:B------:R-:W2:Y:S02]  /*a2b0*/  LDSM.16.M88.4 R8, [R213+0x2000] ;  /* 0x00200000d508783b */ /* 0x000ea40000000200 */
[----:B------:R-:W-:Y:S02]  /*a2c0*/  FMUL.FTZ R26, R26, c[0x0][0x320] ;  /* 0x0000c8001a1a7a20 */ /* 0x000fe40000410000 */
[----:B------:R-:W-:Y:S02]  /*a2d0*/  FMUL.FTZ R31, R31, c[0x0][0x320] ;  /* 0x0000c8001f1f7a20 */ /* 0x000fe40000410000 */
[-C--:B-1----:R-:W-:Y:S03]  /*a2e0*/  HMMA.16816.F32.BF16 R52, R172, R4.reuse, R52 ;  /* 0x00000004ac34723c */ /* 0x082fe60000041834 */
[----:B------:R1:W1:Y:S01]  /*a2f0*/  MUFU.TANH R232, R30 ;  /* 0x0000001e00e87308 */ /* 0x0002620000002400 */
[----:B------:R-:W-:Y:S02]  /*a300*/  FMUL.FTZ R32, R32, c[0x0][0x320] ;  /* 0x0000c80020207a20 */ /* 0x000fe40000410000 */
[----:B------:R-:W-:Y:S02]  /*a310*/  FMUL.FTZ R35, R35, c[0x0][0x320] ;  /* 0x0000c80023237a20 */ /* 0x000fe40000410000 */
[C---:B------:R-:W-:Y:S04]  /*a320*/  HMMA.16816.F32.BF16 R56, R188.reuse, R4, R56 ;  /* 0x00000004bc38723c */ /* 0x040fe80000041838 */
[----:B------:R-:W-:Y:S01]  /*a330*/  FMUL.FTZ R36, R36, c[0x0][0x320] ;  /* 0x0000c80024247a20 */ /* 0x000fe20000410000 */
[----:B------:R1:W1:Y:S01]  /*a340*/  MUFU.TANH R205, R18 ;  /* 0x0000001200cd7308 */ /* 0x0002620000002400 */
[----:B------:R-:W-:Y:S02]  /*a350*/  FMUL.FTZ R38, R38, c[0x0][0x320] ;  /* 0x0000c80026267a20 */ /* 0x000fe40000410000 */
[-C--:B------:R-:W-:Y:S04]  /*a360*/  HMMA.16816.F32.BF16 R60, R188, R6.reuse, R60 ;  /* 0x00000006bc3c723c */ /* 0x080fe8000004183c */
[----:B------:R-:W-:Y:S02]  /*a370*/  FMUL.FTZ R48, R48, c[0x0][0x320] ;  /* 0x0000c80030307a20 */ /* 0x000fe40000410000 */
[----:B------:R-:W-:Y:S01]  /*a380*/  FMUL.FTZ R49, R49, c[0x0][0x320] ;  /* 0x0000c80031317a20 */ /* 0x000fe20000410000 */
[----:B------:R1:W1:Y:S01]  /*a390*/  MUFU.TANH R194, R19 ;  /* 0x0000001300c27308 */ /* 0x0002620000002400 */
[C---:B------:R-:W-:Y:S01]  /*a3a0*/  HMMA.16816.F32.BF16 R64, R172.reuse, R6, R64 ;  /* 0x00000006ac40723c */ /* 0x040fe20000041840 */
[----:B------:R-:W1:Y:S01]  /*a3b0*/  LDSM.16.M88.4 R4, [R213+0x2800] ;  /* 0x00280000d504783b */ /* 0x000e620000000200 */
[----:B------:R-:W-:Y:S04]  /*a3c0*/  DEPBAR.LE SB0, 0x0 ;  /* 0x000080000000791a */ /* 0x000fe80000000000 */
[----:B------:R-:W-:Y:S02]  /*a3d0*/  FMUL.FTZ R50, R50, c[0x0][0x320] ;  /* 0x0000c80032327a20 */ /* 0x000fe40000410000 */
[----:B------:R-:W-:Y:S01]  /*a3e0*/  FMUL.FTZ R51, R51, c[0x0][0x320] ;  /* 0x0000c80033337a20 */ /* 0x000fe20000410000 */
[----:B------:R-:W1:Y:S01]  /*a3f0*/  MUFU.TANH R20, R20 ;  /* 0x0000001400147308 */ /* 0x000e620000002400 */
[----:B------:R-:W-:Y:S01]  /*a400*/  BAR.SYNC.DEFER_BLOCKING 0x0 ;  /* 0x0000000000007b1d */ /* 0x000fe20000010000 */
[-C--:B--2---:R-:W-:Y:S05]  /*a410*/  HMMA.16816.F32.BF16 R68, R172, R8.reuse, R68 ;  /* 0x00000008ac44723c */ /* 0x084fea0000041844 */
[----:B------:R-:W-:Y:S02]  /*a420*/  FMUL.FTZ R52, R52, c[0x0][0x320] ;  /* 0x0000c80034347a20 */ /* 0x000fe40000410000 */
[----:B------:R-:W-:Y:S01]  /*a430*/  FMUL.FTZ R53, R53, c[0x0][0x320] ;  /* 0x0000c80035357a20 */ /* 0x000fe20000410000 */
[----:B------:R-:W2:Y:S01]  /*a440*/  MUFU.TANH R21, R21 ;  /* 0x0000001500157308 */ /* 0x000ea20000002400 */
[C---:B------:R-:W-:Y:S04]  /*a450*/  HMMA.16816.F32.BF16 R72, R188.reuse, R8, R72 ;  /* 0x00000008bc48723c */ /* 0x040fe80000041848 */
[----:B------:R-:W-:Y:S02]  /*a460*/  FMUL.FTZ R54, R54, c[0x0][0x320] ;  /* 0x0000c80036367a20 */ /* 0x000fe40000410000 */
[----:B------:R-:W-:Y:S02]  /*a470*/  FMUL.FTZ R55, R55, c[0x0][0x320] ;  /* 0x0000c80037377a20 */ /* 0x000fe40000410000 */
[-C--:B------:R-:W-:Y:S01]  /*a480*/  HMMA.16816.F32.BF16 R76, R188, R10.reuse, R76 ;  /* 0x0000000abc4c723c */ /* 0x080fe2000004184c */
[----:B------:R2:W2:Y:S03]  /*a490*/  MUFU.TANH R193, R22 ;  /* 0x0000001600c17308 */ /* 0x0004a60000002400 */
[----:B------:R-:W-:Y:S02]  /*a4a0*/  FMUL.FTZ R56, R56, c[0x0][0x320] ;  /* 0x0000c80038387a20 */ /* 0x000fe40000410000 */
[----:B------:R-:W-:Y:S02]  /*a4b0*/  FMUL.FTZ R59, R59, c[0x0][0x320] ;  /* 0x0000c8003b3b7a20 */ /* 0x000fe40000410000 */
[C---:B------:R-:W-:Y:S01]  /*a4c0*/  HMMA.16816.F32.BF16 R80, R172.reuse, R10, R80 ;  /* 0x0000000aac50723c */ /* 0x040fe20000041850 */
[----:B------:R-:W2:Y:S02]  /*a4d0*/  LDL R10, [R1] ;  /* 0x00000000010a7983 */ /* 0x000ea40000100800 */
[----:B------:R2:W2:Y:S01]  /*a4e0*/  MUFU.TANH R185, R23 ;  /* 0x0000001700b97308 */ /* 0x0004a20000002400 */
[----:B------:R-:W-:Y:S01]  /*a4f0*/  FMUL.FTZ R60, R60, c[0x0][0x320] ;  /* 0x0000c8003c3c7a20 */ /* 0x000fe20000410000 */
[----:B------:R-:W2:Y:S01]  /*a500*/  LDL R11, [R1+0x20] ;  /* 0x00002000010b7983 */ /* 0x000ea20000100800 */
[----:B------:R-:W-:Y:S02]  /*a510*/  FMUL.FTZ R61, R61, c[0x0][0x320] ;  /* 0x0000c8003d3d7a20 */ /* 0x000fe40000410000 */
[-C--:B-1----:R-:W-:Y:S04]  /*a520*/  HMMA.16816.F32.BF16 R84, R172, R4.reuse, R84 ;  /* 0x00000004ac54723c */ /* 0x082fe80000041854 */
        /* <DEDUP_REMOVED lines=11> */
[----:B------:R1:W2:Y:S02]  /*a5e0*/  LDL R6, [R1+0x24] ;  /* 0x0000240001067983 */ /* 0x0002a40000100800 */
[----:B------:R-:W-:Y:S01]  /*a5f0*/  @P4 IADD3 R0, R5, R2, RZ ;  /* 0x0000000205004210 */ /* 0x000fe20007ffe0ff */
[----:B------:R-:W-:Y:S01]  /*a600*/  FMUL.FTZ R67, R67, c[0x0][0x320] ;  /* 0x0000c80043437a20 */ /* 0x000fe20000410000 */
[----:B------:R-:W-:Y:S01]  /*a610*/  @P4 MOV R2, R242 ;  /* 0x000000f200024202 */ /* 0x000fe20000000f00 */
[----:B------:R-:W-:Y:S01]  /*a620*/  FMUL.FTZ R68, R68, c[0x0][0x320] ;  /* 0x0000c80044447a20 */ /* 0x000fe20000410000 */
[----:B------:R-:W-:Y:S01]  /*a630*/  @P4 SHF.L.U32 R7, R228, 0x5, RZ ;  /* 0x00000005e4074819 */ /* 0x000fe200000006ff */
[----:B------:R-:W-:Y:S02]  /*a640*/  @P4 IMAD R0, R0, 0x60, RZ ;  /* 0x0000006000004824 */ /* 0x000fe400078e02ff */
[----:B------:R1:W1:Y:S01]  /*a650*/  MUFU.TANH R231, R31 ;  /* 0x0000001f00e77308 */ /* 0x0002620000002400 */
[----:B------:R-:W-:Y:S04]  /*a660*/  @P4 IMAD.WIDE.U32 R2, R4, 0x60, R2 ;  /* 0x0000006004024825 */ /* 0x000fe800078e0002 */
[----:B------:R-:W-:Y:S01]  /*a670*/  FMUL.FTZ R69, R69, c[0x0][0x320] ;  /* 0x0000c80045457a20 */ /* 0x000fe20000410000 */
[----:B------:R-:W-:Y:S01]  /*a680*/  @P4 LEA R4, P0, R2, c[0x0][0x1c8], 0x1 ;  /* 0x0000720002044a11 */ /* 0x000fe200078008ff */
[----:B------:R-:W-:Y:S01]  /*a690*/  FMUL.FTZ R70, R70, c[0x0][0x320] ;  /* 0x0000c80046467a20 */ /* 0x000fe20000410000 */
[----:B------:R-:W-:Y:S01]  /*a6a0*/  @P4 IADD3 R0, R3, R0, RZ ;  /* 0x0000000003004210 */ /* 0x000fe20007ffe0ff */
[----:B------:R-:W-:Y:S01]  /*a6b0*/  FMUL.FTZ R71, R71, c[0x0][0x320] ;  /* 0x0000c80047477a20 */ /* 0x000fe20000410000 */
[----:B------:R1:W1:Y:S01]  /*a6c0*/  MUFU.TANH R13, R32 ;  /* 0x00000020000d7308 */ /* 0x0002620000002400 */
[----:B------:R-:W-:Y:S01]  /*a6d0*/  FMUL.FTZ R72, R72, c[0x0][0x320] ;  /* 0x0000c80048487a20 */ /* 0x000fe20000410000 */
[----:B------:R-:W-:Y:S01]  /*a6e0*/  @P4 LEA.HI.X R5, R2, c[0x0][0x1cc], R0, 0x1, P0 ;  /* 0x0000730002054a11 */ /* 0x000fe200000f0c00 */
[----:B------:R-:W-:Y:S01]  /*a6f0*/  FMUL.FTZ R73, R73, c[0x0][0x320] ;  /* 0x0000c80049497a20 */ /* 0x000fe20000410000 */
[-C--:B------:R-:W-:Y:S01]  /*a700*/  @P4 IADD3 R2, P2, R4, R7.reuse, RZ ;  /* 0x0000000704024210 */ /* 0x080fe20007f5e0ff */
[----:B------:R-:W-:Y:S01]  /*a710*/  FMUL.FTZ R74, R74, c[0x0][0x320] ;  /* 0x0000c8004a4a7a20 */ /* 0x000fe20000410000 */
[----:B------:R-:W-:Y:S01]  /*a720*/  @P4 SHF.L.U64.HI R0, R228, 0x5, R230 ;  /* 0x00000005e4004819 */ /* 0x000fe200000102e6 */
[----:B------:R-:W-:Y:S01]  /*a730*/  @!PT LDS RZ, [RZ] ;  /* 0x00000000fffff984 */ /* 0x000fe20000000800 */
[----:B------:R-:W-:Y:S01]  /*a740*/  @!PT LDS RZ, [RZ] ;  /* 0x00000000fffff984 */ /* 0x000fe20000000800 */
[----:B------:R-:W-:Y:S01]  /*a750*/  @!PT LDS RZ, [RZ] ;  /* 0x00000000fffff984 */ /* 0x000fe20000000800 */
[----:B------:R1:W-:Y:S01]  /*a760*/  @P4 LDGSTS.E.BYPASS.LTC128B.128 [R227+0x3100], [R4.64], !P3 ;  /* 0x0310000004e34fae */ /* 0x0003e2000d901d68 */
[-C--:B------:R-:W-:Y:S01]  /*a770*/  @P4 IADD3 R8, P1, R2, R7.reuse, RZ ;  /* 0x0000000702084210 */ /* 0x080fe20007f3e0ff */
[----:B------:R-:W-:Y:S01]  /*a780*/  FMUL.FTZ R75, R75, c[0x0][0x320] ;  /* 0x0000c8004b4b7a20 */ /* 0x000fe20000410000 */
[----:B------:R-:W1:Y:S01]  /*a790*/  MUFU.TANH R33, R33 ;  /* 0x0000002100217308 */ /* 0x000e620000002400 */
[-C--:B------:R-:W-:Y:S01]  /*a7a0*/  @P4 IADD3.X R3, R5, R0.reuse, RZ, P2, !PT ;  /* 0x0000000005034210 */ /* 0x080fe200017fe4ff */
[----:B------:R-:W-:Y:S01]  /*a7b0*/  FMUL.FTZ R76, R76, c[0x0][0x320] ;  /* 0x0000c8004c4c7a20 */ /* 0x000fe20000410000 */
[----:B------:R-:W-:Y:S01]  /*a7c0*/  PLOP3.LUT P0, PT, PT, PT, UP1, 0x80, 0x0 ;  /* 0x000000000000781c */ /* 0x000fe20003f0f018 */
[----:B------:R-:W-:Y:S01]  /*a7d0*/  FMUL.FTZ R77, R77, c[0x0][0x320] ;  /* 0x0000c8004d4d7a20 */ /* 0x000fe20000410000 */
[-C--:B------:R-:W-:Y:S01]  /*a7e0*/  @P4 IADD3.X R9, R3, R0.reuse, RZ, P1, !PT ;  /* 0x0000000003094210 */ /* 0x080fe20000ffe4ff */
[----:B------:R3:W-:Y:S01]  /*a7f0*/  @P4 LDGSTS.E.BYPASS.LTC128B.128 [R227+0x3900], [R2.64], !P3 ;  /* 0x0390000002e34fae */ /* 0x0007e2000d901d68 */
[----:B------:R-:W-:Y:S02]  /*a800*/  FMUL.FTZ R78, R78, c[0x0][0x320] ;  /* 0x0000c8004e4e7a20 */ /* 0x000fe40000410000 */
[----:B------:R-:W-:Y:S01]  /*a810*/  FMUL.FTZ R79, R79, c[0x0][0x320] ;  /* 0x0000c8004f4f7a20 */ /* 0x000fe20000410000 */
[----:B------:R2:W2:Y:S01]  /*a820*/  MUFU.TANH R183, R34 ;  /* 0x0000002200b77308 */ /* 0x0004a20000002400 */
[----:B------:R-:W-:Y:S02]  /*a830*/  FMUL.FTZ R80, R80, c[0x0][0x320] ;  /* 0x0000c80050507a20 */ /* 0x000fe40000410000 */
[----:B------:R-:W-:Y:S01]  /*a840*/  FMUL.FTZ R81, R81, c[0x0][0x320] ;  /* 0x0000c80051517a20 */ /* 0x000fe20000410000 */
[----:B------:R2:W-:Y:S01]  /*a850*/  @P4 LDGSTS.E.BYPASS.LTC128B.128 [R227+0x4100], [R8.64], !P3 ;  /* 0x0410000008e34fae */ /* 0x0005e2000d901d68 */
[----:B------:R-:W-:Y:S02]  /*a860*/  FMUL.FTZ R82, R82, c[0x0][0x320] ;  /* 0x0000c80052527a20 */ /* 0x000fe40000410000 */
[----:B------:R-:W-:Y:S02]  /*a870*/  FMUL.FTZ R83, R83, c[0x0][0x320] ;  /* 0x0000c80053537a20 */ /* 0x000fe40000410000 */
[----:B------:R-:W-:Y:S01]  /*a880*/  FMUL.FTZ R84, R84, c[0x0][0x320] ;  /* 0x0000c80054547a20 */ /* 0x000fe20000410000 */
[----:B------:R2:W2:Y:S01]  /*a890*/  MUFU.TANH R171, R35 ;  /* 0x0000002300ab7308 */ /* 0x0004a20000002400 */
[----:B------:R-:W-:Y:S02]  /*a8a0*/  FMUL.FTZ R85, R85, c[0x0][0x320] ;  /* 0x0000c80055557a20 */ /* 0x000fe40000410000 */
[----:B------:R-:W-:Y:S01]  /*a8b0*/  FMUL.FTZ R86, R86, c[0x0][0x320] ;  /* 0x0000c80056567a20 */ /* 0x000fe20000410000 */
[-C--:B-1----:R-:W-:Y:S01]  /*a8c0*/  @P4 IADD3 R4, P2, R8, R7.reuse, RZ ;  /* 0x0000000708044210 */ /* 0x082fe20007f5e0ff */
[----:B------:R-:W-:Y:S02]  /*a8d0*/  FMUL.FTZ R87, R87, c[0x0][0x320] ;  /* 0x0000c80057577a20 */ /* 0x000fe40000410000 */
[----:B------:R-:W-:Y:S01]  /*a8e0*/  FMUL.FTZ R88, R88, c[0x0][0x320] ;  /* 0x0000c80058587a20 */ /* 0x000fe20000410000 */
[-C--:B------:R-:W-:Y:S01]  /*a8f0*/  @P4 IADD3.X R5, R9, R0.reuse, RZ, P2, !PT ;  /* 0x0000000009054210 */ /* 0x080fe200017fe4ff */
[----:B------:R-:W-:Y:S01]  /*a900*/  FMUL.FTZ R89, R89, c[0x0][0x320] ;  /* 0x0000c80059597a20 */ /* 0x000fe20000410000 */
[----:B------:R1:W1:Y:S01]  /*a910*/  MUFU.TANH R12, R36 ;  /* 0x00000024000c7308 */ /* 0x0002620000002400 */
[----:B------:R-:W-:Y:S02]  /*a920*/  FMUL.FTZ R91, R91, c[0x0][0x320] ;  /* 0x0000c8005b5b7a20 */ /* 0x000fe40000410000 */
[----:B------:R1:W-:Y:S01]  /*a930*/  @P4 LDGSTS.E.BYPASS.LTC128B.128 [R227+0x4900], [R4.64], !P3 ;  /* 0x0490000004e34fae */ /* 0x0003e2000d901d68 */
[-C--:B---3--:R-:W-:Y:S01]  /*a940*/  @P4 IADD3 R2, P1, R4, R7.reuse, RZ ;  /* 0x0000000704024210 */ /* 0x088fe20007f3e0ff */
[----:B------:R-:W-:Y:S02]  /*a950*/  FMUL.FTZ R92, R92, c[0x0][0x320] ;  /* 0x0000c8005c5c7a20 */ /* 0x000fe40000410000 */
[----:B------:R-:W-:Y:S01]  /*a960*/  FMUL.FTZ R93, R93, c[0x0][0x320] ;  /* 0x0000c8005d5d7a20 */ /* 0x000fe20000410000 */
[----:B------:R-:W-:Y:S01]  /*a970*/  @P4 IADD3.X R3, R5, R0, RZ, P1, !PT ;  /* 0x0000000005034210 */ /* 0x000fe20000ffe4ff */
[----:B-----5:R-:W-:Y:S01]  /*a980*/  FMUL.FTZ R27, R96, c[0x0][0x320] ;  /* 0x0000c800601b7a20 */ /* 0x020fe20000410000 */
[----:B------:R-:W3:Y:S01]  /*a990*/  MUFU.TANH R37, R37 ;  /* 0x0000002500257308 */ /* 0x000ee20000002400 */
[----:B------:R-:W-:Y:S02]  /*a9a0*/  FMUL.FTZ R28, R97, c[0x0][0x320] ;  /* 0x0000c800611c7a20 */ /* 0x000fe40000410000 */
[----:B------:R5:W-:Y:S01]  /*a9b0*/  @P4 LDGSTS.E.BYPASS.LTC128B.128 [R227+0x5100], [R2.64], !P3 ;  /* 0x0510000002e34fae */ /* 0x000be2000d901d68 */
[----:B------:R-:W-:Y:S02]  /*a9c0*/  FMUL.FTZ R30, R98, c[0x0][0x320] ;  /* 0x0000c800621e7a20 */ /* 0x000fe40000410000 */
[----:B------:R-:W-:Y:S02]  /*a9d0*/  FMUL.FTZ R29, R99, c[0x0][0x320] ;  /* 0x0000c800631d7a20 */ /* 0x000fe40000410000 */
[----:B------:R-:W-:Y:S02]  /*a9e0*/  FMUL.FTZ R39, R39, c[0x0][0x320] ;  /* 0x0000c80027277a20 */ /* 0x000fe40000410000 */
[----:B------:R2:W2:Y:S01]  /*a9f0*/  MUFU.TANH R169, R38 ;  /* 0x0000002600a97308 */ /* 0x0004a20000002400 */
[----:B------:R-:W-:Y:S02]  /*aa00*/  FMUL.FTZ R40, R40, c[0x0][0x320] ;  /* 0x0000c80028287a20 */ /* 0x000fe40000410000 */
[----:B------:R-:W-:Y:S02]  /*aa10*/  FMUL.FTZ R41, R41, c[0x0][0x320] ;  /* 0x0000c80029297a20 */ /* 0x000fe40000410000 */
[----:B------:R-:W-:Y:S02]  /*aa20*/  FMUL.FTZ R42, R42, c[0x0][0x320] ;  /* 0x0000c8002a2a7a20 */ /* 0x000fe40000410000 */
[----:B------:R-:W-:Y:S02]  /*aa30*/  FMUL.FTZ R43, R43, c[0x0][0x320] ;  /* 0x0000c8002b2b7a20 */ /* 0x000fe40000410000 */
[----:B------:R-:W-:Y:S01]  /*aa40*/  FMUL.FTZ R44, R44, c[0x0][0x320] ;  /* 0x0000c8002c2c7a20 */ /* 0x000fe20000410000 */
[----:B------:R2:W2:Y:S01]  /*aa50*/  MUFU.TANH R34, R39 ;  /* 0x0000002700227308 */ /* 0x0004a20000002400 */
[----:B------:R-:W-:Y:S01]  /*aa60*/  FMUL.FTZ R45, R45, c[0x0][0x320] ;  /* 0x0000c8002d2d7a20 */ /* 0x000fe20000410000 */
[----:B-1----:R-:W-:Y:S01]  /*aa70*/  MOV R4, UR12 ;  /* 0x0000000c00047c02 */ /* 0x002fe20008000f00 */
        /* <DEDUP_REMOVED lines=8> */
[----:B------:R-:W-:Y:S03]  /*ab00*/  FMUL.FTZ R95, R95, c[0x0][0x320] ;  /* 0x0000c8005f5f7a20 */ /* 0x000fe60000410000 */
[----:B------:R1:W1:Y:S10]  /*ab10*/  MUFU.TANH R192, R41 ;  /* 0x0000002900c07308 */ /* 0x0002740000002400 */
[----:B------:R1:W1:Y:S10]  /*ab20*/  MUFU.TANH R201, R42 ;  /* 0x0000002a00c97308 */ /* 0x0002740000002400 */
[----:B------:R1:W1:Y:S10]  /*ab30*/  MUFU.TANH R200, R43 ;  /* 0x0000002b00c87308 */ /* 0x0002740000002400 */
[----:B------:R1:W1:Y:S10]  /*ab40*/  MUFU.TANH R184, R44 ;  /* 0x0000002c00b87308 */ /* 0x0002740000002400 */
[----:B------:R1:W1:Y:S10]  /*ab50*/  MUFU.TANH R170, R45 ;  /* 0x0000002d00aa7308 */ /* 0x0002740000002400 */
[----:B------:R1:W1:Y:S10]  /*ab60*/  MUFU.TANH R199, R46 ;  /* 0x0000002e00c77308 */ /* 0x0002740000002400 */
        /* <DEDUP_REMOVED lines=13> */
[----:B------:R-:W1:Y:S01]  /*ac40*/  MUFU.TANH R60, R60 ;  /* 0x0000003c003c7308 */ /* 0x000e620000002400 */
[----:B--2---:R-:W-:Y:S02]  /*ac50*/  @P0 MOV R6, R10 ;  /* 0x0000000a00060202 */ /* 0x004fe40000000f00 */
[----:B------:R-:W-:Y:S03]  /*ac60*/  @P4 IADD3 R8, P0, R2, R7, RZ ;  /* 0x0000000702084210 */ /* 0x000fe60007f1e0ff */
[----:B------:R-:W5:Y:S01]  /*ac70*/  SHFL.IDX PT, R5, R6, RZ, 0x1c1f ;  /* 0x001c1fff06057589 */ /* 0x000f6200000e0000 */
[----:B------:R-:W-:Y:S01]  /*ac80*/  @P4 IADD3.X R9, R3, R0, RZ, P0, !PT ;  /* 0x0000000003094210 */ /* 0x000fe200007fe4ff */
[----:B------:R-:W-:Y:S01]  /*ac90*/  IMAD R0, R225, -0x60, RZ ;  /* 0xffffffa0e1007824 */ /* 0x000fe200078e02ff */
[----:B------:R-:W-:Y:S01]  /*aca0*/  PLOP3.LUT P0, PT, PT, PT, UP0, 0x40, 0x0 ;  /* 0x000000000000781c */ /* 0x000fe20003f0e808 */
[----:B------:R-:W2:Y:S04]  /*acb0*/  MUFU.TANH R61, R61 ;  /* 0x0000003d003d7308 */ /* 0x000ea80000002400 */
[----:B------:R1:W-:Y:S06]  /*acc0*/  @P4 LDGSTS.E.BYPASS.LTC128B.128 [R227+0x5900], [R8.64], !P3 ;  /* 0x0590000008e34fae */ /* 0x0003ec000d901d68 */
[----:B------:R2:W2:Y:S02]  /*acd0*/  MUFU.TANH R179, R62 ;  /* 0x0000003e00b37308 */ /* 0x0004a40000002400 */
[----:B------:R-:W0:Y:S08]  /*ace0*/  LDGDEPBAR ;  /* 0x00000000000079af */ /* 0x000e300000000000 */
[----:B------:R2:W2:Y:S10]  /*acf0*/  MUFU.TANH R178, R63 ;  /* 0x0000003f00b27308 */ /* 0x0004b40000002400 */
[----:B------:R-:W2:Y:S01]  /*ad00*/  MUFU.TANH R64, R64 ;  /* 0x0000004000407308 */ /* 0x000ea20000002400 */
[----:B-1----:R-:W-:Y:S04]  /*ad10*/  IADD3 R8, -R11, 0x1, R0 ;  /* 0x000000010b087810 */ /* 0x002fe80007ffe100 */
[----:B------:R-:W-:Y:S04]  /*ad20*/  IADD3 R4, -R4, UR7, R8 ;  /* 0x0000000704047c10 */ /* 0x000fe8000fffe108 */
[C---:B------:R-:W-:Y:S01]  /*ad30*/  IADD3 R7, R4.reuse, c[0x0][0x328], RZ ;  /* 0x0000ca0004077a10 */ /* 0x040fe20007ffe0ff */
[----:B------:R-:W1:Y:S01]  /*ad40*/  MUFU.TANH R65, R65 ;  /* 0x0000004100417308 */ /* 0x000e620000002400 */
[----:B------:R-:W-:Y:S02]  /*ad50*/  IADD3 R9, R4, UR10, RZ ;  /* 0x0000000a04097c10 */ /* 0x000fe4000fffe0ff */
[----:B-----5:R-:W-:Y:S02]  /*ad60*/  IADD3 R3, R7, R5, RZ ;  /* 0x0000000507037210 */ /* 0x020fe40007ffe0ff */
[----:B------:R-:W-:Y:S05]  /*ad70*/  IADD3 R2, R5, R9, RZ ;  /* 0x0000000905027210 */ /* 0x000fea0007ffe0ff */
        /* <DEDUP_REMOVED lines=35> */
[----:B--234-:R-:W-:Y:S01]  /*afb0*/  IMAD.U32 R10, RZ, RZ, UR12 ;  /* 0x0000000cff0a7e24 */ /* 0x01cfe2000f8e00ff */
[----:B------:R-:W-:Y:S04]  /*afc0*/  BSSY B0, `(.L_x_263) ;  /* 0x0000012000007945 */ /* 0x000fe80003800000 */
[----:B------:R-:W-:Y:S04]  /*afd0*/  IADD3 R5, -R10, UR7, R5 ;  /* 0x000000070a057c10 */ /* 0x000fe8000fffe105 */
        /* <DEDUP_REMOVED lines=11> */
.L_x_264:
[----:B------:R-:W-:Y:S04]  /*b090*/  MOV R10, c[0x0][0x32c] ;  /* 0x0000cb00000a7a02 */ /* 0x000fe80000000f00 */
[----:B------:R-:W-:Y:S11]  /*b0a0*/  ISETP.NE.AND P0, PT, R10, 0x1, PT ;  /* 0x000000010a00780c */ /* 0x000ff60003f05270 */
[----:B------:R-:W-:Y:S02]  /*b0b0*/  @!UPT UIADD3 URZ, URZ, URZ, URZ ;  /* 0x0000003f3f3ff290 */ /* 0x000fe4000fffe03f */
[----:B------:R-:W-:Y:S05]  /*b0c0*/  @P0 IMAD.HI.U32 R10, R5, c[0x0][0x330], RZ ;  /* 0x0000cc00050a0a27 */ /* 0x000fea00078e00ff */
[----:B------:R-:W-:Y:S02]  /*b0d0*/  @P0 SHF.R.U32.HI R5, RZ, c[0x0][0x334], R10 ;  /* 0x0000cd00ff050a19 */ /* 0x000fe4000001160a */
.L_x_265:
[----:B------:R-:W-:Y:S05]  /*b0e0*/  BSYNC B0 ;  /* 0x0000000000007941 */ /* 0x000fea0003800000 */
.L_x_263:
[----:B------:R-:W-:Y:S04]  /*b0f0*/  IMAD.IADD R10, R0, 0x1, -R11 ;  /* 0x00000001000a7824 */ /* 0x000fe800078e0a0b */
[----:B------:R-:W-:Y:S05]  /*b100*/  IMAD R5, R5, c[0x0][0x32c], R10 ;  /* 0x0000cb0005057a24 */ /* 0x000fea00078e020a */
[----:B------:R-:W-:Y:S02]  /*b110*/  IADD3 R10, R5, c[0x0][0x32c], RZ ;  /* 0x0000cb00050a7a10 */ /* 0x000fe40007ffe0ff */
[----:B------:R-:W-:Y:S02]  /*b120*/  IMNMX R2, R2, R5, !PT ;  /* 0x0000000502027217 */ /* 0x000fe40007800200 */
[----:B------:R-:W-:Y:S02]  /*b130*/  IMNMX R3, R3, R10, PT ;  /* 0x0000000a03037217 */ /* 0x000fe40003800200 */
.L_x_262:
        /* <DEDUP_REMOVED lines=90> */
[C---:B------:R-:W-:Y:S02]  /*b6e0*/  ISETP.GE.AND P6, PT, R0.reuse, 0x51, PT ;  /* 0x000000510000780c */ /* 0x040fe40003fc6270 */
        /* <DEDUP_REMOVED lines=13> */
[C---:B------:R-:W-:Y:S04]  /*b7c0*/  ISETP.GT.AND P0, PT, R2.reuse, 0x58, !P4 ;  /* 0x000000580200780c */ /* 0x040fe80006704270 */
[----:B------:R-:W-:Y:S04]  /*b7d0*/  ISETP.LT.OR P0, PT, R3, 0x59, P0 ;  /* 0x000000590300780c */ /* 0x000fe80000701670 */
[----:B------:R-:W-:Y:S02]  /*b7e0*/  FSEL R252, R27, -INF , !P0 ;  /* 0xff8000001bfc7808 */ /* 0x000fe40004000000 */
[----:B------:R-:W-:Y:S02]  /*b7f0*/  ISETP.GT.AND P0, PT, R2, RZ, !P2 ;  /* 0x000000ff0200720c */ /* 0x000fe40005704270 */
[----:B------:R-:W-:Y:S02]  /*b800*/  P2R R27, PR, RZ, 0x4 ;  /* 0x00000004ff1b7803 */ /* 0x000fe40000000000 */
[C---:B------:R-:W-:Y:S04]  /*b810*/  ISETP.LT.OR P0, PT, R3.reuse, 0x1, P0 ;  /* 0x000000010300780c */ /* 0x040fe80000701670 */
[----:B------:R-:W-:Y:S02]  /*b820*/  FSEL R31, R206, -INF , !P0 ;  /* 0xff800000ce1f7808 */ /* 0x000fe40004000000 */
[----:B------:R-:W-:Y:S04]  /*b830*/  ISETP.GE.AND P0, PT, R0, 0x5a, PT ;  /* 0x0000005a0000780c */ /* 0x000fe80003f06270 */
        /* <DEDUP_REMOVED lines=8> */
[----:B------:R-:W-:Y:S01]  /*b8c0*/  IMAD.U32 R0, RZ, RZ, UR12 ;  /* 0x0000000cff007e24 */ /* 0x000fe2000f8e00ff */
        /* <DEDUP_REMOVED lines=13> */
.L_x_268:
[----:B------:R-:W-:Y:S04]  /*b9a0*/  MOV R2, c[0x0][0x32c] ;  /* 0x0000cb0000027a02 */ /* 0x000fe80000000f00 */
[----:B------:R-:W-:Y:S11]  /*b9b0*/  ISETP.NE.AND P2, PT, R2, 0x1, PT ;  /* 0x000000010200780c */ /* 0x000ff60003f45270 */
[----:B------:R-:W-:Y:S02]  /*b9c0*/  @!UPT UIADD3 URZ, URZ, URZ, URZ ;  /* 0x0000003f3f3ff290 */ /* 0x000fe4000fffe03f */
[----:B------:R-:W-:Y:S05]  /*b9d0*/  @P2 IMAD.HI.U32 R2, R0, c[0x0][0x330], RZ ;  /* 0x0000cc0000022a27 */ /* 0x000fea00078e00ff */
[----:B------:R-:W-:Y:S02]  /*b9e0*/  @P2 SHF.R.U32.HI R0, RZ, c[0x0][0x334], R2 ;  /* 0x0000cd00ff002a19 */ /* 0x000fe40000011602 */
.L_x_269:
[----:B------:R-:W-:Y:S05]  /*b9f0*/  BSYNC B0 ;  /* 0x0000000000007941 */ /* 0x000fea0003800000 */
.L_x_267:
[----:B------:R-:W-:Y:S02]  /*ba00*/  IADD3 R2, R8, -0x1, RZ ;  /* 0xffffffff08027810 */ /* 0x000fe40007ffe0ff */
[C-C-:B------:R-:W-:Y:S02]  /*ba10*/  IADD3 R28, R3.reuse, UR10, R4.reuse ;  /* 0x0000000a031c7c10 */ /* 0x140fe4000fffe004 */
[----:B------:R-:W-:Y:S01]  /*ba20*/  IADD3 R3, R3, c[0x0][0x328], R4 ;  /* 0x0000ca0003037a10 */ /* 0x000fe20007ffe004 */
[----:B------:R-:W-:Y:S05]  /*ba30*/  IMAD R0, R0, c[0x0][0x32c], R2 ;  /* 0x0000cb0000007a24 */ /* 0x000fea00078e0202 */
[----:B------:R-:W-:Y:S02]  /*ba40*/  IADD3 R2, R0, c[0x0][0x32c], RZ ;  /* 0x0000cb0000027a10 */ /* 0x000fe40007ffe0ff */
[----:B------:R-:W-:Y:S02]  /*ba50*/  IMNMX R0, R28, R0, !PT ;  /* 0x000000001c007217 */ /* 0x000fe40007800200 */
[----:B------:R-:W-:Y:S02]  /*ba60*/  IMNMX R2, R3, R2, PT ;  /* 0x0000000203027217 */ /* 0x000fe40003800200 */
.L_x_266:
        /* <DEDUP_REMOVED lines=86> */
[----:B------:R-:W-:Y:S04]  /*bfd0*/  ISETP.GT.AND P2, PT, R0, RZ, !P2 ;  /* 0x000000ff0000720c */ /* 0x000fe80005744270 */
[----:B------:R-:W-:Y:S04]  /*bfe0*/  ISETP.LT.OR P2, PT, R2, 0x1, P2 ;  /* 0x000000010200780c */ /* 0x000fe80001741670 */
[----:B------:R-:W-:Y:S02]  /*bff0*/  FSEL R30, R239, -INF , !P2 ;  /* 0xff800000ef1e7808 */ /* 0x000fe40005000000 */
        /* <DEDUP_REMOVED lines=22> */
.L_x_272:
[----:B------:R-:W-:Y:S04]  /*c160*/  MOV R2, c[0x0][0x32c] ;  /* 0x0000cb0000027a02 */ /* 0x000fe80000000f00 */
[----:B------:R-:W-:Y:S11]  /*c170*/  ISETP.NE.AND P2, PT, R2, 0x1, PT ;  /* 0x000000010200780c */ /* 0x000ff60003f45270 */
[----:B------:R-:W-:Y:S02]  /*c180*/  @!UPT UIADD3 URZ, URZ, URZ, URZ ;  /* 0x0000003f3f3ff290 */ /* 0x000fe4000fffe03f */
[----:B------:R-:W-:Y:S05]  /*c190*/  @P2 IMAD.HI.U32 R2, R0, c[0x0][0x330], RZ ;  /* 0x0000cc0000022a27 */ /* 0x000fea00078e00ff */
[----:B------:R-:W-:Y:S02]  /*c1a0*/  @P2 SHF.R.U32.HI R0, RZ, c[0x0][0x334], R2 ;  /* 0x0000cd00ff002a19 */ /* 0x000fe40000011602 */
.L_x_273:
[----:B------:R-:W-:Y:S05]  /*c1b0*/  BSYNC B0 ;  /* 0x0000000000007941 */ /* 0x000fea0003800000 */
.L_x_271:
[----:B------:R-:W-:Y:S02]  /*c1c0*/  IADD3 R2, R8, -0x1, RZ ;  /* 0xffffffff08027810 */ /* 0x000fe40007ffe0ff */
[C-C-:B------:R-:W-:Y:S02]  /*c1d0*/  IADD3 R28, R3.reuse, UR10, R4.reuse ;  /* 0x0000000a031c7c10 */ /* 0x140fe4000fffe004 */
[----:B------:R-:W-:Y:S01]  /*c1e0*/  IADD3 R3, R3, c[0x0][0x328], R4 ;  /* 0x0000ca0003037a10 */ /* 0x000fe20007ffe004 */
[----:B------:R-:W-:Y:S05]  /*c1f0*/  IMAD R0, R0, c[0x0][0x32c], R2 ;  /* 0x0000cb0000007a24 */ /* 0x000fea00078e0202 */
[----:B------:R-:W-:Y:S02]  /*c200*/  IADD3 R2, R0, c[0x0][0x32c], RZ ;  /* 0x0000cb0000027a10 */ /* 0x000fe40007ffe0ff */
[----:B------:R-:W-:Y:S02]  /*c210*/  IMNMX R0, R28, R0, !PT ;  /* 0x000000001c007217 */ /* 0x000fe40007800200 */
[----:B------:R-:W-:Y:S02]  /*c220*/  IMNMX R2, R3, R2, PT ;  /* 0x0000000203027217 */ /* 0x000fe40003800200 */
.L_x_270:
        /* <DEDUP_REMOVED lines=111> */
.L_x_276:
[----:B------:R-:W-:Y:S04]  /*c920*/  MOV R2, c[0x0][0x32c] ;  /* 0x0000cb0000027a02 */ /* 0x000fe80000000f00 */
[----:B------:R-:W-:Y:S11]  /*c930*/  ISETP.NE.AND P2, PT, R2, 0x1, PT ;  /* 0x000000010200780c */ /* 0x000ff60003f45270 */
[----:B------:R-:W-:Y:S02]  /*c940*/  @!UPT UIADD3 URZ, URZ, URZ, URZ ;  /* 0x0000003f3f3ff290 */ /* 0x000fe4000fffe03f */
[----:B------:R-:W-:Y:S05]  /*c950*/  @P2 IMAD.HI.U32 R2, R0, c[0x0][0x330], RZ ;  /* 0x0000cc0000022a27 */ /* 0x000fea00078e00ff */
[----:B------:R-:W-:Y:S02]  /*c960*/  @P2 SHF.R.U32.HI R0, RZ, c[0x0][0x334], R2 ;  /* 0x0000cd00ff002a19 */ /* 0x000fe40000011602 */
.L_x_277:
[----:B------:R-:W-:Y:S05]  /*c970*/  BSYNC B0 ;  /* 0x0000000000007941 */ /* 0x000fea0003800000 */
.L_x_275:
[----:B------:R-:W-:Y:S02]  /*c980*/  IADD3 R8, R8, -0x1, RZ ;  /* 0xffffffff08087810 */ /* 0x000fe40007ffe0ff */
[C-C-:B------:R-:W-:Y:S02]  /*c990*/  IADD3 R6, R3.reuse, UR10, R4.reuse ;  /* 0x0000000a03067c10 */ /* 0x140fe4000fffe004 */
[----:B------:R-:W-:Y:S01]  /*c9a0*/  IADD3 R3, R3, c[0x0][0x328], R4 ;  /* 0x0000ca0003037a10 */ /* 0x000fe20007ffe004 */
[----:B------:R-:W-:Y:S05]  /*c9b0*/  IMAD R0, R0, c[0x0][0x32c], R8 ;  /* 0x0000cb0000007a24 */ /* 0x000fea00078e0208 */
[----:B------:R-:W-:Y:S02]  /*c9c0*/  IADD3 R2, R0, c[0x0][0x32c], RZ ;  /* 0x0000cb0000027a10 */ /* 0x000fe40007ffe0ff */
[----:B------:R-:W-:Y:S02]  /*c9d0*/  IMNMX R0, R6, R0, !PT ;  /* 0x0000000006007217 */ /* 0x000fe40007800200 */
[----:B------:R-:W-:Y:S02]  /*c9e0*/  IMNMX R2, R3, R2, PT ;  /* 0x0000000203027217 */ /* 0x000fe40003800200 */
.L_x_274:
[----:B------:R-:W-:Y:S02]  /*c9f0*/  ISETP.NE.AND P2, PT, R27, RZ, PT ;  /* 0x000000ff1b00720c */ /* 0x000fe40003f45270 */
[----:B------:R-:W-:Y:S02]  /*ca00*/  FMNMX.FTZ R72, R31, R100, !PT ;  /* 0x000000641f487209 */ /* 0x000fe40007810000 */
[----:B------:R-:W-:Y:S02]  /*ca10*/  ISETP.GT.AND P2, PT, R0, RZ, !P2 ;  /* 0x000000ff0000720c */ /* 0x000fe40005744270 */
        /* <DEDUP_REMOVED lines=125> */
[----:B------:R-:W-:Y:S01]  /*d1f0*/  SHFL.BFLY PT, R6, R3, 0x2, 0x1f ;  /* 0x0c401f0003067f89 */ /* 0x000fe200000e0000 */
[----:B------:R-:W-:Y:S02]  /*d200*/  FMNMX.FTZ R4, R50, R4, !PT ;  /* 0x0000000432047209 */ /* 0x000fe40007810000 */
[----:B------:R-:W-:Y:S02]  /*d210*/  ISETP.GT.AND P2, PT, R0, 0x48, !P2 ;  /* 0x000000480000780c */ /* 0x000fe40005744270 */
[----:B------:R-:W-:Y:S02]  /*d220*/  FMNMX.FTZ R4, R51, R4, !PT ;  /* 0x0000000433047209 */ /* 0x000fe40007810000 */
[----:B------:R-:W-:Y:S01]  /*d230*/  ISETP.LT.OR P2, PT, R2, 0x49, P2 ;  /* 0x000000490200780c */ /* 0x000fe20001741670 */
[----:B------:R-:W1:Y:S01]  /*d240*/  SHFL.BFLY PT, R5, R72, 0x2, 0x1f ;  /* 0x0c401f0048057f89 */ /* 0x000e6200000e0000 */
[----:B------:R-:W-:Y:S02]  /*d250*/  FMNMX.FTZ R4, R99, R4, !PT ;  /* 0x0000000463047209 */ /* 0x000fe40007810000 */
[----:B------:R-:W-:Y:S02]  /*d260*/  FSEL R190, R186, -INF , !P2 ;  /* 0xff800000babe7808 */ /* 0x000fe40005000000 */
[----:B------:R-:W-:Y:S02]  /*d270*/  FMNMX.FTZ R4, R171, R4, !PT ;  /* 0x00000004ab047209 */ /* 0x000fe40007810000 */
[----:B------:R-:W-:Y:S02]  /*d280*/  ISETP.GT.AND P1, PT, R0, 0x49, !P1 ;  /* 0x000000490000780c */ /* 0x000fe40004f24270 */
[----:B------:R-:W-:Y:S02]  /*d290*/  FMNMX.FTZ R4, R172, R4, !PT ;  /* 0x00000004ac047209 */ /* 0x000fe40007810000 */
[----:B------:R-:W-:Y:S02]  /*d2a0*/  ISETP.LT.OR P1, PT, R2, 0x4a, P1 ;  /* 0x0000004a0200780c */ /* 0x000fe40000f21670 */
[----:B------:R-:W-:Y:S02]  /*d2b0*/  FMNMX.FTZ R4, R174, R4, !PT ;  /* 0x00000004ae047209 */ /* 0x000fe40007810000 */
[----:B------:R-:W-:Y:S02]  /*d2c0*/  FSEL R186, R79, -INF , !P1 ;  /* 0xff8000004fba7808 */ /* 0x000fe40004800000 */
[----:B------:R-:W-:Y:S02]  /*d2d0*/  FMNMX.FTZ R4, R184, R4, !PT ;  /* 0x00000004b8047209 */ /* 0x000fe40007810000 */
[----:B------:R-:W-:Y:S02]  /*d2e0*/  ISETP.GT.AND P6, PT, R0, 0x50, !P6 ;  /* 0x000000500000780c */ /* 0x000fe400077c4270 */
[----:B------:R-:W-:Y:S02]  /*d2f0*/  FMNMX.FTZ R4, R188, R4, !PT ;  /* 0x00000004bc047209 */ /* 0x000fe40007810000 */
[----:B------:R-:W-:Y:S02]  /*d300*/  ISETP.GT.AND P5, PT, R0, 0x51, !P5 ;  /* 0x000000510000780c */ /* 0x000fe40006fa4270 */
[----:B-1----:R-:W-:Y:S02]  /*d310*/  FMNMX.FTZ R72, R72, R5, !PT ;  /* 0x0000000548487209 */ /* 0x002fe40007810000 */
[----:B------:R-:W-:Y:S02]  /*d320*/  FMNMX.FTZ R5, R8, R103, !PT ;  /* 0x0000006708057209 */ /* 0x000fe40007810000 */
[----:B------:R-:W-:Y:S01]  /*d330*/  FMNMX.FTZ R3, R3, R6, !PT ;  /* 0x0000000603037209 */ /* 0x000fe20007810000 */
[----:B------:R-:W1:Y:S01]  /*d340*/  SHFL.BFLY PT, R7, R72, 0x1, 0x1f ;  /* 0x0c201f0048077f89 */ /* 0x000e6200000e0000 */
[----:B------:R-:W-:Y:S02]  /*d350*/  FMNMX.FTZ R5, R9, R5, !PT ;  /* 0x0000000509057209 */ /* 0x000fe40007810000 */
[----:B------:R-:W-:Y:S02]  /*d360*/  FMNMX.FTZ R4, R189, R4, !PT ;  /* 0x00000004bd047209 */ /* 0x000fe40007810000 */
[----:B------:R-:W-:Y:S02]  /*d370*/  FMNMX.FTZ R5, R25, R5, !PT ;  /* 0x0000000519057209 */ /* 0x000fe40007810000 */
[----:B------:R-:W-:Y:S01]  /*d380*/  FMNMX.FTZ R4, R191, R4, !PT ;  /* 0x00000004bf047209 */ /* 0x000fe20007810000 */
[----:B------:R-:W2:Y:S01]  /*d390*/  SHFL.BFLY PT, R71, R3, 0x1, 0x1f ;  /* 0x0c201f0003477f89 */ /* 0x000ea200000e0000 */
        /* <DEDUP_REMOVED lines=8> */
[----:B-1----:R-:W-:Y:S02]  /*d420*/  FMNMX.FTZ R72, R72, R7, !PT ;  /* 0x0000000748487209 */ /* 0x002fe40007810000 */
[----:B------:R-:W-:Y:S02]  /*d430*/  FMNMX.FTZ R5, R88, R5, !PT ;  /* 0x0000000558057209 */ /* 0x000fe40007810000 */
[C---:B------:R-:W-:Y:S01]  /*d440*/  FSETP.NEU.FTZ.AND P2, PT, R72.reuse, -INF , PT ;  /* 0xff8000004800780b */ /* 0x040fe20003f5d000 */
[----:B------:R-:W-:Y:S01]  /*d450*/  FMUL.FTZ R74, R72, c[0x0][0x2d0] ;  /* 0x0000b400484a7a20 */ /* 0x000fe20000410000 */
[----:B------:R-:W-:Y:S02]  /*d460*/  FMNMX.FTZ R6, R98, R5, !PT ;  /* 0x0000000562067209 */ /* 0x000fe40007810000 */
[----:B------:R-:W-:Y:S02]  /*d470*/  FMNMX.FTZ R4, R237, R4, !PT ;  /* 0x00000004ed047209 */ /* 0x000fe40007810000 */
[----:B------:R-:W-:Y:S02]  /*d480*/  FSEL R74, R74, RZ, P2 ;  /* 0x000000ff4a4a7208 */ /* 0x000fe40001000000 */
[----:B--2---:R-:W-:Y:S02]  /*d490*/  FMNMX.FTZ R71, R3, R71, !PT ;  /* 0x0000004703477209 */ /* 0x004fe40007810000 */
[----:B------:R-:W-:Y:S01]  /*d4a0*/  FMNMX.FTZ R4, R238, R4, !PT ;  /* 0x00000004ee047209 */ /* 0x000fe20007810000 */
[--C-:B------:R-:W-:Y:S01]  /*d4b0*/  FFMA.FTZ R5, R31, c[0x0][0x2d0], -R74.reuse ;  /* 0x0000b4001f057a23 */ /* 0x100fe2000001084a */
[----:B------:R-:W-:Y:S01]  /*d4c0*/  FMNMX.FTZ R6, R168, R6, !PT ;  /* 0x00000006a8067209 */ /* 0x000fe20007810000 */
[--C-:B------:R-:W-:Y:S01]  /*d4d0*/  FFMA.FTZ R3, R36, c[0x0][0x2d0], -R74.reuse ;  /* 0x0000b40024037a23 */ /* 0x100fe2000001084a */
[C---:B------:R-:W-:Y:S01]  /*d4e0*/  ISETP.LT.OR P6, PT, R2.reuse, 0x51, P6 ;  /* 0x000000510200780c */ /* 0x040fe200037c1670 */
[----:B------:R1:W-:Y:S01]  /*d4f0*/  MUFU.EX2 R55, R5 ;  /* 0x0000000500377308 */ /* 0x0003e20000000800 */
[----:B------:R-:W-:Y:S01]  /*d500*/  ISETP.LT.OR P5, PT, R2, 0x52, P5 ;  /* 0x000000520200780c */ /* 0x000fe20002fa1670 */
[--C-:B------:R-:W-:Y:S01]  /*d510*/  FFMA.FTZ R16, R45, c[0x0][0x2d0], -R74.reuse ;  /* 0x0000b4002d107a23 */ /* 0x100fe2000001084a */
[----:B------:R-:W-:Y:S01]  /*d520*/  FSEL R192, R78, -INF , !P6 ;  /* 0xff8000004ec07808 */ /* 0x000fe20007000000 */
[----:B------:R-:W-:Y:S01]  /*d530*/  FMUL.FTZ R75, R71, c[0x0][0x2d0] ;  /* 0x0000b400474b7a20 */ /* 0x000fe20000410000 */
[----:B------:R-:W-:Y:S02]  /*d540*/  FSEL R195, R91, -INF , !P5 ;  /* 0xff8000005bc37808 */ /* 0x000fe40006800000 */
[----:B------:R-:W-:Y:S02]  /*d550*/  FSETP.NEU.FTZ.AND P1, PT, R71, -INF , PT ;  /* 0xff8000004700780b */ /* 0x000fe40003f3d000 */
[----:B------:R-:W-:Y:S01]  /*d560*/  ISETP.GT.AND P4, PT, R0, 0x58, !P4 ;  /* 0x000000580000780c */ /* 0x000fe20006784270 */
[----:B------:R2:W-:Y:S01]  /*d570*/  MUFU.EX2 R92, R3 ;  /* 0x00000003005c7308 */ /* 0x0005e20000000800 */
[----:B------:R-:W-:Y:S02]  /*d580*/  FMNMX.FTZ R4, R239, R4, !PT ;  /* 0x00000004ef047209 */ /* 0x000fe40007810000 */
[----:B------:R-:W-:Y:S02]  /*d590*/  FSEL R75, R75, RZ, P1 ;  /* 0x000000ff4b4b7208 */ /* 0x000fe40000800000 */
[----:B------:R-:W-:Y:S02]  /*d5a0*/  FMNMX.FTZ R4, R240, R4, !PT ;  /* 0x00000004f0047209 */ /* 0x000fe40007810000 */
[----:B------:R-:W-:Y:S01]  /*d5b0*/  ISETP.GT.AND P0, PT, R0, 0x59, !P0 ;  /* 0x000000590000780c */ /* 0x000fe20004704270 */
[--C-:B------:R-:W-:Y:S01]  /*d5c0*/  FFMA.FTZ R0, R35, c[0x0][0x2d0], -R75.reuse ;  /* 0x0000b40023007a23 */ /* 0x100fe2000001084b */
[C---:B------:R-:W-:Y:S01]  /*d5d0*/  ISETP.LT.OR P4, PT, R2.reuse, 0x59, P4 ;  /* 0x000000590200780c */ /* 0x040fe20002781670 */
[----:B------:R-:W3:Y:S01]  /*d5e0*/  SHFL.BFLY PT, R7, R4, 0x2, 0x1f ;  /* 0x0c401f0004077f89 */ /* 0x000ee200000e0000 */
[----:B------:R-:W-:Y:S01]  /*d5f0*/  ISETP.LT.OR P0, PT, R2, 0x5a, P0 ;  /* 0x0000005a0200780c */ /* 0x000fe20000701670 */
[----:B------:R4:W-:Y:S01]  /*d600*/  MUFU.EX2 R60, R0 ;  /* 0x00000000003c7308 */ /* 0x0009e20000000800 */
[--C-:B------:R-:W-:Y:S01]  /*d610*/  FFMA.FTZ R2, R37, c[0x0][0x2d0], -R75.reuse ;  /* 0x0000b40025027a23 */ /* 0x100fe2000001084b */
[----:B-1----:R-:W-:Y:S01]  /*d620*/  FMNMX.FTZ R5, R169, R6, !PT ;  /* 0x00000006a9057209 */ /* 0x002fe20007810000 */
[--C-:B------:R-:W-:Y:S01]  /*d630*/  FFMA.FTZ R6, R32, c[0x0][0x2d0], -R74.reuse ;  /* 0x0000b40020067a23 */ /* 0x100fe2000001084a */
[----:B------:R-:W-:Y:S01]  /*d640*/  FSEL R73, R59, -INF , !P0 ;  /* 0xff8000003b497808 */ /* 0x000fe20004000000 */
[--C-:B------:R-:W-:Y:S01]  /*d650*/  FFMA.FTZ R12, R43, c[0x0][0x2d0], -R75.reuse ;  /* 0x0000b4002b0c7a23 */ /* 0x100fe2000001084b */
[----:B------:R-:W-:Y:S02]  /*d660*/  FMNMX.FTZ R5, R170, R5, !PT ;  /* 0x00000005aa057209 */ /* 0x000fe40007810000 */
[----:B------:R-:W-:Y:S02]  /*d670*/  FSEL R197, R63, -INF , !P4 ;  /* 0xff8000003fc57808 */ /* 0x000fe40006000000 */
[----:B------:R-:W-:Y:S01]  /*d680*/  MUFU.EX2 R89, R2 ;  /* 0x0000000200597308 */ /* 0x000fe20000000800 */
[----:B------:R-:W-:Y:S04]  /*d690*/  FMNMX.FTZ R5, R181, R5, !PT ;  /* 0x00000005b5057209 */ /* 0x000fe80007810000 */
[----:B------:R-:W-:Y:S04]  /*d6a0*/  FMNMX.FTZ R5, R180, R5, !PT ;  /* 0x00000005b4057209 */ /* 0x000fe80007810000 */
[----:B--2---:R-:W-:Y:S01]  /*d6b0*/  FMNMX.FTZ R3, R179, R5, !PT ;  /* 0x00000005b3037209 */ /* 0x004fe20007810000 */
[----:B------:R-:W-:Y:S01]  /*d6c0*/  MUFU.EX2 R61, R6 ;  /* 0x00000006003d7308 */ /* 0x000fe20000000800 */
[----:B------:R-:W-:Y:S01]  /*d6d0*/  FFMA.FTZ R5, R38, c[0x0][0x2d0], -R74 ;  /* 0x0000b40026057a23 */ /* 0x000fe2000001084a */
[----:B---3--:R-:W-:Y:S02]  /*d6e0*/  FMNMX.FTZ R4, R4, R7, !PT ;  /* 0x0000000704047209 */ /* 0x008fe40007810000 */
[----:B------:R-:W-:Y:S03]  /*d6f0*/  FMNMX.FTZ R3, R178, R3, !PT ;  /* 0x00000003b2037209 */ /* 0x000fe60007810000 */
[----:B------:R-:W1:Y:S01]  /*d700*/  SHFL.BFLY PT, R70, R4, 0x1, 0x1f ;  /* 0x0c201f0004467f89 */ /* 0x000e6200000e0000 */
[----:B------:R-:W-:Y:S02]  /*d710*/  FMNMX.FTZ R3, R199, R3, !PT ;  /* 0x00000003c7037209 */ /* 0x000fe40007810000 */
[----:B------:R2:W3:Y:S02]  /*d720*/  MUFU.EX2 R86, R5 ;  /* 0x0000000500567308 */ /* 0x0004e40000000800 */
[----:B------:R-:W-:Y:S04]  /*d730*/  FMNMX.FTZ R3, R200, R3, !PT ;  /* 0x00000003c8037209 */ /* 0x000fe80007810000 */
[----:B------:R-:W-:Y:S04]  /*d740*/  FMNMX.FTZ R3, R190, R3, !PT ;  /* 0x00000003be037209 */ /* 0x000fe80007810000 */
[----:B------:R-:W-:Y:S04]  /*d750*/  FMNMX.FTZ R3, R186, R3, !PT ;  /* 0x00000003ba037209 */ /* 0x000fe80007810000 */
[----:B------:R-:W-:Y:S04]  /*d760*/  FMNMX.FTZ R3, R192, R3, !PT ;  /* 0x00000003c0037209 */ /* 0x000fe80007810000 */
[----:B----4-:R-:W-:Y:S01]  /*d770*/  FMNMX.FTZ R0, R195, R3, !PT ;  /* 0x00000003c3007209 */ /* 0x010fe20007810000 */
[--C-:B------:R-:W-:Y:S02]  /*d780*/  FFMA.FTZ R3, R39, c[0x0][0x2d0], -R75.reuse ;  /* 0x0000b40027037a23 */ /* 0x100fe4000001084b */
[----:B------:R-:W-:Y:S01]  /*d790*/  LDSM.16.MT88.4 R36, [R212+0x100] ;  /* 0x00010000d424783b */ /* 0x000fe20000004200 */
[----:B------:R-:W-:Y:S01]  /*d7a0*/  FMNMX.FTZ R0, R197, R0, !PT ;  /* 0x00000000c5007209 */ /* 0x000fe20007810000 */
[----:B------:R4:W5:Y:S01]  /*d7b0*/  MUFU.EX2 R85, R3 ;  /* 0x0000000300557308 */ /* 0x0009620000000800 */
[----:B-1----:R-:W-:Y:S01]  /*d7c0*/  FMNMX.FTZ R70, R4, R70, !PT ;  /* 0x0000004604467209 */ /* 0x002fe20007810000 */
[--C-:B--2---:R-:W-:Y:S01]  /*d7d0*/  FFMA.FTZ R5, R30, c[0x0][0x2d0], -R75.reuse ;  /* 0x0000b4001e057a23 */ /* 0x104fe2000001084b */
[----:B------:R-:W-:Y:S02]  /*d7e0*/  FMNMX.FTZ R0, R73, R0, !PT ;  /* 0x0000000049007209 */ /* 0x000fe40007810000 */
[C---:B------:R-:W-:Y:S01]  /*d7f0*/  FSETP.NEU.FTZ.AND P0, PT, R70.reuse, -INF , PT ;  /* 0xff8000004600780b */ /* 0x040fe20003f1d000 */
[----:B------:R-:W-:Y:S01]  /*d800*/  FMUL.FTZ R96, R70, c[0x0][0x2d0] ;  /* 0x0000b40046607a20 */ /* 0x000fe20000410000 */
[----:B---3--:R-:W-:Y:S01]  /*d810*/  F2FP.BF16.PACK_AB R78, R86, R92 ;  /* 0x0000005c564e723e */ /* 0x008fe200000010ff */
[----:B------:R-:W1:Y:S02]  /*d820*/  SHFL.BFLY PT, R2, R0, 0x2, 0x1f ;  /* 0x0c401f0000027f89 */ /* 0x000e6400000e0000 */
[----:B------:R-:W2:Y:S01]  /*d830*/  MUFU.EX2 R54, R5 ;  /* 0x0000000500367308 */ /* 0x000ea20000000800 */
[----:B------:R-:W-:Y:S05]  /*d840*/  FSEL R96, R96, RZ, P0 ;  /* 0x000000ff60607208 */ /* 0x000fea0000000000 */
[--C-:B------:R-:W-:Y:S02]  /*d850*/  FFMA.FTZ R4, R34, c[0x0][0x2d0], -R96.reuse ;  /* 0x0000b40022047a23 */ /* 0x100fe40000010860 */
[--C-:B------:R-:W-:Y:S02]  /*d860*/  FFMA.FTZ R32, R46, c[0x0][0x2d0], -R96.reuse ;  /* 0x0000b4002e207a23 */ /* 0x100fe40000010860 */
[----:B------:R-:W-:Y:S01]  /*d870*/  MUFU.EX2 R52, R4 ;  /* 0x0000000400347308 */ /* 0x000fe20000000800 */
[--C-:B----4-:R-:W-:Y:S01]  /*d880*/  FFMA.FTZ R3, R28, c[0x0][0x2d0], -R96.reuse ;  /* 0x0000b4001c037a23 */ /* 0x110fe20000010860 */
[----:B-----5:R-:W-:Y:S01]  /*d890*/  F2FP.BF16.PACK_AB R79, R85, R89 ;  /* 0x00000059554f723e */ /* 0x020fe200000010ff */
[----:B------:R-:W-:Y:S07]  /*d8a0*/  FFMA.FTZ R28, R49, c[0x0][0x2d0], -R75 ;  /* 0x0000b400311c7a23 */ /* 0x000fee000001084b */
[----:B------:R3:W-:Y:S02]  /*d8b0*/  MUFU.EX2 R53, R3 ;  /* 0x0000000300357308 */ /* 0x0007e40000000800 */
[--C-:B---3--:R-:W-:Y:S08]  /*d8c0*/  FFMA.FTZ R3, R29, c[0x0][0x2d0], -R96.reuse ;  /* 0x0000b4001d037a23 */ /* 0x108ff00000010860 */
[----:B------:R3:W-:Y:S02]  /*d8d0*/  MUFU.EX2 R93, R3 ;  /* 0x00000003005d7308 */ /* 0x0007e40000000800 */
[----:B---3--:R-:W-:Y:S08]  /*d8e0*/  FFMA.FTZ R3, R33, c[0x0][0x2d0], -R96 ;  /* 0x0000b40021037a23 */ /* 0x008ff00000010860 */
[----:B------:R-:W-:Y:S10]  /*d8f0*/  MUFU.EX2 R33, R16 ;  /* 0x0000001000217308 */ /* 0x000ff40000000800 */
[----:B------:R1:W-:Y:S02]  /*d900*/  MUFU.EX2 R87, R3 ;  /* 0x0000000300577308 */ /* 0x0003e40000000800 */
[----:B-1----:R-:W-:Y:S01]  /*d910*/  FMNMX.FTZ R3, R0, R2, !PT ;  /* 0x0000000200037209 */ /* 0x002fe20007810000 */
[----:B------:R-:W-:Y:S01]  /*d920*/  FFMA.FTZ R2, R40, c[0x0][0x2d0], -R74 ;  /* 0x0000b40028027a23 */ /* 0x000fe2000001084a */
[----:B------:R-:W-:Y:S01]  /*d930*/  FSEL R0, R72, RZ, P2 ;  /* 0x000000ff48007208 */ /* 0x000fe20001000000 */
[----:B------:R-:W-:Y:S05]  /*d940*/  FFMA.FTZ R40, R50, c[0x0][0x2d0], -R96 ;  /* 0x0000b40032287a23 */ /* 0x000fea0000010860 */
[----:B------:R1:W-:Y:S01]  /*d950*/  MUFU.EX2 R80, R2 ;  /* 0x0000000200507308 */ /* 0x0003e20000000800 */
[----:B------:R-:W3:Y:S01]  /*d960*/  SHFL.BFLY PT, R4, R3, 0x1, 0x1f ;  /* 0x0c201f0003047f89 */ /* 0x000ee200000e0000 */
[----:B------:R-:W-:Y:S01]  /*d970*/  FADD.FTZ R0, -R0, R100 ;  /* 0x0000006400007221 */ /* 0x000fe20000010100 */
[----:B------:R-:W-:Y:S03]  /*d980*/  MOV R100, R55 ;  /* 0x0000003700647202 */ /* 0x000fe60000000f00 */
[----:B------:R-:W-:Y:S01]  /*d990*/  FMUL.FTZ R0, R0, c[0x0][0x2d0] ;  /* 0x0000b40000007a20 */ /* 0x000fe20000410000 */
[----:B------:R-:W-:Y:S03]  /*d9a0*/  F2FP.BF16.PACK_AB R76, R61, R100 ;  /* 0x000000643d4c723e */ /* 0x000fe600000010ff */
[----:B------:R4:W5:Y:S01]  /*d9b0*/  MUFU.EX2 R69, R0 ;  /* 0x0000000000457308 */ /* 0x0009620000000800 */
[----:B-1----:R-:W-:Y:S02]  /*d9c0*/  FSEL R2, R71, RZ, P1 ;  /* 0x000000ff47027208 */ /* 0x002fe40000800000 */
[----:B---3--:R-:W-:Y:S03]  /*d9d0*/  FMNMX.FTZ R3, R3, R4, !PT ;  /* 0x0000000403037209 */ /* 0x008fe60007810000 */
[----:B------:R-:W-:Y:S02]  /*d9e0*/  FADD.FTZ R2, -R2, R101 ;  /* 0x0000006502027221 */ /* 0x000fe40000010100 */
[C---:B------:R-:W-:Y:S02]  /*d9f0*/  FMUL.FTZ R97, R3.reuse, c[0x0][0x2d0] ;  /* 0x0000b40003617a20 */ /* 0x040fe40000410000 */
[----:B------:R-:W-:Y:S01]  /*da00*/  FMUL.FTZ R2, R2, c[0x0][0x2d0] ;  /* 0x0000b40002027a20 */ /* 0x000fe20000410000 */
[----:B----4-:R-:W-:Y:S01]  /*da10*/  FSEL R0, R70, RZ, P0 ;  /* 0x000000ff46007208 */ /* 0x010fe20000000000 */
[----:B--2---:R-:W-:Y:S01]  /*da20*/  IMAD.MOV.U32 R101, RZ, RZ, R54 ;  /* 0x000000ffff657224 */ /* 0x004fe200078e0036 */
[----:B------:R-:W-:Y:S01]  /*da30*/  FSETP.NEU.FTZ.AND P0, PT, R3, -INF , PT ;  /* 0xff8000000300780b */ /* 0x000fe20003f1d000 */
[----:B------:R-:W1:Y:S01]  /*da40*/  MUFU.EX2 R68, R2 ;  /* 0x0000000200447308 */ /* 0x000e620000000800 */
[----:B-----5:R-:W-:Y:S01]  /*da50*/  FMUL.FTZ R16, R69, R116 ;  /* 0x0000007445107220 */ /* 0x020fe20000410000 */
[----:B------:R-:W-:Y:S01]  /*da60*/  MOV R116, R61 ;  /* 0x0000003d00747202 */ /* 0x000fe20000000f00 */
[----:B------:R-:W-:Y:S01]  /*da70*/  FADD.FTZ R0, -R0, R102 ;  /* 0x0000006600007221 */ /* 0x000fe20000010100 */
[----:B------:R-:W-:Y:S01]  /*da80*/  FSEL R97, R97, RZ, P0 ;  /* 0x000000ff61617208 */ /* 0x000fe20000000000 */
[----:B------:R-:W-:Y:S01]  /*da90*/  FMUL.FTZ R17, R69, R117 ;  /* 0x0000007545117220 */ /* 0x000fe20000410000 */
[----:B------:R-:W-:Y:S01]  /*daa0*/  F2FP.BF16.PACK_AB R77, R60, R101 ;  /* 0x000000653c4d723e */ /* 0x000fe200000010ff */
[----:B------:R-:W-:Y:S01]  /*dab0*/  FMUL.FTZ R0, R0, c[0x0][0x2d0] ;  /* 0x0000b40000007a20 */ /* 0x000fe20000410000 */
[----:B------:R-:W-:Y:S01]  /*dac0*/  MOV R102, R53 ;  /* 0x0000003500667202 */ /* 0x000fe20000000f00 */
[----:B------:R-:W-:Y:S02]  /*dad0*/  IMAD.MOV.U32 R117, RZ, RZ, R60 ;  /* 0x000000ffff757224 */ /* 0x000fe400078e003c */
[----:B------:R2:W3:Y:S01]  /*dae0*/  MUFU.EX2 R2, R0 ;  /* 0x0000000000027308 */ /* 0x0004e20000000800 */
[--C-:B------:R-:W-:Y:S01]  /*daf0*/  FFMA.FTZ R4, R25, c[0x0][0x2d0], -R97.reuse ;  /* 0x0000b40019047a23 */ /* 0x100fe20000010861 */
[----:B------:R-:W-:Y:S01]  /*db00*/  F2FP.BF16.PACK_AB R64, R93, R102 ;  /* 0x000000665d40723e */ /* 0x000fe200000010ff */
[--C-:B------:R-:W-:Y:S02]  /*db10*/  FFMA.FTZ R58, R58, c[0x0][0x2d0], -R97.reuse ;  /* 0x0000b4003a3a7a23 */ /* 0x100fe40000010861 */
[----:B------:R-:W-:Y:S02]  /*db20*/  FMUL.FTZ R49, R69, R149 ;  /* 0x0000009545317220 */ /* 0x000fe40000410000 */
[--C-:B------:R-:W-:Y:S03]  /*db30*/  FFMA.FTZ R62, R62, c[0x0][0x2d0], -R97.reuse ;  /* 0x0000b4003e3e7a23 */ /* 0x100fe60000010861 */
[----:B------:R4:W-:Y:S01]  /*db40*/  MUFU.EX2 R5, R4 ;  /* 0x0000000400057308 */ /* 0x0009e20000000800 */
[C---:B-1----:R-:W-:Y:S02]  /*db50*/  FMUL.FTZ R18, R68.reuse, R118 ;  /* 0x0000007644127220 */ /* 0x042fe40000410000 */
[C---:B------:R-:W-:Y:S02]  /*db60*/  FMUL.FTZ R19, R68.reuse, R119 ;  /* 0x0000007744137220 */ /* 0x040fe40000410000 */
[C---:B------:R-:W-:Y:S02]  /*db70*/  FMUL.FTZ R34, R68.reuse, R134 ;  /* 0x0000008644227220 */ /* 0x040fe40000410000 */
[C---:B------:R-:W-:Y:S03]  /*db80*/  FMUL.FTZ R35, R68.reuse, R135 ;  /* 0x0000008744237220 */ /* 0x040fe60000410000 */
[----:B------:R1:W-:Y:S01]  /*db90*/  MUFU.EX2 R119, R40 ;  /* 0x0000002800777308 */ /* 0x0003e20000000800 */
[----:B------:R-:W-:Y:S02]  /*dba0*/  FMUL.FTZ R50, R68, R150 ;  /* 0x0000009644327220 */ /* 0x000fe40000410000 */
[----:B--2---:R-:W-:Y:S02]  /*dbb0*/  FFMA.FTZ R0, R8, c[0x0][0x2d0], -R97 ;  /* 0x0000b40008007a23 */ /* 0x004fe40000010861 */
[C---:B---3--:R-:W-:Y:S02]  /*dbc0*/  FMUL.FTZ R60, R2.reuse, R160 ;  /* 0x000000a0023c7220 */ /* 0x048fe40000410000 */
[----:B------:R-:W2:Y:S01]  /*dbd0*/  LDL.LU R160, [R1+0x10] ;  /* 0x0000100001a07983 */ /* 0x000ea20000300800 */
[----:B------:R-:W-:Y:S02]  /*dbe0*/  FMUL.FTZ R13, R2, R113 ;  /* 0x00000071020d7220 */ /* 0x000fe40000410000 */
[----:B------:R3:W-:Y:S01]  /*dbf0*/  MUFU.EX2 R59, R0 ;  /* 0x00000000003b7308 */ /* 0x0007e20000000800 */
[----:B------:R-:W-:Y:S02]  /*dc00*/  FFMA.FTZ R8, R41, c[0x0][0x2d0], -R75 ;  /* 0x0000b40029087a23 */ /* 0x000fe4000001084b */
[----:B------:R-:W-:Y:S02]  /*dc10*/  IMAD.MOV.U32 R113, RZ, RZ, R89 ;  /* 0x000000ffff717224 */ /* 0x000fe400078e0059 */
[----:B----4-:R-:W-:Y:S02]  /*dc20*/  FFMA.FTZ R4, R24, c[0x0][0x2d0], -R97 ;  /* 0x0000b40018047a23 */ /* 0x010fe40000010861 */
[C---:B------:R-:W-:Y:S02]  /*dc30*/  FMUL.FTZ R45, R2.reuse, R145 ;  /* 0x00000091022d7220 */ /* 0x040fe40000410000 */
[C---:B------:R-:W-:Y:S01]  /*dc40*/  FMUL.FTZ R25, R2.reuse, R125 ;  /* 0x0000007d02197220 */ /* 0x040fe20000410000 */
[----:B------:R4:W-:Y:S01]  /*dc50*/  MUFU.EX2 R6, R4 ;  /* 0x0000000400067308 */ /* 0x0009e20000000800 */
[C---:B------:R-:W-:Y:S02]  /*dc60*/  FMUL.FTZ R29, R2.reuse, R129 ;  /* 0x00000081021d7220 */ /* 0x040fe40000410000 */
[C---:B------:R-:W-:Y:S02]  /*dc70*/  FMUL.FTZ R41, R2.reuse, R141 ;  /* 0x0000008d02297220 */ /* 0x040fe40000410000 */
[C---:B-1----:R-:W-:Y:S02]  /*dc80*/  FMUL.FTZ R40, R2.reuse, R140 ;  /* 0x0000008c02287220 */ /* 0x042fe40000410000 */
[----:B------:R-:W-:Y:S01]  /*dc90*/  FMUL.FTZ R61, R2, R161 ;  /* 0x000000a1023d7220 */ /* 0x000fe20000410000 */
[----:B------:R-:W-:Y:S01]  /*dca0*/  MOV R161, R100 ;  /* 0x0000006400a17202 */ /* 0x000fe20000000f00 */
[----:B------:R-:W-:Y:S01]  /*dcb0*/  FFMA.FTZ R24, R44, c[0x0][0x2d0], -R75 ;  /* 0x0000b4002c187a23 */ /* 0x000fe2000001084b */
[----:B------:R1:W5:Y:S01]  /*dcc0*/  MUFU.EX2 R31, R8 ;  /* 0x00000008001f7308 */ /* 0x0003620000000800 */
[----:B------:R-:W-:Y:S02]  /*dcd0*/  FFMA.FTZ R44, R51, c[0x0][0x2d0], -R96 ;  /* 0x0000b400332c7a23 */ /* 0x000fe40000010860 */
[----:B------:R-:W-:Y:S02]  /*dce0*/  FMUL.FTZ R51, R68, R151 ;  /* 0x0000009744337220 */ /* 0x000fe40000410000 */
[----:B---3--:R-:W-:Y:S02]  /*dcf0*/  FFMA.FTZ R0, R9, c[0x0][0x2d0], -R97 ;  /* 0x0000b40009007a23 */ /* 0x008fe40000010861 */
[----:B------:R-:W-:Y:S01]  /*dd00*/  FMUL.FTZ R9, R2, R109 ;  /* 0x0000006d02097220 */ /* 0x000fe20000410000 */
[----:B------:R-:W-:Y:S02]  /*dd10*/  MOV R109, R86 ;  /* 0x00000056006d7202 */ /* 0x000fe40000000f00 */
[----:B------:R3:W3:Y:S01]  /*dd20*/  MUFU.EX2 R7, R0 ;  /* 0x0000000000077308 */ /* 0x0006e20000000800 */
[----:B----4-:R-:W-:Y:S09]  /*dd30*/  FFMA.FTZ R4, R42, c[0x0][0x2d0], -R74 ;  /* 0x0000b4002a047a23 */ /* 0x010ff2000001084a */
[----:B------:R4:W-:Y:S01]  /*dd40*/  MUFU.EX2 R63, R4 ;  /* 0x00000004003f7308 */ /* 0x0009e20000000800 */
[----:B-1----:R-:W-:Y:S02]  /*dd50*/  FMUL.FTZ R8, R2, R108 ;  /* 0x0000006c02087220 */ /* 0x002fe40000410000 */
[----:B-----5:R-:W-:Y:S07]  /*dd60*/  IMAD.MOV.U32 R125, RZ, RZ, R31 ;  /* 0x000000ffff7d7224 */ /* 0x020fee00078e001f */
[----:B------:R-:W1:Y:S01]  /*dd70*/  MUFU.EX2 R30, R24 ;  /* 0x00000018001e7308 */ /* 0x000e620000000800 */
[----:B---3--:R-:W-:Y:S02]  /*dd80*/  FSEL R0, R3, RZ, P0 ;  /* 0x000000ff03007208 */ /* 0x008fe40000000000 */
[C---:B------:R-:W-:Y:S02]  /*dd90*/  ISETP.GT.AND P0, PT, R225.reuse, UR5, PT ;  /* 0x00000005e1007c0c */ /* 0x040fe4000bf04270 */
[----:B------:R-:W-:Y:S01]  /*dda0*/  IADD3 R225, R225, -0x1, RZ ;  /* 0xffffffffe1e17810 */ /* 0x000fe20007ffe0ff */
[----:B------:R-:W-:Y:S04]  /*ddb0*/  FADD.FTZ R0, -R0, R103 ;  /* 0x0000006700007221 */ /* 0x000fe80000010100 */
[----:B------:R3:W5:Y:S01]  /*ddc0*/  MUFU.EX2 R108, R44 ;  /* 0x0000002c006c7308 */ /* 0x0007620000000800 */
[----:B------:R-:W-:Y:S02]  /*ddd0*/  IMAD.MOV.U32 R103, RZ, RZ, R6 ;  /* 0x000000ffff677224 */ /* 0x000fe400078e0006 */
[----:B------:R-:W-:Y:S02]  /*dde0*/  FMUL.FTZ R0, R0, c[0x0][0x2d0] ;  /* 0x0000b40000007a20 */ /* 0x000fe40000410000 */
[C---:B----4-:R-:W-:Y:S01]  /*ddf0*/  FMUL.FTZ R4, R69.reuse, R104 ;  /* 0x0000006845047220 */ /* 0x050fe20000410000 */
[----:B------:R-:W-:Y:S01]  /*de00*/  MOV R104, R5 ;  /* 0x0000000500687202 */ /* 0x000fe20000000f00 */
[----:B------:R-:W-:Y:S02]  /*de10*/  FMUL.FTZ R5, R69, R105 ;  /* 0x0000006945057220 */ /* 0x000fe40000410000 */
[C---:B------:R-:W-:Y:S01]  /*de20*/  FMUL.FTZ R6, R68.reuse, R106 ;  /* 0x0000006a44067220 */ /* 0x040fe20000410000 */
[----:B------:R-:W4:Y:S01]  /*de30*/  MUFU.EX2 R0, R0 ;  /* 0x0000000000007308 */ /* 0x000f220000000800 */
[----:B------:R-:W-:Y:S01]  /*de40*/  IMAD.MOV.U32 R106, RZ, RZ, R7 ;  /* 0x000000ffff6a7224 */ /* 0x000fe200078e0007 */
[----:B------:R-:W-:Y:S01]  /*de50*/  F2FP.BF16.PACK_AB R67, R103, R104 ;  /* 0x000000686743723e */ /* 0x000fe200000010ff */
[----:B------:R-:W-:Y:S01]  /*de60*/  FMUL.FTZ R7, R68, R107 ;  /* 0x0000006b44077220 */ /* 0x000fe20000410000 */
[----:B------:R-:W-:Y:S01]  /*de70*/  MOV R107, R52 ;  /* 0x00000034006b7202 */ /* 0x000fe20000000f00 */
[----:B-1----:R-:W-:Y:S01]  /*de80*/  IMAD.MOV.U32 R129, RZ, RZ, R30 ;  /* 0x000000ffff817224 */ /* 0x002fe200078e001e */
[----:B------:R-:W1:Y:S01]  /*de90*/  LDSM.16.MT88.4 R52, [R210+0x100] ;  /* 0x00010000d234783b */ /* 0x000e620000004200 */
[----:B------:R-:W-:Y:S01]  /*dea0*/  F2FP.BF16.PACK_AB R65, R106, R59 ;  /* 0x0000003b6a41723e */ /* 0x000fe200000010ff */
[C---:B------:R-:W-:Y:S01]  /*deb0*/  FMUL.FTZ R24, R2.reuse, R124 ;  /* 0x0000007c02187220 */ /* 0x040fe20000410000 */
[----:B------:R-:W-:Y:S01]  /*dec0*/  F2FP.BF16.PACK_AB R66, R107, R87 ;  /* 0x000000576b42723e */ /* 0x000fe200000010ff */
[-C--:B------:R-:W-:Y:S01]  /*ded0*/  HMMA.16816.F32.BF16 R4, R76, R20.reuse, R4 ;  /* 0x000000144c04723c */ /* 0x080fe20000041804 */
[----:B------:R-:W1:Y:S04]  /*dee0*/  MUFU.EX2 R105, R28 ;  /* 0x0000001c00697308 */ /* 0x000e680000000800 */
[----:B---3--:R-:W-:Y:S02]  /*def0*/  FMUL.FTZ R44, R2, R144 ;  /* 0x00000090022c7220 */ /* 0x008fe40000410000 */
[----:B-----5:R-:W-:Y:S02]  /*df00*/  IMAD.MOV.U32 R149, RZ, RZ, R108 ;  /* 0x000000ffff957224 */ /* 0x020fe400078e006c */
[----:B------:R-:W-:Y:S02]  /*df10*/  IMAD.MOV.U32 R108, RZ, RZ, R85 ;  /* 0x000000ffff6c7224 */ /* 0x000fe400078e0055 */
[----:B------:R-:W-:Y:S01]  /*df20*/  MUFU.EX2 R124, R32 ;  /* 0x00000020007c7308 */ /* 0x000fe20000000800 */
[C---:B----4-:R-:W-:Y:S02]  /*df30*/  FMUL.FTZ R10, R0.reuse, R110 ;  /* 0x0000006e000a7220 */ /* 0x050fe40000410000 */
[C---:B------:R-:W-:Y:S02]  /*df40*/  FMUL.FTZ R11, R0.reuse, R111 ;  /* 0x0000006f000b7220 */ /* 0x040fe40000410000 */
[C---:B------:R-:W-:Y:S02]  /*df50*/  FMUL.FTZ R27, R0.reuse, R127 ;  /* 0x0000007f001b7220 */ /* 0x040fe40000410000 */
[----:B------:R-:W3:Y:S03]  /*df60*/  LDL.LU R127, [R1+0x14] ;  /* 0x00001400017f7983 */ /* 0x000ee60000300800 */
[----:B------:R4:W-:Y:S01]  /*df70*/  MUFU.EX2 R110, R12 ;  /* 0x0000000c006e7308 */ /* 0x0009e20000000800 */
[----:B------:R-:W-:Y:S01]  /*df80*/  IMAD.MOV.U32 R111, RZ, RZ, R87 ;  /* 0x000000ffff6f7224 */ /* 0x000fe200078e0057 */
[C---:B------:R-:W-:Y:S04]  /*df90*/  HMMA.16816.F32.BF16 R8, R64.reuse, R20, R8 ;  /* 0x000000144008723c */ /* 0x040fe80000041808 */
[C---:B------:R-:W-:Y:S01]  /*dfa0*/  FMUL.FTZ R15, R0.reuse, R115 ;  /* 0x00000073000f7220 */ /* 0x040fe20000410000 */
[----:B-1----:R-:W-:Y:S01]  /*dfb0*/  MOV R150, R105 ;  /* 0x0000006900967202 */ /* 0x002fe20000000f00 */
[C---:B------:R-:W-:Y:S01]  /*dfc0*/  FMUL.FTZ R14, R0.reuse, R114 ;  /* 0x00000072000e7220 */ /* 0x040fe20000410000 */
[----:B------:R-:W-:Y:S01]  /*dfd0*/  MOV R105, R63 ;  /* 0x0000003f00697202 */ /* 0x000fe20000000f00 */
[----:B------:R-:W-:Y:S01]  /*dfe0*/  FFMA.FTZ R20, R47, c[0x0][0x2d0], -R74 ;  /* 0x0000b4002f147a23 */ /* 0x000fe2000001084a */
[----:B------:R-:W-:Y:S03]  /*dff0*/  MOV R114, R92 ;  /* 0x0000005c00727202 */ /* 0x000fe60000000f00 */
[----:B------:R-:W1:Y:S01]  /*e000*/  MUFU.EX2 R91, R20 ;  /* 0x00000014005b7308 */ /* 0x000e620000000800 */
[C---:B------:R-:W-:Y:S01]  /*e010*/  FMUL.FTZ R21, R69.reuse, R121 ;  /* 0x0000007945157220 */ /* 0x040fe20000410000 */
[----:B------:R-:W-:Y:S01]  /*e020*/  MOV R121, R84 ;  /* 0x0000005400797202 */ /* 0x000fe20000000f00 */
[----:B------:R-:W-:Y:S01]  /*e030*/  FMUL.FTZ R26, R0, R126 ;  /* 0x0000007e001a7220 */ /* 0x000fe20000410000 */
[----:B------:R-:W-:Y:S01]  /*e040*/  MOV R126, R80 ;  /* 0x00000050007e7202 */ /* 0x000fe20000000f00 */
[----:B------:R-:W-:Y:S01]  /*e050*/  FMUL.FTZ R28, R2, R128 ;  /* 0x00000080021c7220 */ /* 0x000fe20000410000 */
[----:B------:R-:W5:Y:S01]  /*e060*/  LDSM.16.MT88.4 R80, [R211+0x100] ;  /* 0x00010000d350783b */ /* 0x000f620000004200 */
[C---:B------:R-:W-:Y:S01]  /*e070*/  FMUL.FTZ R30, R0.reuse, R130 ;  /* 0x00000082001e7220 */ /* 0x040fe20000410000 */
[----:B------:R-:W-:Y:S01]  /*e080*/  MOV R130, R33 ;  /* 0x0000002100827202 */ /* 0x000fe20000000f00 */
[----:B------:R-:W-:Y:S01]  /*e090*/  FMUL.FTZ R31, R0, R131 ;  /* 0x00000083001f7220 */ /* 0x000fe20000410000 */
[----:B------:R-:W-:Y:S01]  /*e0a0*/  MOV R131, R101 ;  /* 0x0000006500837202 */ /* 0x000fe20000000f00 */
[----:B----4-:R-:W-:Y:S01]  /*e0b0*/  FMUL.FTZ R12, R2, R112 ;  /* 0x00000070020c7220 */ /* 0x010fe20000410000 */
[----:B------:R-:W-:Y:S01]  /*e0c0*/  MOV R112, R59 ;  /* 0x0000003b00707202 */ /* 0x000fe20000000f00 */
[C---:B------:R-:W-:Y:S01]  /*e0d0*/  FMUL.FTZ R32, R69.reuse, R132 ;  /* 0x0000008445207220 */ /* 0x040fe20000410000 */
[----:B------:R-:W4:Y:S01]  /*e0e0*/  LDSM.16.MT88.4 R84, [R209+0x900] ;  /* 0x00090000d154783b */ /* 0x000f220000004200 */
[----:B------:R-:W-:Y:S02]  /*e0f0*/  FMUL.FTZ R33, R69, R133 ;  /* 0x0000008545217220 */ /* 0x000fe40000410000 */
[----:B------:R-:W-:Y:S01]  /*e100*/  FFMA.FTZ R92, R95, c[0x0][0x2d0], -R75 ;  /* 0x0000b4005f5c7a23 */ /* 0x000fe2000001084b */
[-C--:B------:R-:W-:Y:S03]  /*e110*/  HMMA.16816.F32.BF16 R12, R64, R22.reuse, R12 ;  /* 0x00000016400c723c */ /* 0x080fe6000004180c */
[----:B------:R-:W-:Y:S01]  /*e120*/  IMAD.MOV.U32 R115, RZ, RZ, R93 ;  /* 0x000000ffff737224 */ /* 0x000fe200078e005d */
[----:B------:R-:W-:Y:S01]  /*e130*/  LDSM.16.MT88.4 R132, [R212+0x2900] ;  /* 0x00290000d484783b */ /* 0x000fe20000004200 */
[C---:B------:R-:W-:Y:S02]  /*e140*/  FMUL.FTZ R42, R0.reuse, R142 ;  /* 0x0000008e002a7220 */ /* 0x040fe40000410000 */
[----:B-1----:R-:W-:Y:S01]  /*e150*/  IMAD.MOV.U32 R151, RZ, RZ, R91 ;  /* 0x000000ffff977224 */ /* 0x002fe200078e005b */
[C---:B------:R-:W-:Y:S04]  /*e160*/  HMMA.16816.F32.BF16 R16, R76.reuse, R22, R16 ;  /* 0x000000164c10723c */ /* 0x040fe80000041810 */
[C---:B------:R-:W-:Y:S02]  /*e170*/  FMUL.FTZ R20, R69.reuse, R120 ;  /* 0x0000007845147220 */ /* 0x040fe40000410000 */
[----:B------:R-:W-:Y:S02]  /*e180*/  FMUL.FTZ R43, R0, R143 ;  /* 0x0000008f002b7220 */ /* 0x000fe40000410000 */
[C---:B------:R-:W-:Y:S02]  /*e190*/  FMUL.FTZ R22, R68.reuse, R122 ;  /* 0x0000007a44167220 */ /* 0x040fe40000410000 */
[----:B------:R1:W-:Y:S02]  /*e1a0*/  MUFU.EX2 R122, R62 ;  /* 0x0000003e007a7308 */ /* 0x0003e40000000800 */
[----:B------:R-:W-:Y:S02]  /*e1b0*/  FMUL.FTZ R23, R68, R123 ;  /* 0x0000007b44177220 */ /* 0x000fe40000410000 */
[C---:B------:R-:W-:Y:S02]  /*e1c0*/  FMUL.FTZ R46, R0.reuse, R146 ;  /* 0x00000092002e7220 */ /* 0x040fe40000410000 */
[C---:B------:R-:W-:Y:S02]  /*e1d0*/  FMUL.FTZ R47, R0.reuse, R147 ;  /* 0x00000093002f7220 */ /* 0x040fe40000410000 */
[C---:B------:R-:W-:Y:S01]  /*e1e0*/  FMUL.FTZ R59, R0.reuse, R159 ;  /* 0x0000009f003b7220 */ /* 0x040fe20000410000 */
[-C--:B------:R-:W-:Y:S03]  /*e1f0*/  HMMA.16816.F32.BF16 R20, R76, R36.reuse, R20 ;  /* 0x000000244c14723c */ /* 0x080fe60000041814 */
[----:B------:R-:W-:Y:S02]  /*e200*/  FMUL.FTZ R63, R0, R163 ;  /* 0x000000a3003f7220 */ /* 0x000fe40000410000 */
[----:B------:R-:W-:Y:S03]  /*e210*/  IMAD.MOV.U32 R123, RZ, RZ, R102 ;  /* 0x000000ffff7b7224 */ /* 0x000fe600078e0066 */
[C---:B------:R-:W-:Y:S07]  /*e220*/  HMMA.16816.F32.BF16 R24, R64.reuse, R36, R24 ;  /* 0x000000244018723c */ /* 0x040fee0000041818 */
[----:B------:R-:W-:Y:S01]  /*e230*/  FFMA.FTZ R36, R48, c[0x0][0x2d0], -R96 ;  /* 0x0000b40030247a23 */ /* 0x000fe20000010860 */
[-C--:B------:R-:W-:Y:S03]  /*e240*/  HMMA.16816.F32.BF16 R28, R64, R38.reuse, R28 ;  /* 0x00000026401c723c */ /* 0x080fe6000004181c */
[----:B------:R4:W-:Y:S01]  /*e250*/  MUFU.EX2 R128, R36 ;  /* 0x0000002400807308 */ /* 0x0009e20000000800 */
[----:B------:R-:W-:Y:S02]  /*e260*/  FMUL.FTZ R37, R69, R137 ;  /* 0x0000008945257220 */ /* 0x000fe40000410000 */
[--C-:B------:R-:W-:Y:S02]  /*e270*/  FFMA.FTZ R48, R57, c[0x0][0x2d0], -R74.reuse ;  /* 0x0000b40039307a23 */ /* 0x100fe4000001084a */
[C---:B------:R-:W-:Y:S04]  /*e280*/  HMMA.16816.F32.BF16 R32, R76.reuse, R38, R32 ;  /* 0x000000264c20723c */ /* 0x040fe80000041820 */
[----:B------:R-:W-:Y:S01]  /*e290*/  FMUL.FTZ R57, R2, R157 ;  /* 0x0000009d02397220 */ /* 0x000fe20000410000 */
[----:B------:R5:W-:Y:S01]  /*e2a0*/  MUFU.EX2 R118, R48 ;  /* 0x0000003000767308 */ /* 0x000be20000000800 */
[----:B-1----:R-:W-:Y:S02]  /*e2b0*/  FMUL.FTZ R62, R0, R162 ;  /* 0x000000a2003e7220 */ /* 0x002fe40000410000 */
[C---:B------:R-:W-:Y:S04]  /*e2c0*/  FMUL.FTZ R38, R68.reuse, R138 ;  /* 0x0000008a44267220 */ /* 0x040fe80000410000 */
[----:B------:R-:W-:Y:S03]  /*e2d0*/  FMUL.FTZ R39, R68, R139 ;  /* 0x0000008b44277220 */ /* 0x000fe60000410000 */
[----:B------:R-:W-:Y:S01]  /*e2e0*/  MUFU.EX2 R138, R92 ;  /* 0x0000005c008a7308 */ /* 0x000fe20000000800 */
[C---:B----4-:R-:W-:Y:S07]  /*e2f0*/  FMUL.FTZ R36, R69.reuse, R136 ;  /* 0x0000008845247220 */ /* 0x050fee0000410000 */
[-C--:B------:R-:W-:Y:S03]  /*e300*/  HMMA.16816.F32.BF16 R36, R76, R52.reuse, R36 ;  /* 0x000000344c24723c */ /* 0x080fe60000041824 */
[C---:B-----5:R-:W-:Y:S02]  /*e310*/  FMUL.FTZ R48, R69.reuse, R148 ;  /* 0x0000009445307220 */ /* 0x060fe40000410000 */
[----:B------:R1:W-:Y:S03]  /*e320*/  MUFU.EX2 R148, R58 ;  /* 0x0000003a00947308 */ /* 0x0003e60000000800 */
[C---:B------:R-:W-:Y:S07]  /*e330*/  HMMA.16816.F32.BF16 R40, R64.reuse, R52, R40 ;  /* 0x000000344028723c */ /* 0x040fee0000041828 */
[--C-:B------:R-:W-:Y:S01]  /*e340*/  FFMA.FTZ R52, R56, c[0x0][0x2d0], -R97.reuse ;  /* 0x0000b40038347a23 */ /* 0x100fe20000010861 */
[-C--:B------:R-:W-:Y:S03]  /*e350*/  HMMA.16816.F32.BF16 R44, R64, R54.reuse, R44 ;  /* 0x00000036402c723c */ /* 0x080fe6000004182c */
[----:B------:R4:W5:Y:S01]  /*e360*/  MUFU.EX2 R120, R52 ;  /* 0x0000003400787308 */ /* 0x0009620000000800 */
[----:B------:R-:W-:Y:S02]  /*e370*/  FMUL.FTZ R56, R2, R156 ;  /* 0x0000009c02387220 */ /* 0x000fe40000410000 */
[C---:B------:R-:W-:Y:S02]  /*e380*/  FMUL.FTZ R53, R69.reuse, R153 ;  /* 0x0000009945357220 */ /* 0x040fe40000410000 */
[C---:B------:R-:W-:Y:S04]  /*e390*/  HMMA.16816.F32.BF16 R48, R76.reuse, R54, R48 ;  /* 0x000000364c30723c */ /* 0x040fe80000041830 */
[----:B-1----:R-:W-:Y:S03]  /*e3a0*/  FMUL.FTZ R58, R0, R158 ;  /* 0x0000009e003a7220 */ /* 0x002fe60000410000 */
[C---:B------:R-:W-:Y:S02]  /*e3b0*/  FMUL.FTZ R54, R68.reuse, R154 ;  /* 0x0000009a44367220 */ /* 0x040fe40000410000 */
[----:B------:R-:W-:Y:S03]  /*e3c0*/  FMUL.FTZ R55, R68, R155 ;  /* 0x0000009b44377220 */ /* 0x000fe60000410000 */
[C---:B----4-:R-:W-:Y:S07]  /*e3d0*/  FMUL.FTZ R52, R69.reuse, R152 ;  /* 0x0000009845347220 */ /* 0x050fee0000410000 */
[-C--:B------:R-:W-:Y:S08]  /*e3e0*/  HMMA.16816.F32.BF16 R52, R76, R80.reuse, R52 ;  /* 0x000000504c34723c */ /* 0x080ff00000041834 */
[C---:B------:R-:W-:Y:S07]  /*e3f0*/  HMMA.16816.F32.BF16 R56, R64.reuse, R80, R56 ;  /* 0x000000504038723c */ /* 0x040fee0000041838 */
[----:B------:R-:W-:Y:S01]  /*e400*/  FFMA.FTZ R80, R88, c[0x0][0x2d0], -R97 ;  /* 0x0000b40058507a23 */ /* 0x000fe20000010861 */
[-C--:B------:R-:W-:Y:S03]  /*e410*/  HMMA.16816.F32.BF16 R60, R64, R82.reuse, R60 ;  /* 0x00000052403c723c */ /* 0x080fe6000004183c */
[----:B------:R1:W4:Y:S01]  /*e420*/  MUFU.EX2 R251, R80 ;  /* 0x0000005000fb7308 */ /* 0x0003220000000800 */
[----:B-----5:R-:W-:Y:S03]  /*e430*/  F2FP.BF16.PACK_AB R81, R148, R120 ;  /* 0x000000789451723e */ /* 0x020fe600000010ff */
[C---:B------:R-:W-:Y:S02]  /*e440*/  FMUL.FTZ R64, R69.reuse, R164 ;  /* 0x000000a445407220 */ /* 0x040fe40000410000 */
[C---:B------:R-:W-:Y:S03]  /*e450*/  FMUL.FTZ R65, R69.reuse, R165 ;  /* 0x000000a545417220 */ /* 0x040fe60000410000 */
[C---:B------:R-:W-:Y:S02]  /*e460*/  FMUL.FTZ R66, R68.reuse, R166 ;  /* 0x000000a644427220 */ /* 0x040fe40000410000 */
[----:B------:R-:W-:Y:S07]  /*e470*/  FMUL.FTZ R67, R68, R167 ;  /* 0x000000a744437220 */ /* 0x000fee0000410000 */
[----:B------:R-:W-:Y:S04]  /*e480*/  HMMA.16816.F32.BF16 R64, R76, R82, R64 ;  /* 0x000000524c40723c */ /* 0x000fe80000041840 */
[----:B--2---:R-:W-:Y:S02]  /*e490*/  FFMA.FTZ R69, R69, R160, R161 ;  /* 0x000000a045457223 */ /* 0x004fe400000100a1 */
[--C-:B-1----:R-:W-:Y:S01]  /*e4a0*/  FFMA.FTZ R80, R90, c[0x0][0x2d0], -R74.reuse ;  /* 0x0000b4005a507a23 */ /* 0x102fe2000001084a */
[----:B------:R-:W-:Y:S01]  /*e4b0*/  F2FP.BF16.PACK_AB R78, R151, R130 ;  /* 0x00000082974e723e */ /* 0x000fe200000010ff */
[----:B------:R-:W1:Y:S01]  /*e4c0*/  LDSM.16.MT88.4 R88, [R212+0x900] ;  /* 0x00090000d458783b */ /* 0x000e620000004200 */
[----:B------:R-:W-:Y:S01]  /*e4d0*/  F2FP.BF16.PACK_AB R79, R150, R129 ;  /* 0x00000081964f723e */ /* 0x000fe200000010ff */
[----:B------:R2:W-:Y:S02]  /*e4e0*/  MUFU.EX2 R250, R80 ;  /* 0x0000005000fa7308 */ /* 0x0005e40000000800 */
[----:B------:R-:W-:Y:S02]  /*e4f0*/  F2FP.BF16.PACK_AB R76, R105, R126 ;  /* 0x0000007e694c723e */ /* 0x000fe400000010ff */
[----:B------:R-:W-:Y:S02]  /*e500*/  F2FP.BF16.PACK_AB R77, R110, R125 ;  /* 0x0000007d6e4d723e */ /* 0x000fe400000010ff */
[----:B------:R-:W-:Y:S02]  /*e510*/  F2FP.BF16.PACK_AB R82, R149, R119 ;  /* 0x000000779552723e */ /* 0x000fe400000010ff */
[----:B----4-:R-:W-:Y:S03]  /*e520*/  F2FP.BF16.PACK_AB R83, R251, R122 ;  /* 0x0000007afb53723e */ /* 0x010fe600000010ff */
[-C--:B------:R-:W-:Y:S03]  /*e530*/  HMMA.16816.F32.BF16 R4, R76, R84.reuse, R4 ;  /* 0x000000544c04723c */ /* 0x080fe60000041804 */
[----:B--2---:R-:W-:Y:S02]  /*e540*/  FFMA.FTZ R80, R94, c[0x0][0x2d0], -R75 ;  /* 0x0000b4005e507a23 */ /* 0x004fe4000001084b */
[----:B------:R-:W2:Y:S02]  /*e550*/  LDSM.16.MT88.4 R92, [R210+0x900] ;  /* 0x00090000d25c783b */ /* 0x000ea40000004200 */
[----:B------:R4:W-:Y:S02]  /*e560*/  MUFU.EX2 R139, R80 ;  /* 0x00000050008b7308 */ /* 0x0009e40000000800 */
[----:B----4-:R-:W-:Y:S07]  /*e570*/  F2FP.BF16.PACK_AB R80, R128, R124 ;  /* 0x0000007c8050723e */ /* 0x010fee00000010ff */
[C---:B------:R-:W-:Y:S07]  /*e580*/  HMMA.16816.F32.BF16 R8, R80.reuse, R84, R8 ;  /* 0x000000545008723c */ /* 0x040fee0000041808 */
[--C-:B------:R-:W-:Y:S01]  /*e590*/  FFMA.FTZ R84, R176, c[0x0][0x2d0], -R74.reuse ;  /* 0x0000b400b0547a23 */ /* 0x100fe2000001084a */
[-C--:B------:R-:W-:Y:S03]  /*e5a0*/  HMMA.16816.F32.BF16 R12, R80, R86.reuse, R12 ;  /* 0x00000056500c723c */ /* 0x080fe6000004180c */
[----:B------:R4:W-:Y:S05]  /*e5b0*/  MUFU.EX2 R247, R84 ;  /* 0x0000005400f77308 */ /* 0x0009ea0000000800 */
[C---:B------:R-:W-:Y:S08]  /*e5c0*/  HMMA.16816.F32.BF16 R16, R76.reuse, R86, R16 ;  /* 0x000000564c10723c */ /* 0x040ff00000041810 */
[-C--:B-1----:R-:W-:Y:S08]  /*e5d0*/  HMMA.16816.F32.BF16 R20, R76, R88.reuse, R20 ;  /* 0x000000584c14723c */ /* 0x082ff00000041814 */
[C---:B------:R-:W-:Y:S04]  /*e5e0*/  HMMA.16816.F32.BF16 R24, R80.reuse, R88, R24 ;  /* 0x000000585018723c */ /* 0x040fe80000041818 */
[----:B----4-:R-:W-:Y:S02]  /*e5f0*/  FFMA.FTZ R84, R177, c[0x0][0x2d0], -R74 ;  /* 0x0000b400b1547a23 */ /* 0x010fe4000001084a */
[----:B---3--:R-:W-:Y:S01]  /*e600*/  FFMA.FTZ R68, R68, R127, R131 ;  /* 0x0000007f44447223 */ /* 0x008fe20000010083 */
[----:B------:R-:W-:Y:S01]  /*e610*/  MOV R127, R106 ;  /* 0x0000006a007f7202 */ /* 0x000fe20000000f00 */
[-C--:B------:R-:W-:Y:S01]  /*e620*/  HMMA.16816.F32.BF16 R28, R80, R90.reuse, R28 ;  /* 0x0000005a501c723c */ /* 0x080fe2000004181c */
[----:B------:R1:W-:Y:S03]  /*e630*/  MUFU.EX2 R245, R84 ;  /* 0x0000005400f57308 */ /* 0x0003e60000000800 */
[--C-:B------:R-:W-:Y:S04]  /*e640*/  FFMA.FTZ R88, R171, c[0x0][0x2d0], -R96.reuse ;  /* 0x0000b400ab587a23 */ /* 0x100fe80000010860 */
        /* <DEDUP_REMOVED lines=10> */
[----:B------:R2:W-:Y:S10]  /*e6f0*/  MUFU.EX2 R142, R88 ;  /* 0x00000058008e7308 */ /* 0x0005f40000000800 */
        /* <DEDUP_REMOVED lines=58> */
[----:B--2---:R-:W-:Y:S02]  /*eaa0*/  FFMA.FTZ R84, R188, c[0x0][0x2d0], -R96 ;  /* 0x0000b400bc547a23 */ /* 0x004fe40000010860 */
[----:B------:R-:W-:Y:S01]  /*eab0*/  IMAD.MOV.U32 R188, RZ, RZ, R120 ;  /* 0x000000ffffbc7224 */ /* 0x000fe200078e0078 */
[----:B------:R-:W-:Y:S01]  /*eac0*/  MOV R120, R103 ;  /* 0x0000006700787202 */ /* 0x000fe20000000f00 */
[C---:B------:R-:W-:Y:S03]  /*ead0*/  HMMA.16816.F32.BF16 R48, R76.reuse, R94, R48 ;  /* 0x0000005e4c30723c */ /* 0x040fe60000041830 */
[----:B------:R2:W-:Y:S01]  /*eae0*/  MUFU.EX2 R185, R84 ;  /* 0x0000005400b97308 */ /* 0x0005e20000000800 */
[----:B------:R-:W-:Y:S01]  /*eaf0*/  IMAD.MOV.U32 R131, RZ, RZ, R120 ;  /* 0x000000ffff837224 */ /* 0x000fe200078e0078 */
[----:B------:R-:W-:Y:S08]  /*eb00*/  MOV R120, R112 ;  /* 0x0000007000787202 */ /* 0x000ff00000000f00 */
[----:B------:R3:W-:Y:S01]  /*eb10*/  MUFU.EX2 R155, R92 ;  /* 0x0000005c009b7308 */ /* 0x0007e20000000800 */
[----:B-1----:R-:W-:Y:S01]  /*eb20*/  FFMA.FTZ R88, R194, c[0x0][0x2d0], -R75 ;  /* 0x0000b400c2587a23 */ /* 0x002fe2000001084b */
[----:B------:R-:W-:Y:S08]  /*eb30*/  MOV R194, R118 ;  /* 0x0000007600c27202 */ /* 0x000ff00000000f00 */
[----:B------:R1:W-:Y:S01]  /*eb40*/  MUFU.EX2 R193, R88 ;  /* 0x0000005800c17308 */ /* 0x0003e20000000800 */
[--C-:B--2---:R-:W-:Y:S01]  /*eb50*/  FFMA.FTZ R84, R189, c[0x0][0x2d0], -R96.reuse ;  /* 0x0000b400bd547a23 */ /* 0x104fe20000010860 */
[----:B------:R-:W-:Y:S08]  /*eb60*/  MOV R189, R119 ;  /* 0x0000007700bd7202 */ /* 0x000ff00000000f00 */
[----:B------:R2:W-:Y:S01]  /*eb70*/  MUFU.EX2 R183, R84 ;  /* 0x0000005400b77308 */ /* 0x0005e20000000800 */
[----:B---3--:R-:W-:Y:S09]  /*eb80*/  FFMA.FTZ R92, R179, c[0x0][0x2d0], -R97 ;  /* 0x0000b400b35c7a23 */ /* 0x008ff20000010861 */
[----:B------:R3:W-:Y:S01]  /*eb90*/  MUFU.EX2 R154, R92 ;  /* 0x0000005c009a7308 */ /* 0x0007e20000000800 */
[----:B-1----:R-:W1:Y:S01]  /*eba0*/  LDSM.16.MT88.4 R88, [R211+0x1100] ;  /* 0x00110000d358783b */ /* 0x002e620000004200 */
[----:B--2---:R-:W-:Y:S02]  /*ebb0*/  FFMA.FTZ R84, R191, c[0x0][0x2d0], -R96 ;  /* 0x0000b400bf547a23 */ /* 0x004fe40000010860 */
[----:B------:R-:W-:Y:S06]  /*ebc0*/  IMAD.MOV.U32 R191, RZ, RZ, R117 ;  /* 0x000000ffffbf7224 */ /* 0x000fec00078e0075 */
[----:B------:R2:W4:Y:S01]  /*ebd0*/  MUFU.EX2 R184, R84 ;  /* 0x0000005400b87308 */ /* 0x0005220000000800 */
[----:B---3--:R-:W-:Y:S02]  /*ebe0*/  FFMA.FTZ R92, R206, c[0x0][0x2d0], -R75 ;  /* 0x0000b400ce5c7a23 */ /* 0x008fe4000001084b */
[----:B------:R-:W-:Y:S02]  /*ebf0*/  IMAD.MOV.U32 R206, RZ, RZ, R110 ;  /* 0x000000ffffce7224 */ /* 0x000fe400078e006e */
[--C-:B--2---:R-:W-:Y:S01]  /*ec00*/  FFMA.FTZ R84, R204, c[0x0][0x2d0], -R74.reuse ;  /* 0x0000b400cc547a23 */ /* 0x104fe2000001084a */
[----:B------:R-:W-:Y:S01]  /*ec10*/  MOV R204, R116 ;  /* 0x0000007400cc7202 */ /* 0x000fe20000000f00 */
[-C--:B-1----:R-:W-:Y:S01]  /*ec20*/  HMMA.16816.F32.BF16 R52, R76, R88.reuse, R52 ;  /* 0x000000584c34723c */ /* 0x082fe20000041834 */
[----:B------:R-:W-:Y:S02]  /*ec30*/  LDSM.16.MT88.4 R116, [R209+0x2900] ;  /* 0x00290000d174783b */ /* 0x000fe40000004200 */
[----:B------:R1:W-:Y:S05]  /*ec40*/  MUFU.EX2 R182, R84 ;  /* 0x0000005400b67308 */ /* 0x0003ea0000000800 */
[C---:B------:R-:W-:Y:S07]  /*ec50*/  HMMA.16816.F32.BF16 R56, R80.reuse, R88, R56 ;  /* 0x000000585038723c */ /* 0x040fee0000041838 */
[--C-:B------:R-:W-:Y:S01]  /*ec60*/  FFMA.FTZ R88, R178, c[0x0][0x2d0], -R97.reuse ;  /* 0x0000b400b2587a23 */ /* 0x100fe20000010861 */
[-C--:B------:R-:W-:Y:S01]  /*ec70*/  HMMA.16816.F32.BF16 R60, R80, R90.reuse, R60 ;  /* 0x0000005a503c723c */ /* 0x080fe2000004183c */
[----:B------:R2:W-:Y:S06]  /*ec80*/  MUFU.EX2 R178, R92 ;  /* 0x0000005c00b27308 */ /* 0x0005ec0000000800 */
[----:B------:R-:W-:Y:S01]  /*ec90*/  FFMA.FTZ R80, R228, c[0x0][0x2d0], -R74 ;  /* 0x0000b400e4507a23 */ /* 0x000fe2000001084a */
[----:B------:R-:W-:Y:S03]  /*eca0*/  HMMA.16816.F32.BF16 R64, R76, R90, R64 ;  /* 0x0000005a4c40723c */ /* 0x000fe60000041840 */
[----:B------:R3:W-:Y:S01]  /*ecb0*/  MUFU.EX2 R179, R80 ;  /* 0x0000005000b37308 */ /* 0x0007e20000000800 */
[----:B-1----:R-:W-:Y:S01]  /*ecc0*/  FFMA.FTZ R84, R181, c[0x0][0x2d0], -R97 ;  /* 0x0000b400b5547a23 */ /* 0x002fe20000010861 */
[----:B----4-:R-:W-:Y:S02]  /*ecd0*/  F2FP.BF16.PACK_AB R82, R184, R183 ;  /* 0x000000b7b852723e */ /* 0x010fe400000010ff */
[----:B------:R-:W-:Y:S02]  /*ece0*/  F2FP.BF16.PACK_AB R76, R147, R236 ;  /* 0x000000ec934c723e */ /* 0x000fe400000010ff */
[----:B------:R-:W-:Y:S03]  /*ecf0*/  F2FP.BF16.PACK_AB R77, R145, R146 ;  /* 0x00000092914d723e */ /* 0x000fe600000010ff */
[----:B------:R-:W-:Y:S01]  /*ed00*/  F2FP.BF16.PACK_AB R78, R196, R201 ;  /* 0x000000c9c44e723e */ /* 0x000fe200000010ff */
[----:B------:R1:W4:Y:S01]  /*ed10*/  MUFU.EX2 R181, R84 ;  /* 0x0000005400b57308 */ /* 0x0003220000000800 */
[----:B------:R-:W-:Y:S02]  /*ed20*/  F2FP.BF16.PACK_AB R79, R193, R187 ;  /* 0x000000bbc14f723e */ /* 0x000fe400000010ff */
[----:B------:R-:W-:Y:S01]  /*ed30*/  MOV R228, R188 ;  /* 0x000000bc00e47202 */ /* 0x000fe20000000f00 */
[----:B--2---:R-:W-:Y:S01]  /*ed40*/  LDSM.16.MT88.4 R92, [R210+0x1900] ;  /* 0x00190000d25c783b */ /* 0x004fe20000004200 */
[----:B------:R-:W-:Y:S05]  /*ed50*/  IMAD.MOV.U32 R188, RZ, RZ, R148 ;  /* 0x000000ffffbc7224 */ /* 0x000fea00078e0094 */
[----:B------:R2:W5:Y:S01]  /*ed60*/  MUFU.EX2 R180, R88 ;  /* 0x0000005800b47308 */ /* 0x0005620000000800 */
[--C-:B---3--:R-:W-:Y:S01]  /*ed70*/  FFMA.FTZ R80, R205, c[0x0][0x2d0], -R75.reuse ;  /* 0x0000b400cd507a23 */ /* 0x108fe2000001084b */
[----:B------:R-:W-:Y:S02]  /*ed80*/  MOV R205, R189 ;  /* 0x000000bd00cd7202 */ /* 0x000fe40000000f00 */
[----:B------:R-:W-:Y:S06]  /*ed90*/  MOV R189, R149 ;  /* 0x0000009500bd7202 */ /* 0x000fec0000000f00 */
[----:B------:R3:W-:Y:S01]  /*eda0*/  MUFU.EX2 R153, R80 ;  /* 0x0000005000997308 */ /* 0x0007e20000000800 */
[----:B-1----:R-:W1:Y:S01]  /*edb0*/  LDSM.16.MT88.4 R84, [R209+0x1900] ;  /* 0x00190000d154783b */ /* 0x002e620000004200 */
[----:B----4-:R-:W-:Y:S07]  /*edc0*/  F2FP.BF16.PACK_AB R81, R155, R181 ;  /* 0x000000b59b51723e */ /* 0x010fee00000010ff */
[----:B--2---:R-:W2:Y:S01]  /*edd0*/  LDSM.16.MT88.4 R88, [R212+0x1900] ;  /* 0x00190000d458783b */ /* 0x004ea20000004200 */
[----:B-----5:R-:W-:Y:S02]  /*ede0*/  F2FP.BF16.PACK_AB R83, R180, R154 ;  /* 0x0000009ab453723e */ /* 0x020fe400000010ff */
[----:B---3--:R-:W-:Y:S01]  /*edf0*/  F2FP.BF16.PACK_AB R80, R185, R144 ;  /* 0x00000090b950723e */ /* 0x008fe200000010ff */
[-C--:B-1----:R-:W-:Y:S08]  /*ee00*/  HMMA.16816.F32.BF16 R4, R76, R84.reuse, R4 ;  /* 0x000000544c04723c */ /* 0x082ff00000041804 */
[C---:B------:R-:W-:Y:S07]  /*ee10*/  HMMA.16816.F32.BF16 R8, R80.reuse, R84, R8 ;  /* 0x000000545008723c */ /* 0x040fee0000041808 */
[--C-:B------:R-:W-:Y:S01]  /*ee20*/  FFMA.FTZ R84, R233, c[0x0][0x2d0], -R74.reuse ;  /* 0x0000b400e9547a23 */ /* 0x100fe2000001084a */
[-C--:B------:R-:W-:Y:S03]  /*ee30*/  HMMA.16816.F32.BF16 R12, R80, R86.reuse, R12 ;  /* 0x00000056500c723c */ /* 0x080fe6000004180c */
[----:B------:R1:W-:Y:S01]  /*ee40*/  MUFU.EX2 R159, R84 ;  /* 0x00000054009f7308 */ /* 0x0003e20000000800 */
[----:B------:R-:W-:Y:S04]  /*ee50*/  MOV R233, R105 ;  /* 0x0000006900e97202 */ /* 0x000fe80000000f00 */
[C---:B------:R-:W-:Y:S08]  /*ee60*/  HMMA.16816.F32.BF16 R16, R76.reuse, R86, R16 ;  /* 0x000000564c10723c */ /* 0x040ff00000041810 */
[-C--:B--2---:R-:W-:Y:S08]  /*ee70*/  HMMA.16816.F32.BF16 R20, R76, R88.reuse, R20 ;  /* 0x000000584c14723c */ /* 0x084ff00000041814 */
        /* <DEDUP_REMOVED lines=11> */
[----:B-1----:R-:W-:Y:S02]  /*ef30*/  FFMA.FTZ R84, R229, c[0x0][0x2d0], -R75 ;  /* 0x0000b400e5547a23 */ /* 0x002fe4000001084b */
[----:B------:R-:W-:Y:S02]  /*ef40*/  IMAD.MOV.U32 R229, RZ, RZ, R107 ;  /* 0x000000ffffe57224 */ /* 0x000fe400078e006b */
[-C--:B------:R-:W-:Y:S01]  /*ef50*/  HMMA.16816.F32.BF16 R44, R80, R94.reuse, R44 ;  /* 0x0000005e502c723c */ /* 0x080fe2000004182c */
[----:B------:R1:W-:Y:S03]  /*ef60*/  MUFU.EX2 R158, R84 ;  /* 0x00000054009e7308 */ /* 0x0003e60000000800 */
[--C-:B--2---:R-:W-:Y:S02]  /*ef70*/  FFMA.FTZ R88, R207, c[0x0][0x2d0], -R96.reuse ;  /* 0x0000b400cf587a23 */ /* 0x104fe40000010860 */
[----:B------:R-:W-:Y:S02]  /*ef80*/  FFMA.FTZ R92, R200, c[0x0][0x2d0], -R97 ;  /* 0x0000b400c85c7a23 */ /* 0x000fe40000010861 */
[C---:B------:R-:W-:Y:S03]  /*ef90*/  HMMA.16816.F32.BF16 R48, R76.reuse, R94, R48 ;  /* 0x0000005e4c30723c */ /* 0x040fe60000041830 */
[----:B------:R2:W-:Y:S10]  /*efa0*/  MUFU.EX2 R175, R88 ;  /* 0x0000005800af7308 */ /* 0x0005f40000000800 */
[----:B------:R3:W-:Y:S01]  /*efb0*/  MUFU.EX2 R172, R92 ;  /* 0x0000005c00ac7308 */ /* 0x0007e20000000800 */
[----:B-1----:R-:W-:Y:S01]  /*efc0*/  FFMA.FTZ R84, R230, c[0x0][0x2d0], -R75 ;  /* 0x0000b400e6547a23 */ /* 0x002fe2000001084b */
[----:B------:R-:W-:Y:S08]  /*efd0*/  MOV R230, R108 ;  /* 0x0000006c00e67202 */ /* 0x000ff00000000f00 */
[----:B------:R1:W-:Y:S01]  /*efe0*/  MUFU.EX2 R176, R84 ;  /* 0x0000005400b07308 */ /* 0x0003e20000000800 */
[--C-:B--2---:R-:W-:Y:S09]  /*eff0*/  FFMA.FTZ R88, R226, c[0x0][0x2d0], -R96.reuse ;  /* 0x0000b400e2587a23 */ /* 0x104ff20000010860 */
[----:B------:R2:W4:Y:S01]  /*f000*/  MUFU.EX2 R174, R88 ;  /* 0x0000005800ae7308 */ /* 0x0005220000000800 */
[----:B---3--:R-:W-:Y:S09]  /*f010*/  FFMA.FTZ R92, R190, c[0x0][0x2d0], -R97 ;  /* 0x0000b400be5c7a23 */ /* 0x008ff20000010861 */
[----:B------:R3:W-:Y:S01]  /*f020*/  MUFU.EX2 R99, R92 ;  /* 0x0000005c00637308 */ /* 0x0007e20000000800 */
[----:B-1----:R-:W-:Y:S01]  /*f030*/  FFMA.FTZ R84, R202, c[0x0][0x2d0], -R96 ;  /* 0x0000b400ca547a23 */ /* 0x002fe20000010860 */
[----:B------:R-:W-:Y:S08]  /*f040*/  MOV R202, R109 ;  /* 0x0000006d00ca7202 */ /* 0x000ff00000000f00 */
        /* <DEDUP_REMOVED lines=18> */
[----:B------:R4:W4:Y:S01]  /*f170*/  MUFU.EX2 R171, R80 ;  /* 0x0000005000ab7308 */ /* 0x0009220000000800 */
        /* <DEDUP_REMOVED lines=8> */
[--C-:B----4-:R-:W-:Y:S01]  /*f200*/  FFMA.FTZ R80, R242, c[0x0][0x2d0], -R75.reuse ;  /* 0x0000b400f2507a23 */ /* 0x110fe2000001084b */
[----:B------:R-:W-:Y:S03]  /*f210*/  F2FP.BF16.PACK_AB R164, R171, R173 ;  /* 0x000000adaba4723e */ /* 0x000fe600000010ff */
[----:B------:R2:W3:Y:S02]  /*f220*/  MUFU.EX2 R170, R80 ;  /* 0x0000005000aa7308 */ /* 0x0004e40000000800 */
[----:B--2---:R-:W-:Y:S03]  /*f230*/  F2FP.BF16.PACK_AB R80, R157, R152 ;  /* 0x000000989d50723e */ /* 0x004fe600000010ff */
[----:B---3--:R-:W-:Y:S04]  /*f240*/  F2FP.BF16.PACK_AB R165, R168, R170 ;  /* 0x000000aaa8a5723e */ /* 0x008fe800000010ff */
[C---:B------:R-:W-:Y:S07]  /*f250*/  HMMA.16816.F32.BF16 R8, R80.reuse, R88, R8 ;  /* 0x000000585008723c */ /* 0x040fee0000041808 */
[--C-:B------:R-:W-:Y:S01]  /*f260*/  FFMA.FTZ R88, R252, c[0x0][0x2d0], -R74.reuse ;  /* 0x0000b400fc587a23 */ /* 0x100fe2000001084a */
[-C--:B------:R-:W-:Y:S03]  /*f270*/  HMMA.16816.F32.BF16 R12, R80, R90.reuse, R12 ;  /* 0x0000005a500c723c */ /* 0x080fe6000004180c */
[----:B------:R2:W-:Y:S01]  /*f280*/  MUFU.EX2 R169, R88 ;  /* 0x0000005800a97308 */ /* 0x0005e20000000800 */
[----:B------:R-:W-:Y:S02]  /*f290*/  FFMA.FTZ R74, R121, c[0x0][0x2d0], -R74 ;  /* 0x0000b400794a7a23 */ /* 0x000fe4000001084a */
[----:B------:R-:W3:Y:S02]  /*f2a0*/  LDL.LU R121, [R1+0x18] ;  /* 0x0000180001797983 */ /* 0x000ee40000300800 */
[C---:B------:R-:W-:Y:S05]  /*f2b0*/  HMMA.16816.F32.BF16 R16, R76.reuse, R90, R16 ;  /* 0x0000005a4c10723c */ /* 0x040fea0000041810 */
[----:B------:R4:W5:Y:S03]  /*f2c0*/  MUFU.EX2 R103, R74 ;  /* 0x0000004a00677308 */ /* 0x0009660000000800 */
[-C--:B-1----:R-:W-:Y:S08]  /*f2d0*/  HMMA.16816.F32.BF16 R20, R76, R84.reuse, R20 ;  /* 0x000000544c14723c */ /* 0x082ff00000041814 */
[C---:B------:R-:W-:Y:S01]  /*f2e0*/  HMMA.16816.F32.BF16 R24, R80.reuse, R84, R24 ;  /* 0x000000545018723c */ /* 0x040fe20000041818 */
[----:B--2---:R-:W1:Y:S07]  /*f2f0*/  LDSM.16.MT88.4 R88, [R211+0x2100] ;  /* 0x00210000d358783b */ /* 0x004e6e0000004200 */
[-C--:B------:R-:W-:Y:S04]  /*f300*/  HMMA.16816.F32.BF16 R28, R80, R86.reuse, R28 ;  /* 0x00000056501c723c */ /* 0x080fe8000004181c */
[--C-:B----4-:R-:W-:Y:S01]  /*f310*/  FFMA.FTZ R74, R248, c[0x0][0x2d0], -R75.reuse ;  /* 0x0000b400f84a7a23 */ /* 0x110fe2000001084b */
[----:B-----5:R-:W-:Y:S01]  /*f320*/  F2FP.BF16.PACK_AB R166, R103, R169 ;  /* 0x000000a967a6723e */ /* 0x020fe200000010ff */
[----:B------:R-:W-:Y:S02]  /*f330*/  FFMA.FTZ R75, R249, c[0x0][0x2d0], -R75 ;  /* 0x0000b400f94b7a23 */ /* 0x000fe4000001084b */
[C---:B------:R-:W-:Y:S01]  /*f340*/  HMMA.16816.F32.BF16 R32, R76.reuse, R86, R32 ;  /* 0x000000564c20723c */ /* 0x040fe20000041820 */
[----:B------:R2:W-:Y:S07]  /*f350*/  MUFU.EX2 R102, R74 ;  /* 0x0000004a00667308 */ /* 0x0005ee0000000800 */
[-C--:B------:R-:W-:Y:S03]  /*f360*/  HMMA.16816.F32.BF16 R36, R76, R92.reuse, R36 ;  /* 0x0000005c4c24723c */ /* 0x080fe60000041824 */
[----:B------:R-:W4:Y:S05]  /*f370*/  MUFU.EX2 R101, R75 ;  /* 0x0000004b00657308 */ /* 0x000f2a0000000800 */
[C---:B------:R-:W-:Y:S08]  /*f380*/  HMMA.16816.F32.BF16 R40, R80.reuse, R92, R40 ;  /* 0x0000005c5028723c */ /* 0x040ff00000041828 */
[-C--:B------:R-:W-:Y:S04]  /*f390*/  HMMA.16816.F32.BF16 R44, R80, R94.reuse, R44 ;  /* 0x0000005e502c723c */ /* 0x080fe8000004182c */
[--C-:B--2---:R-:W-:Y:S04]  /*f3a0*/  FFMA.FTZ R74, R237, c[0x0][0x2d0], -R96.reuse ;  /* 0x0000b400ed4a7a23 */ /* 0x104fe80000010860 */
[----:B------:R2:W-:Y:S01]  /*f3b0*/  MUFU.EX2 R100, R74 ;  /* 0x0000004a00647308 */ /* 0x0005e20000000800 */
[C---:B------:R-:W-:Y:S04]  /*f3c0*/  HMMA.16816.F32.BF16 R48, R76.reuse, R94, R48 ;  /* 0x0000005e4c30723c */ /* 0x040fe80000041830 */
[----:B----4-:R-:W-:Y:S04]  /*f3d0*/  F2FP.BF16.PACK_AB R167, R101, R102 ;  /* 0x0000006665a7723e */ /* 0x010fe800000010ff */
[-C--:B-1----:R-:W-:Y:S08]  /*f3e0*/  HMMA.16816.F32.BF16 R52, R76, R88.reuse, R52 ;  /* 0x000000584c34723c */ /* 0x082ff00000041834 */
[C---:B------:R-:W-:Y:S04]  /*f3f0*/  HMMA.16816.F32.BF16 R56, R80.reuse, R88, R56 ;  /* 0x000000585038723c */ /* 0x040fe80000041838 */
[----:B--2---:R-:W-:Y:S04]  /*f400*/  FFMA.FTZ R74, R238, c[0x0][0x2d0], -R96 ;  /* 0x0000b400ee4a7a23 */ /* 0x004fe80000010860 */
[-C--:B------:R-:W-:Y:S01]  /*f410*/  HMMA.16816.F32.BF16 R60, R80, R90.reuse, R60 ;  /* 0x0000005a503c723c */ /* 0x080fe2000004183c */
[----:B------:R1:W2:Y:S07]  /*f420*/  MUFU.EX2 R85, R74 ;  /* 0x0000004a00557308 */ /* 0x0002ae0000000800 */
[----:B------:R-:W-:Y:S08]  /*f430*/  HMMA.16816.F32.BF16 R64, R76, R90, R64 ;  /* 0x0000005a4c40723c */ /* 0x000ff00000041840 */
[-C--:B------:R-:W-:Y:S07]  /*f440*/  HMMA.16816.F32.BF16 R104, R164, R116.reuse, R4 ;  /* 0x00000074a468723c */ /* 0x080fee0000041804 */
[----:B------:R-:W-:Y:S02]  /*f450*/  FADD.FTZ R4, R204, R69 ;  /* 0x00000045cc047221 */ /* 0x000fe40000010000 */
[----:B------:R-:W-:Y:S03]  /*f460*/  FADD.FTZ R6, R191, R68 ;  /* 0x00000044bf067221 */ /* 0x000fe60000010000 */
[--C-:B-1----:R-:W-:Y:S01]  /*f470*/  FFMA.FTZ R74, R239, c[0x0][0x2d0], -R96.reuse ;  /* 0x0000b400ef4a7a23 */ /* 0x102fe20000010860 */
[----:B------:R-:W-:Y:S01]  /*f480*/  MOV R191, R150 ;  /* 0x0000009600bf7202 */ /* 0x000fe20000000f00 */
[----:B------:R-:W-:Y:S01]  /*f490*/  FFMA.FTZ R96, R240, c[0x0][0x2d0], -R96 ;  /* 0x0000b400f0607a23 */ /* 0x000fe20000010860 */
[----:B--2---:R-:W-:Y:S01]  /*f4a0*/  F2FP.BF16.PACK_AB R160, R85, R100 ;  /* 0x0000006455a0723e */ /* 0x004fe200000010ff */
[----:B------:R-:W-:Y:S01]  /*f4b0*/  IMAD.MOV.U32 R204, RZ, RZ, R151 ;  /* 0x000000ffffcc7224 */ /* 0x000fe200078e0097 */
[----:B------:R1:W-:Y:S01]  /*f4c0*/  MUFU.EX2 R86, R74 ;  /* 0x0000004a00567308 */ /* 0x0003e20000000800 */
[----:B------:R-:W-:Y:S01]  /*f4d0*/  FADD.FTZ R4, R198, R4 ;  /* 0x00000004c6047221 */ /* 0x000fe20000010000 */
[----:B------:R-:W2:Y:S01]  /*f4e0*/  LDSM.16.MT88.4 R148, [R210+0x2900] ;  /* 0x00290000d294783b */ /* 0x000ea20000004200 */
[----:B------:R-:W-:Y:S02]  /*f4f0*/  MOV R198, R122 ;  /* 0x0000007a00c67202 */ /* 0x000fe40000000f00 */
[----:B------:R-:W-:Y:S05]  /*f500*/  FADD.FTZ R4, R202, R4 ;  /* 0x00000004ca047221 */ /* 0x000fea0000010000 */
[----:B------:R-:W4:Y:S01]  /*f510*/  MUFU.EX2 R96, R96 ;  /* 0x0000006000607308 */ /* 0x000f220000000800 */
[--C-:B-1----:R-:W-:Y:S09]  /*f520*/  FFMA.FTZ R74, R192, c[0x0][0x2d0], -R97.reuse ;  /* 0x0000b400c04a7a23 */ /* 0x102ff20000010861 */
[----:B------:R1:W-:Y:S01]  /*f530*/  MUFU.EX2 R75, R74 ;  /* 0x0000004a004b7308 */ /* 0x0003e20000000800 */
[----:B----4-:R-:W-:Y:S01]  /*f540*/  F2FP.BF16.PACK_AB R162, R96, R86 ;  /* 0x0000005660a2723e */ /* 0x010fe200000010ff */
[--C-:B-1----:R-:W-:Y:S08]  /*f550*/  FFMA.FTZ R74, R195, c[0x0][0x2d0], -R97.reuse ;  /* 0x0000b400c34a7a23 */ /* 0x102ff00000010861 */
[----:B------:R1:W4:Y:S02]  /*f560*/  MUFU.EX2 R84, R74 ;  /* 0x0000004a00547308 */ /* 0x0003240000000800 */
[--C-:B-1----:R-:W-:Y:S01]  /*f570*/  FFMA.FTZ R74, R197, c[0x0][0x2d0], -R97.reuse ;  /* 0x0000b400c54a7a23 */ /* 0x102fe20000010861 */
[----:B----4-:R-:W-:Y:S01]  /*f580*/  F2FP.BF16.PACK_AB R161, R84, R75 ;  /* 0x0000004b54a1723e */ /* 0x010fe200000010ff */
[----:B------:R-:W-:Y:S02]  /*f590*/  FFMA.FTZ R97, R73, c[0x0][0x2d0], -R97 ;  /* 0x0000b40049617a23 */ /* 0x000fe40000010861 */
[----:B------:R-:W4:Y:S04]  /*f5a0*/  LDL.LU R73, [R1+0x1c] ;  /* 0x00001c0001497983 */ /* 0x000f280000300800 */
[----:B------:R-:W-:Y:S10]  /*f5b0*/  MUFU.EX2 R74, R74 ;  /* 0x0000004a004a7308 */ /* 0x000ff40000000800 */
[----:B------:R-:W1:Y:S02]  /*f5c0*/  MUFU.EX2 R97, R97 ;  /* 0x0000006100617308 */ /* 0x000e640000000800 */
[----:B-1----:R-:W-:Y:S01]  /*f5d0*/  F2FP.BF16.PACK_AB R163, R97, R74 ;  /* 0x0000004a61a3723e */ /* 0x002fe200000010ff */
[----:B---3--:R-:W-:Y:S01]  /*f5e0*/  FFMA.FTZ R2, R2, R121, R123 ;  /* 0x0000007902027223 */ /* 0x008fe2000001007b */
[----:B------:R-:W-:Y:S01]  /*f5f0*/  MOV R121, R111 ;  /* 0x0000006f00797202 */ /* 0x000fe20000000f00 */
[----:B------:R-:W-:Y:S04]  /*f600*/  IMAD.MOV.U32 R123, RZ, RZ, R113 ;  /* 0x000000ffff7b7224 */ /* 0x000fe800078e0071 */
[C---:B------:R-:W-:Y:S04]  /*f610*/  HMMA.16816.F32.BF16 R108, R160.reuse, R116, R8 ;  /* 0x00000074a06c723c */ /* 0x040fe80000041808 */
[----:B------:R-:W-:Y:S02]  /*f620*/  FADD.FTZ R2, R203, R2 ;  /* 0x00000002cb027221 */ /* 0x000fe40000010000 */
[----:B------:R-:W-:Y:S02]  /*f630*/  FADD.FTZ R6, R123, R6 ;  /* 0x000000067b067221 */ /* 0x000fe40000010000 */
[----:B------:R-:W-:Y:S01]  /*f640*/  FADD.FTZ R5, R121, R2 ;  /* 0x0000000279057221 */ /* 0x000fe20000010000 */
[-C--:B------:R-:W-:Y:S03]  /*f650*/  HMMA.16816.F32.BF16 R112, R160, R118.reuse, R12 ;  /* 0x00000076a070723c */ /* 0x080fe6000004180c */
[----:B------:R-:W-:Y:S02]  /*f660*/  FADD.FTZ R2, R230, R6 ;  /* 0x00000006e6027221 */ /* 0x000fe40000010000 */
[----:B------:R-:W-:Y:S03]  /*f670*/  FADD.FTZ R6, R126, R4 ;  /* 0x000000047e067221 */ /* 0x000fe60000010000 */
[C---:B------:R-:W-:Y:S04]  /*f680*/  HMMA.16816.F32.BF16 R116, R164.reuse, R118, R16 ;  /* 0x00000076a474723c */ /* 0x040fe80000041810 */
[----:B----4-:R-:W-:Y:S02]  /*f690*/  FFMA.FTZ R8, R0, R73, R120 ;  /* 0x0000004900087223 */ /* 0x010fe40000010078 */
[----:B------:R-:W-:Y:S02]  /*f6a0*/  FADD.FTZ R0, R229, R5 ;  /* 0x00000005e5007221 */ /* 0x000fe40000010000 */
[-C--:B------:R-:W-:Y:S04]  /*f6b0*/  HMMA.16816.F32.BF16 R120, R164, R132.reuse, R20 ;  /* 0x00000084a478723c */ /* 0x080fe80000041814 */
[----:B------:R-:W-:Y:S02]  /*f6c0*/  FADD.FTZ R8, R127, R8 ;  /* 0x000000087f087221 */ /* 0x000fe40000010000 */
[----:B------:R-:W-:Y:S02]  /*f6d0*/  FADD.FTZ R5, R125, R2 ;  /* 0x000000027d057221 */ /* 0x000fe40000010000 */
[----:B------:R-:W-:Y:S04]  /*f6e0*/  FADD.FTZ R7, R124, R0 ;  /* 0x000000007c077221 */ /* 0x000fe80000010000 */
        /* <DEDUP_REMOVED lines=67> */
[----:B------:R-:W-:Y:S03]  /*fb20*/  FADD.FTZ R0, R177, R11 ;  /* 0x0000000bb1007221 */ /* 0x000fe60000010000 */
        /* <DEDUP_REMOVED lines=16> */
[----:B------:R-:W-:Y:S01]  /*fc30*/  MOV R102, R70 ;  /* 0x0000004600667202 */ /* 0x000fe20000000f00 */
[----:B------:R-:W-:Y:S01]  /*fc40*/  FADD.FTZ R6, R103, R0 ;  /* 0x0000000067067221 */ /* 0x000fe20000010000 */
[----:B------:R-:W-:Y:S01]  /*fc50*/  MOV R103, R3 ;  /* 0x0000000300677202 */ /* 0x000fe20000000f00 */
[----:B------:R-:W-:Y:S01]  /*fc60*/  FADD.FTZ R5, R101, R5 ;  /* 0x0000000565057221 */ /* 0x000fe20000010000 */
[----:B------:R-:W-:Y:S01]  /*fc70*/  MOV R101, R71 ;  /* 0x0000004700657202 */ /* 0x000fe20000000f00 */
        /* <DEDUP_REMOVED lines=11> */
.L_x_261:
[----:B------:R-:W2:Y:S01]  /*fd30*/  S2UR UR5, SR_CTAID.X ;  /* 0x00000000000579c3 */ /* 0x000ea20000002500 */
[----:B------:R-:W-:Y:S01]  /*fd40*/  ULDC.64 UR14, c[0x0][0x2c8] ;  /* 0x0000b200000e7ab9 */ /* 0x000fe20000000a00 */
[----:B------:R-:W-:Y:S01]  /*fd50*/  PLOP3.LUT P0, PT, PT, PT, UP0, 0x40, 0x0 ;  /* 0x000000000000781c */ /* 0x000fe20003f0e808 */
[----:B------:R-:W-:-:S02]  /*fd60*/  UIADD3 UR6, UR7, 0x1, -UR12 ;  /* 0x0000000107067890 */ /* 0x000fc4000fffe80c */
[----:B--2---:R-:W-:-:S04]  /*fd70*/  ULEA UR5, UR5, 0x7f, 0x7 ;  /* 0x0000007f05057891 */ /* 0x004fc8000f8e383f */
[----:B------:R-:W-:-:S04]  /*fd80*/  UIMAD.WIDE.U32 UR16, UR5, UR14, URZ ;  /* 0x0000000e051072a5 */ /* 0x000fc8000f8e003f */
[----:B------:R-:W-:-:S04]  /*fd90*/  @UP1 USHF.R.U32.HI UR5, URZ, UR15, UR17 ;  /* 0x0000000f3f051299 */ /* 0x000fc80008011611 */
[----:B------:R-:W-:-:S03]  /*fda0*/  UIADD3 UR6, UR6, UR5, URZ ;  /* 0x0000000506067290 */ /* 0x000fc6000fffe03f */
        /* <DEDUP_REMOVED lines=15> */
.L_x_280:
[----:B------:R-:W-:Y:S02]  /*fea0*/  ULDC UR11, c[0x0][0x32c] ;  /* 0x0000cb00000b7ab9 */ /* 0x000fe40000000800 */
[----:B------:R-:W-:Y:S02]  /*feb0*/  UISETP.NE.AND UP2, UPT, UR11, 0x1, UPT ;  /* 0x000000010b00788c */ /* 0x000fe4000bf45270 */
[----:B------:R-:W-:Y:S02]  /*fec0*/  ULDC.64 UR14, c[0x0][0x330] ;  /* 0x0000cc00000e7ab9 */ /* 0x000fe40000000a00 */
[----:B------:R-:W-:-:S07]  /*fed0*/  UIMAD.WIDE.U32 UR16, UR6, UR14, URZ ;  /* 0x0000000e061072a5 */ /* 0x000fce000f8e003f */
[----:B------:R-:W-:Y:S02]  /*fee0*/  @UP2 UMOV UR11, UR17 ;  /* 0x00000011000b2c82 */ /* 0x000fe40008000000 */
[----:B------:R-:W-:-:S03]  /*fef0*/  @UP2 USHF.R.U32.HI UR6, URZ, UR15, UR11 ;  /* 0x0000000f3f062299 */ /* 0x000fc6000801160b */
.L_x_281:
[----:B------:R-:W-:Y:S02]  /*ff00*/  ULDC UR11, c[0x0][0x32c] ;  /* 0x0000cb00000b7ab9 */ /* 0x000fe40000000800 */
[----:B------:R-:W-:-:S04]  /*ff10*/  UIMAD UR11, UR6, UR11, URZ ;  /* 0x0000000b060b72a4 */ /* 0x000fc8000f8e023f */
[----:B------:R-:W-:-:S04]  /*ff20*/  UISETP.LT.AND UP2, UPT, UR5, UR11, UPT ;  /* 0x0000000b0500728c */ /* 0x000fc8000bf41270 */
[----:B------:R-:W-:-:S04]  /*ff30*/  USEL UR5, UR5, UR11, !UP2 ;  /* 0x0000000b05057287 */ /* 0x000fc8000d000000 */
.L_x_279:
[----:B------:R-:W-:-:S04]  /*ff40*/  UIADD3 UR5, UR5, 0x5f, URZ ;  /* 0x0000005f05057890 */ /* 0x000fc8000fffe03f */
        /* <DEDUP_REMOVED lines=13> */
.L_x_283:
[----:B------:R-:W-:Y:S04]  /*10020*/  DEPBAR.LE SB0, 0x0 ;  /* 0x000080000000791a */ /* 0x000fe80000000000 */
[----:B------:R-:W-:Y:S01]  /*10030*/  BAR.SYNC.DEFER_BLOCKING 0x0 ;  /* 0x0000000000007b1d */ /* 0x000fe20000010000 */
[C---:B------:R-:W-:Y:S02]  /*10040*/  ISETP.LT.AND P2, PT, R103.reuse, UR4, PT ;  /* 0x0000000467007c0c */ /* 0x040fe4000bf41270 */
[C---:B------:R-:W-:Y:S11]  /*10050*/  ISETP.GT.AND P4, PT, R103.reuse, UR4, PT ;  /* 0x0000000467007c0c */ /* 0x040ff6000bf84270 */
        /* <DEDUP_REMOVED lines=98> */
[----:B------:R2:W-:Y:S07]  /*10680*/  @!P2 LDGSTS.E.BYPASS.LTC128B.128 [R227+0x2900], [R194.64], !P3 ;  /* 0x02900000c2e3afae */ /* 0x0005ee000d901d68 */
        /* <DEDUP_REMOVED lines=148> */
[----:B------:R-:W-:Y:S01]  /*10fd0*/  MUFU.TANH R201, R44 ;  /* 0x0000002c00c97308 */ /* 0x000fe20000002400 */
[C---:B------:R-:W-:Y:S04]  /*10fe0*/  HMMA.16816.F32.BF16 R88, R188.reuse, R4, R88 ;  /* 0x00000004bc58723c */ /* 0x040fe80000041858 */
[----:B------:R-:W-:Y:S02]  /*10ff0*/  FMUL.FTZ R67, R67, c[0x0][0x320] ;  /* 0x0000c80043437a20 */ /* 0x000fe40000410000 */
[----:B------:R-:W-:Y:S01]  /*11000*/  FMUL.FTZ R68, R68, c[0x0][0x320] ;  /* 0x0000c80044447a20 */ /* 0x000fe20000410000 */
[----:B------:R-:W-:Y:S01]  /*11010*/  FMNMX.FTZ R5, R180, R101, !PT ;  /* 0x00000065b4057209 */ /* 0x000fe20007810000 */
[-C--:B------:R-:W-:Y:S01]  /*11020*/  HMMA.16816.F32.BF16 R92, R188, R6.reuse, R92 ;  /* 0x00000006bc5c723c */ /* 0x080fe2000004185c */
[----:B------:R-:W-:Y:S03]  /*11030*/  MUFU.TANH R44, R72 ;  /* 0x00000048002c7308 */ /* 0x000fe60000002400 */
[----:B----4-:R-:W-:Y:S01]  /*11040*/  FMNMX.FTZ R4, R16, R0, !PT ;  /* 0x0000000010047209 */ /* 0x010fe20007810000 */
[----:B------:R-:W-:Y:S02]  /*11050*/  FMUL.FTZ R82, R82, c[0x0][0x320] ;  /* 0x0000c80052527a20 */ /* 0x000fe40000410000 */
[----:B------:R-:W-:Y:S01]  /*11060*/  FMUL.FTZ R80, R80, c[0x0][0x320] ;  /* 0x0000c80050507a20 */ /* 0x000fe20000410000 */
[----:B------:R-:W-:Y:S01]  /*11070*/  FMNMX.FTZ R4, R17, R4, !PT ;  /* 0x0000000411047209 */ /* 0x000fe20007810000 */
[----:B------:R-:W-:Y:S01]  /*11080*/  FMUL.FTZ R84, R84, c[0x0][0x320] ;  /* 0x0000c80054547a20 */ /* 0x000fe20000410000 */
[----:B------:R-:W-:Y:S01]  /*11090*/  HMMA.16816.F32.BF16 R96, R172, R6, R96 ;  /* 0x00000006ac60723c */ /* 0x000fe20000041860 */
[----:B------:R-:W-:Y:S03]  /*110a0*/  MUFU.TANH R200, R39 ;  /* 0x0000002700c87308 */ /* 0x000fe60000002400 */
[----:B------:R-:W-:Y:S01]  /*110b0*/  FMNMX.FTZ R4, R20, R4, !PT ;  /* 0x0000000414047209 */ /* 0x000fe20007810000 */
[----:B------:R-:W-:Y:S02]  /*110c0*/  FMUL.FTZ R83, R83, c[0x0][0x320] ;  /* 0x0000c80053537a20 */ /* 0x000fe40000410000 */
[----:B------:R-:W-:Y:S01]  /*110d0*/  FMUL.FTZ R81, R81, c[0x0][0x320] ;  /* 0x0000c80051517a20 */ /* 0x000fe20000410000 */
[----:B------:R-:W-:Y:S01]  /*110e0*/  FMNMX.FTZ R4, R21, R4, !PT ;  /* 0x0000000415047209 */ /* 0x000fe20007810000 */
[----:B------:R-:W-:Y:S02]  /*110f0*/  FMUL.FTZ R86, R86, c[0x0][0x320] ;  /* 0x0000c80056567a20 */ /* 0x000fe40000410000 */
[----:B------:R-:W1:Y:S01]  /*11100*/  MUFU.TANH R3, R84 ;  /* 0x0000005400037308 */ /* 0x000e620000002400 */
[----:B------:R-:W-:Y:S02]  /*11110*/  FMUL.FTZ R87, R87, c[0x0][0x320] ;  /* 0x0000c80057577a20 */ /* 0x000fe40000410000 */
[----:B------:R-:W-:Y:S02]  /*11120*/  FMUL.FTZ R85, R85, c[0x0][0x320] ;  /* 0x0000c80055557a20 */ /* 0x000fe40000410000 */
[----:B------:R-:W-:Y:S02]  /*11130*/  FMUL.FTZ R88, R88, c[0x0][0x320] ;  /* 0x0000c80058587a20 */ /* 0x000fe40000410000 */
[----:B------:R-:W-:Y:S02]  /*11140*/  FMUL.FTZ R89, R89, c[0x0][0x320] ;  /* 0x0000c80059597a20 */ /* 0x000fe40000410000 */
[----:B------:R-:W-:Y:S01]  /*11150*/  FMUL.FTZ R90, R90, c[0x0][0x320] ;  /* 0x0000c8005a5a7a20 */ /* 0x000fe20000410000 */
[----:B------:R2:W4:Y:S01]  /*11160*/  MUFU.TANH R195, R37 ;  /* 0x0000002500c37308 */ /* 0x0005220000002400 */
        /* <DEDUP_REMOVED lines=8> */
[----:B-1----:R-:W-:Y:S01]  /*111f0*/  MOV R189, R3 ;  /* 0x0000000300bd7202 */ /* 0x002fe20000000f00 */
[----:B------:R-:W-:Y:S01]  /*11200*/  FMUL.FTZ R61, R61, c[0x0][0x320] ;  /* 0x0000c8003d3d7a20 */ /* 0x000fe20000410000 */
[----:B------:R-:W-:Y:S01]  /*11210*/  FMNMX.FTZ R3, R177, R100, !PT ;  /* 0x00000064b1037209 */ /* 0x000fe20007810000 */
[----:B------:R-:W-:Y:S02]  /*11220*/  FMUL.FTZ R73, R73, c[0x0][0x320] ;  /* 0x0000c80049497a20 */ /* 0x000fe40000410000 */
[----:B------:R-:W-:Y:S01]  /*11230*/  FMUL.FTZ R77, R77, c[0x0][0x320] ;  /* 0x0000c8004d4d7a20 */ /* 0x000fe20000410000 */
[----:B------:R-:W1:Y:S01]  /*11240*/  MUFU.TANH R184, R48 ;  /* 0x0000003000b87308 */ /* 0x000e620000002400 */
[----:B------:R-:W-:Y:S01]  /*11250*/  FMNMX.FTZ R3, R170, R3, !PT ;  /* 0x00000003aa037209 */ /* 0x000fe20007810000 */
[----:B------:R-:W-:Y:S01]  /*11260*/  FMUL.FTZ R74, R74, c[0x0][0x320] ;  /* 0x0000c8004a4a7a20 */ /* 0x000fe20000410000 */
[----:B--2---:R-:W2:Y:S02]  /*11270*/  LDL.64 R36, [R1+0x28] ;  /* 0x0000280001247983 */ /* 0x004ea40000100a00 */
[----:B------:R-:W-:Y:S01]  /*11280*/  FMNMX.FTZ R0, R18, R3, !PT ;  /* 0x0000000312007209 */ /* 0x000fe20007810000 */
[----:B------:R-:W-:Y:S01]  /*11290*/  FMUL.FTZ R92, R92, c[0x0][0x320] ;  /* 0x0000c8005c5c7a20 */ /* 0x000fe20000410000 */
[----:B------:R-:W-:Y:S01]  /*112a0*/  FMNMX.FTZ R3, R171, R5, !PT ;  /* 0x00000005ab037209 */ /* 0x000fe20007810000 */
[----:B------:R-:W-:Y:S01]  /*112b0*/  FMUL.FTZ R79, R79, c[0x0][0x320] ;  /* 0x0000c8004f4f7a20 */ /* 0x000fe20000410000 */
[----:B------:R-:W-:Y:S01]  /*112c0*/  FMNMX.FTZ R0, R19, R0, !PT ;  /* 0x0000000013007209 */ /* 0x000fe20007810000 */
[----:B------:R1:W-:Y:S01]  /*112d0*/  MUFU.TANH R238, R74 ;  /* 0x0000004a00ee7308 */ /* 0x0003e20000002400 */
        /* <DEDUP_REMOVED lines=9> */
[----:B------:R-:W1:Y:S01]  /*11370*/  MUFU.TANH R198, R51 ;  /* 0x0000003300c67308 */ /* 0x000e620000002400 */
        /* <DEDUP_REMOVED lines=10> */
[----:B------:R-:W-:Y:S01]  /*11420*/  FMUL.FTZ R24, R24, c[0x0][0x320] ;  /* 0x0000c80018187a20 */ /* 0x000fe20000410000 */
[----:B----4-:R-:W-:Y:S01]  /*11430*/  FMNMX.FTZ R72, R195, R72, !PT ;  /* 0x00000048c3487209 */ /* 0x010fe20007810000 */
[----:B------:R-:W-:Y:S01]  /*11440*/  FMUL.FTZ R76, R76, c[0x0][0x320] ;  /* 0x0000c8004c4c7a20 */ /* 0x000fe20000410000 */
[----:B------:R-:W-:Y:S01]  /*11450*/  FMNMX.FTZ R0, R200, R0, !PT ;  /* 0x00000000c8007209 */ /* 0x000fe20007810000 */
[----:B-1----:R-:W-:Y:S01]  /*11460*/  FMUL.FTZ R74, R94, c[0x0][0x320] ;  /* 0x0000c8005e4a7a20 */ /* 0x002fe20000410000 */
[----:B------:R-:W-:Y:S01]  /*11470*/  FMNMX.FTZ R72, R184, R72, !PT ;  /* 0x00000048b8487209 */ /* 0x000fe20007810000 */
[----:B------:R-:W-:Y:S01]  /*11480*/  FMUL.FTZ R62, R62, c[0x0][0x320] ;  /* 0x0000c8003e3e7a20 */ /* 0x000fe20000410000 */
[----:B------:R-:W-:Y:S01]  /*11490*/  FMNMX.FTZ R0, R197, R0, !PT ;  /* 0x00000000c5007209 */ /* 0x000fe20007810000 */
[----:B------:R-:W-:Y:S01]  /*114a0*/  FMUL.FTZ R63, R63, c[0x0][0x320] ;  /* 0x0000c8003f3f7a20 */ /* 0x000fe20000410000 */
[----:B------:R-:W1:Y:S01]  /*114b0*/  MUFU.TANH R228, R54 ;  /* 0x0000003600e47308 */ /* 0x000e620000002400 */
[----:B------:R-:W-:Y:S02]  /*114c0*/  FMUL.FTZ R75, R75, c[0x0][0x320] ;  /* 0x0000c8004b4b7a20 */ /* 0x000fe40000410000 */
[----:B------:R-:W-:Y:S01]  /*114d0*/  FMUL.FTZ R78, R78, c[0x0][0x320] ;  /* 0x0000c8004e4e7a20 */ /* 0x000fe20000410000 */
[----:B------:R-:W-:Y:S01]  /*114e0*/  FMNMX.FTZ R0, R198, R0, !PT ;  /* 0x00000000c6007209 */ /* 0x000fe20007810000 */
[----:B------:R-:W-:Y:S02]  /*114f0*/  FMUL.FTZ R25, R25, c[0x0][0x320] ;  /* 0x0000c80019197a20 */ /* 0x000fe40000410000 */
[----:B------:R-:W-:Y:S02]  /*11500*/  FMUL.FTZ R28, R28, c[0x0][0x320] ;  /* 0x0000c8001c1c7a20 */ /* 0x000fe40000410000 */
[----:B------:R-:W-:Y:S01]  /*11510*/  FMUL.FTZ R29, R29, c[0x0][0x320] ;  /* 0x0000c8001d1d7a20 */ /* 0x000fe20000410000 */
[----:B------:R-:W4:Y:S01]  /*11520*/  MUFU.TANH R52, R52 ;  /* 0x0000003400347308 */ /* 0x000f220000002400 */
[----:B------:R-:W-:Y:S02]  /*11530*/  FMUL.FTZ R43, R43, c[0x0][0x320] ;  /* 0x0000c8002b2b7a20 */ /* 0x000fe40000410000 */
[----:B------:R-:W-:Y:S01]  /*11540*/  FMUL.FTZ R71, R71, c[0x0][0x320] ;  /* 0x0000c80047477a20 */ /* 0x000fe20000410000 */
[----:B------:R-:W-:Y:S06]  /*11550*/  FMNMX.FTZ R72, R183, R72, !PT ;  /* 0x00000048b7487209 */ /* 0x000fec0007810000 */
[----:B------:R-:W-:Y:S01]  /*11560*/  MUFU.TANH R226, R40 ;  /* 0x0000002800e27308 */ /* 0x000fe20000002400 */
[----:B-1----:R-:W-:Y:S09]  /*11570*/  FMNMX.FTZ R0, R228, R0, !PT ;  /* 0x00000000e4007209 */ /* 0x002ff20007810000 */
[----:B------:R-:W1:Y:S01]  /*11580*/  MUFU.TANH R40, R55 ;  /* 0x0000003700287308 */ /* 0x000e620000002400 */
[----:B----4-:R-:W-:Y:S09]  /*11590*/  FMNMX.FTZ R72, R52, R72, !PT ;  /* 0x0000004834487209 */ /* 0x010ff20007810000 */
[----:B------:R-:W4:Y:S10]  /*115a0*/  MUFU.TANH R24, R24 ;  /* 0x0000001800187308 */ /* 0x000f340000002400 */
[----:B------:R-:W4:Y:S01]  /*115b0*/  MUFU.TANH R234, R53 ;  /* 0x0000003500ea7308 */ /* 0x000f220000002400 */
[----:B-1----:R-:W-:Y:S09]  /*115c0*/  FMNMX.FTZ R0, R40, R0, !PT ;  /* 0x0000000028007209 */ /* 0x002ff20007810000 */
[----:B------:R-:W1:Y:S01]  /*115d0*/  MUFU.TANH R221, R66 ;  /* 0x0000004200dd7308 */ /* 0x000e620000002400 */
[----:B----4-:R-:W-:Y:S09]  /*115e0*/  FMNMX.FTZ R4, R24, R5, !PT ;  /* 0x0000000518047209 */ /* 0x010ff20007810000 */
[----:B------:R-:W4:Y:S01]  /*115f0*/  MUFU.TANH R25, R25 ;  /* 0x0000001900197308 */ /* 0x000f220000002400 */
[----:B------:R-:W-:Y:S09]  /*11600*/  FMNMX.FTZ R72, R234, R72, !PT ;  /* 0x00000048ea487209 */ /* 0x000ff20007810000 */
        /* <DEDUP_REMOVED lines=12> */
[----:B------:R-:W3:Y:S01]  /*116d0*/  MUFU.TANH R51, R68 ;  /* 0x0000004400337308 */ /* 0x000ee20000002400 */
[----:B-1----:R-:W-:Y:S09]  /*116e0*/  FMNMX.FTZ R0, R223, R0, !PT ;  /* 0x00000000df007209 */ /* 0x002ff20007810000 */
[----:B------:R-:W1:Y:S01]  /*116f0*/  MUFU.TANH R222, R69 ;  /* 0x0000004500de7308 */ /* 0x000e620000002400 */
[----:B----4-:R-:W-:Y:S02]  /*11700*/  FMNMX.FTZ R3, R29, R4, !PT ;  /* 0x000000041d037209 */ /* 0x010fe40007810000 */
[----:B------:R-:W-:Y:S02]  /*11710*/  FMNMX.FTZ R4, R176, R102, !PT ;  /* 0x00000066b0047209 */ /* 0x000fe40007810000 */
[----:B------:R-:W-:Y:S05]  /*11720*/  FMNMX.FTZ R3, R226, R3, !PT ;  /* 0x00000003e2037209 */ /* 0x000fea0007810000 */
[----:B------:R-:W-:Y:S01]  /*11730*/  MUFU.TANH R236, R43 ;  /* 0x0000002b00ec7308 */ /* 0x000fe20000002400 */
[----:B------:R-:W-:Y:S02]  /*11740*/  FMNMX.FTZ R4, R178, R4, !PT ;  /* 0x00000004b2047209 */ /* 0x000fe40007810000 */
[----:B---3--:R-:W-:Y:S07]  /*11750*/  FMNMX.FTZ R72, R51, R72, !PT ;  /* 0x0000004833487209 */ /* 0x008fee0007810000 */
[----:B------:R-:W3:Y:S01]  /*11760*/  MUFU.TANH R43, R71 ;  /* 0x00000047002b7308 */ /* 0x000ee20000002400 */
[----:B------:R-:W-:Y:S02]  /*11770*/  MOV R23, c[0x0][0x1e4] ;  /* 0x0000790000177a02 */ /* 0x000fe40000000f00 */
[----:B-1----:R-:W-:Y:S04]  /*11780*/  MOV R191, R222 ;  /* 0x000000de00bf7202 */ /* 0x002fe80000000f00 */
[----:B------:R-:W-:Y:S03]  /*11790*/  FMNMX.FTZ R72, R191, R72, !PT ;  /* 0x00000048bf487209 */ /* 0x000fe60007810000 */
[----:B------:R-:W1:Y:S10]  /*117a0*/  MUFU.TANH R230, R82 ;  /* 0x0000005200e67308 */ /* 0x000e740000002400 */
[----:B------:R-:W4:Y:S01]  /*117b0*/  MUFU.TANH R14, R14 ;  /* 0x0000000e000e7308 */ /* 0x000f220000002400 */
[----:B---3--:R-:W-:Y:S09]  /*117c0*/  FMNMX.FTZ R0, R43, R0, !PT ;  /* 0x000000002b007209 */ /* 0x008ff20007810000 */
[----:B------:R-:W3:Y:S01]  /*117d0*/  MUFU.TANH R219, R80 ;  /* 0x0000005000db7308 */ /* 0x000ee20000002400 */
[----:B-1----:R-:W-:Y:S09]  /*117e0*/  FMNMX.FTZ R0, R230, R0, !PT ;  /* 0x00000000e6007209 */ /* 0x002ff20007810000 */
[----:B------:R-:W1:Y:S01]  /*117f0*/  MUFU.TANH R225, R46 ;  /* 0x0000002e00e17308 */ /* 0x000e620000002400 */
[----:B----4-:R-:W-:Y:S04]  /*11800*/  FMNMX.FTZ R4, R14, R4, !PT ;  /* 0x000000040e047209 */ /* 0x010fe80007810000 */
[----:B------:R-:W-:Y:S05]  /*11810*/  FMNMX.FTZ R4, R179, R4, !PT ;  /* 0x00000004b3047209 */ /* 0x000fea0007810000 */
[----:B------:R-:W4:Y:S01]  /*11820*/  MUFU.TANH R46, R83 ;  /* 0x00000053002e7308 */ /* 0x000f220000002400 */
[----:B---3--:R-:W-:Y:S09]  /*11830*/  FMNMX.FTZ R72, R219, R72, !PT ;  /* 0x00000048db487209 */ /* 0x008ff20007810000 */
[----:B------:R-:W3:Y:S01]  /*11840*/  MUFU.TANH R204, R81 ;  /* 0x0000005100cc7308 */ /* 0x000ee20000002400 */
[----:B-1----:R-:W-:Y:S02]  /*11850*/  MOV R48, R225 ;  /* 0x000000e100307202 */ /* 0x002fe40000000f00 */
[----:B------:R-:W-:Y:S07]  /*11860*/  IADD3 R225, R103, -0x1, RZ ;  /* 0xffffffff67e17810 */ /* 0x000fee0007ffe0ff */
[----:B------:R-:W1:Y:S01]  /*11870*/  MUFU.TANH R220, R86 ;  /* 0x0000005600dc7308 */ /* 0x000e620000002400 */
[----:B----4-:R-:W-:Y:S09]  /*11880*/  FMNMX.FTZ R0, R46, R0, !PT ;  /* 0x000000002e007209 */ /* 0x010ff20007810000 */
[----:B------:R-:W4:Y:S01]  /*11890*/  MUFU.TANH R182, R26 ;  /* 0x0000001a00b67308 */ /* 0x000f220000002400 */
[----:B---3--:R-:W-:Y:S04]  /*118a0*/  FMNMX.FTZ R72, R204, R72, !PT ;  /* 0x00000048cc487209 */ /* 0x008fe80007810000 */
[----:B------:R-:W-:Y:S05]  /*118b0*/  FMNMX.FTZ R72, R189, R72, !PT ;  /* 0x00000048bd487209 */ /* 0x000fea0007810000 */
[----:B------:R-:W3:Y:S01]  /*118c0*/  MUFU.TANH R202, R41 ;  /* 0x0000002900ca7308 */ /* 0x000ee20000002400 */
[----:B-1----:R-:W-:Y:S09]  /*118d0*/  FMNMX.FTZ R0, R220, R0, !PT ;  /* 0x00000000dc007209 */ /* 0x002ff20007810000 */
[----:B------:R-:W-:Y:S01]  /*118e0*/  MUFU.TANH R196, R31 ;  /* 0x0000001f00c47308 */ /* 0x000fe20000002400 */
[----:B----4-:R-:W-:Y:S09]  /*118f0*/  FMNMX.FTZ R4, R182, R4, !PT ;  /* 0x00000004b6047209 */ /* 0x010ff20007810000 */
[----:B------:R-:W1:Y:S01]  /*11900*/  MUFU.TANH R31, R87 ;  /* 0x00000057001f7308 */ /* 0x000e620000002400 */
[----:B---3--:R-:W-:Y:S04]  /*11910*/  FMNMX.FTZ R3, R202, R3, !PT ;  /* 0x00000003ca037209 */ /* 0x008fe80007810000 */
[----:B------:R-:W-:Y:S05]  /*11920*/  FMNMX.FTZ R3, R201, R3, !PT ;  /* 0x00000003c9037209 */ /* 0x000fea0007810000 */
[----:B------:R-:W3:Y:S10]  /*11930*/  MUFU.TANH R192, R27 ;  /* 0x0000001b00c07308 */ /* 0x000ef40000002400 */
[----:B------:R-:W-:Y:S01]  /*11940*/  MUFU.TANH R41, R42 ;  /* 0x0000002a00297308 */ /* 0x000fe20000002400 */
[----:B-1----:R-:W-:Y:S09]  /*11950*/  FMNMX.FTZ R0, R31, R0, !PT ;  /* 0x000000001f007209 */ /* 0x002ff20007810000 */
[----:B------:R-:W1:Y:S01]  /*11960*/  MUFU.TANH R42, R85 ;  /* 0x00000055002a7308 */ /* 0x000e620000002400 */
[----:B---3--:R-:W-:Y:S09]  /*11970*/  FMNMX.FTZ R4, R192, R4, !PT ;  /* 0x00000004c0047209 */ /* 0x008ff20007810000 */
[----:B------:R-:W3:Y:S10]  /*11980*/  MUFU.TANH R27, R98 ;  /* 0x00000062001b7308 */ /* 0x000ef40000002400 */
[----:B------:R-:W4:Y:S01]  /*11990*/  MUFU.TANH R193, R30 ;  /* 0x0000001e00c17308 */ /* 0x000f220000002400 */
[----:B-1----:R-:W-:Y:S09]  /*119a0*/  FMNMX.FTZ R72, R42, R72, !PT ;  /* 0x000000482a487209 */ /* 0x002ff20007810000 */
[----:B------:R-:W1:Y:S01]  /*119b0*/  MUFU.TANH R30, R45 ;  /* 0x0000002d001e7308 */ /* 0x000e620000002400 */
[----:B---3--:R-:W-:Y:S09]  /*119c0*/  FMNMX.FTZ R0, R27, R0, !PT ;  /* 0x000000001b007209 */ /* 0x008ff20007810000 */
[----:B------:R-:W3:Y:S01]  /*119d0*/  MUFU.TANH R173, R96 ;  /* 0x0000006000ad7308 */ /* 0x000ee20000002400 */
[----:B----4-:R-:W-:Y:S04]  /*119e0*/  FMNMX.FTZ R4, R193, R4, !PT ;  /* 0x00000004c1047209 */ /* 0x010fe80007810000 */
[----:B------:R-:W-:Y:S05]  /*119f0*/  FMNMX.FTZ R4, R196, R4, !PT ;  /* 0x00000004c4047209 */ /* 0x000fea0007810000 */
[----:B------:R4:W2:Y:S01]  /*11a00*/  MUFU.TANH R175, R99 ;  /* 0x0000006300af7308 */ /* 0x0008a20000002400 */
[----:B------:R-:W-:Y:S02]  /*11a10*/  FMNMX.FTZ R4, R41, R4, !PT ;  /* 0x0000000429047209 */ /* 0x000fe40007810000 */
[----:B-1----:R-:W-:Y:S02]  /*11a20*/  FMNMX.FTZ R3, R30, R3, !PT ;  /* 0x000000031e037209 */ /* 0x002fe40007810000 */
[----:B------:R-:W-:Y:S05]  /*11a30*/  MOV R45, R236 ;  /* 0x000000ec002d7202 */ /* 0x000fea0000000f00 */
[----:B------:R-:W1:Y:S01]  /*11a40*/  MUFU.TANH R218, R56 ;  /* 0x0000003800da7308 */ /* 0x000e620000002400 */
[----:B------:R-:W-:Y:S02]  /*11a50*/  FMNMX.FTZ R4, R45, R4, !PT ;  /* 0x000000042d047209 */ /* 0x000fe40007810000 */
[----:B---3--:R-:W-:Y:S02]  /*11a60*/  FMNMX.FTZ R72, R173, R72, !PT ;  /* 0x00000048ad487209 */ /* 0x008fe40007810000 */
[----:B------:R-:W-:Y:S05]  /*11a70*/  FMNMX.FTZ R4, R48, R4, !PT ;  /* 0x0000000430047209 */ /* 0x000fea0007810000 */
[----:B------:R-:W3:Y:S01]  /*11a80*/  MUFU.TANH R172, R97 ;  /* 0x0000006100ac7308 */ /* 0x000ee20000002400 */
[----:B----4-:R-:W-:Y:S02]  /*11a90*/  MOV R99, R238 ;  /* 0x000000ee00637202 */ /* 0x010fe40000000f00 */
[----:B--2---:R-:W-:Y:S07]  /*11aa0*/  FMNMX.FTZ R0, R175, R0, !PT ;  /* 0x00000000af007209 */ /* 0x004fee0007810000 */
[----:B------:R-:W2:Y:S01]  /*11ab0*/  MUFU.TANH R224, R57 ;  /* 0x0000003900e07308 */ /* 0x000ea20000002400 */
[----:B------:R-:W4:Y:S01]  /*11ac0*/  SHFL.BFLY PT, R71, R0, 0x2, 0x1f ;  /* 0x0c401f0000477f89 */ /* 0x000f2200000e0000 */
[----:B-1----:R-:W-:Y:S08]  /*11ad0*/  FMNMX.FTZ R3, R218, R3, !PT ;  /* 0x00000003da037209 */ /* 0x002ff00007810000 */
[----:B------:R-:W1:Y:S01]  /*11ae0*/  MUFU.TANH R233, R60 ;  /* 0x0000003c00e97308 */ /* 0x000e620000002400 */
[----:B---3--:R-:W-:Y:S05]  /*11af0*/  FMNMX.FTZ R72, R172, R72, !PT ;  /* 0x00000048ac487209 */ /* 0x008fea0007810000 */
[----:B------:R-:W3:Y:S04]  /*11b00*/  SHFL.BFLY PT, R5, R72, 0x2, 0x1f ;  /* 0x0c401f0048057f89 */ /* 0x000ee800000e0000 */
[----:B------:R-:W3:Y:S01]  /*11b10*/  MUFU.TANH R215, R47 ;  /* 0x0000002f00d77308 */ /* 0x000ee20000002400 */
[----:B--2---:R-:W-:Y:S02]  /*11b20*/  FMNMX.FTZ R3, R224, R3, !PT ;  /* 0x00000003e0037209 */ /* 0x004fe40007810000 */
[----:B----4-:R-:W-:Y:S07]  /*11b30*/  FMNMX.FTZ R71, R0, R71, !PT ;  /* 0x0000004700477209 */ /* 0x010fee0007810000 */
[----:B------:R-:W2:Y:S01]  /*11b40*/  MUFU.TANH R235, R61 ;  /* 0x0000003d00eb7308 */ /* 0x000ea20000002400 */
[----:B-1----:R-:W-:Y:S09]  /*11b50*/  FMNMX.FTZ R3, R233, R3, !PT ;  /* 0x00000003e9037209 */ /* 0x002ff20007810000 */
[----:B------:R-:W1:Y:S01]  /*11b60*/  MUFU.TANH R229, R58 ;  /* 0x0000003a00e57308 */ /* 0x000e620000002400 */
[----:B---3--:R-:W-:Y:S02]  /*11b70*/  FMNMX.FTZ R72, R72, R5, !PT ;  /* 0x0000000548487209 */ /* 0x008fe40007810000 */
[----:B------:R-:W-:Y:S01]  /*11b80*/  MOV R50, R215 ;  /* 0x000000d700327202 */ /* 0x000fe20000000f00 */
[----:B------:R-:W3:Y:S03]  /*11b90*/  SHFL.BFLY PT, R5, R71, 0x1, 0x1f ;  /* 0x0c201f0047057f89 */ /* 0x000ee600000e0000 */
[----:B------:R-:W-:Y:S03]  /*11ba0*/  FMNMX.FTZ R4, R50, R4, !PT ;  /* 0x0000000432047209 */ /* 0x000fe60007810000 */
[----:B------:R-:W4:Y:S01]  /*11bb0*/  MUFU.TANH R231, R73 ;  /* 0x0000004900e77308 */ /* 0x000f220000002400 */
[----:B--2---:R-:W-:Y:S01]  /*11bc0*/  MOV R94, R235 ;  /* 0x000000eb005e7202 */ /* 0x004fe20000000f00 */
[----:B------:R-:W2:Y:S01]  /*11bd0*/  SHFL.BFLY PT, R7, R72, 0x1, 0x1f ;  /* 0x0c201f0048077f89 */ /* 0x000ea200000e0000 */
[----:B------:R-:W-:Y:S07]  /*11be0*/  FMNMX.FTZ R3, R235, R3, !PT ;  /* 0x00000003eb037209 */ /* 0x000fee0007810000 */
[----:B------:R-:W2:Y:S01]  /*11bf0*/  MUFU.TANH R232, R59 ;  /* 0x0000003b00e87308 */ /* 0x000ea20000002400 */
[----:B------:R-:W-:Y:S02]  /*11c00*/  FMNMX.FTZ R3, R44, R3, !PT ;  /* 0x000000032c037209 */ /* 0x000fe40007810000 */
[----:B-1----:R-:W-:Y:S07]  /*11c10*/  FMNMX.FTZ R4, R229, R4, !PT ;  /* 0x00000004e5047209 */ /* 0x002fee0007810000 */
[----:B------:R-:W1:Y:S01]  /*11c20*/  MUFU.TANH R47, R76 ;  /* 0x0000004c002f7308 */ /* 0x000e620000002400 */
[----:B---3--:R-:W-:Y:S02]  /*11c30*/  FMNMX.FTZ R71, R71, R5, !PT ;  /* 0x0000000547477209 */ /* 0x008fe40007810000 */
[----:B----4-:R-:W-:Y:S02]  /*11c40*/  FMNMX.FTZ R3, R231, R3, !PT ;  /* 0x00000003e7037209 */ /* 0x010fe40007810000 */
[----:B--2---:R-:W-:Y:S05]  /*11c50*/  FMNMX.FTZ R72, R72, R7, !PT ;  /* 0x0000000748487209 */ /* 0x004fea0007810000 */
        /* <DEDUP_REMOVED lines=16> */
[----:B--2---:R-:W-:Y:S07]  /*11d60*/  FMNMX.FTZ R3, R174, R3, !PT ;  /* 0x00000003ae037209 */ /* 0x004fee0007810000 */
[----:B------:R-:W2:Y:S01]  /*11d70*/  MUFU.TANH R237, R75 ;  /* 0x0000004b00ed7308 */ /* 0x000ea20000002400 */
[----:B-1----:R-:W-:Y:S09]  /*11d80*/  FMNMX.FTZ R3, R222, R3, !PT ;  /* 0x00000003de037209 */ /* 0x002ff20007810000 */
[----:B------:R1:W-:Y:S01]  /*11d90*/  MUFU.TANH R75, R0 ;  /* 0x00000000004b7308 */ /* 0x0003e20000002400 */
[----:B---3--:R-:W-:Y:S02]  /*11da0*/  FMNMX.FTZ R3, R97, R3, !PT ;  /* 0x0000000361037209 */ /* 0x008fe40007810000 */
[----:B------:R-:W-:Y:S02]  /*11db0*/  MOV R92, R226 ;  /* 0x000000e2005c7202 */ /* 0x000fe40000000f00 */
[----:B------:R-:W-:Y:S05]  /*11dc0*/  FMNMX.FTZ R3, R26, R3, !PT ;  /* 0x000000031a037209 */ /* 0x000fea0007810000 */
[----:B------:R-:W3:Y:S01]  /*11dd0*/  MUFU.TANH R98, R78 ;  /* 0x0000004e00627308 */ /* 0x000ee20000002400 */
[----:B------:R-:W4:Y:S01]  /*11de0*/  SHFL.BFLY PT, R6, R3, 0x2, 0x1f ;  /* 0x0c401f0003067f89 */ /* 0x000f2200000e0000 */
[----:B--2---:R-:W-:Y:S04]  /*11df0*/  MOV R190, R237 ;  /* 0x000000ed00be7202 */ /* 0x004fe80000000f00 */
[----:B------:R-:W-:Y:S04]  /*11e00*/  FMNMX.FTZ R4, R190, R4, !PT ;  /* 0x00000004be047209 */ /* 0x000fe80007810000 */
[----:B------:R-:W2:Y:S01]  /*11e10*/  MUFU.TANH R96, R79 ;  /* 0x0000004f00607308 */ /* 0x000ea20000002400 */
[----:B-1----:R-:W-:Y:S04]  /*11e20*/  FADD.FTZ R0, -R72, R2 ;  /* 0x0000000248007221 */ /* 0x002fe80000010100 */
[----:B------:R-:W-:Y:S05]  /*11e30*/  FMUL.FTZ R2, R0, c[0x0][0x2d0] ;  /* 0x0000b40000027a20 */ /* 0x000fea0000410000 */
        /* <DEDUP_REMOVED lines=9> */
[----:B------:R-:W2:Y:S01]  /*11ed0*/  MUFU.TANH R74, R74 ;  /* 0x0000004a004a7308 */ /* 0x000ea20000002400 */
[----:B-1----:R-:W-:Y:S09]  /*11ee0*/  FMNMX.FTZ R4, R215, R4, !PT ;  /* 0x00000004d7047209 */ /* 0x002ff20007810000 */
[----:B------:R1:W1:Y:S01]  /*11ef0*/  MUFU.EX2 R73, R2 ;  /* 0x0000000200497308 */ /* 0x0002620000000800 */
[----:B---3--:R-:W-:Y:S02]  /*11f00*/  FMNMX.FTZ R0, R208, R4, !PT ;  /* 0x00000004d0007209 */ /* 0x008fe40007810000 */
[----:B----4-:R-:W-:Y:S02]  /*11f10*/  FMNMX.FTZ R70, R3, R70, !PT ;  /* 0x0000004603467209 */ /* 0x010fe40007810000 */
[----:B--2---:R-:W-:Y:S04]  /*11f20*/  FMNMX.FTZ R0, R74, R0, !PT ;  /* 0x000000004a007209 */ /* 0x004fe80007810000 */
[----:B------:R-:W-:Y:S05]  /*11f30*/  FMNMX.FTZ R0, R75, R0, !PT ;  /* 0x000000004b007209 */ /* 0x000fea0007810000 */
[----:B------:R-:W2:Y:S01]  /*11f40*/  SHFL.BFLY PT, R3, R0, 0x2, 0x1f ;  /* 0x0c401f0000037f89 */ /* 0x000ea200000e0000 */
[----:B-1----:R-:W-:Y:S02]  /*11f50*/  FADD.FTZ R2, -R71, R100 ;  /* 0x0000006447027221 */ /* 0x002fe40000010100 */
[----:B------:R-:W-:Y:S02]  /*11f60*/  FMUL.FTZ R100, R72, c[0x0][0x2d0] ;  /* 0x0000b40048647a20 */ /* 0x000fe40000410000 */
[----:B------:R-:W-:Y:S02]  /*11f70*/  FMUL.FTZ R2, R2, c[0x0][0x2d0] ;  /* 0x0000b40002027a20 */ /* 0x000fe40000410000 */
[--C-:B------:R-:W-:Y:S01]  /*11f80*/  FFMA.FTZ R4, R169, c[0x0][0x2d0], -R100.reuse ;  /* 0x0000b400a9047a23 */ /* 0x100fe20000010864 */
[----:B------:R-:W-:Y:S01]  /*11f90*/  MOV R169, R42 ;  /* 0x0000002a00a97202 */ /* 0x000fe20000000f00 */
[----:B------:R1:W-:Y:S01]  /*11fa0*/  MUFU.EX2 R69, R2 ;  /* 0x0000000200457308 */ /* 0x0003e20000000800 */
[--C-:B------:R-:W-:Y:S09]  /*11fb0*/  FFMA.FTZ R56, R183, c[0x0][0x2d0], -R100.reuse ;  /* 0x0000b400b7387a23 */ /* 0x100ff20000010864 */
[----:B------:R-:W-:Y:S01]  /*11fc0*/  MUFU.EX2 R245, R4 ;  /* 0x0000000400f57308 */ /* 0x000fe20000000800 */
[----:B--2---:R-:W-:Y:S01]  /*11fd0*/  FMNMX.FTZ R0, R0, R3, !PT ;  /* 0x0000000300007209 */ /* 0x004fe20007810000 */
[--C-:B------:R-:W-:Y:S02]  /*11fe0*/  FFMA.FTZ R3, R17, c[0x0][0x2d0], -R100.reuse ;  /* 0x0000b40011037a23 */ /* 0x100fe40000010864 */
[----:B------:R-:W-:Y:S01]  /*11ff0*/  FMUL.FTZ R17, R73, R117 ;  /* 0x0000007549117220 */ /* 0x000fe20000410000 */
[----:B------:R-:W-:Y:S05]  /*12000*/  MOV R117, R229 ;  /* 0x000000e500757202 */ /* 0x000fea0000000f00 */
[----:B------:R2:W-:Y:S01]  /*12010*/  MUFU.EX2 R252, R3 ;  /* 0x0000000300fc7308 */ /* 0x0005e20000000800 */
[----:B-1----:R-:W-:Y:S02]  /*12020*/  FADD.FTZ R2, -R70, R101 ;  /* 0x0000006546027221 */ /* 0x002fe40000010100 */
[----:B------:R-:W-:Y:S02]  /*12030*/  FMUL.FTZ R101, R71, c[0x0][0x2d0] ;  /* 0x0000b40047657a20 */ /* 0x000fe40000410000 */
[----:B------:R-:W-:Y:S02]  /*12040*/  FMUL.FTZ R2, R2, c[0x0][0x2d0] ;  /* 0x0000b40002027a20 */ /* 0x000fe40000410000 */
[--C-:B------:R-:W-:Y:S03]  /*12050*/  FFMA.FTZ R60, R199, c[0x0][0x2d0], -R101.reuse ;  /* 0x0000b400c73c7a23 */ /* 0x100fe60000010865 */
[----:B------:R1:W3:Y:S01]  /*12060*/  MUFU.EX2 R68, R2 ;  /* 0x0000000200447308 */ /* 0x0002e20000000800 */
[--C-:B--2---:R-:W-:Y:S01]  /*12070*/  FFMA.FTZ R3, R177, c[0x0][0x2d0], -R101.reuse ;  /* 0x0000b400b1037a23 */ /* 0x104fe20000010865 */
[----:B------:R-:W-:Y:S08]  /*12080*/  MOV R177, R31 ;  /* 0x0000001f00b17202 */ /* 0x000ff00000000f00 */
[----:B------:R2:W-:Y:S01]  /*12090*/  MUFU.EX2 R244, R3 ;  /* 0x0000000300f47308 */ /* 0x0005e20000000800 */
[--C-:B-1----:R-:W-:Y:S01]  /*120a0*/  FFMA.FTZ R2, R168, c[0x0][0x2d0], -R100.reuse ;  /* 0x0000b400a8027a23 */ /* 0x102fe20000010864 */
[----:B------:R-:W-:Y:S01]  /*120b0*/  MOV R168, R27 ;  /* 0x0000001b00a87202 */ /* 0x000fe20000000f00 */
[C---:B---3--:R-:W-:Y:S07]  /*120c0*/  FMUL.FTZ R57, R68.reuse, R157 ;  /* 0x0000009d44397220 */ /* 0x048fee0000410000 */
[----:B------:R1:W3:Y:S01]  /*120d0*/  MUFU.EX2 R251, R2 ;  /* 0x0000000200fb7308 */ /* 0x0002e20000000800 */
[----:B------:R-:W-:Y:S02]  /*120e0*/  FMUL.FTZ R61, R68, R161 ;  /* 0x000000a1443d7220 */ /* 0x000fe40000410000 */
[--C-:B--2---:R-:W-:Y:S01]  /*120f0*/  FFMA.FTZ R3, R170, c[0x0][0x2d0], -R101.reuse ;  /* 0x0000b400aa037a23 */ /* 0x104fe20000010865 */
[----:B------:R-:W-:Y:S06]  /*12100*/  MOV R170, R43 ;  /* 0x0000002b00aa7202 */ /* 0x000fec0000000f00 */
[----:B------:R2:W4:Y:S01]  /*12110*/  MUFU.EX2 R247, R3 ;  /* 0x0000000300f77308 */ /* 0x0005220000000800 */
[----:B-1----:R-:W-:Y:S01]  /*12120*/  FFMA.FTZ R2, R16, c[0x0][0x2d0], -R100 ;  /* 0x0000b40010027a23 */ /* 0x002fe20000010864 */
[----:B---3--:R-:W-:Y:S08]  /*12130*/  F2FP.BF16.PACK_AB R76, R251, R245 ;  /* 0x000000f5fb4c723e */ /* 0x008ff000000010ff */
[----:B------:R1:W3:Y:S01]  /*12140*/  MUFU.EX2 R250, R2 ;  /* 0x0000000200fa7308 */ /* 0x0002e20000000800 */
[--C-:B--2---:R-:W-:Y:S01]  /*12150*/  FFMA.FTZ R3, R18, c[0x0][0x2d0], -R101.reuse ;  /* 0x0000b40012037a23 */ /* 0x104fe20000010865 */
[----:B----4-:R-:W-:Y:S01]  /*12160*/  F2FP.BF16.PACK_AB R77, R247, R244 ;  /* 0x000000f4f74d723e */ /* 0x010fe200000010ff */
[----:B------:R-:W-:Y:S01]  /*12170*/  FMUL.FTZ R18, R69, R118 ;  /* 0x0000007645127220 */ /* 0x000fe20000410000 */
[----:B------:R-:W-:Y:S06]  /*12180*/  MOV R118, R49 ;  /* 0x0000003100767202 */ /* 0x000fec0000000f00 */
[----:B------:R2:W-:Y:S01]  /*12190*/  MUFU.EX2 R249, R3 ;  /* 0x0000000300f97308 */ /* 0x0005e20000000800 */
[----:B------:R-:W-:Y:S01]  /*121a0*/  FMUL.FTZ R49, R73, R149 ;  /* 0x0000009549317220 */ /* 0x000fe20000410000 */
[----:B-1----:R-:W2:Y:S01]  /*121b0*/  SHFL.BFLY PT, R2, R0, 0x1, 0x1f ;  /* 0x0c201f0000027f89 */ /* 0x002ea200000e0000 */
[----:B---3--:R-:W-:Y:S02]  /*121c0*/  F2FP.BF16.PACK_AB R78, R252, R250 ;  /* 0x000000fafc4e723e */ /* 0x008fe400000010ff */
[----:B--2---:R-:W-:Y:S01]  /*121d0*/  FMNMX.FTZ R3, R0, R2, !PT ;  /* 0x0000000200037209 */ /* 0x004fe20007810000 */
        /* <DEDUP_REMOVED lines=17> */
[----:B------:R1:W3:Y:S01]  /*122f0*/  MUFU.EX2 R242, R2 ;  /* 0x0000000200f27308 */ /* 0x0002e20000000800 */
[C---:B--2---:R-:W-:Y:S02]  /*12300*/  FMUL.FTZ R27, R0.reuse, R127 ;  /* 0x0000007f001b7220 */ /* 0x044fe40000410000 */
[C---:B------:R-:W-:Y:S02]  /*12310*/  FMUL.FTZ R31, R0.reuse, R131 ;  /* 0x00000083001f7220 */ /* 0x040fe40000410000 */
[C---:B------:R-:W-:Y:S02]  /*12320*/  FMUL.FTZ R42, R0.reuse, R142 ;  /* 0x0000008e002a7220 */ /* 0x040fe40000410000 */
[C---:B------:R-:W-:Y:S02]  /*12330*/  FMUL.FTZ R43, R0.reuse, R143 ;  /* 0x0000008f002b7220 */ /* 0x040fe40000410000 */
[C---:B------:R-:W-:Y:S02]  /*12340*/  FMUL.FTZ R47, R0.reuse, R147 ;  /* 0x00000093002f7220 */ /* 0x040fe40000410000 */
[C---:B------:R-:W-:Y:S02]  /*12350*/  FMUL.FTZ R58, R0.reuse, R158 ;  /* 0x0000009e003a7220 */ /* 0x040fe40000410000 */
[C---:B------:R-:W-:Y:S02]  /*12360*/  FMUL.FTZ R59, R0.reuse, R159 ;  /* 0x0000009f003b7220 */ /* 0x040fe40000410000 */
[C---:B------:R-:W-:Y:S02]  /*12370*/  FMUL.FTZ R62, R0.reuse, R162 ;  /* 0x000000a2003e7220 */ /* 0x040fe40000410000 */
[----:B------:R-:W-:Y:S02]  /*12380*/  FMUL.FTZ R63, R0, R163 ;  /* 0x000000a3003f7220 */ /* 0x000fe40000410000 */
[--C-:B-1----:R-:W-:Y:S01]  /*12390*/  FFMA.FTZ R2, R12, c[0x0][0x2d0], -R102.reuse ;  /* 0x0000b4000c027a23 */ /* 0x102fe20000010866 */
        /* <DEDUP_REMOVED lines=11> */
[----:B------:R-:W-:Y:S01]  /*12450*/  FMUL.FTZ R14, R0, R114 ;  /* 0x00000072000e7220 */ /* 0x000fe20000410000 */
[----:B------:R-:W-:Y:S01]  /*12460*/  MOV R114, R52 ;  /* 0x0000003400727202 */ /* 0x000fe20000000f00 */
[--C-:B------:R-:W-:Y:S05]  /*12470*/  FFMA.FTZ R74, R74, c[0x0][0x2d0], -R2.reuse ;  /* 0x0000b4004a4a7a23 */ /* 0x100fea0000010802 */
[----:B------:R2:W-:Y:S10]  /*12480*/  MUFU.EX2 R185, R4 ;  /* 0x0000000400b97308 */ /* 0x0005f40000000800 */
[----:B------:R3:W-:Y:S01]  /*12490*/  MUFU.EX2 R188, R7 ;  /* 0x0000000700bc7308 */ /* 0x0007e20000000800 */
[----:B-1----:R-:W-:Y:S01]  /*124a0*/  FMUL.FTZ R16, R73, R116 ;  /* 0x0000007449107220 */ /* 0x002fe20000410000 */
[----:B------:R-:W-:Y:S01]  /*124b0*/  MOV R116, R50 ;  /* 0x0000003200747202 */ /* 0x000fe20000000f00 */
[----:B------:R-:W-:Y:S07]  /*124c0*/  FMUL.FTZ R50, R69, R150 ;  /* 0x0000009645327220 */ /* 0x000fee0000410000 */
[----:B------:R-:W1:Y:S01]  /*124d0*/  MUFU.EX2 R186, R8 ;  /* 0x0000000800ba7308 */ /* 0x000e620000000800 */
[----:B--2---:R-:W-:Y:S01]  /*124e0*/  FFMA.FTZ R4, R178, c[0x0][0x2d0], -R2 ;  /* 0x0000b400b2047a23 */ /* 0x004fe20000010802 */
[----:B------:R-:W-:Y:S08]  /*124f0*/  MOV R178, R232 ;  /* 0x000000e800b27202 */ /* 0x000ff00000000f00 */
[----:B------:R2:W4:Y:S01]  /*12500*/  MUFU.EX2 R187, R4 ;  /* 0x0000000400bb7308 */ /* 0x0005220000000800 */
[----:B---3--:R-:W-:Y:S02]  /*12510*/  @P4 MOV R7, R37 ;  /* 0x0000002500074202 */ /* 0x008fe40000000f00 */
[----:B-1----:R-:W-:Y:S01]  /*12520*/  F2FP.BF16.PACK_AB R67, R186, R188 ;  /* 0x000000bcba43723e */ /* 0x002fe200000010ff */
[----:B--2---:R-:W-:Y:S01]  /*12530*/  @P4 IMAD.WIDE.U32 R4, R225, c[0x0][0x1e0], RZ ;  /* 0x00007800e1044a25 */ /* 0x004fe200078e00ff */
        /* <DEDUP_REMOVED lines=23> */
[----:B--2---:R-:W-:Y:S01]  /*126b0*/  @P4 IADD3 R4, P1, R6, R13, RZ ;  /* 0x0000000d06044210 */ /* 0x004fe20007f3e0ff */
[----:B---3--:R-:W-:Y:S02]  /*126c0*/  FFMA.FTZ R11, R32, c[0x0][0x2d0], -R100 ;  /* 0x0000b400200b7a23 */ /* 0x008fe40000010864 */
[----:B------:R-:W-:Y:S06]  /*126d0*/  FFMA.FTZ R32, R192, c[0x0][0x2d0], -R2 ;  /* 0x0000b400c0207a23 */ /* 0x000fec0000010802 */
[----:B------:R2:W-:Y:S01]  /*126e0*/  MUFU.EX2 R238, R11 ;  /* 0x0000000b00ee7308 */ /* 0x0005e20000000800 */
[----:B----4-:R-:W-:Y:S01]  /*126f0*/  FMUL.FTZ R8, R68, R108 ;  /* 0x0000006c44087220 */ /* 0x010fe20000410000 */
[----:B------:R-:W-:Y:S01]  /*12700*/  MOV R108, R44 ;  /* 0x0000002c006c7202 */ /* 0x000fe20000000f00 */
[----:B------:R-:W-:Y:S01]  /*12710*/  FFMA.FTZ R44, R194, c[0x0][0x2d0], -R100 ;  /* 0x0000b400c22c7a23 */ /* 0x000fe20000010864 */
[-C--:B-1----:R-:W-:Y:S01]  /*12720*/  @P4 IADD3.X R7, R9, R12.reuse, RZ, P0, !PT ;  /* 0x0000000c09074210 */ /* 0x082fe200007fe4ff */
[----:B------:R-:W-:Y:S01]  /*12730*/  FMUL.FTZ R9, R68, R109 ;  /* 0x0000006d44097220 */ /* 0x000fe20000410000 */
[----:B------:R-:W-:Y:S01]  /*12740*/  @P4 IADD3 R10, P0, R4, R13, RZ ;  /* 0x0000000d040a4210 */ /* 0x000fe20007f1e0ff */
[----:B------:R-:W-:Y:S01]  /*12750*/  FMUL.FTZ R13, R68, R113 ;  /* 0x00000071440d7220 */ /* 0x000fe20000410000 */
[----:B------:R-:W-:Y:S01]  /*12760*/  @P4 IADD3.X R5, R7, R12, RZ, P1, !PT ;  /* 0x0000000c07054210 */ /* 0x000fe20000ffe4ff */
[----:B------:R1:W-:Y:S01]  /*12770*/  @P4 LDGSTS.E.BYPASS.LTC128B.128 [R227+0x4900], [R6.64], !P3 ;  /* 0x0490000006e34fae */ /* 0x0003e2000d901d68 */
[----:B------:R-:W-:Y:S01]  /*12780*/  MOV R109, R40 ;  /* 0x00000028006d7202 */ /* 0x000fe20000000f00 */
[----:B------:R-:W-:Y:S01]  /*12790*/  FFMA.FTZ R40, R196, c[0x0][0x2d0], -R2 ;  /* 0x0000b400c4287a23 */ /* 0x000fe20000010802 */
[----:B------:R-:W-:Y:S01]  /*127a0*/  MOV R113, R51 ;  /* 0x0000003300717202 */ /* 0x000fe20000000f00 */
[----:B------:R-:W-:Y:S04]  /*127b0*/  FMUL.FTZ R51, R69, R151 ;  /* 0x0000009745337220 */ /* 0x000fe80000410000 */
[----:B------:R3:W-:Y:S01]  /*127c0*/  @P4 LDGSTS.E.BYPASS.LTC128B.128 [R227+0x5100], [R4.64], !P3 ;  /* 0x0510000004e34fae */ /* 0x0007e2000d901d68 */
[----:B--2---:R-:W-:Y:S01]  /*127d0*/  @P4 IADD3.X R11, R5, R12, RZ, P0, !PT ;  /* 0x0000000c050b4210 */ /* 0x004fe200007fe4ff */
[--C-:B------:R-:W-:Y:S01]  /*127e0*/  FFMA.FTZ R12, R24, c[0x0][0x2d0], -R102.reuse ;  /* 0x0000b400180c7a23 */ /* 0x100fe20000010866 */
[----:B------:R-:W-:Y:S01]  /*127f0*/  ISETP.GT.AND P0, PT, R103, UR5, PT ;  /* 0x0000000567007c0c */ /* 0x000fe2000bf04270 */
[----:B------:R-:W-:Y:S01]  /*12800*/  FFMA.FTZ R24, R29, c[0x0][0x2d0], -R102 ;  /* 0x0000b4001d187a23 */ /* 0x000fe20000010866 */
[----:B------:R-:W-:Y:S03]  /*12810*/  MOV R103, R225 ;  /* 0x000000e100677202 */ /* 0x000fe60000000f00 */
[----:B------:R2:W-:Y:S01]  /*12820*/  @P4 LDGSTS.E.BYPASS.LTC128B.128 [R227+0x5900], [R10.64], !P3 ;  /* 0x059000000ae34fae */ /* 0x0005e2000d901d68 */
[----:B------:R4:W-:Y:S01]  /*12830*/  MUFU.EX2 R232, R12 ;  /* 0x0000000c00e87308 */ /* 0x0009e20000000800 */
[C---:B------:R-:W-:Y:S06]  /*12840*/  FMUL.FTZ R29, R68.reuse, R129 ;  /* 0x00000081441d7220 */ /* 0x040fec0000410000 */
        /* <DEDUP_REMOVED lines=11> */
[----:B----4-:R-:W-:Y:S01]  /*12900*/  FMUL.FTZ R12, R68, R112 ;  /* 0x00000070440c7220 */ /* 0x010fe20000410000 */
[----:B------:R-:W4:Y:S01]  /*12910*/  LDSM.16.MT88.4 R52, [R210+0x100] ;  /* 0x00010000d234783b */ /* 0x000f220000004200 */
[C---:B--2---:R-:W-:Y:S01]  /*12920*/  FMUL.FTZ R10, R0.reuse, R110 ;  /* 0x0000006e000a7220 */ /* 0x044fe20000410000 */
[----:B------:R-:W-:Y:S01]  /*12930*/  MOV R110, R46 ;  /* 0x0000002e006e7202 */ /* 0x000fe20000000f00 */
[C---:B------:R-:W-:Y:S01]  /*12940*/  FMUL.FTZ R11, R0.reuse, R111 ;  /* 0x0000006f000b7220 */ /* 0x040fe20000410000 */
[----:B------:R-:W-:Y:S01]  /*12950*/  MOV R111, R205 ;  /* 0x000000cd006f7202 */ /* 0x000fe20000000f00 */
[C---:B------:R-:W-:Y:S01]  /*12960*/  FMUL.FTZ R46, R0.reuse, R146 ;  /* 0x00000092002e7220 */ /* 0x040fe20000410000 */
[----:B------:R-:W-:Y:S02]  /*12970*/  MOV R112, R203 ;  /* 0x000000cb00707202 */ /* 0x000fe40000000f00 */
[----:B------:R2:W-:Y:S01]  /*12980*/  MUFU.EX2 R230, R24 ;  /* 0x0000001800e67308 */ /* 0x0005e20000000800 */
[----:B------:R-:W4:Y:S01]  /*12990*/  LDSM.16.MT88.4 R80, [R211+0x100] ;  /* 0x00010000d350783b */ /* 0x000f220000004200 */
[----:B-1----:R-:W-:Y:S01]  /*129a0*/  FMUL.FTZ R6, R69, R106 ;  /* 0x0000006a45067220 */ /* 0x002fe20000410000 */
[----:B------:R-:W-:Y:S01]  /*129b0*/  MOV R106, R26 ;  /* 0x0000001a006a7202 */ /* 0x000fe20000000f00 */
[C---:B------:R-:W-:Y:S05]  /*129c0*/  FMUL.FTZ R26, R0.reuse, R126 ;  /* 0x0000007e001a7220 */ /* 0x040fea0000410000 */
[----:B------:R-:W1:Y:S01]  /*129d0*/  LDSM.16.MT88.4 R84, [R209+0x900] ;  /* 0x00090000d154783b */ /* 0x000e620000004200 */
[----:B------:R4:W-:Y:S01]  /*129e0*/  MUFU.EX2 R181, R32 ;  /* 0x0000002000b57308 */ /* 0x0009e20000000800 */
[--C-:B---3--:R-:W-:Y:S02]  /*129f0*/  FFMA.FTZ R4, R15, c[0x0][0x2d0], -R101.reuse ;  /* 0x0000b4000f047a23 */ /* 0x108fe40000010865 */
[----:B------:R-:W-:Y:S01]  /*12a00*/  FMUL.FTZ R15, R0, R115 ;  /* 0x00000073000f7220 */ /* 0x000fe20000410000 */
[----:B------:R-:W-:Y:S03]  /*12a10*/  MOV R115, R206 ;  /* 0x000000ce00737202 */ /* 0x000fe60000000f00 */
[----:B------:R-:W3:Y:S03]  /*12a20*/  LDSM.16.MT88.4 R88, [R212+0x900] ;  /* 0x00090000d458783b */ /* 0x000ee60000004200 */
[----:B------:R4:W-:Y:S01]  /*12a30*/  MUFU.EX2 R234, R4 ;  /* 0x0000000400ea7308 */ /* 0x0009e20000000800 */
[----:B--2---:R-:W-:Y:S04]  /*12a40*/  FMUL.FTZ R24, R68, R124 ;  /* 0x0000007c44187220 */ /* 0x004fe80000410000 */
[----:B------:R-:W0:Y:S05]  /*12a50*/  LDGDEPBAR ;  /* 0x00000000000079af */ /* 0x000e2a0000000000 */
[----:B------:R2:W-:Y:S01]  /*12a60*/  MUFU.EX2 R206, R56 ;  /* 0x0000003800ce7308 */ /* 0x0005e20000000800 */
[----:B----4-:R-:W-:Y:S02]  /*12a70*/  FMUL.FTZ R32, R73, R132 ;  /* 0x0000008449207220 */ /* 0x010fe40000410000 */
[--C-:B------:R-:W-:Y:S02]  /*12a80*/  FFMA.FTZ R4, R34, c[0x0][0x2d0], -R101.reuse ;  /* 0x0000b40022047a23 */ /* 0x100fe40000010865 */
[----:B------:R-:W-:Y:S05]  /*12a90*/  FMUL.FTZ R34, R69, R134 ;  /* 0x0000008645227220 */ /* 0x000fea0000410000 */
[----:B------:R4:W-:Y:S01]  /*12aa0*/  MUFU.EX2 R235, R4 ;  /* 0x0000000400eb7308 */ /* 0x0009e20000000800 */
[----:B--2---:R-:W-:Y:S02]  /*12ab0*/  FMUL.FTZ R56, R68, R156 ;  /* 0x0000009c44387220 */ /* 0x004fe40000410000 */
[--C-:B----4-:R-:W-:Y:S02]  /*12ac0*/  FFMA.FTZ R4, R35, c[0x0][0x2d0], -R101.reuse ;  /* 0x0000b40023047a23 */ /* 0x110fe40000010865 */
[----:B------:R-:W-:Y:S05]  /*12ad0*/  FMUL.FTZ R35, R69, R135 ;  /* 0x0000008745237220 */ /* 0x000fea0000410000 */
[----:B------:R2:W-:Y:S01]  /*12ae0*/  MUFU.EX2 R236, R4 ;  /* 0x0000000400ec7308 */ /* 0x0005e20000000800 */
[----:B------:R-:W-:Y:S01]  /*12af0*/  LDSM.16.MT88.4 R132, [R212+0x2900] ;  /* 0x00290000d484783b */ /* 0x000fe20000004200 */
[C---:B--2---:R-:W-:Y:S01]  /*12b00*/  FMUL.FTZ R4, R73.reuse, R104 ;  /* 0x0000006849047220 */ /* 0x044fe20000410000 */
        /* <DEDUP_REMOVED lines=9> */
[----:B--2---:R-:W-:Y:S02]  /*12ba0*/  FMUL.FTZ R44, R68, R144 ;  /* 0x00000090442c7220 */ /* 0x004fe40000410000 */
[C---:B------:R-:W-:Y:S04]  /*12bb0*/  HMMA.16816.F32.BF16 R16, R76.reuse, R22, R16 ;  /* 0x000000164c10723c */ /* 0x040fe80000041810 */
[----:B------:R-:W-:Y:S01]  /*12bc0*/  FFMA.FTZ R28, R182, c[0x0][0x2d0], -R2 ;  /* 0x0000b400b61c7a23 */ /* 0x000fe20000010802 */
[----:B------:R-:W-:Y:S01]  /*12bd0*/  MOV R124, R121 ;  /* 0x00000079007c7202 */ /* 0x000fe20000000f00 */
[----:B------:R-:W-:Y:S01]  /*12be0*/  FMUL.FTZ R45, R68, R145 ;  /* 0x00000091442d7220 */ /* 0x000fe20000410000 */
[----:B------:R-:W-:Y:S01]  /*12bf0*/  MOV R121, R114 ;  /* 0x0000007200797202 */ /* 0x000fe20000000f00 */
[C---:B------:R-:W-:Y:S01]  /*12c00*/  FMUL.FTZ R22, R69.reuse, R122 ;  /* 0x0000007a45167220 */ /* 0x040fe20000410000 */
[----:B------:R2:W1:Y:S03]  /*12c10*/  MUFU.EX2 R182, R28 ;  /* 0x0000001c00b67308 */ /* 0x0004660000000800 */
[----:B------:R-:W-:Y:S01]  /*12c20*/  FMUL.FTZ R23, R69, R123 ;  /* 0x0000007b45177220 */ /* 0x000fe20000410000 */
[----:B------:R-:W-:Y:S01]  /*12c30*/  MOV R123, R30 ;  /* 0x0000001e007b7202 */ /* 0x000fe20000000f00 */
[----:B------:R-:W-:Y:S01]  /*12c40*/  FMUL.FTZ R30, R0, R130 ;  /* 0x00000082001e7220 */ /* 0x000fe20000410000 */
[----:B------:R-:W-:Y:S01]  /*12c50*/  MOV R122, R41 ;  /* 0x00000029007a7202 */ /* 0x000fe20000000f00 */
[C---:B------:R-:W-:Y:S01]  /*12c60*/  FMUL.FTZ R41, R68.reuse, R141 ;  /* 0x0000008d44297220 */ /* 0x040fe20000410000 */
[----:B------:R-:W-:Y:S01]  /*12c70*/  MOV R126, R123 ;  /* 0x0000007b007e7202 */ /* 0x000fe20000000f00 */
[----:B----4-:R-:W-:Y:S01]  /*12c80*/  FMUL.FTZ R20, R73, R120 ;  /* 0x0000007849147220 */ /* 0x010fe20000410000 */
        /* <DEDUP_REMOVED lines=8> */
[C---:B--2---:R-:W-:Y:S02]  /*12d10*/  FMUL.FTZ R28, R68.reuse, R128 ;  /* 0x00000080441c7220 */ /* 0x044fe40000410000 */
        /* <DEDUP_REMOVED lines=8> */
[----:B----4-:R-:W-:Y:S02]  /*12da0*/  FMUL.FTZ R48, R73, R148 ;  /* 0x0000009449307220 */ /* 0x010fe40000410000 */
[C---:B------:R-:W-:Y:S01]  /*12db0*/  HMMA.16816.F32.BF16 R32, R76.reuse, R38, R32 ;  /* 0x000000264c20723c */ /* 0x040fe20000041820 */
[----:B------:R-:W-:Y:S03]  /*12dc0*/  LDSM.16.MT88.4 R148, [R210+0x2900] ;  /* 0x00290000d294783b */ /* 0x000fe60000004200 */
[----:B------:R-:W-:Y:S01]  /*12dd0*/  MOV R171, R94 ;  /* 0x0000005e00ab7202 */ /* 0x000fe20000000f00 */
[----:B------:R4:W1:Y:S02]  /*12de0*/  MUFU.EX2 R137, R40 ;  /* 0x0000002800897308 */ /* 0x0008640000000800 */
[C---:B------:R-:W-:Y:S02]  /*12df0*/  FMUL.FTZ R38, R69.reuse, R138 ;  /* 0x0000008a45267220 */ /* 0x040fe40000410000 */
[----:B------:R-:W-:Y:S06]  /*12e00*/  FMUL.FTZ R39, R69, R139 ;  /* 0x0000008b45277220 */ /* 0x000fec0000410000 */
[----:B------:R1:W-:Y:S01]  /*12e10*/  MUFU.EX2 R139, R60 ;  /* 0x0000003c008b7308 */ /* 0x0003e20000000800 */
[C---:B--2---:R-:W-:Y:S09]  /*12e20*/  FMUL.FTZ R36, R73.reuse, R136 ;  /* 0x0000008849247220 */ /* 0x044ff20000410000 */
[----:B------:R2:W-:Y:S01]  /*12e30*/  MUFU.EX2 R138, R92 ;  /* 0x0000005c008a7308 */ /* 0x0005e20000000800 */
[-C--:B------:R-:W-:Y:S03]  /*12e40*/  HMMA.16816.F32.BF16 R36, R76, R52.reuse, R36 ;  /* 0x000000344c24723c */ /* 0x080fe60000041824 */
[C---:B----4-:R-:W-:Y:S07]  /*12e50*/  FMUL.FTZ R40, R68.reuse, R140 ;  /* 0x0000008c44287220 */ /* 0x050fee0000410000 */
[C---:B------:R-:W-:Y:S04]  /*12e60*/  HMMA.16816.F32.BF16 R40, R64.reuse, R52, R40 ;  /* 0x000000344028723c */ /* 0x040fe80000041828 */
[----:B-1----:R-:W-:Y:S03]  /*12e70*/  FMUL.FTZ R60, R68, R160 ;  /* 0x000000a0443c7220 */ /* 0x002fe60000410000 */
[----:B------:R-:W-:Y:S01]  /*12e80*/  FFMA.FTZ R52, R184, c[0x0][0x2d0], -R100 ;  /* 0x0000b400b8347a23 */ /* 0x000fe20000010864 */
[-C--:B------:R-:W-:Y:S03]  /*12e90*/  HMMA.16816.F32.BF16 R44, R64, R54.reuse, R44 ;  /* 0x00000036402c723c */ /* 0x080fe6000004182c */
[----:B------:R1:W4:Y:S01]  /*12ea0*/  MUFU.EX2 R207, R52 ;  /* 0x0000003400cf7308 */ /* 0x0003220000000800 */
[----:B------:R-:W-:Y:S01]  /*12eb0*/  FMUL.FTZ R53, R73, R153 ;  /* 0x0000009949357220 */ /* 0x000fe20000410000 */
[----:B--2---:R-:W2:Y:S03]  /*12ec0*/  LDSM.16.MT88.4 R92, [R210+0x900] ;  /* 0x00090000d25c783b */ /* 0x004ea60000004200 */
[C---:B------:R-:W-:Y:S07]  /*12ed0*/  HMMA.16816.F32.BF16 R48, R76.reuse, R54, R48 ;  /* 0x000000364c30723c */ /* 0x040fee0000041830 */
[C---:B------:R-:W-:Y:S02]  /*12ee0*/  FMUL.FTZ R54, R69.reuse, R154 ;  /* 0x0000009a45367220 */ /* 0x040fe40000410000 */
[----:B------:R-:W-:Y:S03]  /*12ef0*/  FMUL.FTZ R55, R69, R155 ;  /* 0x0000009b45377220 */ /* 0x000fe60000410000 */
[----:B-1----:R-:W-:Y:S07]  /*12f00*/  FMUL.FTZ R52, R73, R152 ;  /* 0x0000009849347220 */ /* 0x002fee0000410000 */
        /* <DEDUP_REMOVED lines=20> */
[--C-:B-1----:R-:W-:Y:S04]  /*13050*/  FFMA.FTZ R80, R198, c[0x0][0x2d0], -R101.reuse ;  /* 0x0000b400c6507a23 */ /* 0x102fe80000010865 */
[----:B------:R1:W1:Y:S02]  /*13060*/  MUFU.EX2 R203, R80 ;  /* 0x0000005000cb7308 */ /* 0x0002640000000800 */
[----:B-1----:R-:W-:Y:S07]  /*13070*/  F2FP.BF16.PACK_AB R80, R231, R232 ;  /* 0x000000e8e750723e */ /* 0x002fee00000010ff */
[C---:B------:R-:W-:Y:S07]  /*13080*/  HMMA.16816.F32.BF16 R8, R80.reuse, R84, R8 ;  /* 0x000000545008723c */ /* 0x040fee0000041808 */
[--C-:B------:R-:W-:Y:S01]  /*13090*/  FFMA.FTZ R84, R202, c[0x0][0x2d0], -R102.reuse ;  /* 0x0000b400ca547a23 */ /* 0x100fe20000010866 */
[-C--:B------:R-:W-:Y:S03]  /*130a0*/  HMMA.16816.F32.BF16 R12, R80, R86.reuse, R12 ;  /* 0x00000056500c723c */ /* 0x080fe6000004180c */
[----:B------:R1:W-:Y:S05]  /*130b0*/  MUFU.EX2 R143, R84 ;  /* 0x00000054008f7308 */ /* 0x0003ea0000000800 */
[C---:B------:R-:W-:Y:S08]  /*130c0*/  HMMA.16816.F32.BF16 R16, R76.reuse, R86, R16 ;  /* 0x000000564c10723c */ /* 0x040ff00000041810 */
[-C--:B---3--:R-:W-:Y:S08]  /*130d0*/  HMMA.16816.F32.BF16 R20, R76, R88.reuse, R20 ;  /* 0x000000584c14723c */ /* 0x088ff00000041814 */
[C---:B------:R-:W-:Y:S04]  /*130e0*/  HMMA.16816.F32.BF16 R24, R80.reuse, R88, R24 ;  /* 0x000000585018723c */ /* 0x040fe80000041818 */
[--C-:B-1----:R-:W-:Y:S04]  /*130f0*/  FFMA.FTZ R84, R201, c[0x0][0x2d0], -R102.reuse ;  /* 0x0000b400c9547a23 */ /* 0x102fe80000010866 */
[-C--:B------:R-:W-:Y:S01]  /*13100*/  HMMA.16816.F32.BF16 R28, R80, R90.reuse, R28 ;  /* 0x0000005a501c723c */ /* 0x080fe2000004181c */
[----:B------:R1:W-:Y:S07]  /*13110*/  MUFU.EX2 R142, R84 ;  /* 0x00000054008e7308 */ /* 0x0003ee0000000800 */
[C---:B------:R-:W-:Y:S08]  /*13120*/  HMMA.16816.F32.BF16 R32, R76.reuse, R90, R32 ;  /* 0x0000005a4c20723c */ /* 0x040ff00000041820 */
[-C--:B--2---:R-:W-:Y:S08]  /*13130*/  HMMA.16816.F32.BF16 R36, R76, R92.reuse, R36 ;  /* 0x0000005c4c24723c */ /* 0x084ff00000041824 */
[C---:B------:R-:W-:Y:S04]  /*13140*/  HMMA.16816.F32.BF16 R40, R80.reuse, R92, R40 ;  /* 0x0000005c5028723c */ /* 0x040fe80000041828 */
[----:B-1----:R-:W-:Y:S01]  /*13150*/  FFMA.FTZ R84, R126, c[0x0][0x2d0], -R102 ;  /* 0x0000b4007e547a23 */ /* 0x002fe20000010866 */
        /* <DEDUP_REMOVED lines=24> */
[----:B------:R1:W1:Y:S01]  /*132e0*/  MUFU.EX2 R141, R88 ;  /* 0x00000058008d7308 */ /* 0x0002620000000800 */
[----:B------:R-:W-:Y:S02]  /*132f0*/  MOV R124, R123 ;  /* 0x0000007b007c7202 */ /* 0x000fe40000000f00 */
[----:B------:R-:W-:Y:S02]  /*13300*/  MOV R121, R120 ;  /* 0x0000007800797202 */ /* 0x000fe40000000f00 */
[----:B------:R-:W-:Y:S02]  /*13310*/  MOV R123, R122 ;  /* 0x0000007a007b7202 */ /* 0x000fe40000000f00 */
[----:B------:R-:W-:Y:S02]  /*13320*/  MOV R122, R121 ;  /* 0x00000079007a7202 */ /* 0x000fe40000000f00 */
[----:B------:R-:W-:Y:S02]  /*13330*/  MOV R120, R119 ;  /* 0x0000007700787202 */ /* 0x000fe40000000f00 */
[----:B------:R-:W-:Y:S02]  /*13340*/  MOV R119, R112 ;  /* 0x0000007000777202 */ /* 0x000fe40000000f00 */
[----:B------:R-:W-:Y:S01]  /*13350*/  MOV R112, R109 ;  /* 0x0000006d00707202 */ /* 0x000fe20000000f00 */
[----:B---3--:R-:W3:Y:S01]  /*13360*/  LDSM.16.MT88.4 R84, [R211+0x900] ;  /* 0x00090000d354783b */ /* 0x008ee20000004200 */
[----:B------:R-:W-:Y:S02]  /*13370*/  MOV R121, R120 ;  /* 0x0000007800797202 */ /* 0x000fe40000000f00 */
[----:B------:R-:W-:Y:S02]  /*13380*/  MOV R120, R119 ;  /* 0x0000007700787202 */ /* 0x000fe40000000f00 */
[----:B------:R-:W-:Y:S02]  /*13390*/  MOV R119, R112 ;  /* 0x0000007000777202 */ /* 0x000fe40000000f00 */
[----:B------:R-:W-:Y:S02]  /*133a0*/  MOV R109, R221 ;  /* 0x000000dd006d7202 */ /* 0x000fe40000000f00 */
[----:B------:R2:W5:Y:S01]  /*133b0*/  LDL.LU R221, [R1+0x68] ;  /* 0x0000680001dd7983 */ /* 0x0005620000300800 */
[--C-:B-1----:R-:W-:Y:S01]  /*133c0*/  FFMA.FTZ R88, R126, c[0x0][0x2d0], -R2.reuse ;  /* 0x0000b4007e587a23 */ /* 0x102fe20000010802 */
        /* <DEDUP_REMOVED lines=15> */
[----:B-1----:R-:W-:Y:S01]  /*134c0*/  FFMA.FTZ R88, R126, c[0x0][0x2d0], -R2 ;  /* 0x0000b4007e587a23 */ /* 0x002fe20000010802 */
[----:B------:R-:W-:Y:S01]  /*134d0*/  MOV R126, R125 ;  /* 0x0000007d007e7202 */ /* 0x000fe20000000f00 */
[-C--:B---3--:R-:W-:Y:S01]  /*134e0*/  HMMA.16816.F32.BF16 R52, R76, R84.reuse, R52 ;  /* 0x000000544c34723c */ /* 0x088fe20000041834 */
[----:B------:R1:W5:Y:S01]  /*134f0*/  LDL.LU R223, [R1+0x60] ;  /* 0x0000600001df7983 */ /* 0x0003620000300800 */
[----:B------:R3:W1:Y:S01]  /*13500*/  MUFU.EX2 R144, R88 ;  /* 0x0000005800907308 */ /* 0x0006620000000800 */
        /* <DEDUP_REMOVED lines=10> */
[--C-:B---3--:R-:W-:Y:S01]  /*135b0*/  FFMA.FTZ R88, R126, c[0x0][0x2d0], -R100.reuse ;  /* 0x0000b4007e587a23 */ /* 0x108fe20000010864 */
        /* <DEDUP_REMOVED lines=8> */
[----:B----4-:R-:W-:Y:S02]  /*13640*/  F2FP.BF16.PACK_AB R78, R206, R207 ;  /* 0x000000cfce4e723e */ /* 0x010fe400000010ff */
[----:B------:R-:W-:Y:S02]  /*13650*/  F2FP.BF16.PACK_AB R77, R205, R139 ;  /* 0x0000008bcd4d723e */ /* 0x000fe400000010ff */
[----:B------:R-:W-:Y:S02]  /*13660*/  F2FP.BF16.PACK_AB R79, R203, R204 ;  /* 0x000000cccb4f723e */ /* 0x000fe400000010ff */
[----:B------:R-:W-:Y:S02]  /*13670*/  MOV R118, R117 ;  /* 0x0000007500767202 */ /* 0x000fe40000000f00 */
[----:B------:R-:W-:Y:S02]  /*13680*/  MOV R117, R224 ;  /* 0x000000e000757202 */ /* 0x000fe40000000f00 */
[----:B------:R-:W-:Y:S01]  /*13690*/  MOV R120, R119 ;  /* 0x0000007700787202 */ /* 0x000fe20000000f00 */
[----:B------:R4:W5:Y:S01]  /*136a0*/  LDL.LU R224, [R1+0x5c] ;  /* 0x00005c0001e07983 */ /* 0x0009620000300800 */
[--C-:B---3--:R-:W-:Y:S01]  /*136b0*/  FFMA.FTZ R88, R126, c[0x0][0x2d0], -R100.reuse ;  /* 0x0000b4007e587a23 */ /* 0x108fe20000010864 */
        /* <DEDUP_REMOVED lines=14> */
[----:B--2---:R-:W-:Y:S01]  /*137a0*/  F2FP.BF16.PACK_AB R82, R202, R142 ;  /* 0x0000008eca52723e */ /* 0x004fe200000010ff */
[----:B------:R2:W5:Y:S01]  /*137b0*/  LDL.LU R218, [R1+0x58] ;  /* 0x0000580001da7983 */ /* 0x0005620000300800 */
[----:B------:R-:W-:Y:S02]  /*137c0*/  F2FP.BF16.PACK_AB R81, R141, R136 ;  /* 0x000000888d51723e */ /* 0x000fe400000010ff */
[----:B-1----:R-:W-:Y:S01]  /*137d0*/  F2FP.BF16.PACK_AB R83, R144, R140 ;  /* 0x0000008c9053723e */ /* 0x002fe200000010ff */
[----:B---3--:R-:W1:Y:S01]  /*137e0*/  LDSM.16.MT88.4 R88, [R209+0x1100] ;  /* 0x00110000d158783b */ /* 0x008e620000004200 */
        /* <DEDUP_REMOVED lines=25> */
[--C-:B---3--:R-:W-:Y:S01]  /*13980*/  FFMA.FTZ R92, R123, c[0x0][0x2d0], -R101.reuse ;  /* 0x0000b4007b5c7a23 */ /* 0x108fe20000010865 */
        /* <DEDUP_REMOVED lines=12> */
[----:B--2---:R-:W2:Y:S08]  /*13a50*/  LDSM.16.MT88.4 R84, [R212+0x1100] ;  /* 0x00110000d454783b */ /* 0x004eb00000004200 */
[----:B-1----:R-:W1:Y:S01]  /*13a60*/  LDSM.16.MT88.4 R92, [R210+0x1100] ;  /* 0x00110000d25c783b */ /* 0x002e620000004200 */
[----:B----4-:R-:W-:Y:S07]  /*13a70*/  F2FP.BF16.PACK_AB R80, R143, R138 ;  /* 0x0000008a8f50723e */ /* 0x010fee00000010ff */
[C---:B------:R-:W-:Y:S07]  /*13a80*/  HMMA.16816.F32.BF16 R8, R80.reuse, R88, R8 ;  /* 0x000000585008723c */ /* 0x040fee0000041808 */
[--C-:B------:R-:W-:Y:S01]  /*13a90*/  FFMA.FTZ R88, R122, c[0x0][0x2d0], -R102.reuse ;  /* 0x0000b4007a587a23 */ /* 0x100fe20000010866 */
[-C--:B------:R-:W-:Y:S03]  /*13aa0*/  HMMA.16816.F32.BF16 R12, R80, R90.reuse, R12 ;  /* 0x0000005a500c723c */ /* 0x080fe6000004180c */
[----:B------:R4:W-:Y:S05]  /*13ab0*/  MUFU.EX2 R145, R88 ;  /* 0x0000005800917308 */ /* 0x0009ea0000000800 */
[C---:B------:R-:W-:Y:S08]  /*13ac0*/  HMMA.16816.F32.BF16 R16, R76.reuse, R90, R16 ;  /* 0x0000005a4c10723c */ /* 0x040ff00000041810 */
[-C--:B--2---:R-:W-:Y:S08]  /*13ad0*/  HMMA.16816.F32.BF16 R20, R76, R84.reuse, R20 ;  /* 0x000000544c14723c */ /* 0x084ff00000041814 */
        /* <DEDUP_REMOVED lines=9> */
[----:B--2---:R-:W-:Y:S03]  /*13b70*/  FFMA.FTZ R88, R120, c[0x0][0x2d0], -R102 ;  /* 0x0000b40078587a23 */ /* 0x004fe60000010866 */
        /* <DEDUP_REMOVED lines=9> */
[----:B--2---:R-:W-:Y:S02]  /*13c10*/  FFMA.FTZ R84, R116, c[0x0][0x2d0], -R2 ;  /* 0x0000b40074547a23 */ /* 0x004fe40000010802 */
[----:B------:R-:W-:Y:S07]  /*13c20*/  LDSM.16.MT88.4 R116, [R209+0x2900] ;  /* 0x00290000d174783b */ /* 0x000fee0000004200 */
[----:B------:R2:W-:Y:S01]  /*13c30*/  MUFU.EX2 R154, R84 ;  /* 0x00000054009a7308 */ /* 0x0005e20000000800 */
[----:B----4-:R-:W-:Y:S09]  /*13c40*/  FFMA.FTZ R92, R114, c[0x0][0x2d0], -R100 ;  /* 0x0000b400725c7a23 */ /* 0x010ff20000010864 */
[----:B------:R-:W-:Y:S01]  /*13c50*/  MUFU.EX2 R192, R92 ;  /* 0x0000005c00c07308 */ /* 0x000fe20000000800 */
[----:B-1----:R-:W1:Y:S01]  /*13c60*/  LDSM.16.MT88.4 R88, [R211+0x1100] ;  /* 0x00110000d358783b */ /* 0x002e620000004200 */
[----:B--2---:R-:W-:Y:S08]  /*13c70*/  FFMA.FTZ R84, R115, c[0x0][0x2d0], -R2 ;  /* 0x0000b40073547a23 */ /* 0x004ff00000010802 */
[----:B------:R2:W4:Y:S02]  /*13c80*/  MUFU.EX2 R152, R84 ;  /* 0x0000005400987308 */ /* 0x0005240000000800 */
[--C-:B--2---:R-:W-:Y:S01]  /*13c90*/  FFMA.FTZ R84, R113, c[0x0][0x2d0], -R100.reuse ;  /* 0x0000b40071547a23 */ /* 0x104fe20000010864 */
[----:B------:R-:W-:Y:S01]  /*13ca0*/  MOV R113, R112 ;  /* 0x0000007000717202 */ /* 0x000fe20000000f00 */
[-C--:B-1----:R-:W-:Y:S03]  /*13cb0*/  HMMA.16816.F32.BF16 R52, R76, R88.reuse, R52 ;  /* 0x000000584c34723c */ /* 0x082fe60000041834 */
[----:B------:R-:W-:Y:S02]  /*13cc0*/  MOV R112, R109 ;  /* 0x0000006d00707202 */ /* 0x000fe40000000f00 */
[----:B------:R-:W-:Y:S02]  /*13cd0*/  MOV R109, R108 ;  /* 0x0000006c006d7202 */ /* 0x000fe40000000f00 */
[----:B------:R-:W-:Y:S01]  /*13ce0*/  MOV R108, R176 ;  /* 0x000000b0006c7202 */ /* 0x000fe20000000f00 */
[C---:B------:R-:W-:Y:S04]  /*13cf0*/  HMMA.16816.F32.BF16 R56, R80.reuse, R88, R56 ;  /* 0x000000585038723c */ /* 0x040fe80000041838 */
[----:B------:R-:W-:Y:S02]  /*13d00*/  MOV R176, R189 ;  /* 0x000000bd00b07202 */ /* 0x000fe40000000f00 */
[----:B------:R1:W-:Y:S01]  /*13d10*/  MUFU.EX2 R189, R84 ;  /* 0x0000005400bd7308 */ /* 0x0003e20000000800 */
[----:B------:R-:W-:Y:S01]  /*13d20*/  FFMA.FTZ R88, R111, c[0x0][0x2d0], -R100 ;  /* 0x0000b4006f587a23 */ /* 0x000fe20000010864 */
[-C--:B------:R-:W-:Y:S04]  /*13d30*/  HMMA.16816.F32.BF16 R60, R80, R90.reuse, R60 ;  /* 0x0000005a503c723c */ /* 0x080fe8000004183c */
[----:B------:R-:W-:Y:S02]  /*13d40*/  MOV R111, R107 ;  /* 0x0000006b006f7202 */ /* 0x000fe40000000f00 */
[----:B------:R-:W-:Y:S01]  /*13d50*/  MOV R107, R190 ;  /* 0x000000be006b7202 */ /* 0x000fe20000000f00 */
[--C-:B------:R-:W-:Y:S01]  /*13d60*/  FFMA.FTZ R80, R113, c[0x0][0x2d0], -R101.reuse ;  /* 0x0000b40071507a23 */ /* 0x100fe20000010865 */
[----:B------:R-:W-:Y:S01]  /*13d70*/  HMMA.16816.F32.BF16 R64, R76, R90, R64 ;  /* 0x0000005a4c40723c */ /* 0x000fe20000041840 */
[----:B------:R2:W-:Y:S03]  /*13d80*/  MUFU.EX2 R190, R88 ;  /* 0x0000005800be7308 */ /* 0x0005e60000000800 */
[----:B------:R-:W-:Y:S01]  /*13d90*/  F2FP.BF16.PACK_AB R82, R193, R195 ;  /* 0x000000c3c152723e */ /* 0x000fe200000010ff */
[--C-:B------:R-:W-:Y:S01]  /*13da0*/  FFMA.FTZ R92, R111, c[0x0][0x2d0], -R101.reuse ;  /* 0x0000b4006f5c7a23 */ /* 0x100fe20000010865 */
[----:B------:R-:W-:Y:S02]  /*13db0*/  F2FP.BF16.PACK_AB R81, R153, R155 ;  /* 0x0000009b9951723e */ /* 0x000fe400000010ff */
[----:B------:R-:W-:Y:S03]  /*13dc0*/  F2FP.BF16.PACK_AB R76, R201, R147 ;  /* 0x00000093c94c723e */ /* 0x000fe600000010ff */
[----:B------:R3:W-:Y:S01]  /*13dd0*/  MUFU.EX2 R159, R80 ;  /* 0x00000050009f7308 */ /* 0x0007e20000000800 */
[----:B------:R-:W-:Y:S01]  /*13de0*/  F2FP.BF16.PACK_AB R78, R200, R199 ;  /* 0x000000c7c84e723e */ /* 0x000fe200000010ff */
[----:B-1----:R-:W1:Y:S01]  /*13df0*/  LDSM.16.MT88.4 R84, [R209+0x1900] ;  /* 0x00190000d154783b */ /* 0x002e620000004200 */
[----:B------:R-:W-:Y:S02]  /*13e00*/  F2FP.BF16.PACK_AB R77, R198, R146 ;  /* 0x00000092c64d723e */ /* 0x000fe400000010ff */
[----:B------:R-:W-:Y:S02]  /*13e10*/  F2FP.BF16.PACK_AB R79, R197, R196 ;  /* 0x000000c4c54f723e */ /* 0x000fe400000010ff */
[----:B----4-:R-:W-:Y:S03]  /*13e20*/  F2FP.BF16.PACK_AB R83, R152, R154 ;  /* 0x0000009a9853723e */ /* 0x010fe600000010ff */
[----:B------:R4:W-:Y:S01]  /*13e30*/  MUFU.EX2 R184, R92 ;  /* 0x0000005c00b87308 */ /* 0x0009e20000000800 */
[----:B--2---:R-:W2:Y:S01]  /*13e40*/  LDSM.16.MT88.4 R88, [R212+0x1900] ;  /* 0x00190000d458783b */ /* 0x004ea20000004200 */
[--C-:B---3--:R-:W-:Y:S08]  /*13e50*/  FFMA.FTZ R80, R112, c[0x0][0x2d0], -R101.reuse ;  /* 0x0000b40070507a23 */ /* 0x108ff00000010865 */
[----:B------:R3:W-:Y:S01]  /*13e60*/  MUFU.EX2 R158, R80 ;  /* 0x00000050009e7308 */ /* 0x0007e20000000800 */
        /* <DEDUP_REMOVED lines=15> */
[----:B------:R-:W-:Y:S04]  /*13f60*/  MOV R104, R97 ;  /* 0x0000006100687202 */ /* 0x000fe80000000f00 */
        /* <DEDUP_REMOVED lines=11> */
[----:B------:R-:W-:Y:S02]  /*14020*/  FFMA.FTZ R92, R176, c[0x0][0x2d0], -R100 ;  /* 0x0000b400b05c7a23 */ /* 0x000fe40000010864 */
[C---:B------:R-:W-:Y:S03]  /*14030*/  HMMA.16816.F32.BF16 R48, R76.reuse, R94, R48 ;  /* 0x0000005e4c30723c */ /* 0x040fe60000041830 */
[----:B------:R2:W-:Y:S01]  /*14040*/  MUFU.EX2 R99, R88 ;  /* 0x0000005800637308 */ /* 0x0005e20000000800 */
[----:B-1----:R-:W-:Y:S09]  /*14050*/  FFMA.FTZ R84, R180, c[0x0][0x2d0], -R102 ;  /* 0x0000b400b4547a23 */ /* 0x002ff20000010866 */
[----:B------:R1:W-:Y:S01]  /*14060*/  MUFU.EX2 R180, R84 ;  /* 0x0000005400b47308 */ /* 0x0003e20000000800 */
[--C-:B--2---:R-:W-:Y:S01]  /*14070*/  FFMA.FTZ R88, R107, c[0x0][0x2d0], -R2.reuse ;  /* 0x0000b4006b587a23 */ /* 0x104fe20000010802 */
[----:B------:R-:W-:Y:S02]  /*14080*/  MOV R107, R106 ;  /* 0x0000006a006b7202 */ /* 0x000fe40000000f00 */
[----:B------:R-:W-:Y:S06]  /*14090*/  MOV R106, R177 ;  /* 0x000000b1006a7202 */ /* 0x000fec0000000f00 */
[----:B------:R2:W-:Y:S01]  /*140a0*/  MUFU.EX2 R97, R88 ;  /* 0x0000005800617308 */ /* 0x0005e20000000800 */
[----:B------:R-:W-:Y:S02]  /*140b0*/  MOV R110, R107 ;  /* 0x0000006b006e7202 */ /* 0x000fe40000000f00 */
[----:B------:R-:W3:Y:S07]  /*140c0*/  LDL.LU R107, [R1+0x10] ;  /* 0x00001000016b7983 */ /* 0x000eee0000300800 */
[----:B------:R4:W-:Y:S01]  /*140d0*/  MUFU.EX2 R177, R92 ;  /* 0x0000005c00b17308 */ /* 0x0009e20000000800 */
[----:B-1----:R-:W1:Y:S01]  /*140e0*/  LDSM.16.MT88.4 R84, [R211+0x1900] ;  /* 0x00190000d354783b */ /* 0x002e620000004200 */
[----:B--2---:R-:W-:Y:S08]  /*140f0*/  FFMA.FTZ R88, R98, c[0x0][0x2d0], -R2 ;  /* 0x0000b40062587a23 */ /* 0x004ff00000010802 */
[----:B------:R2:W-:Y:S01]  /*14100*/  MUFU.EX2 R98, R88 ;  /* 0x0000005800627308 */ /* 0x0005e20000000800 */
[----:B----4-:R-:W-:Y:S01]  /*14110*/  FFMA.FTZ R92, R170, c[0x0][0x2d0], -R100 ;  /* 0x0000b400aa5c7a23 */ /* 0x010fe20000010864 */
[----:B------:R-:W-:Y:S08]  /*14120*/  MOV R170, R175 ;  /* 0x000000af00aa7202 */ /* 0x000ff00000000f00 */
[----:B------:R4:W4:Y:S01]  /*14130*/  MUFU.EX2 R175, R92 ;  /* 0x0000005c00af7308 */ /* 0x0009220000000800 */
[----:B--2---:R-:W-:Y:S01]  /*14140*/  FFMA.FTZ R88, R96, c[0x0][0x2d0], -R2 ;  /* 0x0000b40060587a23 */ /* 0x004fe20000010802 */
[-C--:B-1----:R-:W-:Y:S08]  /*14150*/  HMMA.16816.F32.BF16 R52, R76, R84.reuse, R52 ;  /* 0x000000544c34723c */ /* 0x082ff00000041834 */
[----:B------:R1:W2:Y:S01]  /*14160*/  MUFU.EX2 R96, R88 ;  /* 0x0000005800607308 */ /* 0x0002a20000000800 */
[C---:B------:R-:W-:Y:S04]  /*14170*/  HMMA.16816.F32.BF16 R56, R80.reuse, R84, R56 ;  /* 0x000000545038723c */ /* 0x040fe80000041838 */
[--C-:B----4-:R-:W-:Y:S01]  /*14180*/  FFMA.FTZ R92, R106, c[0x0][0x2d0], -R101.reuse ;  /* 0x0000b4006a5c7a23 */ /* 0x110fe20000010865 */
[----:B------:R-:W-:Y:S01]  /*14190*/  F2FP.BF16.PACK_AB R164, R175, R177 ;  /* 0x000000b1afa4723e */ /* 0x000fe200000010ff */
[----:B------:R-:W4:Y:S01]  /*141a0*/  LDL.LU R106, [R1+0x14] ;  /* 0x00001400016a7983 */ /* 0x000f220000300800 */
[--C-:B------:R-:W-:Y:S01]  /*141b0*/  FFMA.FTZ R84, R173, c[0x0][0x2d0], -R100.reuse ;  /* 0x0000b400ad547a23 */ /* 0x100fe20000010864 */
[-C--:B------:R-:W-:Y:S03]  /*141c0*/  HMMA.16816.F32.BF16 R60, R80, R86.reuse, R60 ;  /* 0x00000056503c723c */ /* 0x080fe6000004183c */
[----:B------:R2:W-:Y:S04]  /*141d0*/  MUFU.EX2 R176, R84 ;  /* 0x0000005400b07308 */ /* 0x0005e80000000800 */
[----:B------:R-:W-:Y:S01]  /*141e0*/  FFMA.FTZ R80, R172, c[0x0][0x2d0], -R100 ;  /* 0x0000b400ac507a23 */ /* 0x000fe20000010864 */
[----:B------:R-:W-:Y:S01]  /*141f0*/  HMMA.16816.F32.BF16 R64, R76, R86, R64 ;  /* 0x000000564c40723c */ /* 0x000fe20000041840 */
[----:B-1----:R-:W1:Y:S03]  /*14200*/  LDSM.16.MT88.4 R88, [R209+0x2100] ;  /* 0x00210000d158783b */ /* 0x002e660000004200 */
[----:B------:R-:W-:Y:S01]  /*14210*/  F2FP.BF16.PACK_AB R82, R178, R180 ;  /* 0x000000b4b252723e */ /* 0x000fe200000010ff */
[----:B------:R2:W2:Y:S01]  /*14220*/  MUFU.EX2 R174, R80 ;  /* 0x0000005000ae7308 */ /* 0x0004a20000000800 */
[----:B------:R-:W-:Y:S02]  /*14230*/  F2FP.BF16.PACK_AB R81, R97, R99 ;  /* 0x000000636151723e */ /* 0x000fe400000010ff */
[----:B------:R-:W-:Y:S04]  /*14240*/  F2FP.BF16.PACK_AB R76, R191, R189 ;  /* 0x000000bdbf4c723e */ /* 0x000fe800000010ff */
[----:B------:R-:W-:Y:S02]  /*14250*/  F2FP.BF16.PACK_AB R78, R190, R192 ;  /* 0x000000c0be4e723e */ /* 0x000fe400000010ff */
[----:B------:R-:W-:Y:S02]  /*14260*/  F2FP.BF16.PACK_AB R77, R158, R159 ;  /* 0x0000009f9e4d723e */ /* 0x000fe400000010ff */
[----:B------:R-:W-:Y:S02]  /*14270*/  F2FP.BF16.PACK_AB R79, R183, R184 ;  /* 0x000000b8b74f723e */ /* 0x000fe400000010ff */
[----:B--2---:R-:W-:Y:S01]  /*14280*/  F2FP.BF16.PACK_AB R83, R96, R98 ;  /* 0x000000626053723e */ /* 0x004fe200000010ff */
[----:B------:R-:W2:Y:S01]  /*14290*/  LDSM.16.MT88.4 R84, [R212+0x2100] ;  /* 0x00210000d454783b */ /* 0x000ea20000004200 */
[--C-:B------:R-:W-:Y:S01]  /*142a0*/  FFMA.FTZ R80, R109, c[0x0][0x2d0], -R101.reuse ;  /* 0x0000b4006d507a23 */ /* 0x100fe20000010865 */
[----:B------:R-:W-:Y:S02]  /*142b0*/  MOV R109, R108 ;  /* 0x0000006c006d7202 */ /* 0x000fe40000000f00 */
[----:B------:R-:W-:Y:S01]  /*142c0*/  MOV R108, R171 ;  /* 0x000000ab006c7202 */ /* 0x000fe20000000f00 */
[----:B------:R2:W-:Y:S01]  /*142d0*/  MUFU.EX2 R173, R80 ;  /* 0x0000005000ad7308 */ /* 0x0005e20000000800 */
[----:B------:R-:W-:Y:S01]  /*142e0*/  F2FP.BF16.PACK_AB R166, R174, R176 ;  /* 0x000000b0aea6723e */ /* 0x000fe200000010ff */
[-C--:B-1----:R-:W-:Y:S08]  /*142f0*/  HMMA.16816.F32.BF16 R4, R76, R88.reuse, R4 ;  /* 0x000000584c04723c */ /* 0x082ff00000041804 */
[----:B------:R1:W1:Y:S01]  /*14300*/  MUFU.EX2 R171, R92 ;  /* 0x0000005c00ab7308 */ /* 0x0002620000000800 */
[----:B--2---:R-:W-:Y:S07]  /*14310*/  F2FP.BF16.PACK_AB R80, R156, R157 ;  /* 0x0000009d9c50723e */ /* 0x004fee00000010ff */
[C---:B------:R-:W-:Y:S01]  /*14320*/  HMMA.16816.F32.BF16 R8, R80.reuse, R88, R8 ;  /* 0x000000585008723c */ /* 0x040fe20000041808 */
[----:B-1----:R-:W1:Y:S03]  /*14330*/  LDSM.16.MT88.4 R92, [R210+0x2100] ;  /* 0x00210000d25c783b */ /* 0x002e660000004200 */
[----:B------:R-:W-:Y:S03]  /*14340*/  F2FP.BF16.PACK_AB R165, R171, R173 ;  /* 0x000000adaba5723e */ /* 0x000fe600000010ff */
        /* <DEDUP_REMOVED lines=10> */
[----:B------:R-:W2:Y:S01]  /*143f0*/  LDL.LU R104, [R1+0x1c] ;  /* 0x00001c0001687983 */ /* 0x000ea20000300800 */
[----:B------:R1:W1:Y:S06]  /*14400*/  MUFU.EX2 R170, R88 ;  /* 0x0000005800aa7308 */ /* 0x00026c0000000800 */
[C---:B------:R-:W-:Y:S04]  /*14410*/  HMMA.16816.F32.BF16 R32, R76.reuse, R86, R32 ;  /* 0x000000564c20723c */ /* 0x040fe80000041820 */
        /* <DEDUP_REMOVED lines=20> */
[----:B------:R-:W3:Y:S10]  /*14560*/  MUFU.EX2 R86, R84 ;  /* 0x0000005400567308 */ /* 0x000ef40000000800 */
[----:B------:R-:W-:Y:S10]  /*14570*/  MUFU.EX2 R84, R74 ;  /* 0x0000004a00547308 */ /* 0x000ff40000000800 */
[----:B------:R-:W1:Y:S01]  /*14580*/  MUFU.EX2 R74, R2 ;  /* 0x00000002004a7308 */ /* 0x000e620000000800 */
[----:B---3--:R-:W-:Y:S01]  /*14590*/  FFMA.FTZ R73, R73, R107, R245 ;  /* 0x0000006b49497223 */ /* 0x008fe200000100f5 */
[----:B------:R-:W-:Y:S01]  /*145a0*/  F2FP.BF16.PACK_AB R161, R86, R85 ;  /* 0x0000005556a1723e */ /* 0x000fe200000010ff */
[-C--:B-1----:R-:W-:Y:S08]  /*145b0*/  HMMA.16816.F32.BF16 R52, R76, R88.reuse, R52 ;  /* 0x000000584c34723c */ /* 0x082ff00000041834 */
[C---:B------:R-:W-:Y:S08]  /*145c0*/  HMMA.16816.F32.BF16 R56, R80.reuse, R88, R56 ;  /* 0x000000585038723c */ /* 0x040ff00000041838 */
[-C--:B------:R-:W-:Y:S04]  /*145d0*/  HMMA.16816.F32.BF16 R60, R80, R90.reuse, R60 ;  /* 0x0000005a503c723c */ /* 0x080fe8000004183c */
[----:B------:R-:W-:Y:S04]  /*145e0*/  F2FP.BF16.PACK_AB R163, R74, R84 ;  /* 0x000000544aa3723e */ /* 0x000fe800000010ff */
[----:B------:R-:W-:Y:S04]  /*145f0*/  HMMA.16816.F32.BF16 R64, R76, R90, R64 ;  /* 0x0000005a4c40723c */ /* 0x000fe80000041840 */
[----:B----4-:R-:W-:Y:S02]  /*14600*/  FFMA.FTZ R69, R69, R106, R244 ;  /* 0x0000006a45457223 */ /* 0x010fe400000100f4 */
[----:B--2---:R-:W-:Y:S06]  /*14610*/  FFMA.FTZ R2, R68, R105, R241 ;  /* 0x0000006944027223 */ /* 0x004fec00000100f1 */
[----:B------:R-:W-:Y:S04]  /*14620*/  FADD.FTZ R2, R242, R2 ;  /* 0x00000002f2027221 */ /* 0x000fe80000010000 */
[----:B------:R-:W-:Y:S02]  /*14630*/  FADD.FTZ R2, R243, R2 ;  /* 0x00000002f3027221 */ /* 0x000fe40000010000 */
[----:B------:R-:W-:Y:S02]  /*14640*/  FFMA.FTZ R0, R0, R104, R185 ;  /* 0x0000006800007223 */ /* 0x000fe400000100b9 */
[-C--:B------:R-:W-:Y:S05]  /*14650*/  HMMA.16816.F32.BF16 R104, R164, R116.reuse, R4 ;  /* 0x00000074a468723c */ /* 0x080fea0000041804 */
        /* <DEDUP_REMOVED lines=30> */
[----:B------:R-:W1:Y:S03]  /*14840*/  LDSM.16.MT88.4 R4, [R211+0x2900] ;  /* 0x00290000d304783b */ /* 0x000e660000004200 */
        /* <DEDUP_REMOVED lines=83> */
.L_x_282:
        /* <DEDUP_REMOVED lines=18> */
[----:B------:R1:W-:Y:S04]  /*14ea0*/  STL.64 [R1+0x8], R2 ;  /* 0x0000080201007387 */ /* 0x0003e80000100a00 */
.L_x_301:
[----:B------:R-:W-:Y:S04]  /*14eb0*/  DEPBAR.LE SB0, 0x0 ;  /* 0x000080000000791a */ /* 0x000fe80000000000 */
[----:B------:R-:W-:Y:S01]  /*14ec0*/  BAR.SYNC.DEFER_BLOCKING 0x0 ;  /* 0x0000000000007b1d */ /* 0x000fe20000010000 */
[C---:B------:R-:W-:Y:S01]  /*14ed0*/  ISETP.GT.AND P4, PT, R225.reuse, UR4, PT ;  /* 0x00000004e1007c0c */ /* 0x040fe2000bf84270 */
[C---:B--2---:R-:W-:Y:S01]  /*14ee0*/  IMAD R0, R225.reuse, UR15, RZ ;  /* 0x0000000fe1007c24 */ /* 0x044fe2000f8e02ff */
[----:B-1----:R-:W-:Y:S05]  /*14ef0*/  SHF.R.S32.HI R2, RZ, 0x1f, R225 ;  /* 0x0000001fff027819 */ /* 0x002fea00000114e1 */
[----:B------:R-:W-:Y:S01]  /*14f00*/  IMAD R0, R2, UR18, R0 ;  /* 0x0000001202007c24 */ /* 0x000fe2000f8e0200 */
[----:B-----5:R-:W-:Y:S08]  /*14f10*/  LDSM.16.M88.4 R96, [R215+0x6100] ;  /* 0x00610000d760783b */ /* 0x020ff00000000200 */
[----:B------:R-:W2:Y:S06]  /*14f20*/  LDL.64 R196, [R1+0x8] ;  /* 0x0000080001c47983 */ /* 0x000eac0000100a00 */
[----:B------:R-:W1:Y:S08]  /*14f30*/  LDSM.16.M88.4 R16, [R208+0x3100] ;  /* 0x00310000d010783b */ /* 0x000e700000000200 */
[----:B------:R-:W3:Y:S08]  /*14f40*/  LDSM.16.M88.4 R92, [R215+0x8100] ;  /* 0x00810000d75c783b */ /* 0x000ef00000000200 */
[----:B------:R-:W4:Y:S08]  /*14f50*/  LDSM.16.M88.4 R32, [R208+0x3900] ;  /* 0x00390000d020783b */ /* 0x000f300000000200 */
[----:B------:R-:W2:Y:S06]  /*14f60*/  LDL.64 R244, [R1+0x28] ;  /* 0x0000280001f47983 */ /* 0x000eac0000100a00 */
[----:B------:R-:W1:Y:S08]  /*14f70*/  LDSM.16.M88.4 R48, [R208+0x4100] ;  /* 0x00410000d030783b */ /* 0x000e700000000200 */
[----:B------:R-:W2:Y:S06]  /*14f80*/  LDL.64 R240, [R1+0x30] ;  /* 0x0000300001f07983 */ /* 0x000eac0000100a00 */
[----:B------:R-:W1:Y:S08]  /*14f90*/  LDSM.16.M88.4 R64, [R208+0x4900] ;  /* 0x00490000d040783b */ /* 0x000e700000000200 */
[----:B------:R-:W2:Y:S04]  /*14fa0*/  LDL R226, [R1+0x24] ;  /* 0x0000240001e27983 */ /* 0x000ea80000100800 */
[----:B------:R-:W1:Y:S08]  /*14fb0*/  LDSM.16.M88.4 R80, [R208+0x5100] ;  /* 0x00510000d050783b */ /* 0x000e700000000200 */
[----:B------:R-:W1:Y:S08]  /*14fc0*/  LDSM.16.M88.4 R168, [R208+0x5900] ;  /* 0x00590000d0a8783b */ /* 0x000e700000000200 */
[----:B------:R-:W-:Y:S08]  /*14fd0*/  LDSM.16.M88.4 R172, [R218+0x6100] ;  /* 0x00610000daac783b */ /* 0x000ff00000000200 */
[----:B------:R-:W3:Y:S08]  /*14fe0*/  LDSM.16.M88.4 R176, [R219] ;  /* 0x00000000dbb0783b */ /* 0x000ef00000000200 */
[----:B------:R-:W4:Y:S08]  /*14ff0*/  LDSM.16.M88.4 R180, [R218+0x8100] ;  /* 0x00810000dab4783b */ /* 0x000f300000000200 */
[----:B------:R-:W2:Y:S08]  /*15000*/  LDSM.16.M88.4 R184, [R224] ;  /* 0x00000000e0b8783b */ /* 0x000eb00000000200 */
[----:B------:R-:W2:Y:S08]  /*15010*/  LDSM.16.M88.4 R188, [R223] ;  /* 0x00000000dfbc783b */ /* 0x000eb00000000200 */
[----:B------:R-:W2:Y:S01]  /*15020*/  LDSM.16.M88.4 R192, [R222] ;  /* 0x00000000dec0783b */ /* 0x000ea20000000200 */
        /* <DEDUP_REMOVED lines=27> */
[----:B--2---:R-:W-:Y:S01]  /*151e0*/  IMAD.WIDE.U32 R176, R225, UR18, R196 ;  /* 0x00000012e1b07c25 */ /* 0x004fe2000f8e00c4 */
        /* <DEDUP_REMOVED lines=36> */
[----:B------:R-:W-:Y:S02]  /*15430*/  PLOP3.LUT P0, PT, PT, PT, UP1, 0x80, 0x0 ;  /* 0x000000000000781c */ /* 0x000fe40003f0f018 */
        /* <DEDUP_REMOVED lines=75> */
[----:B------:R-:W1:Y:S01]  /*158f0*/  MUFU.TANH R238, R6 ;  /* 0x0000000600ee7308 */ /* 0x000e620000002400 */
[----:B------:R-:W-:Y:S09]  /*15900*/  FMUL.FTZ R19, R19, c[0x0][0x320] ;  /* 0x0000c80013137a20 */ /* 0x000ff20000410000 */
[----:B------:R1:W1:Y:S01]  /*15910*/  MUFU.TANH R228, R7 ;  /* 0x0000000700e47308 */ /* 0x0002620000002400 */
[----:B---3--:R-:W3:Y:S09]  /*15920*/  LDL R15, [R1+0x20] ;  /* 0x00002000010f7983 */ /* 0x008ef20000100800 */
[----:B------:R-:W2:Y:S10]  /*15930*/  MUFU.TANH R246, R8 ;  /* 0x0000000800f67308 */ /* 0x000eb40000002400 */
[----:B------:R-:W2:Y:S01]  /*15940*/  MUFU.TANH R239, R9 ;  /* 0x0000000900ef7308 */ /* 0x000ea20000002400 */
[----:B-1----:R-:W1:Y:S09]  /*15950*/  LDSM.16.M88.4 R4, [R213+0x800] ;  /* 0x00080000d504783b */ /* 0x002e720000000200 */
[----:B------:R-:W1:Y:S10]  /*15960*/  MUFU.TANH R248, R10 ;  /* 0x0000000a00f87308 */ /* 0x000e740000002400 */
[----:B------:R1:W1:Y:S10]  /*15970*/  MUFU.TANH R247, R11 ;  /* 0x0000000b00f77308 */ /* 0x0002740000002400 */
[----:B------:R-:W2:Y:S10]  /*15980*/  MUFU.TANH R237, R12 ;  /* 0x0000000c00ed7308 */ /* 0x000eb40000002400 */
[----:B------:R-:W2:Y:S01]  /*15990*/  MUFU.TANH R236, R13 ;  /* 0x0000000d00ec7308 */ /* 0x000ea20000002400 */
[----:B-1----:R-:W1:Y:S01]  /*159a0*/  LDSM.16.M88.4 R8, [R213+0x1000] ;  /* 0x00100000d508783b */ /* 0x002e620000000200 */
[-C--:B------:R-:W-:Y:S08]  /*159b0*/  HMMA.16816.F32.BF16 R20, R172, R4.reuse, R20 ;  /* 0x00000004ac14723c */ /* 0x080ff00000041814 */
[----:B------:R-:W1:Y:S01]  /*159c0*/  MUFU.TANH R243, R14 ;  /* 0x0000000e00f37308 */ /* 0x000e620000002400 */
        /* <DEDUP_REMOVED lines=15> */
[----:B------:R1:W1:Y:S01]  /*15ac0*/  MUFU.TANH R234, R26 ;  /* 0x0000001a00ea7308 */ /* 0x0002620000002400 */
[----:B------:R-:W-:Y:S01]  /*15ad0*/  FMUL.FTZ R23, R23, c[0x0][0x320] ;  /* 0x0000c80017177a20 */ /* 0x000fe20000410000 */
[C---:B------:R-:W-:Y:S04]  /*15ae0*/  HMMA.16816.F32.BF16 R40, R188.reuse, R8, R40 ;  /* 0x00000008bc28723c */ /* 0x040fe80000041828 */
[----:B------:R-:W-:Y:S02]  /*15af0*/  FMUL.FTZ R33, R33, c[0x0][0x320] ;  /* 0x0000c80021217a20 */ /* 0x000fe40000410000 */
[----:B------:R-:W-:Y:S02]  /*15b00*/  FMUL.FTZ R34, R34, c[0x0][0x320] ;  /* 0x0000c80022227a20 */ /* 0x000fe40000410000 */
[----:B------:R1:W1:Y:S01]  /*15b10*/  MUFU.TANH R233, R27 ;  /* 0x0000001b00e97308 */ /* 0x0002620000002400 */
        /* <DEDUP_REMOVED lines=15> */
[----:B------:R2:W2:Y:S01]  /*15c10*/  MUFU.TANH R193, R19 ;  /* 0x0000001300c17308 */ /* 0x0004a20000002400 */
[----:B------:R-:W-:Y:S02]  /*15c20*/  FMUL.FTZ R38, R38, c[0x0][0x320] ;  /* 0x0000c80026267a20 */ /* 0x000fe40000410000 */
[-C--:B------:R-:W-:Y:S04]  /*15c30*/  HMMA.16816.F32.BF16 R60, R188, R6.reuse, R60 ;  /* 0x00000006bc3c723c */ /* 0x080fe8000004183c */
[----:B------:R-:W-:Y:S02]  /*15c40*/  FMUL.FTZ R48, R48, c[0x0][0x320] ;  /* 0x0000c80030307a20 */ /* 0x000fe40000410000 */
[----:B------:R-:W-:Y:S01]  /*15c50*/  FMUL.FTZ R49, R49, c[0x0][0x320] ;  /* 0x0000c80031317a20 */ /* 0x000fe20000410000 */
[----:B------:R-:W2:Y:S01]  /*15c60*/  MUFU.TANH R20, R20 ;  /* 0x0000001400147308 */ /* 0x000ea20000002400 */
        /* <DEDUP_REMOVED lines=32> */
[----:B------:R-:W-:Y:S01]  /*15e70*/  FMUL.FTZ R67, R67, c[0x0][0x320] ;  /* 0x0000c80043437a20 */ /* 0x000fe20000410000 */
[----:B------:R-:W-:Y:S01]  /*15e80*/  @P4 MOV R5, R245 ;  /* 0x000000f500054202 */ /* 0x000fe20000000f00 */
[----:B------:R-:W-:Y:S01]  /*15e90*/  FMUL.FTZ R68, R68, c[0x0][0x320] ;  /* 0x0000c80044447a20 */ /* 0x000fe20000410000 */
[----:B------:R-:W-:Y:S01]  /*15ea0*/  HMMA.16816.F32.BF16 R96, R172, R6, R96 ;  /* 0x00000006ac60723c */ /* 0x000fe20000041860 */
[----:B------:R2:W1:Y:S03]  /*15eb0*/  MUFU.TANH R229, R31 ;  /* 0x0000001f00e57308 */ /* 0x0004660000002400 */
[----:B------:R-:W-:Y:S04]  /*15ec0*/  @P4 IMAD.WIDE.U32 R4, R2, 0x60, R4 ;  /* 0x0000006002044825 */ /* 0x000fe800078e0004 */
[----:B------:R-:W-:Y:S01]  /*15ed0*/  @P1 IMAD.HI.U32 R6, R226, c[0x0][0x2c8], RZ ;  /* 0x0000b200e2061a27 */ /* 0x000fe200078e00ff */
[----:B------:R-:W-:Y:S02]  /*15ee0*/  @P4 LEA R2, P2, R4, c[0x0][0x1c8], 0x1 ;  /* 0x0000720004024a11 */ /* 0x000fe400078408ff */
[----:B------:R2:W1:Y:S01]  /*15ef0*/  MUFU.TANH R13, R32 ;  /* 0x00000020000d7308 */ /* 0x0004620000002400 */
[----:B------:R-:W-:Y:S01]  /*15f00*/  @P4 IADD3 R0, R5, R0, RZ ;  /* 0x0000000005004210 */ /* 0x000fe20007ffe0ff */
[----:B------:R-:W-:Y:S01]  /*15f10*/  FMUL.FTZ R69, R69, c[0x0][0x320] ;  /* 0x0000c80045457a20 */ /* 0x000fe20000410000 */
[----:B------:R-:W-:Y:S01]  /*15f20*/  @P4 IADD3 R10, P1, R2, UR16, RZ ;  /* 0x00000010020a4c10 */ /* 0x000fe2000ff3e0ff */
[----:B------:R-:W-:Y:S01]  /*15f30*/  FMUL.FTZ R70, R70, c[0x0][0x320] ;  /* 0x0000c80046467a20 */ /* 0x000fe20000410000 */
[----:B------:R-:W-:Y:S01]  /*15f40*/  @P4 LEA.HI.X R3, R4, c[0x0][0x1cc], R0, 0x1, P2 ;  /* 0x0000730004034a11 */ /* 0x000fe200010f0c00 */
[----:B------:R-:W-:Y:S01]  /*15f50*/  FMUL.FTZ R71, R71, c[0x0][0x320] ;  /* 0x0000c80047477a20 */ /* 0x000fe20000410000 */
[----:B------:R-:W-:Y:S01]  /*15f60*/  MOV R5, R226 ;  /* 0x000000e200057202 */ /* 0x000fe20000000f00 */
[----:B------:R-:W-:Y:S01]  /*15f70*/  FMUL.FTZ R72, R72, c[0x0][0x320] ;  /* 0x0000c80048487a20 */ /* 0x000fe20000410000 */
[----:B------:R-:W-:Y:S01]  /*15f80*/  @P4 IADD3.X R11, R3, UR17, RZ, P1, !PT ;  /* 0x00000011030b4c10 */ /* 0x000fe20008ffe4ff */
[----:B------:R-:W1:Y:S01]  /*15f90*/  MUFU.TANH R33, R33 ;  /* 0x0000002100217308 */ /* 0x000e620000002400 */
[----:B------:R-:W-:Y:S01]  /*15fa0*/  @!PT LDS RZ, [RZ] ;  /* 0x00000000fffff984 */ /* 0x000fe20000000800 */
[----:B------:R-:W-:Y:S01]  /*15fb0*/  @!PT LDS RZ, [RZ] ;  /* 0x00000000fffff984 */ /* 0x000fe20000000800 */
[----:B------:R-:W-:Y:S01]  /*15fc0*/  @!PT LDS RZ, [RZ] ;  /* 0x00000000fffff984 */ /* 0x000fe20000000800 */
[----:B------:R1:W-:Y:S01]  /*15fd0*/  @P4 LDGSTS.E.BYPASS.LTC128B.128 [R227+0x3100], [R2.64], !P3 ;  /* 0x0310000002e34fae */ /* 0x0003e2000d901d68 */
[----:B------:R-:W-:Y:S01]  /*15fe0*/  @P0 SHF.R.U32.HI R5, RZ, c[0x0][0x2cc], R6 ;  /* 0x0000b300ff050a19 */ /* 0x000fe20000011606 */
[----:B------:R-:W-:Y:S01]  /*15ff0*/  FMUL.FTZ R73, R73, c[0x0][0x320] ;  /* 0x0000c80049497a20 */ /* 0x000fe20000410000 */
[----:B------:R-:W-:Y:S01]  /*16000*/  @P4 IADD3 R8, P0, R10, UR16, RZ ;  /* 0x000000100a084c10 */ /* 0x000fe2000ff1e0ff */
[----:B------:R-:W-:Y:S02]  /*16010*/  FMUL.FTZ R74, R74, c[0x0][0x320] ;  /* 0x0000c8004a4a7a20 */ /* 0x000fe40000410000 */
[----:B------:R-:W-:Y:S01]  /*16020*/  FMUL.FTZ R75, R75, c[0x0][0x320] ;  /* 0x0000c8004b4b7a20 */ /* 0x000fe20000410000 */
[----:B------:R-:W-:Y:S01]  /*16030*/  @P4 IADD3.X R9, R11, UR17, RZ, P0, !PT ;  /* 0x000000110b094c10 */ /* 0x000fe200087fe4ff */
[----:B------:R2:W-:Y:S01]  /*16040*/  @P4 LDGSTS.E.BYPASS.LTC128B.128 [R227+0x3900], [R10.64], !P3 ;  /* 0x039000000ae34fae */ /* 0x0005e2000d901d68 */
[----:B------:R2:W2:Y:S01]  /*16050*/  MUFU.TANH R171, R34 ;  /* 0x0000002200ab7308 */ /* 0x0004a20000002400 */
[----:B------:R-:W-:Y:S01]  /*16060*/  @P4 IADD3 R6, P1, R8, UR16, RZ ;  /* 0x0000001008064c10 */ /* 0x000fe2000ff3e0ff */
[----:B------:R-:W-:Y:S02]  /*16070*/  FMUL.FTZ R76, R76, c[0x0][0x320] ;  /* 0x0000c8004c4c7a20 */ /* 0x000fe40000410000 */
[----:B------:R-:W-:Y:S01]  /*16080*/  FMUL.FTZ R77, R77, c[0x0][0x320] ;  /* 0x0000c8004d4d7a20 */ /* 0x000fe20000410000 */
[----:B------:R-:W-:Y:S01]  /*16090*/  @P4 IADD3.X R7, R9, UR17, RZ, P1, !PT ;  /* 0x0000001109074c10 */ /* 0x000fe20008ffe4ff */
[----:B------:R-:W-:Y:S01]  /*160a0*/  FMUL.FTZ R78, R78, c[0x0][0x320] ;  /* 0x0000c8004e4e7a20 */ /* 0x000fe20000410000 */
[----:B------:R2:W-:Y:S01]  /*160b0*/  @P4 LDGSTS.E.BYPASS.LTC128B.128 [R227+0x4100], [R8.64], !P3 ;  /* 0x0410000008e34fae */ /* 0x0005e2000d901d68 */
[----:B------:R-:W-:Y:S02]  /*160c0*/  FMUL.FTZ R79, R79, c[0x0][0x320] ;  /* 0x0000c8004f4f7a20 */ /* 0x000fe40000410000 */
[----:B------:R2:W2:Y:S01]  /*160d0*/  MUFU.TANH R170, R35 ;  /* 0x0000002300aa7308 */ /* 0x0004a20000002400 */
[----:B------:R-:W-:Y:S02]  /*160e0*/  FMUL.FTZ R80, R80, c[0x0][0x320] ;  /* 0x0000c80050507a20 */ /* 0x000fe40000410000 */
[----:B------:R-:W-:Y:S02]  /*160f0*/  FMUL.FTZ R81, R81, c[0x0][0x320] ;  /* 0x0000c80051517a20 */ /* 0x000fe40000410000 */
[----:B------:R4:W-:Y:S01]  /*16100*/  @P4 LDGSTS.E.BYPASS.LTC128B.128 [R227+0x4900], [R6.64], !P3 ;  /* 0x0490000006e34fae */ /* 0x0009e2000d901d68 */
[----:B------:R-:W-:Y:S01]  /*16110*/  FMUL.FTZ R82, R82, c[0x0][0x320] ;  /* 0x0000c80052527a20 */ /* 0x000fe20000410000 */
[----:B-1----:R-:W-:Y:S01]  /*16120*/  @P4 IADD3 R2, P0, R6, UR16, RZ ;  /* 0x0000001006024c10 */ /* 0x002fe2000ff1e0ff */
[----:B------:R-:W-:Y:S02]  /*16130*/  FMUL.FTZ R83, R83, c[0x0][0x320] ;  /* 0x0000c80053537a20 */ /* 0x000fe40000410000 */
[----:B------:R1:W1:Y:S01]  /*16140*/  MUFU.TANH R12, R36 ;  /* 0x00000024000c7308 */ /* 0x0002620000002400 */
[----:B------:R-:W-:Y:S01]  /*16150*/  FMUL.FTZ R84, R84, c[0x0][0x320] ;  /* 0x0000c80054547a20 */ /* 0x000fe20000410000 */
[----:B------:R-:W-:Y:S01]  /*16160*/  @P4 IADD3.X R3, R7, UR17, RZ, P0, !PT ;  /* 0x0000001107034c10 */ /* 0x000fe200087fe4ff */
[----:B------:R-:W-:Y:S01]  /*16170*/  FMUL.FTZ R85, R85, c[0x0][0x320] ;  /* 0x0000c80055557a20 */ /* 0x000fe20000410000 */
[----:B------:R-:W1:Y:S01]  /*16180*/  SHFL.IDX PT, R4, R5, RZ, 0x1c1f ;  /* 0x001c1fff05047589 */ /* 0x000e6200000e0000 */
[----:B------:R-:W-:Y:S01]  /*16190*/  FMUL.FTZ R86, R86, c[0x0][0x320] ;  /* 0x0000c80056567a20 */ /* 0x000fe20000410000 */
[----:B------:R-:W-:Y:S01]  /*161a0*/  PLOP3.LUT P0, PT, PT, PT, UP0, 0x40, 0x0 ;  /* 0x000000000000781c */ /* 0x000fe20003f0e808 */
[----:B------:R-:W-:Y:S02]  /*161b0*/  FMUL.FTZ R87, R87, c[0x0][0x320] ;  /* 0x0000c80057577a20 */ /* 0x000fe40000410000 */
[----:B------:R-:W-:Y:S01]  /*161c0*/  FMUL.FTZ R88, R88, c[0x0][0x320] ;  /* 0x0000c80058587a20 */ /* 0x000fe20000410000 */
[----:B------:R-:W1:Y:S01]  /*161d0*/  MUFU.TANH R37, R37 ;  /* 0x0000002500257308 */ /* 0x000e620000002400 */
[----:B------:R-:W-:Y:S01]  /*161e0*/  FMUL.FTZ R89, R89, c[0x0][0x320] ;  /* 0x0000c80059597a20 */ /* 0x000fe20000410000 */
[----:B------:R3:W-:Y:S01]  /*161f0*/  @P4 LDGSTS.E.BYPASS.LTC128B.128 [R227+0x5100], [R2.64], !P3 ;  /* 0x0510000002e34fae */ /* 0x0007e2000d901d68 */
[----:B------:R-:W-:Y:S01]  /*16200*/  FMUL.FTZ R91, R91, c[0x0][0x320] ;  /* 0x0000c8005b5b7a20 */ /* 0x000fe20000410000 */
[----:B--2---:R-:W-:Y:S01]  /*16210*/  @P4 IADD3 R8, P1, R2, UR16, RZ ;  /* 0x0000001002084c10 */ /* 0x004fe2000ff3e0ff */
[----:B------:R-:W-:Y:S02]  /*16220*/  FMUL.FTZ R92, R92, c[0x0][0x320] ;  /* 0x0000c8005c5c7a20 */ /* 0x000fe40000410000 */
[----:B------:R-:W-:Y:S01]  /*16230*/  FMUL.FTZ R93, R93, c[0x0][0x320] ;  /* 0x0000c8005d5d7a20 */ /* 0x000fe20000410000 */
[----:B------:R-:W-:Y:S01]  /*16240*/  @P4 IADD3.X R9, R3, UR17, RZ, P1, !PT ;  /* 0x0000001103094c10 */ /* 0x000fe20008ffe4ff */
[----:B------:R-:W-:Y:S01]  /*16250*/  FMUL.FTZ R26, R96, c[0x0][0x320] ;  /* 0x0000c800601a7a20 */ /* 0x000fe20000410000 */
[----:B------:R2:W1:Y:S01]  /*16260*/  MUFU.TANH R169, R38 ;  /* 0x0000002600a97308 */ /* 0x0004620000002400 */
[----:B------:R-:W-:Y:S01]  /*16270*/  FMUL.FTZ R27, R97, c[0x0][0x320] ;  /* 0x0000c800611b7a20 */ /* 0x000fe20000410000 */
[----:B----4-:R-:W-:Y:S01]  /*16280*/  MOV R7, UR12 ;  /* 0x0000000c00077c02 */ /* 0x010fe20008000f00 */
[----:B------:R4:W-:Y:S01]  /*16290*/  @P4 LDGSTS.E.BYPASS.LTC128B.128 [R227+0x5900], [R8.64], !P3 ;  /* 0x0590000008e34fae */ /* 0x0009e2000d901d68 */
[----:B------:R-:W-:Y:S02]  /*162a0*/  FMUL.FTZ R29, R98, c[0x0][0x320] ;  /* 0x0000c800621d7a20 */ /* 0x000fe40000410000 */
[----:B------:R-:W-:Y:S02]  /*162b0*/  FMUL.FTZ R28, R99, c[0x0][0x320] ;  /* 0x0000c800631c7a20 */ /* 0x000fe40000410000 */
[----:B------:R-:W-:Y:S02]  /*162c0*/  FMUL.FTZ R39, R39, c[0x0][0x320] ;  /* 0x0000c80027277a20 */ /* 0x000fe40000410000 */
[----:B------:R-:W1:Y:S01]  /*162d0*/  MUFU.TANH R48, R48 ;  /* 0x0000003000307308 */ /* 0x000e620000002400 */
[----:B------:R-:W0:Y:S01]  /*162e0*/  LDGDEPBAR ;  /* 0x00000000000079af */ /* 0x000e220000000000 */
[----:B------:R-:W-:Y:S02]  /*162f0*/  FMUL.FTZ R40, R40, c[0x0][0x320] ;  /* 0x0000c80028287a20 */ /* 0x000fe40000410000 */
[----:B------:R-:W-:Y:S02]  /*16300*/  FMUL.FTZ R41, R41, c[0x0][0x320] ;  /* 0x0000c80029297a20 */ /* 0x000fe40000410000 */
[----:B------:R-:W-:Y:S02]  /*16310*/  FMUL.FTZ R42, R42, c[0x0][0x320] ;  /* 0x0000c8002a2a7a20 */ /* 0x000fe40000410000 */
[----:B------:R-:W-:Y:S02]  /*16320*/  FMUL.FTZ R43, R43, c[0x0][0x320] ;  /* 0x0000c8002b2b7a20 */ /* 0x000fe40000410000 */
        /* <DEDUP_REMOVED lines=12> */
[----:B------:R2:W2:Y:S01]  /*163f0*/  MUFU.TANH R192, R41 ;  /* 0x0000002900c07308 */ /* 0x0004a20000002400 */
[----:B------:R-:W-:Y:S05]  /*16400*/  IMAD R0, R225, -0x60, RZ ;  /* 0xffffffa0e1007824 */ /* 0x000fea00078e02ff */
[C---:B---3--:R-:W-:Y:S02]  /*16410*/  IADD3 R2, -R15.reuse, 0x1, R0 ;  /* 0x000000010f027810 */ /* 0x048fe40007ffe100 */
[----:B----4-:R-:W-:Y:S02]  /*16420*/  IADD3 R8, -R15, R0, RZ ;  /* 0x000000000f087210 */ /* 0x010fe40007ffe1ff */
[----:B------:R3:W4:Y:S01]  /*16430*/  MUFU.TANH R200, R42 ;  /* 0x0000002a00c87308 */ /* 0x0007220000002400 */
[----:B------:R-:W-:Y:S04]  /*16440*/  IADD3 R7, -R7, UR7, R2 ;  /* 0x0000000707077c10 */ /* 0x000fe8000fffe102 */
[C---:B------:R-:W-:Y:S02]  /*16450*/  IADD3 R6, R7.reuse, c[0x0][0x328], RZ ;  /* 0x0000ca0007067a10 */ /* 0x040fe40007ffe0ff */
[----:B------:R-:W-:Y:S02]  /*16460*/  IADD3 R7, R7, UR10, RZ ;  /* 0x0000000a07077c10 */ /* 0x000fe4000fffe0ff */
[-C--:B-1----:R-:W-:Y:S01]  /*16470*/  IADD3 R3, R6, R4.reuse, RZ ;  /* 0x0000000406037210 */ /* 0x082fe20007ffe0ff */
[----:B------:R3:W1:Y:S01]  /*16480*/  MUFU.TANH R199, R43 ;  /* 0x0000002b00c77308 */ /* 0x0006620000002400 */
[----:B------:R-:W-:Y:S09]  /*16490*/  IADD3 R2, R7, R4, RZ ;  /* 0x0000000407027210 */ /* 0x000ff20007ffe0ff */
        /* <DEDUP_REMOVED lines=70> */
.L_x_287:
[----:B------:R-:W-:Y:S04]  /*16900*/  MOV R9, c[0x0][0x32c] ;  /* 0x0000cb0000097a02 */ /* 0x000fe80000000f00 */
[----:B------:R-:W-:Y:S11]  /*16910*/  ISETP.NE.AND P0, PT, R9, 0x1, PT ;  /* 0x000000010900780c */ /* 0x000ff60003f05270 */
[----:B------:R-:W-:Y:S02]  /*16920*/  @!UPT UIADD3 URZ, URZ, URZ, URZ ;  /* 0x0000003f3f3ff290 */ /* 0x000fe4000fffe03f */
[----:B------:R-:W-:Y:S05]  /*16930*/  @P0 IMAD.HI.U32 R9, R4, c[0x0][0x330], RZ ;  /* 0x0000cc0004090a27 */ /* 0x000fea00078e00ff */
[----:B------:R-:W-:Y:S02]  /*16940*/  @P0 SHF.R.U32.HI R4, RZ, c[0x0][0x334], R9 ;  /* 0x0000cd00ff040a19 */ /* 0x000fe40000011609 */
.L_x_288:
[----:B------:R-:W-:Y:S05]  /*16950*/  BSYNC B0 ;  /* 0x0000000000007941 */ /* 0x000fea0003800000 */
.L_x_286:
[----:B------:R-:W-:Y:S05]  /*16960*/  IMAD R4, R4, c[0x0][0x32c], R8 ;  /* 0x0000cb0004047a24 */ /* 0x000fea00078e0208 */
[----:B------:R-:W-:Y:S02]  /*16970*/  IADD3 R9, R4, c[0x0][0x32c], RZ ;  /* 0x0000cb0004097a10 */ /* 0x000fe40007ffe0ff */
[----:B------:R-:W-:Y:S02]  /*16980*/  IMNMX R2, R2, R4, !PT ;  /* 0x0000000402027217 */ /* 0x000fe40007800200 */
[----:B------:R-:W-:Y:S02]  /*16990*/  IMNMX R3, R3, R9, PT ;  /* 0x0000000903037217 */ /* 0x000fe40003800200 */
.L_x_285:
        /* <DEDUP_REMOVED lines=134> */
.L_x_291:
[----:B------:R-:W-:Y:S04]  /*17200*/  MOV R27, c[0x0][0x32c] ;  /* 0x0000cb00001b7a02 */ /* 0x000fe80000000f00 */
[----:B------:R-:W-:Y:S11]  /*17210*/  ISETP.NE.AND P2, PT, R27, 0x1, PT ;  /* 0x000000011b00780c */ /* 0x000ff60003f45270 */
[----:B------:R-:W-:Y:S02]  /*17220*/  @!UPT UIADD3 URZ, URZ, URZ, URZ ;  /* 0x0000003f3f3ff290 */ /* 0x000fe4000fffe03f */
[----:B------:R-:W-:Y:S05]  /*17230*/  @P2 IMAD.HI.U32 R27, R3, c[0x0][0x330], RZ ;  /* 0x0000cc00031b2a27 */ /* 0x000fea00078e00ff */
[----:B------:R-:W-:Y:S02]  /*17240*/  @P2 SHF.R.U32.HI R3, RZ, c[0x0][0x334], R27 ;  /* 0x0000cd00ff032a19 */ /* 0x000fe4000001161b */
.L_x_292:
[----:B------:R-:W-:Y:S05]  /*17250*/  BSYNC B0 ;  /* 0x0000000000007941 */ /* 0x000fea0003800000 */
.L_x_290:
[----:B------:R-:W-:Y:S05]  /*17260*/  IMAD R3, R3, c[0x0][0x32c], R8 ;  /* 0x0000cb0003037a24 */ /* 0x000fea00078e0208 */
[----:B------:R-:W-:Y:S02]  /*17270*/  IADD3 R27, R3, c[0x0][0x32c], RZ ;  /* 0x0000cb00031b7a10 */ /* 0x000fe40007ffe0ff */
[----:B------:R-:W-:Y:S02]  /*17280*/  IMNMX R0, R0, R3, !PT ;  /* 0x0000000300007217 */ /* 0x000fe40007800200 */
[----:B------:R-:W-:Y:S02]  /*17290*/  IMNMX R2, R2, R27, PT ;  /* 0x0000001b02027217 */ /* 0x000fe40003800200 */
.L_x_289:
        /* <DEDUP_REMOVED lines=111> */
.L_x_295:
[----:B------:R-:W-:Y:S04]  /*17990*/  MOV R27, c[0x0][0x32c] ;  /* 0x0000cb00001b7a02 */ /* 0x000fe80000000f00 */
[----:B------:R-:W-:Y:S11]  /*179a0*/  ISETP.NE.AND P2, PT, R27, 0x1, PT ;  /* 0x000000011b00780c */ /* 0x000ff60003f45270 */
[----:B------:R-:W-:Y:S02]  /*179b0*/  @!UPT UIADD3 URZ, URZ, URZ, URZ ;  /* 0x0000003f3f3ff290 */ /* 0x000fe4000fffe03f */
[----:B------:R-:W-:Y:S05]  /*179c0*/  @P2 IMAD.HI.U32 R27, R3, c[0x0][0x330], RZ ;  /* 0x0000cc00031b2a27 */ /* 0x000fea00078e00ff */
[----:B------:R-:W-:Y:S02]  /*179d0*/  @P2 SHF.R.U32.HI R3, RZ, c[0x0][0x334], R27 ;  /* 0x0000cd00ff032a19 */ /* 0x000fe4000001161b */
.L_x_296:
[----:B------:R-:W-:Y:S05]  /*179e0*/  BSYNC B0 ;  /* 0x0000000000007941 */ /* 0x000fea0003800000 */
.L_x_294:
[----:B------:R-:W-:Y:S05]  /*179f0*/  IMAD R3, R3, c[0x0][0x32c], R8 ;  /* 0x0000cb0003037a24 */ /* 0x000fea00078e0208 */
[----:B------:R-:W-:Y:S02]  /*17a00*/  IADD3 R27, R3, c[0x0][0x32c], RZ ;  /* 0x0000cb00031b7a10 */ /* 0x000fe40007ffe0ff */
[----:B------:R-:W-:Y:S02]  /*17a10*/  IMNMX R0, R0, R3, !PT ;  /* 0x0000000300007217 */ /* 0x000fe40007800200 */
[----:B------:R-:W-:Y:S02]  /*17a20*/  IMNMX R2, R2, R27, PT ;  /* 0x0000001b02027217 */ /* 0x000fe40003800200 */
.L_x_293:
        /* <DEDUP_REMOVED lines=111> */
.L_x_299:
[----:B------:R-:W-:Y:S04]  /*18120*/  MOV R5, c[0x0][0x32c] ;  /* 0x0000cb0000057a02 */ /* 0x000fe80000000f00 */
[----:B------:R-:W-:Y:S11]  /*18130*/  ISETP.NE.AND P2, PT, R5, 0x1, PT ;  /* 0x000000010500780c */ /* 0x000ff60003f45270 */
[----:B------:R-:W-:Y:S02]  /*18140*/  @!UPT UIADD3 URZ, URZ, URZ, URZ ;  /* 0x0000003f3f3ff290 */ /* 0x000fe4000fffe03f */
[----:B------:R-:W-:Y:S05]  /*18150*/  @P2 IMAD.HI.U32 R5, R3, c[0x0][0x330], RZ ;  /* 0x0000cc0003052a27 */ /* 0x000fea00078e00ff */
[----:B------:R-:W-:Y:S02]  /*18160*/  @P2 SHF.R.U32.HI R3, RZ, c[0x0][0x334], R5 ;  /* 0x0000cd00ff032a19 */ /* 0x000fe40000011605 */
.L_x_300:
[----:B------:R-:W-:Y:S05]  /*18170*/  BSYNC B0 ;  /* 0x0000000000007941 */ /* 0x000fea0003800000 */
.L_x_298:
[----:B------:R-:W-:Y:S05]  /*18180*/  IMAD R8, R3, c[0x0][0x32c], R8 ;  /* 0x0000cb0003087a24 */ /* 0x000fea00078e0208 */
[----:B------:R-:W-:Y:S02]  /*18190*/  IADD3 R3, R8, c[0x0][0x32c], RZ ;  /* 0x0000cb0008037a10 */ /* 0x000fe40007ffe0ff */
[----:B------:R-:W-:Y:S02]  /*181a0*/  IMNMX R0, R0, R8, !PT ;  /* 0x0000000800007217 */ /* 0x000fe40007800200 */
[----:B------:R-:W-:Y:S02]  /*181b0*/  IMNMX R2, R2, R3, PT ;  /* 0x0000000302027217 */ /* 0x000fe40003800200 */
.L_x_297:
        /* <DEDUP_REMOVED lines=95> */
[----:B------:R-:W-:Y:S01]  /*187b0*/  FMNMX.FTZ R3, R204, R3, !PT ;  /* 0x00000003cc037209 */ /* 0x000fe20007810000 */
[----:B------:R-:W1:Y:S01]  /*187c0*/  SHFL.BFLY PT, R5, R72, 0x2, 0x1f ;  /* 0x0c401f0048057f89 */ /* 0x000e6200000e0000 */
        /* <DEDUP_REMOVED lines=15> */
[----:B-1----:R-:W-:Y:S02]  /*188c0*/  FMNMX.FTZ R72, R72, R5, !PT ;  /* 0x0000000548487209 */ /* 0x002fe40007810000 */
[----:B------:R-:W-:Y:S02]  /*188d0*/  FSEL R185, R63, -INF , !P2 ;  /* 0xff8000003fb97808 */ /* 0x000fe40005000000 */
[----:B------:R-:W-:Y:S01]  /*188e0*/  ISETP.NE.AND P2, PT, R10, RZ, PT ;  /* 0x000000ff0a00720c */ /* 0x000fe20003f45270 */
[----:B------:R-:W1:Y:S01]  /*188f0*/  SHFL.BFLY PT, R7, R72, 0x1, 0x1f ;  /* 0x0c201f0048077f89 */ /* 0x000e6200000e0000 */
[----:B------:R-:W-:Y:S02]  /*18900*/  FMNMX.FTZ R3, R250, R3, !PT ;  /* 0x00000003fa037209 */ /* 0x000fe40007810000 */
[----:B------:R-:W-:Y:S02]  /*18910*/  ISETP.GT.AND P2, PT, R0, 0x40, !P2 ;  /* 0x000000400000780c */ /* 0x000fe40005744270 */
[----:B------:R-:W-:Y:S02]  /*18920*/  FMNMX.FTZ R5, R8, R103, !PT ;  /* 0x0000006708057209 */ /* 0x000fe40007810000 */
[----:B------:R-:W-:Y:S01]  /*18930*/  ISETP.LT.OR P2, PT, R2, 0x41, P2 ;  /* 0x000000410200780c */ /* 0x000fe20001741670 */
[----:B------:R-:W2:Y:S01]  /*18940*/  SHFL.BFLY PT, R6, R3, 0x2, 0x1f ;  /* 0x0c401f0003067f89 */ /* 0x000ea200000e0000 */
        /* <DEDUP_REMOVED lines=13> */
[----:B-1----:R-:W-:Y:S02]  /*18a20*/  FMNMX.FTZ R72, R72, R7, !PT ;  /* 0x0000000748487209 */ /* 0x002fe40007810000 */
[----:B------:R-:W-:Y:S02]  /*18a30*/  FMNMX.FTZ R4, R34, R4, !PT ;  /* 0x0000000422047209 */ /* 0x000fe40007810000 */
[----:B------:R-:W-:Y:S01]  /*18a40*/  ISETP.LT.OR P2, PT, R2, 0x49, P2 ;  /* 0x000000490200780c */ /* 0x000fe20001741670 */
[----:B------:R-:W-:Y:S01]  /*18a50*/  FMUL.FTZ R74, R72, c[0x0][0x2d0] ;  /* 0x0000b400484a7a20 */ /* 0x000fe20000410000 */
[----:B------:R-:W-:Y:S02]  /*18a60*/  FMNMX.FTZ R4, R35, R4, !PT ;  /* 0x0000000423047209 */ /* 0x000fe40007810000 */
[----:B--2---:R-:W-:Y:S02]  /*18a70*/  FMNMX.FTZ R3, R3, R6, !PT ;  /* 0x0000000603037209 */ /* 0x004fe40007810000 */
[----:B------:R-:W-:Y:S02]  /*18a80*/  FMNMX.FTZ R4, R45, R4, !PT ;  /* 0x000000042d047209 */ /* 0x000fe40007810000 */
[----:B------:R-:W-:Y:S01]  /*18a90*/  FMNMX.FTZ R5, R58, R5, !PT ;  /* 0x000000053a057209 */ /* 0x000fe20007810000 */
[----:B------:R-:W1:Y:S01]  /*18aa0*/  SHFL.BFLY PT, R71, R3, 0x1, 0x1f ;  /* 0x0c201f0003477f89 */ /* 0x000e6200000e0000 */
[----:B------:R-:W-:Y:S02]  /*18ab0*/  FMNMX.FTZ R4, R48, R4, !PT ;  /* 0x0000000430047209 */ /* 0x000fe40007810000 */
[----:B------:R-:W-:Y:S02]  /*18ac0*/  FSEL R192, R183, -INF , !P2 ;  /* 0xff800000b7c07808 */ /* 0x000fe40005000000 */
[----:B------:R-:W-:Y:S02]  /*18ad0*/  FMNMX.FTZ R4, R49, R4, !PT ;  /* 0x0000000431047209 */ /* 0x000fe40007810000 */
[----:B------:R-:W-:Y:S02]  /*18ae0*/  FSETP.NEU.FTZ.AND P2, PT, R72, -INF , PT ;  /* 0xff8000004800780b */ /* 0x000fe40003f5d000 */
[----:B------:R-:W-:Y:S02]  /*18af0*/  FMNMX.FTZ R4, R50, R4, !PT ;  /* 0x0000000432047209 */ /* 0x000fe40007810000 */
[----:B------:R-:W-:Y:S02]  /*18b00*/  FMNMX.FTZ R5, R62, R5, !PT ;  /* 0x000000053e057209 */ /* 0x000fe40007810000 */
[----:B------:R-:W-:Y:S02]  /*18b10*/  FMNMX.FTZ R4, R99, R4, !PT ;  /* 0x0000000463047209 */ /* 0x000fe40007810000 */
[----:B------:R-:W-:Y:S02]  /*18b20*/  FSEL R74, R74, RZ, P2 ;  /* 0x000000ff4a4a7208 */ /* 0x000fe40001000000 */
[----:B------:R-:W-:Y:S02]  /*18b30*/  FMNMX.FTZ R4, R170, R4, !PT ;  /* 0x00000004aa047209 */ /* 0x000fe40007810000 */
[----:B------:R-:W-:Y:S01]  /*18b40*/  FMNMX.FTZ R5, R88, R5, !PT ;  /* 0x0000000558057209 */ /* 0x000fe20007810000 */
[--C-:B------:R-:W-:Y:S01]  /*18b50*/  FFMA.FTZ R16, R43, c[0x0][0x2d0], -R74.reuse ;  /* 0x0000b4002b107a23 */ /* 0x100fe2000001084a */
[----:B------:R-:W-:Y:S02]  /*18b60*/  FMNMX.FTZ R4, R173, R4, !PT ;  /* 0x00000004ad047209 */ /* 0x000fe40007810000 */
[----:B------:R-:W-:Y:S01]  /*18b70*/  FMNMX.FTZ R6, R98, R5, !PT ;  /* 0x0000000562067209 */ /* 0x000fe20007810000 */
[--C-:B------:R-:W-:Y:S01]  /*18b80*/  FFMA.FTZ R5, R30, c[0x0][0x2d0], -R74.reuse ;  /* 0x0000b4001e057a23 */ /* 0x100fe2000001084a */
[----:B------:R-:W-:Y:S02]  /*18b90*/  FMNMX.FTZ R4, R175, R4, !PT ;  /* 0x00000004af047209 */ /* 0x000fe40007810000 */
[----:B------:R-:W-:Y:S01]  /*18ba0*/  FMNMX.FTZ R6, R168, R6, !PT ;  /* 0x00000006a8067209 */ /* 0x000fe20007810000 */
[----:B------:R2:W-:Y:S01]  /*18bb0*/  MUFU.EX2 R55, R5 ;  /* 0x0000000500377308 */ /* 0x0005e20000000800 */
[----:B------:R-:W-:Y:S02]  /*18bc0*/  FMNMX.FTZ R4, R184, R4, !PT ;  /* 0x00000004b8047209 */ /* 0x000fe40007810000 */
[----:B-1----:R-:W-:Y:S01]  /*18bd0*/  FMNMX.FTZ R71, R3, R71, !PT ;  /* 0x0000004703477209 */ /* 0x002fe20007810000 */
[--C-:B------:R-:W-:Y:S01]  /*18be0*/  FFMA.FTZ R3, R32, c[0x0][0x2d0], -R74.reuse ;  /* 0x0000b40020037a23 */ /* 0x100fe2000001084a */
[----:B------:R-:W-:Y:S02]  /*18bf0*/  FMNMX.FTZ R4, R188, R4, !PT ;  /* 0x00000004bc047209 */ /* 0x000fe40007810000 */
[----:B------:R-:W-:Y:S01]  /*18c00*/  ISETP.GT.AND P1, PT, R0, 0x49, !P1 ;  /* 0x000000490000780c */ /* 0x000fe20004f24270 */
[----:B------:R-:W-:Y:S01]  /*18c10*/  FMUL.FTZ R75, R71, c[0x0][0x2d0] ;  /* 0x0000b400474b7a20 */ /* 0x000fe20000410000 */
[----:B------:R-:W-:Y:S01]  /*18c20*/  FMNMX.FTZ R4, R189, R4, !PT ;  /* 0x00000004bd047209 */ /* 0x000fe20007810000 */
[----:B------:R1:W-:Y:S01]  /*18c30*/  MUFU.EX2 R84, R3 ;  /* 0x0000000300547308 */ /* 0x0003e20000000800 */
[----:B------:R-:W-:Y:S02]  /*18c40*/  ISETP.LT.OR P1, PT, R2, 0x4a, P1 ;  /* 0x0000004a0200780c */ /* 0x000fe40000f21670 */
[----:B------:R-:W-:Y:S02]  /*18c50*/  FMNMX.FTZ R4, R191, R4, !PT ;  /* 0x00000004bf047209 */ /* 0x000fe40007810000 */
[----:B------:R-:W-:Y:S02]  /*18c60*/  FSEL R183, R79, -INF , !P1 ;  /* 0xff8000004fb77808 */ /* 0x000fe40004800000 */
[----:B------:R-:W-:Y:S02]  /*18c70*/  FMNMX.FTZ R4, R201, R4, !PT ;  /* 0x00000004c9047209 */ /* 0x000fe40007810000 */
[----:B------:R-:W-:Y:S02]  /*18c80*/  FSETP.NEU.FTZ.AND P1, PT, R71, -INF , PT ;  /* 0xff8000004700780b */ /* 0x000fe40003f3d000 */
[----:B------:R-:W-:Y:S02]  /*18c90*/  FMNMX.FTZ R4, R202, R4, !PT ;  /* 0x00000004ca047209 */ /* 0x000fe40007810000 */
[----:B------:R-:W-:Y:S02]  /*18ca0*/  FSEL R75, R75, RZ, P1 ;  /* 0x000000ff4b4b7208 */ /* 0x000fe40000800000 */
[----:B------:R-:W-:Y:S02]  /*18cb0*/  FMNMX.FTZ R4, R205, R4, !PT ;  /* 0x00000004cd047209 */ /* 0x000fe40007810000 */
[----:B--2---:R-:W-:Y:S01]  /*18cc0*/  FMNMX.FTZ R5, R169, R6, !PT ;  /* 0x00000006a9057209 */ /* 0x004fe20007810000 */
[--C-:B------:R-:W-:Y:S01]  /*18cd0*/  FFMA.FTZ R6, R31, c[0x0][0x2d0], -R74.reuse ;  /* 0x0000b4001f067a23 */ /* 0x100fe2000001084a */
[----:B------:R-:W-:Y:S01]  /*18ce0*/  FMNMX.FTZ R4, R207, R4, !PT ;  /* 0x00000004cf047209 */ /* 0x000fe20007810000 */
[--C-:B------:R-:W-:Y:S01]  /*18cf0*/  FFMA.FTZ R12, R42, c[0x0][0x2d0], -R75.reuse ;  /* 0x0000b4002a0c7a23 */ /* 0x100fe2000001084b */
[----:B------:R-:W-:Y:S01]  /*18d00*/  FMNMX.FTZ R5, R172, R5, !PT ;  /* 0x00000005ac057209 */ /* 0x000fe20007810000 */
[----:B------:R-:W-:Y:S01]  /*18d10*/  MUFU.EX2 R89, R6 ;  /* 0x0000000600597308 */ /* 0x000fe20000000800 */
[----:B------:R-:W-:Y:S02]  /*18d20*/  FMNMX.FTZ R4, R236, R4, !PT ;  /* 0x00000004ec047209 */ /* 0x000fe40007810000 */
[----:B------:R-:W-:Y:S02]  /*18d30*/  FMNMX.FTZ R5, R180, R5, !PT ;  /* 0x00000005b4057209 */ /* 0x000fe40007810000 */
[----:B------:R-:W-:Y:S02]  /*18d40*/  FMNMX.FTZ R4, R237, R4, !PT ;  /* 0x00000004ed047209 */ /* 0x000fe40007810000 */
[----:B------:R-:W-:Y:S02]  /*18d50*/  FMNMX.FTZ R5, R179, R5, !PT ;  /* 0x00000005b3057209 */ /* 0x000fe40007810000 */
[----:B------:R-:W-:Y:S01]  /*18d60*/  FMNMX.FTZ R4, R238, R4, !PT ;  /* 0x00000004ee047209 */ /* 0x000fe20007810000 */
[----:B------:R-:W-:Y:S01]  /*18d70*/  MUFU.EX2 R63, R12 ;  /* 0x0000000c003f7308 */ /* 0x000fe20000000800 */
[----:B-1----:R-:W-:Y:S01]  /*18d80*/  FMNMX.FTZ R3, R178, R5, !PT ;  /* 0x00000005b2037209 */ /* 0x002fe20007810000 */
[----:B------:R-:W-:Y:S01]  /*18d90*/  FFMA.FTZ R5, R36, c[0x0][0x2d0], -R74 ;  /* 0x0000b40024057a23 */ /* 0x000fe2000001084a */
[----:B------:R-:W-:Y:S02]  /*18da0*/  FMNMX.FTZ R4, R239, R4, !PT ;  /* 0x00000004ef047209 */ /* 0x000fe40007810000 */
[C---:B------:R-:W-:Y:S02]  /*18db0*/  ISETP.GT.AND P6, PT, R0.reuse, 0x50, !P6 ;  /* 0x000000500000780c */ /* 0x040fe400077c4270 */
[C---:B------:R-:W-:Y:S01]  /*18dc0*/  ISETP.GT.AND P5, PT, R0.reuse, 0x51, !P5 ;  /* 0x000000510000780c */ /* 0x040fe20006fa4270 */
[----:B------:R-:W1:Y:S01]  /*18dd0*/  SHFL.BFLY PT, R7, R4, 0x2, 0x1f ;  /* 0x0c401f0004077f89 */ /* 0x000e6200000e0000 */
[C---:B------:R-:W-:Y:S01]  /*18de0*/  ISETP.GT.AND P4, PT, R0.reuse, 0x58, !P4 ;  /* 0x000000580000780c */ /* 0x040fe20006784270 */
[----:B------:R2:W3:Y:S01]  /*18df0*/  MUFU.EX2 R87, R5 ;  /* 0x0000000500577308 */ /* 0x0004e20000000800 */
[----:B------:R-:W-:Y:S01]  /*18e00*/  ISETP.GT.AND P0, PT, R0, 0x59, !P0 ;  /* 0x000000590000780c */ /* 0x000fe20004704270 */
[--C-:B------:R-:W-:Y:S01]  /*18e10*/  FFMA.FTZ R0, R33, c[0x0][0x2d0], -R75.reuse ;  /* 0x0000b40021007a23 */ /* 0x100fe2000001084b */
[----:B------:R-:W-:Y:S02]  /*18e20*/  FMNMX.FTZ R3, R185, R3, !PT ;  /* 0x00000003b9037209 */ /* 0x000fe40007810000 */
[C---:B------:R-:W-:Y:S02]  /*18e30*/  ISETP.LT.OR P6, PT, R2.reuse, 0x51, P6 ;  /* 0x000000510200780c */ /* 0x040fe400037c1670 */
[----:B------:R-:W-:Y:S02]  /*18e40*/  ISETP.LT.OR P5, PT, R2, 0x52, P5 ;  /* 0x000000520200780c */ /* 0x000fe40002fa1670 */
[----:B------:R-:W-:Y:S01]  /*18e50*/  FSEL R194, R78, -INF , !P6 ;  /* 0xff8000004ec27808 */ /* 0x000fe20007000000 */
[----:B------:R4:W-:Y:S01]  /*18e60*/  MUFU.EX2 R60, R0 ;  /* 0x00000000003c7308 */ /* 0x0009e20000000800 */
[----:B------:R-:W-:Y:S02]  /*18e70*/  FMNMX.FTZ R3, R199, R3, !PT ;  /* 0x00000003c7037209 */ /* 0x000fe40007810000 */
[----:B------:R-:W-:Y:S02]  /*18e80*/  FSEL R195, R91, -INF , !P5 ;  /* 0xff8000005bc37808 */ /* 0x000fe40006800000 */
[----:B------:R-:W-:Y:S02]  /*18e90*/  FMNMX.FTZ R3, R200, R3, !PT ;  /* 0x00000003c8037209 */ /* 0x000fe40007810000 */
[----:B------:R-:W-:Y:S02]  /*18ea0*/  ISETP.LT.OR P0, PT, R2, 0x5a, P0 ;  /* 0x0000005a0200780c */ /* 0x000fe40000701670 */
[----:B------:R-:W-:Y:S01]  /*18eb0*/  FMNMX.FTZ R3, R192, R3, !PT ;  /* 0x00000003c0037209 */ /* 0x000fe20007810000 */
[----:B------:R-:W-:Y:S01]  /*18ec0*/  MUFU.EX2 R33, R16 ;  /* 0x0000001000217308 */ /* 0x000fe20000000800 */
[----:B------:R-:W-:Y:S02]  /*18ed0*/  FSEL R73, R57, -INF , !P0 ;  /* 0xff80000039497808 */ /* 0x000fe40004000000 */
[----:B-1----:R-:W-:Y:S01]  /*18ee0*/  FMNMX.FTZ R4, R4, R7, !PT ;  /* 0x0000000704047209 */ /* 0x002fe20007810000 */
[--C-:B--2---:R-:W-:Y:S01]  /*18ef0*/  FFMA.FTZ R5, R29, c[0x0][0x2d0], -R75.reuse ;  /* 0x0000b4001d057a23 */ /* 0x104fe2000001084b */
[----:B------:R-:W-:Y:S02]  /*18f00*/  FMNMX.FTZ R3, R183, R3, !PT ;  /* 0x00000003b7037209 */ /* 0x000fe40007810000 */
[----:B------:R-:W-:Y:S01]  /*18f10*/  ISETP.LT.OR P4, PT, R2, 0x59, P4 ;  /* 0x000000590200780c */ /* 0x000fe20002781670 */
[----:B------:R-:W1:Y:S01]  /*18f20*/  SHFL.BFLY PT, R70, R4, 0x1, 0x1f ;  /* 0x0c201f0004467f89 */ /* 0x000e6200000e0000 */
[----:B------:R-:W-:Y:S01]  /*18f30*/  FMNMX.FTZ R3, R194, R3, !PT ;  /* 0x00000003c2037209 */ /* 0x000fe20007810000 */
[----:B------:R-:W2:Y:S01]  /*18f40*/  MUFU.EX2 R86, R5 ;  /* 0x0000000500567308 */ /* 0x000ea20000000800 */
[--C-:B------:R-:W-:Y:S01]  /*18f50*/  FFMA.FTZ R2, R37, c[0x0][0x2d0], -R75.reuse ;  /* 0x0000b40025027a23 */ /* 0x100fe2000001084b */
[----:B---3--:R-:W-:Y:S02]  /*18f60*/  F2FP.BF16.PACK_AB R78, R87, R84 ;  /* 0x00000054574e723e */ /* 0x008fe400000010ff */
[----:B----4-:R-:W-:Y:S01]  /*18f70*/  FMNMX.FTZ R0, R195, R3, !PT ;  /* 0x00000003c3007209 */ /* 0x010fe20007810000 */
[--C-:B------:R-:W-:Y:S01]  /*18f80*/  FFMA.FTZ R3, R38, c[0x0][0x2d0], -R75.reuse ;  /* 0x0000b40026037a23 */ /* 0x100fe2000001084b */
[----:B------:R-:W-:Y:S04]  /*18f90*/  FSEL R197, R59, -INF , !P4 ;  /* 0xff8000003bc57808 */ /* 0x000fe80006000000 */
[----:B------:R3:W-:Y:S01]  /*18fa0*/  MUFU.EX2 R53, R3 ;  /* 0x0000000300357308 */ /* 0x0007e20000000800 */
[----:B------:R-:W-:Y:S04]  /*18fb0*/  FMNMX.FTZ R0, R197, R0, !PT ;  /* 0x00000000c5007209 */ /* 0x000fe80007810000 */
[----:B------:R-:W-:Y:S05]  /*18fc0*/  FMNMX.FTZ R0, R73, R0, !PT ;  /* 0x0000000049007209 */ /* 0x000fea0007810000 */
[----:B------:R4:W-:Y:S01]  /*18fd0*/  MUFU.EX2 R85, R2 ;  /* 0x0000000200557308 */ /* 0x0009e20000000800 */
[----:B-1----:R-:W-:Y:S02]  /*18fe0*/  FMNMX.FTZ R70, R4, R70, !PT ;  /* 0x0000004604467209 */ /* 0x002fe40007810000 */
[----:B--2---:R-:W-:Y:S02]  /*18ff0*/  F2FP.BF16.PACK_AB R77, R60, R86 ;  /* 0x000000563c4d723e */ /* 0x004fe400000010ff */
[C---:B------:R-:W-:Y:S01]  /*19000*/  FSETP.NEU.FTZ.AND P0, PT, R70.reuse, -INF , PT ;  /* 0xff8000004600780b */ /* 0x040fe20003f1d000 */
[----:B------:R-:W-:Y:S05]  /*19010*/  FMUL.FTZ R96, R70, c[0x0][0x2d0] ;  /* 0x0000b40046607a20 */ /* 0x000fea0000410000 */
[----:B------:R-:W-:Y:S05]  /*19020*/  FSEL R96, R96, RZ, P0 ;  /* 0x000000ff60607208 */ /* 0x000fea0000000000 */
[--C-:B---3--:R-:W-:Y:S02]  /*19030*/  FFMA.FTZ R3, R27, c[0x0][0x2d0], -R96.reuse ;  /* 0x0000b4001b037a23 */ /* 0x108fe40000010860 */
[--C-:B------:R-:W-:Y:S02]  /*19040*/  FFMA.FTZ R4, R35, c[0x0][0x2d0], -R96.reuse ;  /* 0x0000b40023047a23 */ /* 0x100fe40000010860 */
[----:B------:R1:W-:Y:S01]  /*19050*/  MUFU.EX2 R92, R3 ;  /* 0x00000003005c7308 */ /* 0x0003e20000000800 */
[--C-:B------:R-:W-:Y:S01]  /*19060*/  FFMA.FTZ R32, R45, c[0x0][0x2d0], -R96.reuse ;  /* 0x0000b4002d207a23 */ /* 0x100fe20000010860 */
[----:B----4-:R-:W2:Y:S08]  /*19070*/  SHFL.BFLY PT, R2, R0, 0x2, 0x1f ;  /* 0x0c401f0000027f89 */ /* 0x010eb000000e0000 */
[----:B------:R-:W-:Y:S01]  /*19080*/  MUFU.EX2 R54, R4 ;  /* 0x0000000400367308 */ /* 0x000fe20000000800 */
[--C-:B-1----:R-:W-:Y:S02]  /*19090*/  FFMA.FTZ R3, R28, c[0x0][0x2d0], -R96.reuse ;  /* 0x0000b4001c037a23 */ /* 0x102fe40000010860 */
[----:B------:R-:W-:Y:S07]  /*190a0*/  FFMA.FTZ R28, R47, c[0x0][0x2d0], -R75 ;  /* 0x0000b4002f1c7a23 */ /* 0x000fee000001084b */
[----:B------:R1:W3:Y:S02]  /*190b0*/  MUFU.EX2 R61, R3 ;  /* 0x00000003003d7308 */ /* 0x0002e40000000800 */
[----:B-1----:R-:W-:Y:S01]  /*190c0*/  FFMA.FTZ R3, R34, c[0x0][0x2d0], -R96 ;  /* 0x0000b40022037a23 */ /* 0x002fe20000010860 */
[----:B---3--:R-:W-:Y:S07]  /*190d0*/  F2FP.BF16.PACK_AB R64, R61, R92 ;  /* 0x0000005c3d40723e */ /* 0x008fee00000010ff */
[----:B------:R2:W-:Y:S02]  /*190e0*/  MUFU.EX2 R52, R3 ;  /* 0x0000000300347308 */ /* 0x0005e40000000800 */
[----:B--2---:R-:W-:Y:S01]  /*190f0*/  FMNMX.FTZ R3, R0, R2, !PT ;  /* 0x0000000200037209 */ /* 0x004fe20007810000 */
[----:B------:R-:W-:Y:S01]  /*19100*/  FFMA.FTZ R2, R39, c[0x0][0x2d0], -R74 ;  /* 0x0000b40027027a23 */ /* 0x000fe2000001084a */
[----:B------:R-:W-:Y:S01]  /*19110*/  FSEL R0, R72, RZ, P2 ;  /* 0x000000ff48007208 */ /* 0x000fe20001000000 */
[----:B------:R-:W-:Y:S05]  /*19120*/  LDSM.16.MT88.4 R36, [R212+0x100] ;  /* 0x00010000d424783b */ /* 0x000fea0000004200 */
[----:B------:R1:W-:Y:S01]  /*19130*/  MUFU.EX2 R80, R2 ;  /* 0x0000000200507308 */ /* 0x0003e20000000800 */
[----:B------:R-:W-:Y:S01]  /*19140*/  FADD.FTZ R0, -R0, R100 ;  /* 0x0000006400007221 */ /* 0x000fe20000010100 */
[----:B------:R-:W-:Y:S03]  /*19150*/  MOV R100, R55 ;  /* 0x0000003700647202 */ /* 0x000fe60000000f00 */
[----:B------:R-:W-:Y:S01]  /*19160*/  FMUL.FTZ R0, R0, c[0x0][0x2d0] ;  /* 0x0000b40000007a20 */ /* 0x000fe20000410000 */
[----:B------:R-:W-:Y:S01]  /*19170*/  F2FP.BF16.PACK_AB R76, R89, R100 ;  /* 0x00000064594c723e */ /* 0x000fe200000010ff */
[----:B------:R-:W2:Y:S03]  /*19180*/  SHFL.BFLY PT, R4, R3, 0x1, 0x1f ;  /* 0x0c201f0003047f89 */ /* 0x000ea600000e0000 */
        /* <DEDUP_REMOVED lines=14> */
[----:B------:R-:W-:Y:S02]  /*19270*/  IMAD.MOV.U32 R102, RZ, RZ, R54 ;  /* 0x000000ffff667224 */ /* 0x000fe400078e0036 */
[----:B------:R2:W3:Y:S01]  /*19280*/  MUFU.EX2 R2, R0 ;  /* 0x0000000000027308 */ /* 0x0004e20000000800 */
[----:B------:R-:W-:Y:S02]  /*19290*/  FFMA.FTZ R4, R24, c[0x0][0x2d0], -R97 ;  /* 0x0000b40018047a23 */ /* 0x000fe40000010861 */
[----:B------:R-:W-:Y:S02]  /*192a0*/  IMAD.MOV.U32 R116, RZ, RZ, R89 ;  /* 0x000000ffff747224 */ /* 0x000fe400078e0059 */
[----:B------:R-:W-:Y:S02]  /*192b0*/  FMUL.FTZ R17, R69, R117 ;  /* 0x0000007545117220 */ /* 0x000fe40000410000 */
[--C-:B------:R-:W-:Y:S02]  /*192c0*/  FFMA.FTZ R58, R58, c[0x0][0x2d0], -R97.reuse ;  /* 0x0000b4003a3a7a23 */ /* 0x100fe40000010861 */
[----:B------:R-:W-:Y:S01]  /*192d0*/  FFMA.FTZ R62, R62, c[0x0][0x2d0], -R97 ;  /* 0x0000b4003e3e7a23 */ /* 0x000fe20000010861 */
[----:B------:R4:W-:Y:S01]  /*192e0*/  MUFU.EX2 R59, R4 ;  /* 0x00000004003b7308 */ /* 0x0009e20000000800 */
[----:B------:R-:W-:Y:S02]  /*192f0*/  FFMA.FTZ R24, R44, c[0x0][0x2d0], -R75 ;  /* 0x0000b4002c187a23 */ /* 0x000fe4000001084b */
[C---:B-1----:R-:W-:Y:S02]  /*19300*/  FMUL.FTZ R7, R68.reuse, R107 ;  /* 0x0000006b44077220 */ /* 0x042fe40000410000 */
[C---:B------:R-:W-:Y:S02]  /*19310*/  FMUL.FTZ R34, R68.reuse, R134 ;  /* 0x0000008644227220 */ /* 0x040fe40000410000 */
[C---:B------:R-:W-:Y:S02]  /*19320*/  FMUL.FTZ R35, R68.reuse, R135 ;  /* 0x0000008744237220 */ /* 0x040fe40000410000 */
[C---:B------:R-:W-:Y:S01]  /*19330*/  FMUL.FTZ R18, R68.reuse, R118 ;  /* 0x0000007644127220 */ /* 0x040fe20000410000 */
[----:B------:R1:W5:Y:S01]  /*19340*/  MUFU.EX2 R30, R24 ;  /* 0x00000018001e7308 */ /* 0x0003620000000800 */
[----:B------:R-:W-:Y:S02]  /*19350*/  FMUL.FTZ R19, R68, R119 ;  /* 0x0000007744137220 */ /* 0x000fe40000410000 */
[----:B------:R-:W-:Y:S02]  /*19360*/  FFMA.FTZ R44, R50, c[0x0][0x2d0], -R96 ;  /* 0x0000b400322c7a23 */ /* 0x000fe40000010860 */
[----:B--2---:R-:W-:Y:S02]  /*19370*/  FFMA.FTZ R0, R8, c[0x0][0x2d0], -R97 ;  /* 0x0000b40008007a23 */ /* 0x004fe40000010861 */
[----:B------:R-:W-:Y:S02]  /*19380*/  IMAD.MOV.U32 R118, RZ, RZ, R60 ;  /* 0x000000ffff767224 */ /* 0x000fe400078e003c */
[----:B---3--:R-:W-:Y:S01]  /*19390*/  FMUL.FTZ R45, R2, R145 ;  /* 0x00000091022d7220 */ /* 0x008fe20000410000 */
[----:B------:R2:W3:Y:S01]  /*193a0*/  MUFU.EX2 R6, R0 ;  /* 0x0000000000067308 */ /* 0x0004e20000000800 */
[----:B------:R-:W-:Y:S02]  /*193b0*/  FFMA.FTZ R8, R40, c[0x0][0x2d0], -R75 ;  /* 0x0000b40028087a23 */ /* 0x000fe4000001084b */
[----:B------:R-:W-:Y:S02]  /*193c0*/  FMUL.FTZ R50, R68, R150 ;  /* 0x0000009644327220 */ /* 0x000fe40000410000 */
[----:B----4-:R-:W-:Y:S02]  /*193d0*/  FFMA.FTZ R4, R26, c[0x0][0x2d0], -R97 ;  /* 0x0000b4001a047a23 */ /* 0x010fe40000010861 */
[C---:B------:R-:W-:Y:S01]  /*193e0*/  FMUL.FTZ R9, R2.reuse, R109 ;  /* 0x0000006d02097220 */ /* 0x040fe20000410000 */
[----:B------:R-:W-:Y:S01]  /*193f0*/  MOV R109, R61 ;  /* 0x0000003d006d7202 */ /* 0x000fe20000000f00 */
[C---:B------:R-:W-:Y:S01]  /*19400*/  FMUL.FTZ R12, R2.reuse, R112 ;  /* 0x00000070020c7220 */ /* 0x040fe20000410000 */
[----:B------:R-:W4:Y:S01]  /*19410*/  MUFU.EX2 R57, R4 ;  /* 0x0000000400397308 */ /* 0x000f220000000800 */
[----:B------:R-:W-:Y:S01]  /*19420*/  MOV R112, R92 ;  /* 0x0000005c00707202 */ /* 0x000fe20000000f00 */
[----:B------:R-:W-:Y:S02]  /*19430*/  FFMA.FTZ R92, R95, c[0x0][0x2d0], -R75 ;  /* 0x0000b4005f5c7a23 */ /* 0x000fe4000001084b */
[C---:B------:R-:W-:Y:S02]  /*19440*/  FMUL.FTZ R13, R2.reuse, R113 ;  /* 0x00000071020d7220 */ /* 0x040fe40000410000 */
[C---:B-1----:R-:W-:Y:S02]  /*19450*/  FMUL.FTZ R24, R2.reuse, R124 ;  /* 0x0000007c02187220 */ /* 0x042fe40000410000 */
[----:B------:R-:W-:Y:S02]  /*19460*/  FMUL.FTZ R29, R2, R129 ;  /* 0x00000081021d7220 */ /* 0x000fe40000410000 */
[----:B------:R1:W1:Y:S01]  /*19470*/  MUFU.EX2 R31, R8 ;  /* 0x00000008001f7308 */ /* 0x0002620000000800 */
[----:B-----5:R-:W-:Y:S02]  /*19480*/  IMAD.MOV.U32 R129, RZ, RZ, R30 ;  /* 0x000000ffff817224 */ /* 0x020fe400078e001e */
[----:B------:R-:W-:Y:S02]  /*19490*/  FFMA.FTZ R40, R49, c[0x0][0x2d0], -R96 ;  /* 0x0000b40031287a23 */ /* 0x000fe40000010860 */
[----:B--2---:R-:W-:Y:S02]  /*194a0*/  FFMA.FTZ R0, R25, c[0x0][0x2d0], -R97 ;  /* 0x0000b40019007a23 */ /* 0x004fe40000010861 */
[----:B------:R-:W-:Y:S02]  /*194b0*/  FMUL.FTZ R49, R69, R149 ;  /* 0x0000009545317220 */ /* 0x000fe40000410000 */
[----:B---3--:R-:W-:Y:S01]  /*194c0*/  IMAD.MOV.U32 R105, RZ, RZ, R6 ;  /* 0x000000ffff697224 */ /* 0x008fe200078e0006 */
[----:B------:R2:W3:Y:S01]  /*194d0*/  MUFU.EX2 R101, R0 ;  /* 0x0000000000657308 */ /* 0x0004e20000000800 */
[----:B------:R-:W-:Y:S01]  /*194e0*/  FMUL.FTZ R6, R68, R106 ;  /* 0x0000006a44067220 */ /* 0x000fe20000410000 */
[----:B------:R-:W-:Y:S01]  /*194f0*/  MOV R106, R52 ;  /* 0x00000034006a7202 */ /* 0x000fe20000000f00 */
[----:B------:R-:W-:Y:S01]  /*19500*/  FMUL.FTZ R25, R2, R125 ;  /* 0x0000007d02197220 */ /* 0x000fe20000410000 */
[----:B----4-:R-:W-:Y:S01]  /*19510*/  F2FP.BF16.PACK_AB R67, R57, R59 ;  /* 0x0000003b3943723e */ /* 0x010fe200000010ff */
[----:B------:R-:W-:Y:S01]  /*19520*/  FFMA.FTZ R4, R41, c[0x0][0x2d0], -R74 ;  /* 0x0000b40029047a23 */ /* 0x000fe2000001084a */
[----:B------:R-:W-:Y:S01]  /*19530*/  F2FP.BF16.PACK_AB R66, R102, R106 ;  /* 0x0000006a6642723e */ /* 0x000fe200000010ff */
[C---:B------:R-:W-:Y:S01]  /*19540*/  FMUL.FTZ R41, R2.reuse, R141 ;  /* 0x0000008d02297220 */ /* 0x040fe20000410000 */
[----:B------:R-:W-:Y:S01]  /*19550*/  MOV R117, R57 ;  /* 0x0000003900757202 */ /* 0x000fe20000000f00 */
[C---:B------:R-:W-:Y:S01]  /*19560*/  FMUL.FTZ R57, R2.reuse, R157 ;  /* 0x0000009d02397220 */ /* 0x040fe20000410000 */
[----:B------:R4:W-:Y:S01]  /*19570*/  MUFU.EX2 R91, R4 ;  /* 0x00000004005b7308 */ /* 0x0009e20000000800 */
[----:B------:R-:W-:Y:S02]  /*19580*/  IMAD.MOV.U32 R113, RZ, RZ, R59 ;  /* 0x000000ffff717224 */ /* 0x000fe400078e003b */
[C---:B------:R-:W-:Y:S02]  /*19590*/  FMUL.FTZ R60, R2.reuse, R160 ;  /* 0x000000a0023c7220 */ /* 0x040fe40000410000 */
[C---:B-1----:R-:W-:Y:S02]  /*195a0*/  FMUL.FTZ R8, R2.reuse, R108 ;  /* 0x0000006c02087220 */ /* 0x042fe40000410000 */
[----:B------:R-:W-:Y:S02]  /*195b0*/  IMAD.MOV.U32 R125, RZ, RZ, R31 ;  /* 0x000000ffff7d7224 */ /* 0x000fe400078e001f */
[----:B------:R-:W-:Y:S01]  /*195c0*/  IMAD.MOV.U32 R108, RZ, RZ, R84 ;  /* 0x000000ffff6c7224 */ /* 0x000fe200078e0054 */
[----:B------:R1:W-:Y:S01]  /*195d0*/  MUFU.EX2 R124, R32 ;  /* 0x00000020007c7308 */ /* 0x0003e20000000800 */
[----:B------:R-:W-:Y:S01]  /*195e0*/  FMUL.FTZ R61, R2, R161 ;  /* 0x000000a1023d7220 */ /* 0x000fe20000410000 */
[----:B--2---:R-:W-:Y:S02]  /*195f0*/  FSEL R0, R3, RZ, P0 ;  /* 0x000000ff03007208 */ /* 0x004fe40000000000 */
[----:B---3--:R-:W-:Y:S02]  /*19600*/  F2FP.BF16.PACK_AB R65, R101, R105 ;  /* 0x000000696541723e */ /* 0x008fe400000010ff */
[----:B------:R-:W-:Y:S01]  /*19610*/  ISETP.GT.AND P0, PT, R225, UR4, PT ;  /* 0x00000004e1007c0c */ /* 0x000fe2000bf04270 */
[----:B------:R-:W-:Y:S01]  /*19620*/  FADD.FTZ R0, -R0, R103 ;  /* 0x0000006700007221 */ /* 0x000fe20000010100 */
[----:B------:R-:W-:Y:S02]  /*19630*/  MOV R103, R53 ;  /* 0x0000003500677202 */ /* 0x000fe40000000f00 */
[----:B------:R2:W-:Y:S01]  /*19640*/  MUFU.EX2 R107, R44 ;  /* 0x0000002c006b7308 */ /* 0x0005e20000000800 */
[----:B------:R-:W3:Y:S01]  /*19650*/  LDSM.16.MT88.4 R52, [R210+0x100] ;  /* 0x00010000d234783b */ /* 0x000ee20000004200 */
[----:B------:R-:W-:Y:S01]  /*19660*/  FMUL.FTZ R0, R0, c[0x0][0x2d0] ;  /* 0x0000b40000007a20 */ /* 0x000fe20000410000 */
[----:B------:R-:W-:Y:S01]  /*19670*/  F2FP.BF16.PACK_AB R79, R103, R85 ;  /* 0x00000055674f723e */ /* 0x000fe200000010ff */
[C---:B----4-:R-:W-:Y:S06]  /*19680*/  FMUL.FTZ R4, R69.reuse, R104 ;  /* 0x0000006845047220 */ /* 0x050fec0000410000 */
[----:B------:R-:W4:Y:S01]  /*19690*/  MUFU.EX2 R0, R0 ;  /* 0x0000000000007308 */ /* 0x000f220000000800 */
[-C--:B------:R-:W-:Y:S01]  /*196a0*/  HMMA.16816.F32.BF16 R4, R76, R20.reuse, R4 ;  /* 0x000000144c04723c */ /* 0x080fe20000041804 */
[C---:B-1----:R-:W-:Y:S08]  /*196b0*/  FMUL.FTZ R32, R69.reuse, R132 ;  /* 0x0000008445207220 */ /* 0x042ff00000410000 */
[----:B------:R-:W1:Y:S03]  /*196c0*/  MUFU.EX2 R104, R28 ;  /* 0x0000001c00687308 */ /* 0x000e660000000800 */
[----:B--2---:R-:W-:Y:S02]  /*196d0*/  FMUL.FTZ R44, R2, R144 ;  /* 0x00000090022c7220 */ /* 0x004fe40000410000 */
[C---:B----4-:R-:W-:Y:S02]  /*196e0*/  FMUL.FTZ R11, R0.reuse, R111 ;  /* 0x0000006f000b7220 */ /* 0x050fe40000410000 */
[C---:B------:R-:W-:Y:S02]  /*196f0*/  FMUL.FTZ R10, R0.reuse, R110 ;  /* 0x0000006e000a7220 */ /* 0x040fe40000410000 */
[----:B------:R-:W-:Y:S02]  /*19700*/  IMAD.MOV.U32 R111, RZ, RZ, R86 ;  /* 0x000000ffff6f7224 */ /* 0x000fe400078e0056 */
[C---:B------:R-:W-:Y:S01]  /*19710*/  FMUL.FTZ R14, R0.reuse, R114 ;  /* 0x00000072000e7220 */ /* 0x040fe20000410000 */
[----:B------:R-:W-:Y:S01]  /*19720*/  MOV R114, R91 ;  /* 0x0000005b00727202 */ /* 0x000fe20000000f00 */
[C---:B------:R-:W-:Y:S01]  /*19730*/  FMUL.FTZ R26, R0.reuse, R126 ;  /* 0x0000007e001a7220 */ /* 0x040fe20000410000 */
[C---:B------:R-:W-:Y:S01]  /*19740*/  HMMA.16816.F32.BF16 R8, R64.reuse, R20, R8 ;  /* 0x000000144008723c */ /* 0x040fe20000041808 */
[C---:B------:R-:W-:Y:S01]  /*19750*/  FMUL.FTZ R15, R0.reuse, R115 ;  /* 0x00000073000f7220 */ /* 0x040fe20000410000 */
[----:B------:R-:W-:Y:S01]  /*19760*/  MOV R126, R80 ;  /* 0x00000050007e7202 */ /* 0x000fe20000000f00 */
[C---:B------:R-:W-:Y:S01]  /*19770*/  FMUL.FTZ R31, R0.reuse, R131 ;  /* 0x00000083001f7220 */ /* 0x040fe20000410000 */
[----:B------:R-:W2:Y:S01]  /*19780*/  LDSM.16.MT88.4 R80, [R211+0x100] ;  /* 0x00010000d350783b */ /* 0x000ea20000004200 */
[----:B-1----:R-:W-:Y:S01]  /*19790*/  MOV R149, R104 ;  /* 0x0000006800957202 */ /* 0x002fe20000000f00 */
[----:B------:R-:W-:Y:S01]  /*197a0*/  FMUL.FTZ R27, R0, R127 ;  /* 0x0000007f001b7220 */ /* 0x000fe20000410000 */
[----:B------:R-:W-:Y:S01]  /*197b0*/  MOV R104, R87 ;  /* 0x0000005700687202 */ /* 0x000fe20000000f00 */
[-C--:B------:R-:W-:Y:S01]  /*197c0*/  HMMA.16816.F32.BF16 R12, R64, R22.reuse, R12 ;  /* 0x00000016400c723c */ /* 0x080fe2000004180c */
[----:B------:R-:W-:Y:S03]  /*197d0*/  FFMA.FTZ R20, R46, c[0x0][0x2d0], -R74 ;  /* 0x0000b4002e147a23 */ /* 0x000fe6000001084a */
[----:B------:R-:W-:Y:S01]  /*197e0*/  MOV R131, R117 ;  /* 0x0000007500837202 */ /* 0x000fe20000000f00 */
[----:B------:R1:W4:Y:S01]  /*197f0*/  MUFU.EX2 R93, R20 ;  /* 0x00000014005d7308 */ /* 0x0003220000000800 */
[C---:B------:R-:W-:Y:S02]  /*19800*/  FMUL.FTZ R21, R69.reuse, R121 ;  /* 0x0000007945157220 */ /* 0x040fe40000410000 */
[C---:B------:R-:W-:Y:S01]  /*19810*/  HMMA.16816.F32.BF16 R16, R76.reuse, R22, R16 ;  /* 0x000000164c10723c */ /* 0x040fe20000041810 */
[----:B------:R-:W-:Y:S03]  /*19820*/  FMUL.FTZ R28, R2, R128 ;  /* 0x00000080021c7220 */ /* 0x000fe60000410000 */
[----:B------:R-:W-:Y:S01]  /*19830*/  FMUL.FTZ R30, R0, R130 ;  /* 0x00000082001e7220 */ /* 0x000fe20000410000 */
[----:B------:R-:W-:Y:S01]  /*19840*/  MOV R130, R33 ;  /* 0x0000002100827202 */ /* 0x000fe20000000f00 */
[C---:B------:R-:W-:Y:S01]  /*19850*/  FMUL.FTZ R33, R69.reuse, R133 ;  /* 0x0000008545217220 */ /* 0x040fe20000410000 */
[----:B------:R5:W-:Y:S01]  /*19860*/  MUFU.EX2 R121, R62 ;  /* 0x0000003e00797308 */ /* 0x000be20000000800 */
[C---:B------:R-:W-:Y:S01]  /*19870*/  FMUL.FTZ R22, R68.reuse, R122 ;  /* 0x0000007a44167220 */ /* 0x040fe20000410000 */
[----:B------:R-:W-:Y:S03]  /*19880*/  LDSM.16.MT88.4 R132, [R212+0x2900] ;  /* 0x00290000d484783b */ /* 0x000fe60000004200 */
[----:B------:R-:W-:Y:S02]  /*19890*/  FMUL.FTZ R23, R68, R123 ;  /* 0x0000007b44177220 */ /* 0x000fe40000410000 */
[C---:B------:R-:W-:Y:S02]  /*198a0*/  FMUL.FTZ R42, R0.reuse, R142 ;  /* 0x0000008e002a7220 */ /* 0x040fe40000410000 */
[C---:B------:R-:W-:Y:S01]  /*198b0*/  FMUL.FTZ R43, R0.reuse, R143 ;  /* 0x0000008f002b7220 */ /* 0x040fe20000410000 */
[----:B------:R2:W-:Y:S01]  /*198c0*/  MUFU.EX2 R122, R40 ;  /* 0x00000028007a7308 */ /* 0x0005e20000000800 */
[C---:B------:R-:W-:Y:S02]  /*198d0*/  FMUL.FTZ R46, R0.reuse, R146 ;  /* 0x00000092002e7220 */ /* 0x040fe40000410000 */
[C---:B------:R-:W-:Y:S02]  /*198e0*/  FMUL.FTZ R47, R0.reuse, R147 ;  /* 0x00000093002f7220 */ /* 0x040fe40000410000 */
[C---:B-1----:R-:W-:Y:S02]  /*198f0*/  FMUL.FTZ R20, R69.reuse, R120 ;  /* 0x0000007845147220 */ /* 0x042fe40000410000 */
[----:B----4-:R-:W-:Y:S02]  /*19900*/  IMAD.MOV.U32 R150, RZ, RZ, R93 ;  /* 0x000000ffff967224 */ /* 0x010fe400078e005d */
[C---:B------:R-:W-:Y:S01]  /*19910*/  FMUL.FTZ R59, R0.reuse, R159 ;  /* 0x0000009f003b7220 */ /* 0x040fe20000410000 */
[----:B------:R1:W-:Y:S01]  /*19920*/  MUFU.EX2 R120, R58 ;  /* 0x0000003a00787308 */ /* 0x0003e20000000800 */
[----:B------:R-:W-:Y:S01]  /*19930*/  IMAD.MOV.U32 R115, RZ, RZ, R63 ;  /* 0x000000ffff737224 */ /* 0x000fe200078e003f */
[-C--:B------:R-:W-:Y:S01]  /*19940*/  HMMA.16816.F32.BF16 R20, R76, R36.reuse, R20 ;  /* 0x000000244c14723c */ /* 0x080fe20000041814 */
[C---:B------:R-:W-:Y:S02]  /*19950*/  FMUL.FTZ R63, R0.reuse, R163 ;  /* 0x000000a3003f7220 */ /* 0x040fe40000410000 */
[----:B-----5:R-:W-:Y:S05]  /*19960*/  FMUL.FTZ R62, R0, R162 ;  /* 0x000000a2003e7220 */ /* 0x020fea0000410000 */
[C---:B------:R-:W-:Y:S01]  /*19970*/  HMMA.16816.F32.BF16 R24, R64.reuse, R36, R24 ;  /* 0x000000244018723c */ /* 0x040fe20000041818 */
[----:B--2---:R-:W-:Y:S06]  /*19980*/  FMUL.FTZ R40, R2, R140 ;  /* 0x0000008c02287220 */ /* 0x004fec0000410000 */
[----:B------:R-:W-:Y:S01]  /*19990*/  FFMA.FTZ R36, R48, c[0x0][0x2d0], -R96 ;  /* 0x0000b40030247a23 */ /* 0x000fe20000010860 */
[-C--:B------:R-:W-:Y:S01]  /*199a0*/  HMMA.16816.F32.BF16 R28, R64, R38.reuse, R28 ;  /* 0x00000026401c723c */ /* 0x080fe2000004181c */
[----:B------:R-:W-:Y:S02]  /*199b0*/  FMUL.FTZ R37, R69, R137 ;  /* 0x0000008945257220 */ /* 0x000fe40000410000 */
[----:B------:R2:W-:Y:S01]  /*199c0*/  MUFU.EX2 R128, R36 ;  /* 0x0000002400807308 */ /* 0x0005e20000000800 */
[--C-:B------:R-:W-:Y:S02]  /*199d0*/  FFMA.FTZ R48, R51, c[0x0][0x2d0], -R74.reuse ;  /* 0x0000b40033307a23 */ /* 0x100fe4000001084a */
[----:B------:R-:W-:Y:S02]  /*199e0*/  FMUL.FTZ R51, R68, R151 ;  /* 0x0000009744337220 */ /* 0x000fe40000410000 */
[C---:B------:R-:W-:Y:S01]  /*199f0*/  HMMA.16816.F32.BF16 R32, R76.reuse, R38, R32 ;  /* 0x000000264c20723c */ /* 0x040fe20000041820 */
[----:B-1----:R-:W-:Y:S04]  /*19a00*/  FMUL.FTZ R58, R0, R158 ;  /* 0x0000009e003a7220 */ /* 0x002fe80000410000 */
[----:B------:R1:W-:Y:S02]  /*19a10*/  MUFU.EX2 R119, R48 ;  /* 0x0000003000777308 */ /* 0x0003e40000000800 */
[C---:B------:R-:W-:Y:S02]  /*19a20*/  FMUL.FTZ R38, R68.reuse, R138 ;  /* 0x0000008a44267220 */ /* 0x040fe40000410000 */
[----:B------:R-:W-:Y:S06]  /*19a30*/  FMUL.FTZ R39, R68, R139 ;  /* 0x0000008b44277220 */ /* 0x000fec0000410000 */
[----:B------:R-:W-:Y:S01]  /*19a40*/  MUFU.EX2 R138, R92 ;  /* 0x0000005c008a7308 */ /* 0x000fe20000000800 */
[C---:B--2---:R-:W-:Y:S07]  /*19a50*/  FMUL.FTZ R36, R69.reuse, R136 ;  /* 0x0000008845247220 */ /* 0x044fee0000410000 */
[-C--:B---3--:R-:W-:Y:S01]  /*19a60*/  HMMA.16816.F32.BF16 R36, R76, R52.reuse, R36 ;  /* 0x000000344c24723c */ /* 0x088fe20000041824 */
[C---:B-1----:R-:W-:Y:S02]  /*19a70*/  FMUL.FTZ R48, R69.reuse, R148 ;  /* 0x0000009445307220 */ /* 0x042fe40000410000 */
[----:B------:R-:W-:Y:S01]  /*19a80*/  IMAD.MOV.U32 R148, RZ, RZ, R107 ;  /* 0x000000ffff947224 */ /* 0x000fe200078e006b */
[----:B------:R-:W-:Y:S04]  /*19a90*/  MOV R107, R85 ;  /* 0x00000055006b7202 */ /* 0x000fe80000000f00 */
[C---:B------:R-:W-:Y:S01]  /*19aa0*/  HMMA.16816.F32.BF16 R40, R64.reuse, R52, R40 ;  /* 0x000000344028723c */ /* 0x040fe20000041828 */
[----:B------:R-:W1:Y:S03]  /*19ab0*/  LDSM.16.MT88.4 R84, [R209+0x900] ;  /* 0x00090000d154783b */ /* 0x000e660000004200 */
[----:B------:R-:W-:Y:S03]  /*19ac0*/  IMAD.MOV.U32 R123, RZ, RZ, R107 ;  /* 0x000000ffff7b7224 */ /* 0x000fe600078e006b */
[--C-:B------:R-:W-:Y:S01]  /*19ad0*/  FFMA.FTZ R52, R56, c[0x0][0x2d0], -R97.reuse ;  /* 0x0000b40038347a23 */ /* 0x100fe20000010861 */
[-C--:B------:R-:W-:Y:S01]  /*19ae0*/  HMMA.16816.F32.BF16 R44, R64, R54.reuse, R44 ;  /* 0x00000036402c723c */ /* 0x080fe2000004182c */
[----:B------:R-:W-:Y:S02]  /*19af0*/  FMUL.FTZ R56, R2, R156 ;  /* 0x0000009c02387220 */ /* 0x000fe40000410000 */
[----:B------:R2:W3:Y:S01]  /*19b00*/  MUFU.EX2 R151, R52 ;  /* 0x0000003400977308 */ /* 0x0004e20000000800 */
[C---:B------:R-:W-:Y:S04]  /*19b10*/  FMUL.FTZ R53, R69.reuse, R153 ;  /* 0x0000009945357220 */ /* 0x040fe80000410000 */
[C---:B------:R-:W-:Y:S07]  /*19b20*/  HMMA.16816.F32.BF16 R48, R76.reuse, R54, R48 ;  /* 0x000000364c30723c */ /* 0x040fee0000041830 */
[C---:B------:R-:W-:Y:S02]  /*19b30*/  FMUL.FTZ R54, R68.reuse, R154 ;  /* 0x0000009a44367220 */ /* 0x040fe40000410000 */
[----:B------:R-:W-:Y:S03]  /*19b40*/  FMUL.FTZ R55, R68, R155 ;  /* 0x0000009b44377220 */ /* 0x000fe60000410000 */
[C---:B--2---:R-:W-:Y:S07]  /*19b50*/  FMUL.FTZ R52, R69.reuse, R152 ;  /* 0x0000009845347220 */ /* 0x044fee0000410000 */
[-C--:B------:R-:W-:Y:S08]  /*19b60*/  HMMA.16816.F32.BF16 R52, R76, R80.reuse, R52 ;  /* 0x000000504c34723c */ /* 0x080ff00000041834 */
[C---:B------:R-:W-:Y:S07]  /*19b70*/  HMMA.16816.F32.BF16 R56, R64.reuse, R80, R56 ;  /* 0x000000504038723c */ /* 0x040fee0000041838 */
[----:B------:R-:W-:Y:S01]  /*19b80*/  FFMA.FTZ R80, R88, c[0x0][0x2d0], -R97 ;  /* 0x0000b40058507a23 */ /* 0x000fe20000010861 */
[-C--:B------:R-:W-:Y:S01]  /*19b90*/  HMMA.16816.F32.BF16 R60, R64, R82.reuse, R60 ;  /* 0x00000052403c723c */ /* 0x080fe2000004183c */
[----:B---3--:R-:W-:Y:S02]  /*19ba0*/  F2FP.BF16.PACK_AB R81, R120, R151 ;  /* 0x000000977851723e */ /* 0x008fe400000010ff */
[----:B------:R2:W3:Y:S04]  /*19bb0*/  MUFU.EX2 R110, R80 ;  /* 0x00000050006e7308 */ /* 0x0004e80000000800 */
[C---:B------:R-:W-:Y:S02]  /*19bc0*/  FMUL.FTZ R64, R69.reuse, R164 ;  /* 0x000000a445407220 */ /* 0x040fe40000410000 */
[----:B------:R-:W-:Y:S03]  /*19bd0*/  FMUL.FTZ R65, R69, R165 ;  /* 0x000000a545417220 */ /* 0x000fe60000410000 */
[C---:B------:R-:W-:Y:S02]  /*19be0*/  FMUL.FTZ R66, R68.reuse, R166 ;  /* 0x000000a644427220 */ /* 0x040fe40000410000 */
[----:B------:R-:W-:Y:S07]  /*19bf0*/  FMUL.FTZ R67, R68, R167 ;  /* 0x000000a744437220 */ /* 0x000fee0000410000 */
[----:B------:R-:W-:Y:S01]  /*19c00*/  HMMA.16816.F32.BF16 R64, R76, R82, R64 ;  /* 0x000000524c40723c */ /* 0x000fe20000041840 */
[--C-:B--2---:R-:W-:Y:S06]  /*19c10*/  FFMA.FTZ R80, R90, c[0x0][0x2d0], -R74.reuse ;  /* 0x0000b4005a507a23 */ /* 0x104fec000001084a */
[----:B------:R-:W-:Y:S01]  /*19c20*/  F2FP.BF16.PACK_AB R76, R114, R126 ;  /* 0x0000007e724c723e */ /* 0x000fe200000010ff */
[----:B------:R-:W2:Y:S01]  /*19c30*/  LDSM.16.MT88.4 R88, [R212+0x900] ;  /* 0x00090000d458783b */ /* 0x000ea20000004200 */
[----:B------:R-:W-:Y:S01]  /*19c40*/  F2FP.BF16.PACK_AB R78, R150, R130 ;  /* 0x00000082964e723e */ /* 0x000fe200000010ff */
[----:B------:R4:W-:Y:S02]  /*19c50*/  MUFU.EX2 R248, R80 ;  /* 0x0000005000f87308 */ /* 0x0009e40000000800 */
[----:B------:R-:W-:Y:S02]  /*19c60*/  F2FP.BF16.PACK_AB R79, R149, R129 ;  /* 0x00000081954f723e */ /* 0x000fe400000010ff */
[----:B------:R-:W-:Y:S02]  /*19c70*/  F2FP.BF16.PACK_AB R77, R115, R125 ;  /* 0x0000007d734d723e */ /* 0x000fe400000010ff */
[----:B------:R-:W-:Y:S02]  /*19c80*/  F2FP.BF16.PACK_AB R82, R148, R122 ;  /* 0x0000007a9452723e */ /* 0x000fe400000010ff */
[----:B---3--:R-:W-:Y:S03]  /*19c90*/  F2FP.BF16.PACK_AB R83, R110, R121 ;  /* 0x000000796e53723e */ /* 0x008fe600000010ff */
[-C--:B-1----:R-:W-:Y:S01]  /*19ca0*/  HMMA.16816.F32.BF16 R4, R76, R84.reuse, R4 ;  /* 0x000000544c04723c */ /* 0x082fe20000041804 */
[--C-:B----4-:R-:W-:Y:S02]  /*19cb0*/  FFMA.FTZ R80, R94, c[0x0][0x2d0], -R75.reuse ;  /* 0x0000b4005e507a23 */ /* 0x110fe4000001084b */
[----:B------:R-:W1:Y:S02]  /*19cc0*/  LDSM.16.MT88.4 R92, [R210+0x900] ;  /* 0x00090000d25c783b */ /* 0x000e640000004200 */
[----:B------:R3:W-:Y:S02]  /*19cd0*/  MUFU.EX2 R139, R80 ;  /* 0x00000050008b7308 */ /* 0x0007e40000000800 */
[----:B---3--:R-:W-:Y:S07]  /*19ce0*/  F2FP.BF16.PACK_AB R80, R128, R124 ;  /* 0x0000007c8050723e */ /* 0x008fee00000010ff */
[C---:B------:R-:W-:Y:S07]  /*19cf0*/  HMMA.16816.F32.BF16 R8, R80.reuse, R84, R8 ;  /* 0x000000545008723c */ /* 0x040fee0000041808 */
[--C-:B------:R-:W-:Y:S01]  /*19d00*/  FFMA.FTZ R84, R176, c[0x0][0x2d0], -R74.reuse ;  /* 0x0000b400b0547a23 */ /* 0x100fe2000001084a */
[-C--:B------:R-:W-:Y:S03]  /*19d10*/  HMMA.16816.F32.BF16 R12, R80, R86.reuse, R12 ;  /* 0x00000056500c723c */ /* 0x080fe6000004180c */
[----:B------:R3:W-:Y:S05]  /*19d20*/  MUFU.EX2 R247, R84 ;  /* 0x0000005400f77308 */ /* 0x0007ea0000000800 */
[C---:B------:R-:W-:Y:S08]  /*19d30*/  HMMA.16816.F32.BF16 R16, R76.reuse, R86, R16 ;  /* 0x000000564c10723c */ /* 0x040ff00000041810 */
[-C--:B--2---:R-:W-:Y:S08]  /*19d40*/  HMMA.16816.F32.BF16 R20, R76, R88.reuse, R20 ;  /* 0x000000584c14723c */ /* 0x084ff00000041814 */
[C---:B------:R-:W-:Y:S01]  /*19d50*/  HMMA.16816.F32.BF16 R24, R80.reuse, R88, R24 ;  /* 0x000000585018723c */ /* 0x040fe20000041818 */
[----:B---3--:R-:W-:Y:S06]  /*19d60*/  FFMA.FTZ R84, R177, c[0x0][0x2d0], -R74 ;  /* 0x0000b400b1547a23 */ /* 0x008fec000001084a */
[--C-:B------:R-:W-:Y:S01]  /*19d70*/  FFMA.FTZ R88, R170, c[0x0][0x2d0], -R96.reuse ;  /* 0x0000b400aa587a23 */ /* 0x100fe20000010860 */
[-C--:B------:R-:W-:Y:S01]  /*19d80*/  HMMA.16816.F32.BF16 R28, R80, R90.reuse, R28 ;  /* 0x0000005a501c723c */ /* 0x080fe2000004181c */
[----:B------:R2:W-:Y:S07]  /*19d90*/  MUFU.EX2 R246, R84 ;  /* 0x0000005400f67308 */ /* 0x0005ee0000000800 */
[C---:B------:R-:W-:Y:S03]  /*19da0*/  HMMA.16816.F32.BF16 R32, R76.reuse, R90, R32 ;  /* 0x0000005a4c20723c */ /* 0x040fe60000041820 */
[----:B------:R3:W-:Y:S05]  /*19db0*/  MUFU.EX2 R136, R88 ;  /* 0x0000005800887308 */ /* 0x0007ea0000000800 */
[-C--:B-1----:R-:W-:Y:S08]  /*19dc0*/  HMMA.16816.F32.BF16 R36, R76, R92.reuse, R36 ;  /* 0x0000005c4c24723c */ /* 0x082ff00000041824 */
[C---:B------:R-:W-:Y:S01]  /*19dd0*/  HMMA.16816.F32.BF16 R40, R80.reuse, R92, R40 ;  /* 0x0000005c5028723c */ /* 0x040fe20000041828 */
[----:B--2---:R-:W-:Y:S04]  /*19de0*/  FFMA.FTZ R84, R171, c[0x0][0x2d0], -R75 ;  /* 0x0000b400ab547a23 */ /* 0x004fe8000001084b */
        /* <DEDUP_REMOVED lines=52> */
[----:B------:R-:W-:Y:S04]  /*1a130*/  IMAD.MOV.U32 R198, RZ, RZ, R110 ;  /* 0x000000ffffc67224 */ /* 0x000fe800078e006e */
[-C--:B------:R-:W-:Y:S01]  /*1a140*/  HMMA.16816.F32.BF16 R28, R80, R86.reuse, R28 ;  /* 0x00000056501c723c */ /* 0x080fe2000004181c */
[--C-:B------:R-:W-:Y:S01]  /*1a150*/  FFMA.FTZ R84, R184, c[0x0][0x2d0], -R96.reuse ;  /* 0x0000b400b8547a23 */ /* 0x100fe20000010860 */
[----:B------:R1:W-:Y:S06]  /*1a160*/  MUFU.EX2 R196, R88 ;  /* 0x0000005800c47308 */ /* 0x0003ec0000000800 */
[C---:B------:R-:W-:Y:S04]  /*1a170*/  HMMA.16816.F32.BF16 R32, R76.reuse, R86, R32 ;  /* 0x000000564c20723c */ /* 0x040fe80000041820 */
[----:B------:R2:W-:Y:S04]  /*1a180*/  MUFU.EX2 R144, R84 ;  /* 0x0000005400907308 */ /* 0x0005e80000000800 */
[-C--:B------:R-:W-:Y:S08]  /*1a190*/  HMMA.16816.F32.BF16 R36, R76, R92.reuse, R36 ;  /* 0x0000005c4c24723c */ /* 0x080ff00000041824 */
[C---:B------:R-:W-:Y:S01]  /*1a1a0*/  HMMA.16816.F32.BF16 R40, R80.reuse, R92, R40 ;  /* 0x0000005c5028723c */ /* 0x040fe20000041828 */
[----:B-1----:R-:W-:Y:S06]  /*1a1b0*/  FFMA.FTZ R88, R190, c[0x0][0x2d0], -R75 ;  /* 0x0000b400be587a23 */ /* 0x002fec000001084b */
[----:B------:R-:W-:Y:S01]  /*1a1c0*/  FFMA.FTZ R92, R179, c[0x0][0x2d0], -R97 ;  /* 0x0000b400b35c7a23 */ /* 0x000fe20000010861 */
[-C--:B------:R-:W-:Y:S01]  /*1a1d0*/  HMMA.16816.F32.BF16 R44, R80, R94.reuse, R44 ;  /* 0x0000005e502c723c */ /* 0x080fe2000004182c */
[----:B------:R1:W-:Y:S03]  /*1a1e0*/  MUFU.EX2 R190, R88 ;  /* 0x0000005800be7308 */ /* 0x0003e60000000800 */
[--C-:B--2---:R-:W-:Y:S01]  /*1a1f0*/  FFMA.FTZ R84, R188, c[0x0][0x2d0], -R96.reuse ;  /* 0x0000b400bc547a23 */ /* 0x104fe20000010860 */
[----:B------:R-:W-:Y:S03]  /*1a200*/  MOV R188, R108 ;  /* 0x0000006c00bc7202 */ /* 0x000fe60000000f00 */
[C---:B------:R-:W-:Y:S03]  /*1a210*/  HMMA.16816.F32.BF16 R48, R76.reuse, R94, R48 ;  /* 0x0000005e4c30723c */ /* 0x040fe60000041830 */
[----:B------:R2:W-:Y:S10]  /*1a220*/  MUFU.EX2 R187, R84 ;  /* 0x0000005400bb7308 */ /* 0x0005f40000000800 */
[----:B------:R3:W-:Y:S01]  /*1a230*/  MUFU.EX2 R155, R92 ;  /* 0x0000005c009b7308 */ /* 0x0007e20000000800 */
[----:B-1----:R-:W-:Y:S09]  /*1a240*/  FFMA.FTZ R88, R193, c[0x0][0x2d0], -R75 ;  /* 0x0000b400c1587a23 */ /* 0x002ff2000001084b */
        /* <DEDUP_REMOVED lines=8> */
[----:B------:R-:W-:Y:S01]  /*1a2d0*/  IMAD.MOV.U32 R191, RZ, RZ, R120 ;  /* 0x000000ffffbf7224 */ /* 0x000fe200078e0078 */
[----:B------:R-:W-:Y:S05]  /*1a2e0*/  MOV R120, R105 ;  /* 0x0000006900787202 */ /* 0x000fea0000000f00 */
[----:B------:R2:W4:Y:S01]  /*1a2f0*/  MUFU.EX2 R186, R84 ;  /* 0x0000005400ba7308 */ /* 0x0005220000000800 */
[----:B---3--:R-:W-:Y:S02]  /*1a300*/  FFMA.FTZ R92, R206, c[0x0][0x2d0], -R75 ;  /* 0x0000b400ce5c7a23 */ /* 0x008fe4000001084b */
[----:B------:R-:W-:Y:S07]  /*1a310*/  IMAD.MOV.U32 R206, RZ, RZ, R114 ;  /* 0x000000ffffce7224 */ /* 0x000fee00078e0072 */
[----:B------:R3:W-:Y:S01]  /*1a320*/  MUFU.EX2 R178, R92 ;  /* 0x0000005c00b27308 */ /* 0x0007e20000000800 */
[----:B--2---:R-:W-:Y:S01]  /*1a330*/  FFMA.FTZ R84, R203, c[0x0][0x2d0], -R74 ;  /* 0x0000b400cb547a23 */ /* 0x004fe2000001084a */
[----:B------:R-:W-:Y:S01]  /*1a340*/  MOV R203, R122 ;  /* 0x0000007a00cb7202 */ /* 0x000fe20000000f00 */
[-C--:B-1----:R-:W-:Y:S01]  /*1a350*/  HMMA.16816.F32.BF16 R52, R76, R88.reuse, R52 ;  /* 0x000000584c34723c */ /* 0x082fe20000041834 */
[----:B------:R-:W-:Y:S06]  /*1a360*/  MOV R122, R106 ;  /* 0x0000006a007a7202 */ /* 0x000fec0000000f00 */
[----:B------:R1:W-:Y:S01]  /*1a370*/  MUFU.EX2 R182, R84 ;  /* 0x0000005400b67308 */ /* 0x0003e20000000800 */
[C---:B------:R-:W-:Y:S01]  /*1a380*/  HMMA.16816.F32.BF16 R56, R80.reuse, R88, R56 ;  /* 0x000000585038723c */ /* 0x040fe20000041838 */
[----:B---3--:R-:W-:Y:S06]  /*1a390*/  LDSM.16.MT88.4 R92, [R210+0x1900] ;  /* 0x00190000d25c783b */ /* 0x008fec0000004200 */
[--C-:B------:R-:W-:Y:S01]  /*1a3a0*/  FFMA.FTZ R88, R185, c[0x0][0x2d0], -R97.reuse ;  /* 0x0000b400b9587a23 */ /* 0x100fe20000010861 */
[-C--:B------:R-:W-:Y:S01]  /*1a3b0*/  HMMA.16816.F32.BF16 R60, R80, R90.reuse, R60 ;  /* 0x0000005a503c723c */ /* 0x080fe2000004183c */
[----:B------:R-:W-:Y:S06]  /*1a3c0*/  IMAD.MOV.U32 R185, RZ, RZ, R118 ;  /* 0x000000ffffb97224 */ /* 0x000fec00078e0076 */
[----:B------:R-:W-:Y:S01]  /*1a3d0*/  FFMA.FTZ R80, R226, c[0x0][0x2d0], -R74 ;  /* 0x0000b400e2507a23 */ /* 0x000fe2000001084a */
[----:B------:R-:W-:Y:S01]  /*1a3e0*/  HMMA.16816.F32.BF16 R64, R76, R90, R64 ;  /* 0x0000005a4c40723c */ /* 0x000fe20000041840 */
[----:B----4-:R-:W-:Y:S02]  /*1a3f0*/  F2FP.BF16.PACK_AB R82, R186, R184 ;  /* 0x000000b8ba52723e */ /* 0x010fe400000010ff */
[----:B------:R2:W-:Y:S01]  /*1a400*/  MUFU.EX2 R179, R80 ;  /* 0x0000005000b37308 */ /* 0x0005e20000000800 */
[----:B-1----:R-:W-:Y:S02]  /*1a410*/  FFMA.FTZ R84, R180, c[0x0][0x2d0], -R97 ;  /* 0x0000b400b4547a23 */ /* 0x002fe40000010861 */
[----:B------:R-:W-:Y:S01]  /*1a420*/  IMAD.MOV.U32 R226, RZ, RZ, R116 ;  /* 0x000000ffffe27224 */ /* 0x000fe200078e0074 */
[----:B------:R-:W-:Y:S01]  /*1a430*/  F2FP.BF16.PACK_AB R76, R147, R242 ;  /* 0x000000f2934c723e */ /* 0x000fe200000010ff */
[----:B------:R-:W-:Y:S01]  /*1a440*/  LDSM.16.MT88.4 R116, [R209+0x2900] ;  /* 0x00290000d174783b */ /* 0x000fe20000004200 */
[----:B------:R-:W-:Y:S03]  /*1a450*/  F2FP.BF16.PACK_AB R77, R145, R146 ;  /* 0x00000092914d723e */ /* 0x000fe600000010ff */
[----:B------:R-:W-:Y:S01]  /*1a460*/  F2FP.BF16.PACK_AB R78, R196, R229 ;  /* 0x000000e5c44e723e */ /* 0x000fe200000010ff */
[----:B------:R1:W3:Y:S01]  /*1a470*/  MUFU.EX2 R181, R84 ;  /* 0x0000005400b57308 */ /* 0x0002e20000000800 */
[----:B------:R-:W-:Y:S09]  /*1a480*/  F2FP.BF16.PACK_AB R79, R193, R190 ;  /* 0x000000bec14f723e */ /* 0x000ff200000010ff */
[----:B------:R4:W5:Y:S01]  /*1a490*/  MUFU.EX2 R180, R88 ;  /* 0x0000005800b47308 */ /* 0x0009620000000800 */
[----:B--2---:R-:W-:Y:S01]  /*1a4a0*/  FFMA.FTZ R80, R204, c[0x0][0x2d0], -R75 ;  /* 0x0000b400cc507a23 */ /* 0x004fe2000001084b */
[----:B------:R-:W-:Y:S02]  /*1a4b0*/  MOV R204, R115 ;  /* 0x0000007300cc7202 */ /* 0x000fe40000000f00 */
[----:B------:R-:W-:Y:S06]  /*1a4c0*/  MOV R115, R100 ;  /* 0x0000006400737202 */ /* 0x000fec0000000f00 */
[----:B------:R2:W-:Y:S01]  /*1a4d0*/  MUFU.EX2 R153, R80 ;  /* 0x0000005000997308 */ /* 0x0005e20000000800 */
[----:B-1----:R-:W1:Y:S01]  /*1a4e0*/  LDSM.16.MT88.4 R84, [R209+0x1900] ;  /* 0x00190000d154783b */ /* 0x002e620000004200 */
[----:B---3--:R-:W-:Y:S07]  /*1a4f0*/  F2FP.BF16.PACK_AB R81, R155, R181 ;  /* 0x000000b59b51723e */ /* 0x008fee00000010ff */
[----:B----4-:R-:W3:Y:S01]  /*1a500*/  LDSM.16.MT88.4 R88, [R212+0x1900] ;  /* 0x00190000d458783b */ /* 0x010ee20000004200 */
[----:B-----5:R-:W-:Y:S02]  /*1a510*/  F2FP.BF16.PACK_AB R83, R180, R154 ;  /* 0x0000009ab453723e */ /* 0x020fe400000010ff */
[----:B--2---:R-:W-:Y:S01]  /*1a520*/  F2FP.BF16.PACK_AB R80, R187, R144 ;  /* 0x00000090bb50723e */ /* 0x004fe200000010ff */
[-C--:B-1----:R-:W-:Y:S08]  /*1a530*/  HMMA.16816.F32.BF16 R4, R76, R84.reuse, R4 ;  /* 0x000000544c04723c */ /* 0x082ff00000041804 */
[C---:B------:R-:W-:Y:S07]  /*1a540*/  HMMA.16816.F32.BF16 R8, R80.reuse, R84, R8 ;  /* 0x000000545008723c */ /* 0x040fee0000041808 */
[--C-:B------:R-:W-:Y:S01]  /*1a550*/  FFMA.FTZ R84, R232, c[0x0][0x2d0], -R74.reuse ;  /* 0x0000b400e8547a23 */ /* 0x100fe2000001084a */
[-C--:B------:R-:W-:Y:S01]  /*1a560*/  HMMA.16816.F32.BF16 R12, R80, R86.reuse, R12 ;  /* 0x00000056500c723c */ /* 0x080fe2000004180c */
[----:B------:R-:W-:Y:S02]  /*1a570*/  MOV R232, R113 ;  /* 0x0000007100e87202 */ /* 0x000fe40000000f00 */
[----:B------:R1:W-:Y:S01]  /*1a580*/  MUFU.EX2 R159, R84 ;  /* 0x00000054009f7308 */ /* 0x0003e20000000800 */
[----:B------:R-:W-:Y:S04]  /*1a590*/  MOV R113, R101 ;  /* 0x0000006500717202 */ /* 0x000fe80000000f00 */
[C---:B------:R-:W-:Y:S01]  /*1a5a0*/  HMMA.16816.F32.BF16 R16, R76.reuse, R86, R16 ;  /* 0x000000564c10723c */ /* 0x040fe20000041810 */
[----:B------:R-:W-:Y:S07]  /*1a5b0*/  IMAD.MOV.U32 R127, RZ, RZ, R113 ;  /* 0x000000ffff7f7224 */ /* 0x000fee00078e0071 */
[-C--:B---3--:R-:W-:Y:S08]  /*1a5c0*/  HMMA.16816.F32.BF16 R20, R76, R88.reuse, R20 ;  /* 0x000000584c14723c */ /* 0x088ff00000041814 */
[C---:B------:R-:W-:Y:S01]  /*1a5d0*/  HMMA.16816.F32.BF16 R24, R80.reuse, R88, R24 ;  /* 0x000000585018723c */ /* 0x040fe20000041818 */
[----:B-1----:R-:W-:Y:S02]  /*1a5e0*/  FFMA.FTZ R84, R235, c[0x0][0x2d0], -R74 ;  /* 0x0000b400eb547a23 */ /* 0x002fe4000001084a */
[----:B------:R-:W2:Y:S04]  /*1a5f0*/  LDL.LU R235, [R1+0x18] ;  /* 0x0000180001eb7983 */ /* 0x000ea80000300800 */
        /* <DEDUP_REMOVED lines=9> */
[----:B------:R-:W-:Y:S01]  /*1a690*/  IMAD.MOV.U32 R228, RZ, RZ, R112 ;  /* 0x000000ffffe47224 */ /* 0x000fe200078e0070 */
[----:B------:R1:W-:Y:S01]  /*1a6a0*/  MUFU.EX2 R158, R84 ;  /* 0x00000054009e7308 */ /* 0x0003e20000000800 */
[----:B------:R-:W-:Y:S02]  /*1a6b0*/  IMAD.MOV.U32 R112, RZ, RZ, R102 ;  /* 0x000000ffff707224 */ /* 0x000fe400078e0066 */
[-C--:B------:R-:W-:Y:S01]  /*1a6c0*/  HMMA.16816.F32.BF16 R44, R80, R94.reuse, R44 ;  /* 0x0000005e502c723c */ /* 0x080fe2000004182c */
[----:B------:R-:W-:Y:S03]  /*1a6d0*/  FFMA.FTZ R92, R200, c[0x0][0x2d0], -R97 ;  /* 0x0000b400c85c7a23 */ /* 0x000fe60000010861 */
[--C-:B---3--:R-:W-:Y:S01]  /*1a6e0*/  FFMA.FTZ R88, R205, c[0x0][0x2d0], -R96.reuse ;  /* 0x0000b400cd587a23 */ /* 0x108fe20000010860 */
[----:B------:R-:W-:Y:S02]  /*1a6f0*/  MOV R205, R109 ;  /* 0x0000006d00cd7202 */ /* 0x000fe40000000f00 */
[----:B------:R3:W-:Y:S01]  /*1a700*/  MUFU.EX2 R172, R92 ;  /* 0x0000005c00ac7308 */ /* 0x0007e20000000800 */
[C---:B------:R-:W-:Y:S09]  /*1a710*/  HMMA.16816.F32.BF16 R48, R76.reuse, R94, R48 ;  /* 0x0000005e4c30723c */ /* 0x040ff20000041830 */
[----:B------:R4:W-:Y:S03]  /*1a720*/  MUFU.EX2 R175, R88 ;  /* 0x0000005800af7308 */ /* 0x0009e60000000800 */
[----:B-1----:R-:W-:Y:S01]  /*1a730*/  FFMA.FTZ R84, R231, c[0x0][0x2d0], -R75 ;  /* 0x0000b400e7547a23 */ /* 0x002fe2000001084b */
[----:B------:R-:W-:Y:S06]  /*1a740*/  MOV R231, R112 ;  /* 0x0000007000e77202 */ /* 0x000fec0000000f00 */
[----:B------:R1:W-:Y:S01]  /*1a750*/  MUFU.EX2 R176, R84 ;  /* 0x0000005400b07308 */ /* 0x0003e20000000800 */
[----:B---3--:R-:W-:Y:S09]  /*1a760*/  FFMA.FTZ R92, R192, c[0x0][0x2d0], -R97 ;  /* 0x0000b400c05c7a23 */ /* 0x008ff20000010861 */
[----:B------:R3:W-:Y:S01]  /*1a770*/  MUFU.EX2 R99, R92 ;  /* 0x0000005c00637308 */ /* 0x0007e20000000800 */
[--C-:B----4-:R-:W-:Y:S02]  /*1a780*/  FFMA.FTZ R88, R207, c[0x0][0x2d0], -R96.reuse ;  /* 0x0000b400cf587a23 */ /* 0x110fe40000010860 */
[----:B------:R-:W4:Y:S07]  /*1a790*/  LDL.LU R207, [R1+0x14] ;  /* 0x0000140001cf7983 */ /* 0x000f2e0000300800 */
[----:B------:R5:W5:Y:S01]  /*1a7a0*/  MUFU.EX2 R174, R88 ;  /* 0x0000005800ae7308 */ /* 0x000b620000000800 */
[----:B------:R-:W4:Y:S01]  /*1a7b0*/  LDL.LU R114, [R1+0x10] ;  /* 0x0000100001727983 */ /* 0x000f220000300800 */
[----:B-1----:R-:W-:Y:S08]  /*1a7c0*/  FFMA.FTZ R84, R201, c[0x0][0x2d0], -R96 ;  /* 0x0000b400c9547a23 */ /* 0x002ff00000010860 */
[----:B------:R1:W-:Y:S01]  /*1a7d0*/  MUFU.EX2 R152, R84 ;  /* 0x0000005400987308 */ /* 0x0003e20000000800 */
[----:B---3--:R-:W-:Y:S09]  /*1a7e0*/  FFMA.FTZ R92, R244, c[0x0][0x2d0], -R75 ;  /* 0x0000b400f45c7a23 */ /* 0x008ff2000001084b */
[----:B------:R3:W-:Y:S01]  /*1a7f0*/  MUFU.EX2 R168, R92 ;  /* 0x0000005c00a87308 */ /* 0x0007e20000000800 */
[--C-:B-----5:R-:W-:Y:S01]  /*1a800*/  FFMA.FTZ R88, R240, c[0x0][0x2d0], -R74.reuse ;  /* 0x0000b400f0587a23 */ /* 0x120fe2000001084a */
[----:B------:R-:W-:Y:S02]  /*1a810*/  MOV R240, R111 ;  /* 0x0000006f00f07202 */ /* 0x000fe40000000f00 */
[----:B------:R-:W-:Y:S06]  /*1a820*/  MOV R111, R103 ;  /* 0x00000067006f7202 */ /* 0x000fec0000000f00 */
[----:B------:R5:W-:Y:S01]  /*1a830*/  MUFU.EX2 R173, R88 ;  /* 0x0000005800ad7308 */ /* 0x000be20000000800 */
[----:B------:R-:W-:Y:S01]  /*1a840*/  MOV R201, R111 ;  /* 0x0000006f00c97202 */ /* 0x000fe20000000f00 */
[----:B-1----:R-:W1:Y:S08]  /*1a850*/  LDSM.16.MT88.4 R84, [R211+0x1900] ;  /* 0x00190000d354783b */ /* 0x002e700000004200 */
[----:B---3--:R-:W-:Y:S01]  /*1a860*/  LDSM.16.MT88.4 R92, [R210+0x2100] ;  /* 0x00210000d25c783b */ /* 0x008fe20000004200 */
[--C-:B-----5:R-:W-:Y:S04]  /*1a870*/  FFMA.FTZ R88, R199, c[0x0][0x2d0], -R97.reuse ;  /* 0x0000b400c7587a23 */ /* 0x120fe80000010861 */
[----:B------:R3:W5:Y:S01]  /*1a880*/  MUFU.EX2 R156, R88 ;  /* 0x00000058009c7308 */ /* 0x0007620000000800 */
[-C--:B-1----:R-:W-:Y:S08]  /*1a890*/  HMMA.16816.F32.BF16 R52, R76, R84.reuse, R52 ;  /* 0x000000544c34723c */ /* 0x082ff00000041834 */
[C---:B------:R-:W-:Y:S01]  /*1a8a0*/  HMMA.16816.F32.BF16 R56, R80.reuse, R84, R56 ;  /* 0x000000545038723c */ /* 0x040fe20000041838 */
[----:B---3--:R-:W1:Y:S06]  /*1a8b0*/  LDSM.16.MT88.4 R88, [R209+0x2100] ;  /* 0x00210000d158783b */ /* 0x008e6c0000004200 */
[----:B------:R-:W-:Y:S01]  /*1a8c0*/  FFMA.FTZ R84, R183, c[0x0][0x2d0], -R97 ;  /* 0x0000b400b7547a23 */ /* 0x000fe20000010861 */
[-C--:B------:R-:W-:Y:S03]  /*1a8d0*/  HMMA.16816.F32.BF16 R60, R80, R86.reuse, R60 ;  /* 0x00000056503c723c */ /* 0x080fe6000004183c */
[----:B------:R3:W3:Y:S04]  /*1a8e0*/  MUFU.EX2 R98, R84 ;  /* 0x0000005400627308 */ /* 0x0006e80000000800 */
[--C-:B------:R-:W-:Y:S01]  /*1a8f0*/  FFMA.FTZ R80, R245, c[0x0][0x2d0], -R74.reuse ;  /* 0x0000b400f5507a23 */ /* 0x100fe2000001084a */
[----:B------:R-:W-:Y:S01]  /*1a900*/  HMMA.16816.F32.BF16 R64, R76, R86, R64 ;  /* 0x000000564c40723c */ /* 0x000fe20000041840 */
[----:B------:R-:W-:Y:S03]  /*1a910*/  F2FP.BF16.PACK_AB R82, R174, R175 ;  /* 0x000000afae52723e */ /* 0x000fe600000010ff */
[----:B-----5:R-:W-:Y:S01]  /*1a920*/  F2FP.BF16.PACK_AB R81, R172, R156 ;  /* 0x0000009cac51723e */ /* 0x020fe200000010ff */
[----:B------:R5:W5:Y:S02]  /*1a930*/  MUFU.EX2 R171, R80 ;  /* 0x0000005000ab7308 */ /* 0x000b640000000800 */
[----:B------:R-:W-:Y:S02]  /*1a940*/  F2FP.BF16.PACK_AB R76, R179, R182 ;  /* 0x000000b6b34c723e */ /* 0x000fe400000010ff */
[----:B------:R-:W-:Y:S03]  /*1a950*/  F2FP.BF16.PACK_AB R77, R178, R153 ;  /* 0x00000099b24d723e */ /* 0x000fe600000010ff */
[----:B------:R-:W-:Y:S02]  /*1a960*/  F2FP.BF16.PACK_AB R78, R177, R159 ;  /* 0x0000009fb14e723e */ /* 0x000fe400000010ff */
[----:B------:R-:W-:Y:S01]  /*1a970*/  F2FP.BF16.PACK_AB R79, R176, R158 ;  /* 0x0000009eb04f723e */ /* 0x000fe200000010ff */
[----:B---3--:R-:W3:Y:S01]  /*1a980*/  LDSM.16.MT88.4 R84, [R212+0x2100] ;  /* 0x00210000d454783b */ /* 0x008ee20000004200 */
[----:B------:R-:W-:Y:S05]  /*1a990*/  F2FP.BF16.PACK_AB R83, R98, R99 ;  /* 0x000000636253723e */ /* 0x000fea00000010ff */
[-C--:B-1----:R-:W-:Y:S01]  /*1a9a0*/  HMMA.16816.F32.BF16 R4, R76, R88.reuse, R4 ;  /* 0x000000584c04723c */ /* 0x082fe20000041804 */
[--C-:B-----5:R-:W-:Y:S01]  /*1a9b0*/  FFMA.FTZ R80, R241, c[0x0][0x2d0], -R75.reuse ;  /* 0x0000b400f1507a23 */ /* 0x120fe2000001084b */
[----:B------:R-:W-:Y:S03]  /*1a9c0*/  F2FP.BF16.PACK_AB R164, R171, R173 ;  /* 0x000000adaba4723e */ /* 0x000fe600000010ff */
[----:B------:R1:W5:Y:S02]  /*1a9d0*/  MUFU.EX2 R170, R80 ;  /* 0x0000005000aa7308 */ /* 0x0003640000000800 */
[----:B-1----:R-:W-:Y:S02]  /*1a9e0*/  F2FP.BF16.PACK_AB R80, R157, R152 ;  /* 0x000000989d50723e */ /* 0x002fe400000010ff */
[----:B-----5:R-:W-:Y:S05]  /*1a9f0*/  F2FP.BF16.PACK_AB R165, R168, R170 ;  /* 0x000000aaa8a5723e */ /* 0x020fea00000010ff */
[C---:B------:R-:W-:Y:S07]  /*1aa00*/  HMMA.16816.F32.BF16 R8, R80.reuse, R88, R8 ;  /* 0x000000585008723c */ /* 0x040fee0000041808 */
[--C-:B------:R-:W-:Y:S01]  /*1aa10*/  FFMA.FTZ R88, R251, c[0x0][0x2d0], -R74.reuse ;  /* 0x0000b400fb587a23 */ /* 0x100fe2000001084a */
[-C--:B------:R-:W-:Y:S01]  /*1aa20*/  HMMA.16816.F32.BF16 R12, R80, R90.reuse, R12 ;  /* 0x0000005a500c723c */ /* 0x080fe2000004180c */
[----:B------:R-:W-:Y:S02]  /*1aa30*/  FFMA.FTZ R74, R252, c[0x0][0x2d0], -R74 ;  /* 0x0000b400fc4a7a23 */ /* 0x000fe4000001084a */
[----:B------:R1:W-:Y:S05]  /*1aa40*/  MUFU.EX2 R169, R88 ;  /* 0x0000005800a97308 */ /* 0x0003ea0000000800 */
[C---:B------:R-:W-:Y:S05]  /*1aa50*/  HMMA.16816.F32.BF16 R16, R76.reuse, R90, R16 ;  /* 0x0000005a4c10723c */ /* 0x040fea0000041810 */
[----:B------:R5:W5:Y:S03]  /*1aa60*/  MUFU.EX2 R103, R74 ;  /* 0x0000004a00677308 */ /* 0x000b660000000800 */
[-C--:B---3--:R-:W-:Y:S08]  /*1aa70*/  HMMA.16816.F32.BF16 R20, R76, R84.reuse, R20 ;  /* 0x000000544c14723c */ /* 0x088ff00000041814 */
[C---:B------:R-:W-:Y:S01]  /*1aa80*/  HMMA.16816.F32.BF16 R24, R80.reuse, R84, R24 ;  /* 0x000000545018723c */ /* 0x040fe20000041818 */
[----:B-1----:R-:W1:Y:S07]  /*1aa90*/  LDSM.16.MT88.4 R88, [R211+0x2100] ;  /* 0x00210000d358783b */ /* 0x002e6e0000004200 */
[-C--:B------:R-:W-:Y:S01]  /*1aaa0*/  HMMA.16816.F32.BF16 R28, R80, R86.reuse, R28 ;  /* 0x00000056501c723c */ /* 0x080fe2000004181c */
[--C-:B-----5:R-:W-:Y:S03]  /*1aab0*/  FFMA.FTZ R74, R249, c[0x0][0x2d0], -R75.reuse ;  /* 0x0000b400f94a7a23 */ /* 0x120fe6000001084b */
[----:B------:R-:W-:Y:S01]  /*1aac0*/  F2FP.BF16.PACK_AB R166, R103, R169 ;  /* 0x000000a967a6723e */ /* 0x000fe200000010ff */
[----:B------:R-:W-:Y:S03]  /*1aad0*/  FFMA.FTZ R75, R250, c[0x0][0x2d0], -R75 ;  /* 0x0000b400fa4b7a23 */ /* 0x000fe6000001084b */
[C---:B------:R-:W-:Y:S01]  /*1aae0*/  HMMA.16816.F32.BF16 R32, R76.reuse, R86, R32 ;  /* 0x000000564c20723c */ /* 0x040fe20000041820 */
[----:B------:R3:W-:Y:S07]  /*1aaf0*/  MUFU.EX2 R102, R74 ;  /* 0x0000004a00667308 */ /* 0x0007ee0000000800 */
[-C--:B------:R-:W-:Y:S01]  /*1ab00*/  HMMA.16816.F32.BF16 R36, R76, R92.reuse, R36 ;  /* 0x0000005c4c24723c */ /* 0x080fe20000041824 */
[----:B--2---:R-:W-:Y:S02]  /*1ab10*/  FFMA.FTZ R2, R2, R235, R228 ;  /* 0x000000eb02027223 */ /* 0x004fe400000100e4 */
[----:B------:R-:W2:Y:S01]  /*1ab20*/  MUFU.EX2 R101, R75 ;  /* 0x0000004b00657308 */ /* 0x000ea20000000800 */
[----:B------:R-:W-:Y:S01]  /*1ab30*/  MOV R228, R232 ;  /* 0x000000e800e47202 */ /* 0x000fe20000000f00 */
[----:B------:R-:W-:Y:S01]  /*1ab40*/  IMAD.MOV.U32 R232, RZ, RZ, R204 ;  /* 0x000000ffffe87224 */ /* 0x000fe200078e00cc */
[----:B------:R-:W-:Y:S01]  /*1ab50*/  MOV R204, R151 ;  /* 0x0000009700cc7202 */ /* 0x000fe20000000f00 */
[----:B------:R-:W-:Y:S01]  /*1ab60*/  FADD.FTZ R2, R205, R2 ;  /* 0x00000002cd027221 */ /* 0x000fe20000010000 */
[----:B------:R-:W-:Y:S01]  /*1ab70*/  MOV R235, R206 ;  /* 0x000000ce00eb7202 */ /* 0x000fe20000000f00 */
[C---:B------:R-:W-:Y:S03]  /*1ab80*/  HMMA.16816.F32.BF16 R40, R80.reuse, R92, R40 ;  /* 0x0000005c5028723c */ /* 0x040fe60000041828 */
[----:B------:R-:W-:Y:S02]  /*1ab90*/  MOV R206, R203 ;  /* 0x000000cb00ce7202 */ /* 0x000fe40000000f00 */
[----:B------:R-:W-:Y:S01]  /*1aba0*/  MOV R203, R148 ;  /* 0x0000009400cb7202 */ /* 0x000fe20000000f00 */
[--C-:B---3--:R-:W-:Y:S02]  /*1abb0*/  FFMA.FTZ R74, R236, c[0x0][0x2d0], -R96.reuse ;  /* 0x0000b400ec4a7a23 */ /* 0x108fe40000010860 */
[-C--:B------:R-:W-:Y:S02]  /*1abc0*/  HMMA.16816.F32.BF16 R44, R80, R94.reuse, R44 ;  /* 0x0000005e502c723c */ /* 0x080fe4000004182c */
[----:B------:R3:W-:Y:S06]  /*1abd0*/  MUFU.EX2 R100, R74 ;  /* 0x0000004a00647308 */ /* 0x0007ec0000000800 */
[C---:B------:R-:W-:Y:S01]  /*1abe0*/  HMMA.16816.F32.BF16 R48, R76.reuse, R94, R48 ;  /* 0x0000005e4c30723c */ /* 0x040fe20000041830 */
[----:B--2---:R-:W-:Y:S07]  /*1abf0*/  F2FP.BF16.PACK_AB R167, R101, R102 ;  /* 0x0000006665a7723e */ /* 0x004fee00000010ff */
[-C--:B-1----:R-:W-:Y:S08]  /*1ac00*/  HMMA.16816.F32.BF16 R52, R76, R88.reuse, R52 ;  /* 0x000000584c34723c */ /* 0x082ff00000041834 */
[C---:B------:R-:W-:Y:S01]  /*1ac10*/  HMMA.16816.F32.BF16 R56, R80.reuse, R88, R56 ;  /* 0x000000585038723c */ /* 0x040fe20000041838 */
[--C-:B---3--:R-:W-:Y:S04]  /*1ac20*/  FFMA.FTZ R74, R237, c[0x0][0x2d0], -R96.reuse ;  /* 0x0000b400ed4a7a23 */ /* 0x108fe80000010860 */
[----:B------:R1:W2:Y:S03]  /*1ac30*/  MUFU.EX2 R85, R74 ;  /* 0x0000004a00557308 */ /* 0x0002a60000000800 */
[-C--:B------:R-:W-:Y:S08]  /*1ac40*/  HMMA.16816.F32.BF16 R60, R80, R90.reuse, R60 ;  /* 0x0000005a503c723c */ /* 0x080ff0000004183c */
[----:B------:R-:W-:Y:S08]  /*1ac50*/  HMMA.16816.F32.BF16 R64, R76, R90, R64 ;  /* 0x0000005a4c40723c */ /* 0x000ff00000041840 */
[-C--:B------:R-:W-:Y:S01]  /*1ac60*/  HMMA.16816.F32.BF16 R104, R164, R116.reuse, R4 ;  /* 0x00000074a468723c */ /* 0x080fe20000041804 */
[--C-:B-1----:R-:W-:Y:S03]  /*1ac70*/  FFMA.FTZ R74, R238, c[0x0][0x2d0], -R96.reuse ;  /* 0x0000b400ee4a7a23 */ /* 0x102fe60000010860 */
[----:B--2---:R-:W-:Y:S01]  /*1ac80*/  F2FP.BF16.PACK_AB R160, R85, R100 ;  /* 0x0000006455a0723e */ /* 0x004fe200000010ff */
[----:B------:R-:W-:Y:S01]  /*1ac90*/  FFMA.FTZ R96, R239, c[0x0][0x2d0], -R96 ;  /* 0x0000b400ef607a23 */ /* 0x000fe20000010860 */
[----:B------:R1:W-:Y:S01]  /*1aca0*/  MUFU.EX2 R86, R74 ;  /* 0x0000004a00567308 */ /* 0x0003e20000000800 */
[----:B----4-:R-:W-:Y:S02]  /*1acb0*/  FFMA.FTZ R68, R68, R207, R240 ;  /* 0x000000cf44447223 */ /* 0x010fe400000100f0 */
[----:B------:R-:W-:Y:S03]  /*1acc0*/  FADD.FTZ R5, R122, R2 ;  /* 0x000000027a057221 */ /* 0x000fe60000010000 */
[----:B------:R-:W-:Y:S02]  /*1acd0*/  FFMA.FTZ R69, R69, R114, R115 ;  /* 0x0000007245457223 */ /* 0x000fe40000010073 */
[----:B------:R-:W-:Y:S01]  /*1ace0*/  FADD.FTZ R6, R185, R68 ;  /* 0x00000044b9067221 */ /* 0x000fe20000010000 */
[----:B------:R-:W-:Y:S01]  /*1acf0*/  MOV R185, R149 ;  /* 0x0000009500b97202 */ /* 0x000fe20000000f00 */
[----:B------:R-:W-:Y:S01]  /*1ad00*/  FADD.FTZ R4, R226, R69 ;  /* 0x00000045e2047221 */ /* 0x000fe20000010000 */
[----:B------:R-:W2:Y:S01]  /*1ad10*/  MUFU.EX2 R96, R96 ;  /* 0x0000006000607308 */ /* 0x000ea20000000800 */
[----:B------:R-:W-:Y:S02]  /*1ad20*/  IMAD.MOV.U32 R226, RZ, RZ, R150 ;  /* 0x000000ffffe27224 */ /* 0x000fe400078e0096 */
[----:B------:R-:W-:Y:S01]  /*1ad30*/  FADD.FTZ R4, R188, R4 ;  /* 0x00000004bc047221 */ /* 0x000fe20000010000 */
[----:B------:R-:W3:Y:S01]  /*1ad40*/  LDSM.16.MT88.4 R148, [R210+0x2900] ;  /* 0x00290000d294783b */ /* 0x000ee20000004200 */
[----:B------:R-:W-:Y:S02]  /*1ad50*/  FADD.FTZ R6, R123, R6 ;  /* 0x000000067b067221 */ /* 0x000fe40000010000 */
[----:B------:R-:W-:Y:S02]  /*1ad60*/  FADD.FTZ R4, R202, R4 ;  /* 0x00000004ca047221 */ /* 0x000fe40000010000 */
[----:B------:R-:W-:Y:S02]  /*1ad70*/  FADD.FTZ R2, R201, R6 ;  /* 0x00000006c9027221 */ /* 0x000fe40000010000 */
[----:B------:R-:W-:Y:S02]  /*1ad80*/  FADD.FTZ R6, R126, R4 ;  /* 0x000000047e067221 */ /* 0x000fe40000010000 */
[----:B------:R-:W-:Y:S02]  /*1ad90*/  IMAD.MOV.U32 R188, RZ, RZ, R121 ;  /* 0x000000ffffbc7224 */ /* 0x000fe400078e0079 */
[--C-:B-1----:R-:W-:Y:S04]  /*1ada0*/  FFMA.FTZ R74, R194, c[0x0][0x2d0], -R97.reuse ;  /* 0x0000b400c24a7a23 */ /* 0x102fe80000010861 */
        /* <DEDUP_REMOVED lines=8> */
[----:B------:R-:W-:Y:S10]  /*1ae30*/  MUFU.EX2 R74, R74 ;  /* 0x0000004a004a7308 */ /* 0x000ff40000000800 */
[----:B------:R-:W1:Y:S02]  /*1ae40*/  MUFU.EX2 R97, R97 ;  /* 0x0000006100617308 */ /* 0x000e640000000800 */
[----:B-1----:R-:W-:Y:S07]  /*1ae50*/  F2FP.BF16.PACK_AB R163, R97, R74 ;  /* 0x0000004a61a3723e */ /* 0x002fee00000010ff */
[C---:B------:R-:W-:Y:S08]  /*1ae60*/  HMMA.16816.F32.BF16 R108, R160.reuse, R116, R8 ;  /* 0x00000074a06c723c */ /* 0x040ff00000041808 */
[-C--:B------:R-:W-:Y:S08]  /*1ae70*/  HMMA.16816.F32.BF16 R112, R160, R118.reuse, R12 ;  /* 0x00000076a070723c */ /* 0x080ff0000004180c */
[C---:B------:R-:W-:Y:S01]  /*1ae80*/  HMMA.16816.F32.BF16 R116, R164.reuse, R118, R16 ;  /* 0x00000076a474723c */ /* 0x040fe20000041810 */
[----:B--2---:R-:W-:Y:S03]  /*1ae90*/  FFMA.FTZ R8, R0, R73, R120 ;  /* 0x0000004900087223 */ /* 0x004fe60000010078 */
[----:B------:R-:W-:Y:S04]  /*1aea0*/  FADD.FTZ R0, R231, R5 ;  /* 0x00000005e7007221 */ /* 0x000fe80000010000 */
[-C--:B------:R-:W-:Y:S01]  /*1aeb0*/  HMMA.16816.F32.BF16 R120, R164, R132.reuse, R20 ;  /* 0x00000084a478723c */ /* 0x080fe20000041814 */
[----:B------:R-:W-:Y:S03]  /*1aec0*/  FADD.FTZ R8, R127, R8 ;  /* 0x000000087f087221 */ /* 0x000fe60000010000 */
[----:B------:R-:W-:Y:S02]  /*1aed0*/  FADD.FTZ R5, R125, R2 ;  /* 0x000000027d057221 */ /* 0x000fe40000010000 */
[----:B------:R-:W-:Y:S02]  /*1aee0*/  FADD.FTZ R7, R124, R0 ;  /* 0x000000007c077221 */ /* 0x000fe40000010000 */
[----:B------:R-:W-:Y:S01]  /*1aef0*/  FADD.FTZ R4, R228, R8 ;  /* 0x00000008e4047221 */ /* 0x000fe20000010000 */
[C---:B------:R-:W-:Y:S03]  /*1af00*/  HMMA.16816.F32.BF16 R124, R160.reuse, R132, R24 ;  /* 0x00000084a07c723c */ /* 0x040fe60000041818 */
[----:B------:R-:W-:Y:S02]  /*1af10*/  FADD.FTZ R2, R235, R6 ;  /* 0x00000006eb027221 */ /* 0x000fe40000010000 */
[----:B------:R-:W-:Y:S02]  /*1af20*/  FADD.FTZ R0, R232, R5 ;  /* 0x00000005e8007221 */ /* 0x000fe40000010000 */
[----:B------:R-:W-:Y:S02]  /*1af30*/  FADD.FTZ R7, R128, R7 ;  /* 0x0000000780077221 */ /* 0x000fe40000010000 */
[----:B------:R-:W-:Y:S03]  /*1af40*/  FADD.FTZ R4, R131, R4 ;  /* 0x0000000483047221 */ /* 0x000fe60000010000 */
[----:B------:R-:W-:Y:S02]  /*1af50*/  FADD.FTZ R6, R130, R2 ;  /* 0x0000000282067221 */ /* 0x000fe40000010000 */
        /* <DEDUP_REMOVED lines=56> */
[----:B------:R-:W-:Y:S03]  /*1b2e0*/  FADD.FTZ R8, R156, R8 ;  /* 0x000000089c087221 */ /* 0x000fe60000010000 */
[----:B------:R-:W-:Y:S02]  /*1b2f0*/  FADD.FTZ R9, R158, R0 ;  /* 0x000000009e097221 */ /* 0x000fe40000010000 */
[----:B------:R-:W-:Y:S01]  /*1b300*/  FADD.FTZ R2, R175, R10 ;  /* 0x0000000aaf027221 */ /* 0x000fe20000010000 */
[C---:B------:R-:W-:Y:S01]  /*1b310*/  HMMA.16816.F32.BF16 R156, R160.reuse, R4, R56 ;  /* 0x00000004a09c723c */ /* 0x040fe20000041838 */
[----:B------:R-:W-:Y:S06]  /*1b320*/  FADD.FTZ R0, R177, R11 ;  /* 0x0000000bb1007221 */ /* 0x000fec0000010000 */
[----:B------:R-:W-:Y:S01]  /*1b330*/  FADD.FTZ R4, R172, R8 ;  /* 0x00000008ac047221 */ /* 0x000fe20000010000 */
[-C--:B------:R-:W-:Y:S01]  /*1b340*/  HMMA.16816.F32.BF16 R160, R160, R6.reuse, R60 ;  /* 0x00000006a0a0723c */ /* 0x080fe2000004183c */
[----:B------:R-:W-:Y:S03]  /*1b350*/  FADD.FTZ R8, R176, R9 ;  /* 0x00000009b0087221 */ /* 0x000fe60000010000 */
[----:B------:R-:W-:Y:S02]  /*1b360*/  FADD.FTZ R9, R174, R2 ;  /* 0x00000002ae097221 */ /* 0x000fe40000010000 */
[----:B------:R-:W-:Y:S02]  /*1b370*/  FADD.FTZ R4, R99, R4 ;  /* 0x0000000463047221 */ /* 0x000fe40000010000 */
[----:B------:R-:W-:Y:S01]  /*1b380*/  FADD.FTZ R5, R173, R0 ;  /* 0x00000000ad057221 */ /* 0x000fe20000010000 */
[----:B------:R-:W-:Y:S03]  /*1b390*/  HMMA.16816.F32.BF16 R164, R164, R6, R64 ;  /* 0x00000006a4a4723c */ /* 0x000fe60000041840 */
[----:B------:R-:W-:Y:S02]  /*1b3a0*/  FADD.FTZ R2, R170, R8 ;  /* 0x00000008aa027221 */ /* 0x000fe40000010000 */
[----:B------:R-:W-:Y:S02]  /*1b3b0*/  FADD.FTZ R4, R98, R4 ;  /* 0x0000000462047221 */ /* 0x000fe40000010000 */
[----:B------:R-:W-:Y:S02]  /*1b3c0*/  FADD.FTZ R0, R100, R9 ;  /* 0x0000000964007221 */ /* 0x000fe40000010000 */
[----:B------:R-:W-:Y:S03]  /*1b3d0*/  FADD.FTZ R5, R171, R5 ;  /* 0x00000005ab057221 */ /* 0x000fe60000010000 */
        /* <DEDUP_REMOVED lines=23> */
.L_x_284:
        /* <DEDUP_REMOVED lines=30> */
[----:B------:R-:W-:-:S05]  /*1b730*/  FSETP.NE.FTZ.AND P1, PT, R7, RZ, PT ;  /* 0x000000ff0700720b */ /* 0x000fca0003f35000 */
        /* <DEDUP_REMOVED lines=90> */
.L_x_226:
[----:B------:R-:W-:Y:S05]  /*1bce0*/  @P4 BRA `(.L_x_302) ;  /* 0x0000131000004947 */ /* 0x000fea0003800000 */
        /* <DEDUP_REMOVED lines=121> */
.L_x_303:
[----:B----4-:R-:W-:Y:S01]  /*1c480*/  IMAD.MOV.U32 R4, RZ, RZ, c[0x0][0x4e8] ;  /* 0x00013a00ff047624 */ /* 0x010fe200078e00ff */
[----:B------:R-:W-:Y:S01]  /*1c490*/  LEA.HI R6, R18, R18, RZ, 0x1 ;  /* 0x0000001212067211 */ /* 0x000fe200078f08ff */
[----:B------:R-:W1:Y:S01]  /*1c4a0*/  S2R R19, SR_CTAID.Y ;  /* 0x0000000000137919 */ /* 0x000e620000002600 */
[----:B------:R-:W-:Y:S01]  /*1c4b0*/  SHF.R.S32.HI R8, RZ, 0x1f, R35 ;  /* 0x0000001fff087819 */ /* 0x000fe20000011423 */
[----:B------:R-:W-:Y:S01]  /*1c4c0*/  IMAD R7, R3, c[0x0][0x3a0], RZ ;  /* 0x0000e80003077a24 */ /* 0x000fe200078e02ff */
[----:B------:R-:W-:Y:S01]  /*1c4d0*/  LOP3.LUT R0, R6, 0x1ffffffe, RZ, 0xc0, !PT ;  /* 0x1ffffffe06007812 */ /* 0x000fe200078ec0ff */
[----:B------:R-:W2:Y:S01]  /*1c4e0*/  S2R R23, SR_CTAID.X ;  /* 0x0000000000177919 */ /* 0x000ea20000002500 */
[----:B------:R-:W-:Y:S01]  /*1c4f0*/  ISETP.NE.AND P2, PT, R4, 0x1, PT ;  /* 0x000000010400780c */ /* 0x000fe20003f45270 */
[----:B------:R-:W-:Y:S01]  /*1c500*/  IMAD.SHL.U32 R6, R6, 0x20, RZ ;  /* 0x0000002006067824 */ /* 0x000fe200078e00ff */
[----:B------:R-:W-:Y:S01]  /*1c510*/  LOP3.LUT R4, R36, 0xffffffe0, RZ, 0xc0, !PT ;  /* 0xffffffe024047812 */ /* 0x000fe200078ec0ff */
[----:B------:R-:W-:Y:S01]  /*1c520*/  IMAD.IADD R11, R18, 0x1, -R0 ;  /* 0x00000001120b7824 */ /* 0x000fe200078e0a00 */
[----:B------:R-:W-:Y:S01]  /*1c530*/  LEA.HI R20, R42, R41, RZ, 0x3 ;  /* 0x000000292a147211 */ /* 0x000fe200078f18ff */
[----:B------:R-:W-:Y:S01]  /*1c540*/  IMAD R7, R2, c[0x0][0x3a4], R7 ;  /* 0x0000e90002077a24 */ /* 0x000fe200078e0207 */
[----:B------:R-:W-:Y:S01]  /*1c550*/  LEA.HI R8, R8, R35, RZ, 0x2 ;  /* 0x0000002308087211 */ /* 0x000fe200078f10ff */
[----:B------:R-:W-:Y:S01]  /*1c560*/  IMAD.IADD R0, R41, 0x1, -R4 ;  /* 0x0000000129007824 */ /* 0x000fe200078e0a04 */
[----:B------:R-:W-:-:S02]  /*1c570*/  LOP3.LUT R5, R20, 0xfffffff8, RZ, 0xc0, !PT ;  /* 0xfffffff814057812 */ /* 0x000fc400078ec0ff */
[----:B------:R-:W-:Y:S02]  /*1c580*/  LOP3.LUT R9, R8, 0xffffffc, RZ, 0xc0, !PT ;  /* 0x0ffffffc08097812 */ /* 0x000fe400078ec0ff */
[----:B------:R-:W-:Y:S01]  /*1c590*/  SHF.R.S32.HI R10, RZ, 0x1f, R0 ;  /* 0x0000001fff0a7819 */ /* 0x000fe20000011400 */
[----:B------:R-:W-:Y:S01]  /*1c5a0*/  IMAD.IADD R13, R41, 0x1, -R5 ;  /* 0x00000001290d7824 */ /* 0x000fe200078e0a05 */
[----:B------:R-:W-:Y:S01]  /*1c5b0*/  LOP3.LUT R8, R6, 0xffffffc0, RZ, 0xc0, !PT ;  /* 0xffffffc006087812 */ /* 0x000fe200078ec0ff */
[----:B------:R-:W-:Y:S01]  /*1c5c0*/  IMAD.WIDE.U32 R4, R2, c[0x0][0x3a0], RZ ;  /* 0x0000e80002047a25 */ /* 0x000fe200078e00ff */
[----:B------:R-:W-:Y:S02]  /*1c5d0*/  LEA.HI R10, R10, R0, RZ, 0x2 ;  /* 0x000000000a0a7211 */ /* 0x000fe400078f10ff */
[----:B------:R-:W-:Y:S01]  /*1c5e0*/  LOP3.LUT P1, RZ, R0, 0x3, RZ, 0xc0, !PT ;  /* 0x0000000300ff7812 */ /* 0x000fe2000782c0ff */
[----:B------:R-:W-:Y:S01]  /*1c5f0*/  IMAD.IADD R0, R35, 0x1, -R9 ;  /* 0x0000000123007824 */ /* 0x000fe200078e0a09 */
[----:B------:R-:W-:Y:S01]  /*1c600*/  SHF.R.S32.HI R6, RZ, 0x2, R10 ;  /* 0x00000002ff067819 */ /* 0x000fe2000001140a */
[----:B------:R-:W-:Y:S01]  /*1c610*/  IMAD.IADD R5, R5, 0x1, R7 ;  /* 0x0000000105057824 */ /* 0x000fe200078e0207 */
[----:B-1----:R-:W-:Y:S01]  /*1c620*/  SHF.R.S32.HI R7, RZ, 0x1f, R19 ;  /* 0x0000001fff077819 */ /* 0x002fe20000011413 */
[----:B------:R-:W-:Y:S01]  /*1c630*/  IMAD R8, R11, 0x8, R8 ;  /* 0x000000080b087824 */ /* 0x000fe200078e0208 */
[----:B------:R-:W-:Y:S01]  /*1c640*/  SHF.R.S32.HI R20, RZ, 0x3, R20 ;  /* 0x00000003ff147819 */ /* 0x000fe20000011414 */
[----:B------:R-:W-:Y:S01]  /*1c650*/  IMAD R16, R0, 0x10, R6 ;  /* 0x0000001000107824 */ /* 0x000fe200078e0206 */
[----:B------:R-:W-:Y:S01]  /*1c660*/  LEA.HI R22, R42, R41, RZ, 0x6 ;  /* 0x000000292a167211 */ /* 0x000fe200078f30ff */
[----:B------:R-:W-:-:S02]  /*1c670*/  IMAD R9, R7, c[0x0][0x490], RZ ;  /* 0x0001240007097a24 */ /* 0x000fc400078e02ff */
[----:B------:R-:W-:Y:S02]  /*1c680*/  IMAD.IADD R0, R16, 0x1, R8 ;  /* 0x0000000110007824 */ /* 0x000fe400078e0208 */
[----:B------:R-:W-:Y:S02]  /*1c690*/  IMAD R12, R7, c[0x0][0x3e8], RZ ;  /* 0x0000fa00070c7a24 */ /* 0x000fe400078e02ff */
[----:B------:R-:W-:Y:S02]  /*1c6a0*/  IMAD.SHL.U32 R7, R20, 0x40, RZ ;  /* 0x0000004014077824 */ /* 0x000fe400078e00ff */
[----:B--2---:R-:W-:Y:S02]  /*1c6b0*/  IMAD R6, R23, 0x80, R0 ;  /* 0x0000008017067824 */ /* 0x004fe400078e0200 */
[----:B------:R-:W-:Y:S01]  /*1c6c0*/  IMAD.WIDE.U32 R14, R19, c[0x0][0x490], R2 ;  /* 0x00012400130e7a25 */ /* 0x000fe200078e0002 */
[----:B------:R-:W-:-:S03]  /*1c6d0*/  LOP3.LUT R7, R7, 0x1c0, RZ, 0xc0, !PT ;  /* 0x000001c007077812 */ /* 0x000fc600078ec0ff */
[----:B------:R-:W-:Y:S02]  /*1c6e0*/  IMAD R9, R19, c[0x0][0x494], R9 ;  /* 0x0001250013097a24 */ /* 0x000fe400078e0209 */
        /* <DEDUP_REMOVED lines=34> */
[----:B------:R-:W-:-:S03]  /*1c910*/  IMAD.WIDE.U32 R4, R7, c[0x0][0x488], R4 ;  /* 0x0001220007047a25 */ /* 0x000fc600078e0004 */
[----:B------:R-:W-:Y:S01]  /*1c920*/  SHF.R.S32.HI R13, RZ, 0x1f, R6 ;  /* 0x0000001fff0d7819 */ /* 0x000fe20000011406 */
[----:B------:R-:W-:Y:S01]  /*1c930*/  IMAD R9, R7, c[0x0][0x48c], R0 ;  /* 0x0001230007097a24 */ /* 0x000fe200078e0200 */
[----:B------:R-:W-:Y:S01]  /*1c940*/  LEA R7, P0, R4, c[0x0][0x450], 0x2 ;  /* 0x0001140004077a11 */ /* 0x000fe200078010ff */
[----:B------:R-:W-:-:S04]  /*1c950*/  IMAD.WIDE.U32 R2, R10, c[0x0][0x3f0], R2 ;  /* 0x0000fc000a027a25 */ /* 0x000fc800078e0002 */
[----:B------:R-:W-:Y:S01]  /*1c960*/  IMAD.IADD R5, R5, 0x1, R9 ;  /* 0x0000000105057824 */ /* 0x000fe200078e0209 */
[----:B------:R-:W-:Y:S01]  /*1c970*/  SHFL.IDX PT, R14, R7, 0x1, 0x1c1f ;  /* 0x003c1f00070e7f89 */ /* 0x000fe200000e0000 */
[----:B------:R-:W-:Y:S02]  /*1c980*/  IMAD R0, R13, c[0x0][0x3e0], RZ ;  /* 0x0000f8000d007a24 */ /* 0x000fe400078e02ff */
[----:B------:R-:W-:Y:S01]  /*1c990*/  IMAD.MOV R10, RZ, RZ, -R6 ;  /* 0x000000ffff0a7224 */ /* 0x000fe200078e0a06 */
[----:B------:R-:W-:Y:S01]  /*1c9a0*/  LEA.HI.X R4, R4, c[0x0][0x454], R5, 0x2, P0 ;  /* 0x0001150004047a11 */ /* 0x000fe200000f1405 */
[----:B------:R-:W-:Y:S02]  /*1c9b0*/  IMAD R9, R6, c[0x0][0x3e4], R0 ;  /* 0x0000f90006097a24 */ /* 0x000fe400078e0200 */
        /* <DEDUP_REMOVED lines=12> */
[----:B------:R-:W-:Y:S02]  /*1ca80*/  SHFL.IDX PT, R12, R7, 0x2, 0x1c1f ;  /* 0x005c1f00070c7f89 */ /* 0x000fe400000e0000 */
[----:B------:R-:W-:Y:S01]  /*1ca90*/  IMAD R6, R6, c[0x0][0x3d8], RZ ;  /* 0x0000f60006067a24 */ /* 0x000fe200078e02ff */
[----:B------:R-:W-:Y:S01]  /*1caa0*/  ISETP.GE.OR P3, PT, R9, R0, P1 ;  /* 0x000000000900720c */ /* 0x000fe20000f66670 */
[----:B------:R-:W2:Y:S01]  /*1cab0*/  SHFL.IDX PT, R13, R4, 0x2, 0x1c1f ;  /* 0x005c1f00040d7f89 */ /* 0x000ea200000e0000 */
[----:B------:R-:W-:-:S02]  /*1cac0*/  IMAD.SHL.U32 R9, R22, 0x8, RZ ;  /* 0x0000000816097824 */ /* 0x000fc400078e00ff */
[----:B------:R-:W-:Y:S01]  /*1cad0*/  IMAD R19, R18, c[0x0][0x3dc], R6 ;  /* 0x0000f70012137a24 */ /* 0x000fe200078e0206 */
[----:B------:R3:W-:Y:S04]  /*1cae0*/  SHFL.IDX PT, R11, R4, 0x3, 0x1c1f ;  /* 0x007c1f00040b7f89 */ /* 0x0007e800000e0000 */
[----:B------:R4:W2:Y:S04]  /*1caf0*/  SHFL.IDX PT, R10, R7, 0x3, 0x1c1f ;  /* 0x007c1f00070a7f89 */ /* 0x0008a800000e0000 */
[----:B-1----:R-:W-:Y:S04]  /*1cb00*/  @!P4 ST.E [R16.64], R37 ;  /* 0x000000251000c985 */ /* 0x002fe8000c101928 */
[----:B------:R-:W-:Y:S01]  /*1cb10*/  @!P3 ST.E [R14.64], R38 ;  /* 0x000000260e00b985 */ /* 0x000fe2000c101928 */
[----:B---3--:R-:W-:-:S04]  /*1cb20*/  IADD3 R4, R5, 0x40, RZ ;  /* 0x0000004005047810 */ /* 0x008fc80007ffe0ff */
[-C--:B------:R-:W-:Y:S01]  /*1cb30*/  ISETP.GE.OR P2, PT, R4, R0.reuse, P1 ;  /* 0x000000000400720c */ /* 0x080fe20000f46670 */
[----:B----4-:R-:W-:Y:S01]  /*1cb40*/  IMAD.WIDE.U32 R6, R18, c[0x0][0x3d8], R2 ;  /* 0x0000f60012067a25 */ /* 0x010fe200078e0002 */
[----:B------:R-:W-:Y:S02]  /*1cb50*/  IADD3 R18, R5, 0x48, RZ ;  /* 0x0000004805127810 */ /* 0x000fe40007ffe0ff */
[----:B------:R-:W-:Y:S01]  /*1cb60*/  LOP3.LUT R5, R21, 0x7ffffe00, R9, 0xf8, !PT ;  /* 0x7ffffe0015057812 */ /* 0x000fe200078ef809 */
[----:B------:R-:W-:Y:S01]  /*1cb70*/  IMAD.IADD R3, R7, 0x1, R19 ;  /* 0x0000000107037824 */ /* 0x000fe200078e0213 */
[----:B------:R-:W-:Y:S01]  /*1cb80*/  LEA R4, P0, R6, c[0x0][0x380], 0x1 ;  /* 0x0000e00006047a11 */ /* 0x000fe200078008ff */
[----:B------:R-:W-:Y:S01]  /*1cb90*/  IMAD R2, R23, 0x80, R20 ;  /* 0x0000008017027824 */ /* 0x000fe200078e0214 */
[-C--:B------:R-:W-:Y:S01]  /*1cba0*/  ISETP.GE.OR P1, PT, R18, R0.reuse, P1 ;  /* 0x000000001200720c */ /* 0x080fe20000f26670 */
[----:B------:R-:W-:Y:S01]  /*1cbb0*/  IMAD.SHL.U32 R5, R5, 0x2, RZ ;  /* 0x0000000205057824 */ /* 0x000fe200078e00ff */
[----:B------:R-:W-:Y:S01]  /*1cbc0*/  LEA.HI.X R3, R6, c[0x0][0x384], R3, 0x1, P0 ;  /* 0x0000e10006037a11 */ /* 0x000fe200000f0c03 */
[----:B------:R-:W-:Y:S01]  /*1cbd0*/  SHFL.IDX PT, R7, R4, 0x1, 0x181f ;  /* 0x00381f0004077f89 */ /* 0x000fe200000e0000 */
[----:B------:R-:W-:-:S02]  /*1cbe0*/  ISETP.GE.OR P3, PT, R2, R0, P6 ;  /* 0x000000000200720c */ /* 0x000fc40003766670 */
[C---:B------:R-:W-:Y:S01]  /*1cbf0*/  IADD3 R6, R2.reuse, 0x10, RZ ;  /* 0x0000001002067810 */ /* 0x040fe20007ffe0ff */
[----:B--2---:R-:W-:Y:S01]  /*1cc00*/  @!P2 ST.E [R12.64], R39 ;  /* 0x000000270c00a985 */ /* 0x004fe2000c101928 */
[----:B------:R-:W-:Y:S02]  /*1cc10*/  IADD3 R32, R2, 0x40, RZ ;  /* 0x0000004002207810 */ /* 0x000fe40007ffe0ff */
[-C--:B------:R-:W-:Y:S01]  /*1cc20*/  ISETP.GE.OR P2, PT, R6, R0.reuse, P6 ;  /* 0x000000000600720c */ /* 0x080fe20003746670 */
[----:B------:R-:W1:Y:S01]  /*1cc30*/  SHFL.IDX PT, R12, R4, RZ, 0x181f ;  /* 0x00181fff040c7589 */ /* 0x000e6200000e0000 */
[C---:B------:R-:W-:Y:S02]  /*1cc40*/  IADD3 R6, R2.reuse, 0x20, RZ ;  /* 0x0000002002067810 */ /* 0x040fe40007ffe0ff */
[----:B------:R-:W-:Y:S01]  /*1cc50*/  IADD3 R54, R2, 0x60, RZ ;  /* 0x0000006002367810 */ /* 0x000fe20007ffe0ff */
[----:B------:R-:W2:Y:S04]  /*1cc60*/  SHFL.IDX PT, R9, R3, RZ, 0x181f ;  /* 0x00181fff03097589 */ /* 0x000ea800000e0000 */
[----:B------:R3:W-:Y:S01]  /*1cc70*/  @!P1 ST.E [R10.64], R40 ;  /* 0x000000280a009985 */ /* 0x0007e2000c101928 */
[----:B------:R-:W-:-:S02]  /*1cc80*/  ISETP.GE.OR P1, PT, R6, R0, P6 ;  /* 0x000000000600720c */ /* 0x000fc40003726670 */
[----:B------:R-:W-:Y:S01]  /*1cc90*/  IADD3 R6, R2, 0x30, RZ ;  /* 0x0000003002067810 */ /* 0x000fe20007ffe0ff */
[----:B------:R-:W-:Y:S03]  /*1cca0*/  LDS.128 R24, [R5+0x80] ;  /* 0x0000800005187984 */ /* 0x000fe60000000c00 */
[----:B------:R-:W-:Y:S01]  /*1ccb0*/  ISETP.GE.OR P0, PT, R6, R0, P6 ;  /* 0x000000000600720c */ /* 0x000fe20003706670 */
[----:B------:R-:W4:Y:S04]  /*1ccc0*/  SHFL.IDX PT, R11, R3, 0x1, 0x181f ;  /* 0x00381f00030b7f89 */ /* 0x000f2800000e0000 */
[----:B------:R-:W4:Y:S04]  /*1ccd0*/  SHFL.IDX PT, R14, R4, 0x2, 0x181f ;  /* 0x00581f00040e7f89 */ /* 0x000f2800000e0000 */
[----:B------:R-:W4:Y:S01]  /*1cce0*/  SHFL.IDX PT, R44, R3, 0x2, 0x181f ;  /* 0x00581f00032c7f89 */ /* 0x000f2200000e0000 */
[----:B-1----:R-:W-:-:S03]  /*1ccf0*/  @!P3 LEA R12, P5, R8, R12, 0x1 ;  /* 0x0000000c080cb211 */ /* 0x002fc600078a08ff */
[----:B------:R-:W1:Y:S01]  /*1cd00*/  SHFL.IDX PT, R15, R4, 0x3, 0x181f ;  /* 0x00781f00040f7f89 */ /* 0x000e6200000e0000 */
[----:B--2---:R-:W-:Y:S02]  /*1cd10*/  @!P3 LEA.HI.X R13, R8, R9, R53, 0x1, P5 ;  /* 0x00000009080db211 */ /* 0x004fe400028f0c35 */
[----:B------:R-:W-:Y:S01]  /*1cd20*/  ISETP.GE.OR P5, PT, R32, R0, P6 ;  /* 0x000000002000720c */ /* 0x000fe200037a6670 */
[----:B------:R-:W-:Y:S01]  /*1cd30*/  LDS.128 R20, [R5+0x880] ;  /* 0x0008800005147984 */ /* 0x000fe20000000c00 */
[----:B---3--:R-:W-:-:S03]  /*1cd40*/  @!P2 LEA R10, P4, R8, R7, 0x1 ;  /* 0x00000007080aa211 */ /* 0x008fc600078808ff */
[----:B------:R-:W-:Y:S04]  /*1cd50*/  LDS.128 R16, [R5+0x1080] ;  /* 0x0010800005107984 */ /* 0x000fe80000000c00 */
[----:B------:R-:W2:Y:S01]  /*1cd60*/  SHFL.IDX PT, R45, R3, 0x3, 0x181f ;  /* 0x00781f00032d7f89 */ /* 0x000ea200000e0000 */
[----:B----4-:R-:W-:-:S03]  /*1cd70*/  @!P2 LEA.HI.X R11, R8, R11, R53, 0x1, P4 ;  /* 0x0000000b080ba211 */ /* 0x010fc600020f0c35 */
[----:B------:R-:W3:Y:S01]  /*1cd80*/  LDS.128 R28, [R5+0x1880] ;  /* 0x00188000051c7984 */ /* 0x000ee20000000c00 */
[----:B------:R-:W-:-:S03]  /*1cd90*/  @!P1 LEA R6, P4, R8, R14, 0x1 ;  /* 0x0000000e08069211 */ /* 0x000fc600078808ff */
[----:B------:R-:W-:Y:S01]  /*1cda0*/  LDS.128 R32, [R5+0x2080] ;  /* 0x0020800005207984 */ /* 0x000fe20000000c00 */
[--C-:B------:R-:W-:Y:S02]  /*1cdb0*/  @!P1 LEA.HI.X R7, R8, R44, R53.reuse, 0x1, P4 ;  /* 0x0000002c08079211 */ /* 0x100fe400020f0c35 */
[----:B------:R-:W-:Y:S01]  /*1cdc0*/  IADD3 R44, R2, 0x50, RZ ;  /* 0x00000050022c7810 */ /* 0x000fe20007ffe0ff */
[----:B------:R-:W-:Y:S01]  /*1cdd0*/  LDS.128 R36, [R5+0x2880] ;  /* 0x0028800005247984 */ /* 0x000fe20000000c00 */
[----:B-1----:R-:W-:Y:S02]  /*1cde0*/  @!P0 LEA R14, P4, R8, R15, 0x1 ;  /* 0x0000000f080e8211 */ /* 0x002fe400078808ff */
[----:B------:R-:W-:Y:S01]  /*1cdf0*/  IADD3 R2, R2, 0x70, RZ ;  /* 0x0000007002027810 */ /* 0x000fe20007ffe0ff */
[----:B------:R-:W-:Y:S04]  /*1ce00*/  LDS.128 R40, [R5+0x3080] ;  /* 0x0030800005287984 */ /* 0x000fe80000000c00 */
[----:B------:R-:W1:Y:S04]  /*1ce10*/  SHFL.IDX PT, R48, R4, 0x4, 0x181f ;  /* 0x00981f0004307f89 */ /* 0x000e6800000e0000 */
[----:B------:R-:W4:Y:S01]  /*1ce20*/  SHFL.IDX PT, R9, R4, 0x5, 0x181f ;  /* 0x00b81f0004097f89 */ /* 0x000f2200000e0000 */
[----:B--2---:R-:W-:-:S02]  /*1ce30*/  @!P0 LEA.HI.X R15, R8, R45, R53, 0x1, P4 ;  /* 0x0000002d080f8211 */ /* 0x004fc400020f0c35 */
[-C--:B------:R-:W-:Y:S01]  /*1ce40*/  ISETP.GE.OR P4, PT, R44, R0.reuse, P6 ;  /* 0x000000002c00720c */ /* 0x080fe20003786670 */
[----:B------:R-:W-:Y:S04]  /*1ce50*/  SHFL.IDX PT, R49, R4, 0x6, 0x181f ;  /* 0x00d81f0004317f89 */ /* 0x000fe800000e0000 */
[----:B------:R-:W2:Y:S04]  /*1ce60*/  SHFL.IDX PT, R52, R3, 0x4, 0x181f ;  /* 0x00981f0003347f89 */ /* 0x000ea800000e0000 */
[----:B------:R-:W1:Y:S04]  /*1ce70*/  SHFL.IDX PT, R51, R3, 0x5, 0x181f ;  /* 0x00b81f0003337f89 */ /* 0x000e6800000e0000 */
[----:B------:R-:W1:Y:S04]  /*1ce80*/  SHFL.IDX PT, R50, R3, 0x6, 0x181f ;  /* 0x00d81f0003327f89 */ /* 0x000e6800000e0000 */
[----:B------:R-:W2:Y:S04]  /*1ce90*/  LDS.128 R44, [R5+0x3880] ;  /* 0x00388000052c7984 */ /* 0x000ea80000000c00 */
[----:B------:R1:W-:Y:S01]  /*1cea0*/  @!P3 ST.E.128 [R12.64], R24 ;  /* 0x000000180c00b985 */ /* 0x0003e2000c101d28 */
[----:B------:R-:W-:-:S02]  /*1ceb0*/  ISETP.GE.OR P3, PT, R54, R0, P6 ;  /* 0x000000003600720c */ /* 0x000fc40003766670 */
[----:B------:R-:W-:Y:S01]  /*1cec0*/  ISETP.GE.OR P6, PT, R2, R0, P6 ;  /* 0x000000000200720c */ /* 0x000fe200037c6670 */
[----:B------:R4:W-:Y:S04]  /*1ced0*/  @!P2 ST.E.128 [R10.64], R20 ;  /* 0x000000140a00a985 */ /* 0x0009e8000c101d28 */
[----:B------:R2:W-:Y:S04]  /*1cee0*/  @!P1 ST.E.128 [R6.64], R16 ;  /* 0x0000001006009985 */ /* 0x0005e8000c101d28 */
[----:B---3--:R3:W-:Y:S04]  /*1cef0*/  @!P0 ST.E.128 [R14.64], R28 ;  /* 0x0000001c0e008985 */ /* 0x0087e8000c101d28 */
[----:B------:R-:W2:Y:S04]  /*1cf00*/  SHFL.IDX PT, R4, R4, 0x7, 0x181f ;  /* 0x00f81f0004047f89 */ /* 0x000ea800000e0000 */
[----:B------:R-:W3:Y:S01]  /*1cf10*/  SHFL.IDX PT, R3, R3, 0x7, 0x181f ;  /* 0x00f81f0003037f89 */ /* 0x000ee200000e0000 */
[----:B-1----:R-:W-:-:S02]  /*1cf20*/  @!P5 LEA R12, P2, R8, R48, 0x1 ;  /* 0x00000030080cd211 */ /* 0x002fc400078408ff */
[C---:B----4-:R-:W-:Y:S02]  /*1cf30*/  @!P4 LEA R10, P1, R8.reuse, R9, 0x1 ;  /* 0x00000009080ac211 */ /* 0x050fe400078208ff */
[C-C-:B--2---:R-:W-:Y:S02]  /*1cf40*/  @!P5 LEA.HI.X R13, R8.reuse, R52, R53.reuse, 0x1, P2 ;  /* 0x00000034080dd211 */ /* 0x144fe400010f0c35 */
[C---:B------:R-:W-:Y:S02]  /*1cf50*/  @!P3 LEA R6, P0, R8.reuse, R49, 0x1 ;  /* 0x000000310806b211 */ /* 0x040fe400078008ff */
[C-C-:B------:R-:W-:Y:S01]  /*1cf60*/  @!P4 LEA.HI.X R11, R8.reuse, R51, R53.reuse, 0x1, P1 ;  /* 0x00000033080bc211 */ /* 0x140fe200008f0c35 */
[----:B------:R1:W-:Y:S01]  /*1cf70*/  @!P5 ST.E.128 [R12.64], R32 ;  /* 0x000000200c00d985 */ /* 0x0003e2000c101d28 */
[----:B------:R-:W-:-:S03]  /*1cf80*/  @!P3 LEA.HI.X R7, R8, R50, R53, 0x1, P0 ;  /* 0x000000320807b211 */ /* 0x000fc600000f0c35 */
[----:B------:R1:W-:Y:S04]  /*1cf90*/  @!P4 ST.E.128 [R10.64], R36 ;  /* 0x000000240a00c985 */ /* 0x0003e8000c101d28 */
[----:B------:R1:W-:Y:S01]  /*1cfa0*/  @!P3 ST.E.128 [R6.64], R40 ;  /* 0x000000280600b985 */ /* 0x0003e2000c101d28 */
[----:B------:R-:W-:Y:S05]  /*1cfb0*/  @P6 EXIT ;  /* 0x000000000000694d */ /* 0x000fea0003800000 */
[----:B---3--:R-:W-:-:S04]  /*1cfc0*/  LEA R2, P0, R8, R4, 0x1 ;  /* 0x0000000408027211 */ /* 0x008fc800078008ff */
[----:B------:R-:W-:-:S05]  /*1cfd0*/  LEA.HI.X R3, R8, R3, R53, 0x1, P0 ;  /* 0x0000000308037211 */ /* 0x000fca00000f0c35 */
[----:B------:R-:W-:Y:S01]  /*1cfe0*/  ST.E.128 [R2.64], R44 ;  /* 0x0000002c02007985 */ /* 0x000fe2000c101d28 */
[----:B------:R-:W-:Y:S05]  /*1cff0*/  EXIT ;  /* 0x000000000000794d */ /* 0x000fea0003800000 */
.L_x_302:
        /* <DEDUP_REMOVED lines=19> */
.L_x_304:
[----:B-1----:R-:W1:Y:S01]  /*1d130*/  S2R R12, SR_TID.X ;  /* 0x00000000000c7919 */ /* 0x002e620000002100 */
[----:B------:R-:W-:Y:S01]  /*1d140*/  SHF.R.S32.HI R0, RZ, 0x1f, R8 ;  /* 0x0000001fff007819 */ /* 0x000fe20000011408 */
[----:B------:R-:W-:Y:S01]  /*1d150*/  BSSY B0, `(.L_x_305) ;  /* 0x0000028000007945 */ /* 0x000fe20003800000 */
[----:B------:R-:W-:-:S02]  /*1d160*/  SEL R10, R8, RZ, !P1 ;  /* 0x000000ff080a7207 */ /* 0x000fc40004800000 */
[----:B------:R-:W-:Y:S02]  /*1d170*/  SEL R11, R0, RZ, !P1 ;  /* 0x000000ff000b7207 */ /* 0x000fe40004800000 */
[----:B-1----:R-:W-:-:S13]  /*1d180*/  ISETP.GT.AND P0, PT, R12, 0x7f, PT ;  /* 0x0000007f0c00780c */ /* 0x002fda0003f04270 */
        /* <DEDUP_REMOVED lines=36> */
.L_x_306:
[----:B------:R-:W-:Y:S05]  /*1d3d0*/  BSYNC B0 ;  /* 0x0000000000007941 */ /* 0x000fea0003800000 */
.L_x_305:
        /* <DEDUP_REMOVED lines=103> */
.L_x_307:
        /* <DEDUP_REMOVED lines=11> */
.L_x_739:


//--------------------- .text._ZN7cutlass13device_kernelIN5flash19enable_sm80_to_sm89INS1_16FlashAttnFwdSm80INS1_25CollectiveMainloopFwdSm80ILi4ELi1ELb0EN4cute5tupleIJNS5_1CILi128EEENS7_ILi96EEENS7_ILi64EEEEEELi64ENS_10bfloat16_tEfNS_4arch4Sm80ELb0ELb1ELb1ELb1ELb0ELb1ELb1ELb0EEENS1_21CollectiveEpilogueFwdINS6_IJS8_SA_S9_EEENS6_IJNS7_ILi1EEESI_SI_EEESC_SE_Li128ELb1ELb1ELb0ELb0EEENS1_19SingleTileSchedulerILb1ELb0ELb1ELi128EEEEEEEEEvNT_6ParamsE --------------------------
	.section	.text._ZN7cutlass13device_kernelIN5flash19enable_sm80_to_sm89INS1_16FlashAttnFwdSm80INS1_25CollectiveMainloopFwdSm80ILi4ELi1ELb0EN4cute5tupleIJNS5_1CILi128EEENS7_ILi96EEENS7_ILi64EEEEEELi64ENS_10bfloat16_tEfNS_4arch4Sm80ELb0ELb1ELb1ELb1ELb0ELb1ELb1ELb0EEENS1_21CollectiveEpilogueFwdINS6_IJS8_SA_S9_EEENS6_IJNS7_ILi1EEESI_SI_EEESC_SE_Li128ELb1ELb1ELb0ELb0EEENS1_19SingleTileSchedulerILb1ELb0ELb1ELi128EEEEEEEEEvNT_6ParamsE,"ax",@progbits
	.sectioninfo	@"SHI_REGISTERS=255"
	.align	128
.text._ZN7cutlass13device_kernelIN5flash19enable_sm80_to_sm89INS1_16FlashAttnFwdSm80INS1_25CollectiveMainloopFwdSm80ILi4ELi1ELb0EN4cute5tupleIJNS5_1CILi128EEENS7_ILi96EEENS7_ILi64EEEEEELi64ENS_10bfloat16_tEfNS_4arch4Sm80ELb0ELb1ELb1ELb1ELb0ELb1ELb1ELb0EEENS1_21CollectiveEpilogueFwdINS6_IJS8_SA_S9_EEENS6_IJNS7_ILi1EEESI_SI_EEESC_SE_Li128ELb1ELb1ELb0ELb0EEENS1_19SingleTileSchedulerILb1ELb0ELb1ELi128EEEEEEEEEvNT_6ParamsE:
        .type           _ZN7cutlass13device_kernelIN5flash19enable_sm80_to_sm89INS1_16FlashAttnFwdSm80INS1_25CollectiveMainloopFwdSm80ILi4ELi1ELb0EN4cute5tupleIJNS5_1CILi128EEENS7_ILi96EEENS7_ILi64EEEEEELi64ENS_10bfloat16_tEfNS_4arch4Sm80ELb0ELb1ELb1ELb1ELb0ELb1ELb1ELb0EEENS1_21CollectiveEpilogueFwdINS6_IJS8_SA_S9_EEENS6_IJNS7_ILi1EEESI_SI_EEESC_SE_Li128ELb1ELb1ELb0ELb0EEENS1_19SingleTileSchedulerILb1ELb0ELb1ELi128EEEEEEEEEvNT_6ParamsE,@function
        .size           _ZN7cutlass13device_kernelIN5flash19enable_sm80_to_sm89INS1_16FlashAttnFwdSm80INS1_25CollectiveMainloopFwdSm80ILi4ELi1ELb0EN4cute5tupleIJNS5_1CILi128EEENS7_ILi96EEENS7_ILi64EEEEEELi64ENS_10bfloat16_tEfNS_4arch4Sm80ELb0ELb1ELb1ELb1ELb0ELb1ELb1ELb0EEENS1_21CollectiveEpilogueFwdINS6_IJS8_SA_S9_EEENS6_IJNS7_ILi1EEESI_SI_EEESC_SE_Li128ELb1ELb1ELb0ELb0EEENS1_19SingleTileSchedulerILb1ELb0ELb1ELi128EEEEEEEEEvNT_6ParamsE,(.L_x_740 - _ZN7cutlass13device_kernelIN5flash19enable_sm80_to_sm89INS1_16FlashAttnFwdSm80INS1_25CollectiveMainloopFwdSm80ILi4ELi1ELb0EN4cute5tupleIJNS5_1CILi128EEENS7_ILi96EEENS7_ILi64EEEEEELi64ENS_10bfloat16_tEfNS_4arch4Sm80ELb0ELb1ELb1ELb1ELb0ELb1ELb1ELb0EEENS1_21CollectiveEpilogueFwdINS6_IJS8_SA_S9_EEENS6_IJNS7_ILi1EEESI_SI_EEESC_SE_Li128ELb1ELb1ELb0ELb0EEENS1_19SingleTileSchedulerILb1ELb0ELb1ELi128EEEEEEEEEvNT_6ParamsE)
        .other          _ZN7cutlass13device_kernelIN5flash19enable_sm80_to_sm89INS1_16FlashAttnFwdSm80INS1_25CollectiveMainloopFwdSm80ILi4ELi1ELb0EN4cute5tupleIJNS5_1CILi128EEENS7_ILi96EEENS7_ILi64EEEEEELi64ENS_10bfloat16_tEfNS_4arch4Sm80ELb0ELb1ELb1ELb1ELb0ELb1ELb1ELb0EEENS1_21CollectiveEpilogueFwdINS6_IJS8_SA_S9_EEENS6_IJNS7_ILi1EEESI_SI_EEESC_SE_Li128ELb1ELb1ELb0ELb0EEENS1_19SingleTileSchedulerILb1ELb0ELb1ELi128EEEEEEEEEvNT_6ParamsE,@"STO_CUDA_ENTRY STV_DEFAULT"
_ZN7cutlass13device_kernelIN5flash19enable_sm80_to_sm89INS1_16FlashAttnFwdSm80INS1_25CollectiveMainloopFwdSm80ILi4ELi1ELb0EN4cute5tupleIJNS5_1CILi128EEENS7_ILi96EEENS7_ILi64EEEEEELi64ENS_10bfloat16_tEfNS_4arch4Sm80ELb0ELb1ELb1ELb1ELb0ELb1ELb1ELb0EEENS1_21CollectiveEpilogueFwdINS6_IJS8_SA_S9_EEENS6_IJNS7_ILi1EEESI_SI_EEESC_SE_Li128ELb1ELb1ELb0ELb0EEENS1_19SingleTileSchedulerILb1ELb0ELb1ELi128EEEEEEEEEvNT_6ParamsE:
        /* <DEDUP_REMOVED lines=17> */
.L_x_309:
        /* <DEDUP_REMOVED lines=8> */
.L_x_311:
[----:B------:R-:W-:-:S04]  /*0190*/  MOV R0, c[0x0][0x54c] ;  /* 0x0001530000007a02 */ /* 0x000fc80000000f00 */
.L_x_310:
[----:B------:R-:W-:Y:S01]  /*01a0*/  USHF.L.U32 UR4, UR4, 0x7, URZ ;  /* 0x0000000704047899 */ /* 0x000fe2000800063f */
[----:B-----5:R-:W-:-:S05]  /*01b0*/  IMAD R0, R0, c[0x0][0x548], RZ ;  /* 0x0001520000007a24 */ /* 0x020fca00078e02ff */
[----:B------:R-:W-:-:S04]  /*01c0*/  MOV R12, UR4 ;  /* 0x00000004000c7c02 */ /* 0x000fc80008000f00 */
[----:B------:R-:W-:-:S04]  /*01d0*/  ISETP.GE.AND P0, PT, R12, R0, PT ;  /* 0x000000000c00720c */ /* 0x000fc80003f06270 */
[----:B------:R-:W-:-:S05]  /*01e0*/  SEL R0, R5, 0xffffffff, !P0 ;  /* 0xffffffff05007807 */ /* 0x000fca0004000000 */
[----:B------:R2:W-:Y:S01]  /*01f0*/  STL [R1+0x64], R0 ;  /* 0x0000640001007387 */ /* 0x0005e20000100800 */
[----:B------:R-:W-:Y:S05]  /*0200*/  BRA `(.L_x_312) ;  /* 0x0000014000007947 */ /* 0x000fea0003800000 */
.L_x_308:
[----:B------:R-:W-:-:S04]  /*0210*/  ISETP.NE.U32.AND P0, PT, RZ, c[0x0][0x568], PT ;  /* 0x00015a00ff007a0c */ /* 0x000fc80003f05070 */
[----:B------:R-:W-:-:S13]  /*0220*/  ISETP.NE.AND.EX P0, PT, RZ, c[0x0][0x56c], PT, P0 ;  /* 0x00015b00ff007a0c */ /* 0x000fda0003f05300 */
[----:B------:R-:W-:Y:S05]  /*0230*/  @!P0 BRA `(.L_x_313) ;  /* 0x0000002000008947 */ /* 0x000fea0003800000 */
[----:B------:R1:W5:Y:S01]  /*0240*/  LDG.E R0, [R2.64] ;  /* 0x0000000802007981 */ /* 0x000362000c1e1900 */
[----:B------:R-:W-:Y:S05]  /*0250*/  BRA `(.L_x_314) ;  /* 0x0000009000007947 */ /* 0x000fea0003800000 */
.L_x_313:
        /* <DEDUP_REMOVED lines=8> */
.L_x_315:
[----:B------:R-:W-:-:S04]  /*02e0*/  MOV R0, c[0x0][0x54c] ;  /* 0x0001530000007a02 */ /* 0x000fc80000000f00 */
.L_x_314:
[----:B------:R-:W-:Y:S01]  /*02f0*/  USHF.L.U32 UR4, UR4, 0x7, URZ ;  /* 0x0000000704047899 */ /* 0x000fe2000800063f */
[----:B-----5:R-:W-:-:S05]  /*0300*/  IMAD R0, R0, c[0x0][0x548], RZ ;  /* 0x0001520000007a24 */ /* 0x020fca00078e02ff */
[----:B------:R-:W-:-:S04]  /*0310*/  MOV R12, UR4 ;  /* 0x00000004000c7c02 */ /* 0x000fc80008000f00 */
[----:B------:R-:W-:-:S04]  /*0320*/  ISETP.GE.AND P0, PT, R12, R0, PT ;  /* 0x000000000c00720c */ /* 0x000fc80003f06270 */
[----:B------:R-:W-:-:S05]  /*0330*/  SEL R0, R5, 0xffffffff, !P0 ;  /* 0xffffffff05007807 */ /* 0x000fca0004000000 */
[----:B------:R2:W-:Y:S04]  /*0340*/  STL [R1+0x64], R0 ;  /* 0x0000640001007387 */ /* 0x0005e80000100800 */
.L_x_312:
[----:B------:R-:W3:Y:S02]  /*0350*/  LDL R15, [R1+0x64] ;  /* 0x00006400010f7983 */ /* 0x000ee40000100800 */
[----:B---3--:R-:W-:-:S13]  /*0360*/  ISETP.GE.AND P0, PT, R15, RZ, PT ;  /* 0x000000ff0f00720c */ /* 0x008fda0003f06270 */
[----:B------:R-:W-:Y:S05]  /*0370*/  @!P0 EXIT ;  /* 0x000000000000894d */ /* 0x000fea0003800000 */
[----:B------:R-:W-:Y:S01]  /*0380*/  ISETP.NE.U32.AND P0, PT, RZ, c[0x0][0x370], PT ;  /* 0x0000dc00ff007a0c */ /* 0x000fe20003f05070 */
[----:B--2---:R-:W-:Y:S01]  /*0390*/  IMAD.MOV.U32 R0, RZ, RZ, c[0x0][0x168] ;  /* 0x00005a00ff007624 */ /* 0x004fe200078e00ff */
[----:B------:R-:W-:Y:S01]  /*03a0*/  ISETP.NE.U32.AND P1, PT, RZ, c[0x0][0x360], PT ;  /* 0x0000d800ff007a0c */ /* 0x000fe20003f25070 */
[----:B------:R-:W-:Y:S01]  /*03b0*/  CS2R R166, SRZ ;  /* 0x0000000000a67805 */ /* 0x000fe2000001ff00 */
        /* <DEDUP_REMOVED lines=11> */
[----:B-1----:R-:W-:Y:S01]  /*0470*/  IMAD.WIDE R2, R15, R14, c[0x0][0x358] ;  /* 0x0000d6000f027625 */ /* 0x002fe200078e020e */
[----:B------:R-:W-:-:S03]  /*0480*/  ISETP.NE.AND.EX P3, PT, RZ, c[0x0][0x35c], PT, P3 ;  /* 0x0000d700ff007a0c */ /* 0x000fc60003f65330 */
[CC--:B------:R-:W-:Y:S01]  /*0490*/  @P0 IMAD.WIDE R8, R15.reuse, R14.reuse, c[0x0][0x360] ;  /* 0x0000d8000f080625 */ /* 0x0c0fe200078e020e */
[----:B------:R-:W1:Y:S03]  /*04a0*/  S2R R35, SR_CTAID.Y ;  /* 0x0000000000237919 */ /* 0x000e660000002600 */
[----:B------:R-:W-:Y:S01]  /*04b0*/  @P2 IMAD.WIDE R10, R15, R14, c[0x0][0x370] ;  /* 0x0000dc000f0a2625 */ /* 0x000fe200078e020e */
[----:B------:R-:W2:Y:S04]  /*04c0*/  @P0 LDG.E R0, [R8.64] ;  /* 0x0000000808000981 */ /* 0x000ea8000c1e1900 */
[----:B------:R3:W5:Y:S04]  /*04d0*/  @P1 LDG.E R168, [R6.64] ;  /* 0x0000000806a81981 */ /* 0x000768000c1e1900 */
[----:B------:R3:W5:Y:S04]  /*04e0*/  @P4 LDG.E R166, [R4.64] ;  /* 0x0000000804a64981 */ /* 0x000768000c1e1900 */
[----:B------:R3:W5:Y:S04]  /*04f0*/  @P3 LDG.E R13, [R2.64] ;  /* 0x00000008020d3981 */ /* 0x000768000c1e1900 */
[----:B------:R4:W5:Y:S01]  /*0500*/  @P2 LDG.E R167, [R10.64] ;  /* 0x000000080aa72981 */ /* 0x000962000c1e1900 */
[----:B-1----:R-:W-:Y:S01]  /*0510*/  SHF.R.S32.HI R188, RZ, 0x1f, R35 ;  /* 0x0000001fffbc7819 */ /* 0x002fe20000011423 */
[----:B----4-:R-:W-:-:S02]  /*0520*/  IMAD.MOV.U32 R10, RZ, RZ, c[0x0][0x1d0] ;  /* 0x00007400ff0a7624 */ /* 0x010fc400078e00ff */
[----:B--2---:R1:W-:Y:S01]  /*0530*/  STL [R1+0x30], R0 ;  /* 0x0000300001007387 */ /* 0x0043e20000100800 */
[----:B------:R-:W-:Y:S02]  /*0540*/  IMAD.MOV.U32 R9, RZ, RZ, R0 ;  /* 0x000000ffff097224 */ /* 0x000fe400078e0000 */
[----:B-1----:R-:W-:Y:S01]  /*0550*/  IMAD.MOV.U32 R0, RZ, RZ, c[0x0][0x228] ;  /* 0x00008a00ff007624 */ /* 0x002fe200078e00ff */
[----:B------:R-:W-:Y:S05]  /*0560*/  @P0 BRA `(.L_x_316) ;  /* 0x0000005000000947 */ /* 0x000fea0003800000 */
[----:B---3--:R-:W-:Y:S05]  /*0570*/  @!P1 BRA `(.L_x_316) ;  /* 0x0000004000009947 */ /* 0x008fea0003800000 */
[----:B------:R1:W2:Y:S04]  /*0580*/  LDG.E R8, [R6.64] ;  /* 0x0000000806087981 */ /* 0x0002a8000c1e1900 */
[----:B-1----:R-:W2:Y:S02]  /*0590*/  LDG.E R6, [R6.64+0x4] ;  /* 0x0000040806067981 */ /* 0x002ea4000c1e1900 */
[----:B--2---:R-:W-:-:S05]  /*05a0*/  IADD3 R9, -R8, R6, RZ ;  /* 0x0000000608097210 */ /* 0x004fca0007ffe1ff */
[----:B------:R1:W-:Y:S02]  /*05b0*/  STL [R1+0x30], R9 ;  /* 0x0000300901007387 */ /* 0x0003e40000100800 */
.L_x_316:
[----:B---3--:R-:W-:-:S04]  /*05c0*/  ISETP.NE.U32.AND P0, PT, RZ, c[0x0][0x368], PT ;  /* 0x0000da00ff007a0c */ /* 0x008fc80003f05070 */
[----:B------:R-:W-:-:S13]  /*05d0*/  ISETP.NE.AND.EX P0, PT, RZ, c[0x0][0x36c], PT, P0 ;  /* 0x0000db00ff007a0c */ /* 0x000fda0003f05300 */
[----:B------:R-:W-:Y:S05]  /*05e0*/  @!P0 BRA `(.L_x_317) ;  /* 0x0000003000008947 */ /* 0x000fea0003800000 */
[----:B------:R-:W-:-:S05]  /*05f0*/  IMAD.WIDE R4, R15, R14, c[0x0][0x368] ;  /* 0x0000da000f047625 */ /* 0x000fca00078e020e */
[----:B------:R2:W5:Y:S01]  /*0600*/  LDG.E R10, [R4.64] ;  /* 0x00000008040a7981 */ /* 0x000562000c1e1900 */
[----:B------:R-:W-:Y:S05]  /*0610*/  BRA `(.L_x_318) ;  /* 0x0000004000007947 */ /* 0x000fea0003800000 */
.L_x_317:
[----:B------:R-:W-:Y:S05]  /*0620*/  @!P4 BRA `(.L_x_318) ;  /* 0x000000300000c947 */ /* 0x000fea0003800000 */
[----:B------:R2:W3:Y:S04]  /*0630*/  LDG.E R6, [R4.64] ;  /* 0x0000000804067981 */ /* 0x0004e8000c1e1900 */
[----:B--2---:R-:W3:Y:S02]  /*0640*/  LDG.E R4, [R4.64+0x4] ;  /* 0x0000040804047981 */ /* 0x004ee4000c1e1900 */
[----:B---3--:R-:W-:Y:S02]  /*0650*/  IADD3 R10, -R6, R4, RZ ;  /* 0x00000004060a7210 */ /* 0x008fe40007ffe1ff */
.L_x_318:
[----:B--2---:R2:W3:Y:S04]  /*0660*/  @P3 LDG.E R5, [R2.64] ;  /* 0x0000000802053981 */ /* 0x0044e8000c1e1900 */
[----:B------:R2:W3:Y:S01]  /*0670*/  @P3 LDG.E R4, [R2.64+0x4] ;  /* 0x0000040802043981 */ /* 0x0004e2000c1e1900 */
[----:B------:R-:W-:Y:S01]  /*0680*/  ISETP.NE.U32.AND P0, PT, RZ, c[0x0][0x378], PT ;  /* 0x0000de00ff007a0c */ /* 0x000fe20003f05070 */
[----:B------:R-:W-:-:S02]  /*0690*/  IMAD.MOV.U32 R6, RZ, RZ, c[0x0][0x2c4] ;  /* 0x0000b100ff067624 */ /* 0x000fc400078e00ff */
[----:B-----5:R-:W-:Y:S01]  /*06a0*/  IMAD.MOV.U32 R147, RZ, RZ, R10 ;  /* 0x000000ffff937224 */ /* 0x020fe200078e000a */
[----:B------:R-:W-:Y:S02]  /*06b0*/  ISETP.NE.AND.EX P0, PT, RZ, c[0x0][0x37c], PT, P0 ;  /* 0x0000df00ff007a0c */ /* 0x000fe40003f05300 */
[----:B------:R-:W-:Y:S01]  /*06c0*/  ISETP.NE.AND P2, PT, R6, 0x1, PT ;  /* 0x000000010600780c */ /* 0x000fe20003f45270 */
[----:B------:R-:W-:Y:S02]  /*06d0*/  IMAD.IADD R6, R10, 0x1, -R167 ;  /* 0x000000010a067824 */ /* 0x000fe400078e0aa7 */
[----:B------:R-:W-:Y:S02]  /*06e0*/  IMAD.MOV.U32 R226, RZ, RZ, R12 ;  /* 0x000000ffffe27224 */ /* 0x000fe400078e000c */
[----:B------:R-:W-:-:S06]  /*06f0*/  IMAD.MOV.U32 R7, RZ, RZ, c[0x0][0x32c] ;  /* 0x0000cb00ff077624 */ /* 0x000fcc00078e00ff */
[----:B--2---:R-:W-:-:S05]  /*0700*/  @P0 IMAD.WIDE R2, R15, R14, c[0x0][0x378] ;  /* 0x0000de000f020625 */ /* 0x004fca00078e020e */
[----:B------:R2:W5:Y:S01]  /*0710*/  @P0 LDG.E R147, [R2.64] ;  /* 0x0000000802930981 */ /* 0x000562000c1e1900 */
[----:B------:R-:W-:Y:S02]  /*0720*/  ISETP.GE.AND P1, PT, R7, 0x1, PT ;  /* 0x000000010700780c */ /* 0x000fe40003f26270 */
[----:B------:R-:W-:-:S04]  /*0730*/  LOP3.LUT R225, R225, 0xffefffff, RZ, 0xc0, !PT ;  /* 0xffefffffe1e17812 */ /* 0x000fc800078ec0ff */
[----:B------:R-:W-:-:S04]  /*0740*/  @P2 LOP3.LUT R225, R225, 0x100000, RZ, 0xfc, !PT ;  /* 0x00100000e1e12812 */ /* 0x000fc800078efcff */
[----:B------:R-:W-:-:S04]  /*0750*/  LOP3.LUT R225, R225, 0xfff7ffff, RZ, 0xc0, !PT ;  /* 0xfff7ffffe1e17812 */ /* 0x000fc800078ec0ff */
[----:B------:R-:W-:Y:S02]  /*0760*/  @P1 LOP3.LUT R225, R225, 0x80000, RZ, 0xfc, !PT ;  /* 0x00080000e1e11812 */ /* 0x000fe400078efcff */
[----:B--2---:R-:W-:-:S05]  /*0770*/  @P2 IADD3 R2, R226, 0x7f, RZ ;  /* 0x0000007fe2022810 */ /* 0x004fca0007ffe0ff */
[----:B------:R-:W-:Y:S01]  /*0780*/  @P2 IMAD.HI.U32 R3, R2, c[0x0][0x2c8], RZ ;  /* 0x0000b20002032a27 */ /* 0x000fe200078e00ff */
[----:B------:R-:W-:-:S04]  /*0790*/  IADD3 R2, R12, 0x7f, RZ ;  /* 0x0000007f0c027810 */ /* 0x000fc80007ffe0ff */
[----:B------:R-:W-:Y:S01]  /*07a0*/  @P2 SHF.R.U32.HI R2, RZ, c[0x0][0x2cc], R3 ;  /* 0x0000b300ff022a19 */ /* 0x000fe20000011603 */
[----:B---3--:R-:W-:-:S04]  /*07b0*/  @P3 IMAD.IADD R0, R4, 0x1, -R5 ;  /* 0x0000000104003824 */ /* 0x008fc800078e0a05 */
[----:B------:R-:W-:-:S05]  /*07c0*/  IMAD.IADD R8, R6, 0x1, R0 ;  /* 0x0000000106087824 */ /* 0x000fca00078e0200 */
[----:B------:R2:W-:Y:S01]  /*07d0*/  STL [R1+0x2c], R8 ;  /* 0x00002c0801007387 */ /* 0x0005e20000100800 */
[----:B------:R-:W-:-:S05]  /*07e0*/  IADD3 R178, R8, 0x1, -R9 ;  /* 0x0000000108b27810 */ /* 0x000fca0007ffe809 */
[----:B------:R-:W-:-:S05]  /*07f0*/  IMAD.IADD R2, R178, 0x1, R2 ;  /* 0x00000001b2027824 */ /* 0x000fca00078e0202 */
[----:B------:R-:W-:Y:S01]  /*0800*/  IADD3 R5, R2, c[0x0][0x328], RZ ;  /* 0x0000ca0002057a10 */ /* 0x000fe20007ffe0ff */
[----:B------:R-:W-:Y:S05]  /*0810*/  @!P1 BRA `(.L_x_319) ;  /* 0x000000e000009947 */ /* 0x000fea0003800000 */
[C---:B------:R-:W-:Y:S02]  /*0820*/  ISETP.GT.AND P0, PT, R2.reuse, RZ, PT ;  /* 0x000000ff0200720c */ /* 0x040fe40003f04270 */
[----:B------:R-:W-:-:S11]  /*0830*/  IADD3 R3, R2, -0x1, RZ ;  /* 0xffffffff02037810 */ /* 0x000fd60007ffe0ff */
[----:B------:R-:W-:Y:S05]  /*0840*/  @P0 BRA `(.L_x_320) ;  /* 0x0000006000000947 */ /* 0x000fea0003800000 */
[----:B------:R-:W-:Y:S01]  /*0850*/  ISETP.NE.AND P0, PT, R7, 0x1, PT ;  /* 0x000000010700780c */ /* 0x000fe20003f05270 */
[----:B------:R-:W-:-:S12]  /*0860*/  IMAD.MOV R2, RZ, RZ, -R2 ;  /* 0x000000ffff027224 */ /* 0x000fd800078e0a02 */
[----:B------:R-:W-:-:S05]  /*0870*/  @P0 IMAD.HI.U32 R3, R2, c[0x0][0x330], RZ ;  /* 0x0000cc0002030a27 */ /* 0x000fca00078e00ff */
[----:B------:R-:W-:-:S04]  /*0880*/  @P0 SHF.R.U32.HI R2, RZ, c[0x0][0x334], R3 ;  /* 0x0000cd00ff020a19 */ /* 0x000fc80000011603 */
[----:B------:R-:W-:Y:S01]  /*0890*/  LOP3.LUT R3, RZ, R2, RZ, 0x33, !PT ;  /* 0x00000002ff037212 */ /* 0x000fe200078e33ff */
[----:B------:R-:W-:Y:S05]  /*08a0*/  BRA `(.L_x_321) ;  /* 0x0000003000007947 */ /* 0x000fea0003800000 */
.L_x_320:
[----:B------:R-:W-:-:S13]  /*08b0*/  ISETP.NE.AND P0, PT, R7, 0x1, PT ;  /* 0x000000010700780c */ /* 0x000fda0003f05270 */
[----:B------:R-:W-:-:S05]  /*08c0*/  @P0 IMAD.HI.U32 R2, R3, c[0x0][0x330], RZ ;  /* 0x0000cc0003020a27 */ /* 0x000fca00078e00ff */
[----:B------:R-:W-:-:S05]  /*08d0*/  @P0 SHF.R.U32.HI R3, RZ, c[0x0][0x334], R2 ;  /* 0x0000cd00ff030a19 */ /* 0x000fca0000011602 */
.L_x_321:
[----:B------:R-:W-:-:S05]  /*08e0*/  IMAD R3, R3, R7, c[0x0][0x32c] ;  /* 0x0000cb0003037624 */ /* 0x000fca00078e0207 */
[----:B------:R-:W-:Y:S02]  /*08f0*/  IMNMX R5, R5, R3, PT ;  /* 0x0000000305057217 */ /* 0x000fe40003800200 */
.L_x_319:
[C---:B------:R-:W-:Y:S01]  /*0900*/  IADD3 R3, R8.reuse, 0x5f, RZ ;  /* 0x0000005f08037810 */ /* 0x040fe20007ffe0ff */
[----:B--2---:R-:W-:Y:S02]  /*0910*/  IMAD.IADD R8, R8, 0x1, -R9 ;  /* 0x0000000108087824 */ /* 0x004fe400078e0a09 */
[----:B------:R-:W-:-:S03]  /*0920*/  @P2 IMAD.HI.U32 R4, R226, c[0x0][0x2c8], RZ ;  /* 0x0000b200e2042a27 */ /* 0x000fc600078e00ff */
[----:B------:R2:W-:Y:S01]  /*0930*/  STL [R1+0x14], R8 ;  /* 0x0000140801007387 */ /* 0x0005e20000100800 */
[----:B------:R-:W-:Y:S01]  /*0940*/  IMAD.MOV.U32 R2, RZ, RZ, R226 ;  /* 0x000000ffff027224 */ /* 0x000fe200078e00e2 */
[----:B------:R-:W-:Y:S01]  /*0950*/  @P2 SHF.R.U32.HI R2, RZ, c[0x0][0x2cc], R4 ;  /* 0x0000b300ff022a19 */ /* 0x000fe20000011604 */
[----:B------:R-:W-:-:S04]  /*0960*/  IMAD.HI R3, R3, 0x2aaaaaab, RZ ;  /* 0x2aaaaaab03037827 */ /* 0x000fc800078e02ff */
[----:B------:R-:W-:Y:S01]  /*0970*/  IMAD.IADD R2, R8, 0x1, R2 ;  /* 0x0000000108027824 */ /* 0x000fe200078e0202 */
[----:B------:R-:W-:-:S04]  /*0980*/  SHF.R.U32.HI R4, RZ, 0x1f, R3 ;  /* 0x0000001fff047819 */ /* 0x000fc80000011603 */
[----:B------:R-:W-:Y:S02]  /*0990*/  LEA.HI.SX32 R179, R3, R4, 0x1c ;  /* 0x0000000403b37211 */ /* 0x000fe400078fe2ff */
[----:B------:R-:W-:Y:S01]  /*09a0*/  IADD3 R4, R2, -c[0x0][0x324], RZ ;  /* 0x8000c90002047a10 */ /* 0x000fe20007ffe0ff */
[----:B------:R-:W-:Y:S05]  /*09b0*/  @!P1 BRA `(.L_x_322) ;  /* 0x000000d000009947 */ /* 0x000fea0003800000 */
[----:B------:R-:W-:-:S13]  /*09c0*/  ISETP.GT.AND P0, PT, R2, -0x1, PT ;  /* 0xffffffff0200780c */ /* 0x000fda0003f04270 */
[----:B------:R-:W-:Y:S05]  /*09d0*/  @P0 BRA `(.L_x_323) ;  /* 0x0000006000000947 */ /* 0x000fea0003800000 */
[----:B------:R-:W-:Y:S02]  /*09e0*/  ISETP.NE.AND P0, PT, R7, 0x1, PT ;  /* 0x000000010700780c */ /* 0x000fe40003f05270 */
[----:B------:R-:W-:-:S11]  /*09f0*/  LOP3.LUT R2, RZ, R2, RZ, 0x33, !PT ;  /* 0x00000002ff027212 */ /* 0x000fd600078e33ff */
[----:B------:R-:W-:-:S05]  /*0a00*/  @P0 IMAD.HI.U32 R3, R2, c[0x0][0x330], RZ ;  /* 0x0000cc0002030a27 */ /* 0x000fca00078e00ff */
[----:B------:R-:W-:-:S04]  /*0a10*/  @P0 SHF.R.U32.HI R2, RZ, c[0x0][0x334], R3 ;  /* 0x0000cd00ff020a19 */ /* 0x000fc80000011603 */
[----:B------:R-:W-:Y:S01]  /*0a20*/  LOP3.LUT R2, RZ, R2, RZ, 0x33, !PT ;  /* 0x00000002ff027212 */ /* 0x000fe200078e33ff */
[----:B------:R-:W-:Y:S05]  /*0a30*/  BRA `(.L_x_324) ;  /* 0x0000003000007947 */ /* 0x000fea0003800000 */
.L_x_323:
[----:B------:R-:W-:-:S13]  /*0a40*/  ISETP.NE.AND P0, PT, R7, 0x1, PT ;  /* 0x000000010700780c */ /* 0x000fda0003f05270 */
[----:B------:R-:W-:-:S05]  /*0a50*/  @P0 IMAD.HI.U32 R3, R2, c[0x0][0x330], RZ ;  /* 0x0000cc0002030a27 */ /* 0x000fca00078e00ff */
[----:B------:R-:W-:-:S05]  /*0a60*/  @P0 SHF.R.U32.HI R2, RZ, c[0x0][0x334], R3 ;  /* 0x0000cd00ff020a19 */ /* 0x000fca0000011603 */
.L_x_324:
[----:B------:R-:W-:-:S05]  /*0a70*/  IMAD R2, R2, c[0x0][0x32c], RZ ;  /* 0x0000cb0002027a24 */ /* 0x000fca00078e02ff */
[----:B------:R-:W-:-:S04]  /*0a80*/  IMNMX R4, R4, R2, !PT ;  /* 0x0000000204047217 */ /* 0x000fc80007800200 */
.L_x_322:
[----:B------:R-:W-:Y:S01]  /*0a90*/  IADD3 R3, R5, 0x5f, RZ ;  /* 0x0000005f05037810 */ /* 0x000fe20007ffe0ff */
[----:B------:R-:W-:-:S04]  /*0aa0*/  IMAD.HI R2, R4, 0x2aaaaaab, RZ ;  /* 0x2aaaaaab04027827 */ /* 0x000fc800078e02ff */
[----:B------:R-:W-:Y:S01]  /*0ab0*/  IMAD.HI R4, R3, 0x2aaaaaab, RZ ;  /* 0x2aaaaaab03047827 */ /* 0x000fe200078e02ff */
[----:B------:R-:W-:-:S04]  /*0ac0*/  SHF.R.U32.HI R3, RZ, 0x1f, R2 ;  /* 0x0000001fff037819 */ /* 0x000fc80000011602 */
[----:B------:R-:W-:Y:S02]  /*0ad0*/  SHF.R.U32.HI R5, RZ, 0x1f, R4 ;  /* 0x0000001fff057819 */ /* 0x000fe40000011604 */
[----:B------:R-:W-:Y:S02]  /*0ae0*/  LEA.HI.SX32 R2, R2, R3, 0x1c ;  /* 0x0000000302027211 */ /* 0x000fe400078fe2ff */
[----:B------:R-:W-:Y:S02]  /*0af0*/  LEA.HI.SX32 R4, R4, R5, 0x1c ;  /* 0x0000000504047211 */ /* 0x000fe400078fe2ff */
[----:B------:R-:W-:Y:S02]  /*0b00*/  IMNMX R3, RZ, R2, !PT ;  /* 0x00000002ff037217 */ /* 0x000fe40007800200 */
[----:B------:R-:W-:-:S03]  /*0b10*/  IMNMX R2, R4, R179, PT ;  /* 0x000000b304027217 */ /* 0x000fc60003800200 */
[--C-:B------:R-:W-:Y:S02]  /*0b20*/  IMAD R3, R3, 0x60, -R6.reuse ;  /* 0x0000006003037824 */ /* 0x100fe400078e0a06 */
[----:B------:R-:W-:-:S03]  /*0b30*/  IMAD R2, R2, 0x60, -R6 ;  /* 0x0000006002027824 */ /* 0x000fc600078e0a06 */
[----:B------:R-:W-:Y:S02]  /*0b40*/  IMNMX R3, RZ, R3, !PT ;  /* 0x00000003ff037217 */ /* 0x000fe40007800200 */
[----:B------:R-:W-:-:S03]  /*0b50*/  IMNMX R2, R2, R0, PT ;  /* 0x0000000002027217 */ /* 0x000fc60003800200 */
[----:B------:R-:W-:Y:S01]  /*0b60*/  IMAD.WIDE.U32 R4, R3, -0x55555555, RZ ;  /* 0xaaaaaaab03047825 */ /* 0x000fe200078e00ff */
[----:B------:R-:W-:-:S04]  /*0b70*/  ISETP.GT.AND P0, PT, R2, R3, PT ;  /* 0x000000030200720c */ /* 0x000fc80003f04270 */
[----:B------:R-:W-:-:S05]  /*0b80*/  SHF.R.U32.HI R144, RZ, 0x6, R5 ;  /* 0x00000006ff907819 */ /* 0x000fca0000011605 */
[----:B------:R-:W-:-:S04]  /*0b90*/  IMAD.MOV.U32 R6, RZ, RZ, R144 ;  /* 0x000000ffff067224 */ /* 0x000fc800078e0090 */
[----:B------:R-:W-:-:S05]  /*0ba0*/  @P0 IADD3 R2, R2, 0x5f, RZ ;  /* 0x0000005f02020810 */ /* 0x000fca0007ffe0ff */
[----:B------:R-:W-:-:S05]  /*0bb0*/  @P0 IMAD.HI R2, R2, 0x2aaaaaab, RZ ;  /* 0x2aaaaaab02020827 */ /* 0x000fca00078e02ff */
[----:B------:R-:W-:-:S04]  /*0bc0*/  @P0 SHF.R.U32.HI R3, RZ, 0x1f, R2 ;  /* 0x0000001fff030819 */ /* 0x000fc80000011602 */
[----:B------:R-:W-:-:S04]  /*0bd0*/  @P0 LEA.HI.SX32 R6, R2, R3, 0x1c ;  /* 0x0000000302060211 */ /* 0x000fc800078fe2ff */
[----:B------:R-:W-:-:S13]  /*0be0*/  ISETP.GT.AND P0, PT, R6, R144, PT ;  /* 0x000000900600720c */ /* 0x000fda0003f04270 */
[----:B------:R-:W-:Y:S05]  /*0bf0*/  @!P0 BRA `(.L_x_325) ;  /* 0x00005e8000008947 */ /* 0x000fea0003800000 */
[----:B------:R-:W-:-:S04]  /*0c00*/  ISETP.NE.U32.AND P0, PT, RZ, c[0x0][0x340], PT ;  /* 0x0000d000ff007a0c */ /* 0x000fc80003f05070 */
[----:B------:R-:W-:-:S13]  /*0c10*/  ISETP.NE.AND.EX P2, PT, RZ, c[0x0][0x344], PT, P0 ;  /* 0x0000d100ff007a0c */ /* 0x000fda0003f45300 */
[----:B------:R-:W-:-:S05]  /*0c20*/  @P2 IMAD.WIDE R2, R15, R14, c[0x0][0x340] ;  /* 0x0000d0000f022625 */ /* 0x000fca00078e020e */
[----:B-1----:R1:W3:Y:S01]  /*0c30*/  @P2 LDG.E R9, [R2.64] ;  /* 0x0000000802092981 */ /* 0x0022e2000c1e1900 */
[----:B------:R-:W-:Y:S01]  /*0c40*/  SHF.R.S32.HI R32, RZ, 0x1f, R212 ;  /* 0x0000001fff207819 */ /* 0x000fe200000114d4 */
[----:B------:R-:W-:Y:S01]  /*0c50*/  IMAD.MOV.U32 R152, RZ, RZ, 0x60 ;  /* 0x00000060ff987424 */ /* 0x000fe200078e00ff */
[----:B--2---:R-:W-:Y:S01]  /*0c60*/  SHF.R.S32.HI R8, RZ, 0x1f, R15 ;  /* 0x0000001fff087819 */ /* 0x004fe2000001140f */
[----:B------:R-:W-:Y:S01]  /*0c70*/  IMAD.MOV.U32 R148, RZ, RZ, c[0x0][0x238] ;  /* 0x00008e00ff947624 */ /* 0x000fe200078e00ff */
[-C--:B------:R-:W-:Y:S01]  /*0c80*/  LEA.HI R5, R32, R212.reuse, RZ, 0x3 ;  /* 0x000000d420057211 */ /* 0x080fe200078f18ff */
[----:B------:R-:W-:Y:S01]  /*0c90*/  IMAD R180, R152, c[0x0][0x23c], RZ ;  /* 0x00008f0098b47a24 */ /* 0x000fe200078e02ff */
[----:B------:R-:W-:Y:S01]  /*0ca0*/  IADD3 R33, R6, -0x1, RZ ;  /* 0xffffffff06217810 */ /* 0x000fe20007ffe0ff */
[----:B------:R-:W-:Y:S01]  /*0cb0*/  IMAD.WIDE.U32 R158, R152, c[0x0][0x238], RZ ;  /* 0x00008e00989e7a25 */ /* 0x000fe200078e00ff */
[----:B------:R-:W-:Y:S01]  /*0cc0*/  SEL R28, R8, RZ, !P3 ;  /* 0x000000ff081c7207 */ /* 0x000fe20005800000 */
[----:B------:R-:W-:Y:S01]  /*0cd0*/  ULDC.U8 UR4, c[0x0][0x298] ;  /* 0x0000a60000047ab9 */ /* 0x000fe20000000000 */
[----:B------:R-:W-:Y:S01]  /*0ce0*/  SEL R88, R15, RZ, !P3 ;  /* 0x000000ff0f587207 */ /* 0x000fe20005800000 */
[----:B------:R-:W-:Y:S01]  /*0cf0*/  IMAD.IADD R180, R159, 0x1, R180 ;  /* 0x000000019fb47824 */ /* 0x000fe200078e02b4 */
[----:B------:R-:W-:Y:S01]  /*0d00*/  LEA.HI R21, R32, R212, RZ, 0x2 ;  /* 0x000000d420157211 */ /* 0x000fe200078f10ff */
[----:B------:R-:W-:Y:S01]  /*0d10*/  IMAD.MOV.U32 R34, RZ, RZ, c[0x0][0x23c] ;  /* 0x00008f00ff227624 */ /* 0x000fe200078e00ff */
[----:B------:R-:W-:Y:S01]  /*0d20*/  IADD3 R22, R166, R10, RZ ;  /* 0x0000000aa6167210 */ /* 0x000fe20007ffe0ff */
[----:B------:R-:W-:Y:S01]  /*0d30*/  IMAD.MOV.U32 R187, RZ, RZ, c[0x0][0x27c] ;  /* 0x00009f00ffbb7624 */ /* 0x000fe200078e00ff */
[----:B------:R-:W-:Y:S01]  /*0d40*/  LOP3.LUT R26, R21, 0xfffffffc, RZ, 0xc0, !PT ;  /* 0xfffffffc151a7812 */ /* 0x000fe200078ec0ff */
[----:B------:R-:W-:Y:S01]  /*0d50*/  IMAD.SHL.U32 R11, R34, 0x20, RZ ;  /* 0x00000020220b7824 */ /* 0x000fe200078e00ff */
[----:B------:R-:W-:Y:S01]  /*0d60*/  SHF.R.S32.HI R30, RZ, 0x1f, R22 ;  /* 0x0000001fff1e7819 */ /* 0x000fe20000011416 */
[----:B------:R-:W-:Y:S01]  /*0d70*/  IMAD R20, R188, c[0x0][0x260], RZ ;  /* 0x00009800bc147a24 */ /* 0x000fe200078e02ff */
[----:B------:R-:W-:Y:S01]  /*0d80*/  SHF.R.S32.HI R87, RZ, 0x2, R21 ;  /* 0x00000002ff577819 */ /* 0x000fe20000011415 */
[----:B------:R-:W-:Y:S01]  /*0d90*/  IMAD.IADD R26, R212, 0x1, -R26 ;  /* 0x00000001d41a7824 */ /* 0x000fe200078e0a1a */
[----:B------:R-:W-:Y:S01]  /*0da0*/  MOV R160, 0x6 ;  /* 0x0000000600a07802 */ /* 0x000fe20000000f00 */
[----:B------:R-:W-:Y:S01]  /*0db0*/  IMAD R10, R30, c[0x0][0x1e0], RZ ;  /* 0x000078001e0a7a24 */ /* 0x000fe200078e02ff */
[----:B-1----:R-:W-:Y:S01]  /*0dc0*/  LOP3.LUT R2, R5, 0x1ffffff8, RZ, 0xc0, !PT ;  /* 0x1ffffff805027812 */ /* 0x002fe200078ec0ff */
[C---:B------:R-:W-:Y:S01]  /*0dd0*/  IMAD.SHL.U32 R24, R26.reuse, 0x8, RZ ;  /* 0x000000081a187824 */ /* 0x040fe200078e00ff */
[----:B------:R-:W-:Y:S01]  /*0de0*/  SHF.R.S32.HI R5, RZ, 0x3, R5 ;  /* 0x00000003ff057819 */ /* 0x000fe20000011405 */
[----:B------:R-:W-:Y:S01]  /*0df0*/  IMAD.SHL.U32 R26, R26, 0x4, RZ ;  /* 0x000000041a1a7824 */ /* 0x000fe200078e00ff */
[----:B------:R-:W-:Y:S01]  /*0e00*/  SHF.R.S32.HI R3, RZ, 0x1f, R13 ;  /* 0x0000001fff037819 */ /* 0x000fe2000001140d */
[----:B------:R-:W-:Y:S01]  /*0e10*/  IMAD.IADD R2, R212, 0x1, -R2 ;  /* 0x00000001d4027824 */ /* 0x000fe200078e0a02 */
[C---:B------:R-:W-:Y:S01]  /*0e20*/  IADD3 R143, P0, R5.reuse, R13, RZ ;  /* 0x0000000d058f7210 */ /* 0x040fe20007f1e0ff */
[----:B------:R-:W-:Y:S01]  /*0e30*/  IMAD.IADD R119, R0, 0x1, -R5 ;  /* 0x0000000100777824 */ /* 0x000fe200078e0a05 */
[----:B------:R-:W-:Y:S01]  /*0e40*/  SHF.R.S32.HI R31, RZ, 0x1f, R87 ;  /* 0x0000001fff1f7819 */ /* 0x000fe20000011457 */
[----:B------:R-:W-:Y:S01]  /*0e50*/  IMAD.SHL.U32 R12, R2, 0x8, RZ ;  /* 0x00000008020c7824 */ /* 0x000fe200078e00ff */
[----:B------:R-:W-:Y:S01]  /*0e60*/  LEA.HI.X.SX32 R145, R5, R3, 0x1, P0 ;  /* 0x0000000305917211 */ /* 0x000fe200000f0eff */
[----:B------:R-:W-:Y:S01]  /*0e70*/  IMAD R16, R33, -0x60, R119 ;  /* 0xffffffa021107824 */ /* 0x000fe200078e0277 */
[----:B------:R-:W-:Y:S01]  /*0e80*/  SHF.R.S32.HI R27, RZ, 0x1f, R26 ;  /* 0x0000001fff1b7819 */ /* 0x000fe2000001141a */
[----:B------:R-:W-:Y:S01]  /*0e90*/  IMAD.SHL.U32 R5, R5, 0x40, RZ ;  /* 0x0000004005057824 */ /* 0x000fe200078e00ff */
[----:B------:R-:W-:Y:S01]  /*0ea0*/  SHF.R.S32.HI R13, RZ, 0x1f, R12 ;  /* 0x0000001fff0d7819 */ /* 0x000fe2000001140c */
[----:B------:R-:W-:Y:S01]  /*0eb0*/  IMAD R2, R145, c[0x0][0x238], RZ ;  /* 0x00008e0091027a24 */ /* 0x000fe200078e02ff */
[----:B------:R-:W-:Y:S01]  /*0ec0*/  ISETP.GE.AND P0, PT, R16, 0x1, PT ;  /* 0x000000011000780c */ /* 0x000fe20003f06270 */
[----:B------:R-:W-:Y:S01]  /*0ed0*/  IMAD R10, R22, c[0x0][0x1e4], R10 ;  /* 0x00007900160a7a24 */ /* 0x000fe200078e020a */
[----:B------:R-:W-:Y:S01]  /*0ee0*/  ISETP.GE.AND P5, PT, R12, c[0x0][0x1d4], PT ;  /* 0x000075000c007a0c */ /* 0x000fe20003fa6270 */
[C---:B------:R-:W-:Y:S01]  /*0ef0*/  IMAD R4, R143.reuse, c[0x0][0x23c], R2 ;  /* 0x00008f008f047a24 */ /* 0x040fe200078e0202 */
[----:B------:R-:W-:Y:S01]  /*0f00*/  SHF.R.S32.HI R25, RZ, 0x1f, R24 ;  /* 0x0000001fff197819 */ /* 0x000fe20000011418 */
[----:B------:R-:W-:Y:S01]  /*0f10*/  IMAD.WIDE.U32 R2, R143, c[0x0][0x238], R12 ;  /* 0x00008e008f027a25 */ /* 0x000fe200078e000c */
[----:B------:R-:W-:-:S02]  /*0f20*/  IADD3 R105, R24, 0x20, RZ ;  /* 0x0000002018697810 */ /* 0x000fc40007ffe0ff */
[----:B------:R-:W-:Y:S01]  /*0f30*/  IADD3 R149, R87, 0x40, RZ ;  /* 0x0000004057957810 */ /* 0x000fe20007ffe0ff */
[----:B------:R-:W-:Y:S01]  /*0f40*/  IMAD.IADD R3, R3, 0x1, R4 ;  /* 0x0000000103037824 */ /* 0x000fe200078e0204 */
[----:B------:R-:W-:Y:S01]  /*0f50*/  IADD3 R150, R87, 0x20, RZ ;  /* 0x0000002057967810 */ /* 0x000fe20007ffe0ff */
[----:B------:R-:W-:Y:S01]  /*0f60*/  IMAD R4, R188, c[0x0][0x240], RZ ;  /* 0x00009000bc047a24 */ /* 0x000fe200078e02ff */
[----:B------:R-:W-:Y:S01]  /*0f70*/  P2R R146, PR, RZ, 0x20 ;  /* 0x00000020ff927803 */ /* 0x000fe20000000000 */
[----:B------:R-:W-:-:S04]  /*0f80*/  IMAD.WIDE.U32 R2, R35, c[0x0][0x240], R2 ;  /* 0x0000900023027a25 */ /* 0x000fc800078e0002 */
[----:B------:R-:W-:Y:S02]  /*0f90*/  IMAD R4, R35, c[0x0][0x244], R4 ;  /* 0x0000910023047a24 */ /* 0x000fe400078e0204 */
[----:B------:R-:W-:Y:S02]  /*0fa0*/  IMAD R17, R31, c[0x0][0x290], RZ ;  /* 0x0000a4001f117a24 */ /* 0x000fe400078e02ff */
[----:B------:R-:W-:Y:S01]  /*0fb0*/  IMAD R20, R35, c[0x0][0x264], R20 ;  /* 0x0000990023147a24 */ /* 0x000fe200078e0214 */
[----:B------:R-:W-:Y:S01]  /*0fc0*/  IADD3 R3, R3, R4, RZ ;  /* 0x0000000403037210 */ /* 0x000fe20007ffe0ff */
[----:B------:R-:W-:Y:S02]  /*0fd0*/  IMAD R4, R28, c[0x0][0x248], RZ ;  /* 0x000092001c047a24 */ /* 0x000fe400078e02ff */
[----:B------:R-:W-:Y:S02]  /*0fe0*/  IMAD R17, R87, c[0x0][0x294], R17 ;  /* 0x0000a50057117a24 */ /* 0x000fe400078e0211 */
[----:B------:R-:W-:Y:S01]  /*0ff0*/  IMAD.WIDE.U32 R124, R88, c[0x0][0x248], R2 ;  /* 0x00009200587c7a25 */ /* 0x000fe200078e0002 */
[----:B------:R-:W-:-:S02]  /*1000*/  LOP3.LUT R2, R5, 0x1c0, RZ, 0xc0, !PT ;  /* 0x000001c005027812 */ /* 0x000fc400078ec0ff */
[----:B------:R-:W-:Y:S01]  /*1010*/  LEA.HI R5, R32, R212, RZ, 0x6 ;  /* 0x000000d420057211 */ /* 0x000fe200078f30ff */
[----:B------:R-:W-:Y:S01]  /*1020*/  IMAD R6, R88, c[0x0][0x24c], R4 ;  /* 0x0000930058067a24 */ /* 0x000fe200078e0204 */
[----:B------:R-:W-:Y:S01]  /*1030*/  SHF.R.S32.HI R4, RZ, 0x1f, R33 ;  /* 0x0000001fff047819 */ /* 0x000fe20000011421 */
[----:B------:R-:W-:Y:S01]  /*1040*/  IMAD R3, R180, R33, RZ ;  /* 0x00000021b4037224 */ /* 0x000fe200078e02ff */
[----:B------:R-:W-:Y:S01]  /*1050*/  MOV R120, R124 ;  /* 0x0000007c00787202 */ /* 0x000fe20000000f00 */
[----:B------:R-:W-:Y:S02]  /*1060*/  IMAD.IADD R121, R125, 0x1, R6 ;  /* 0x000000017d797824 */ /* 0x000fe400078e0206 */
[-C--:B------:R-:W-:Y:S01]  /*1070*/  IMAD R3, R4, R158.reuse, R3 ;  /* 0x0000009e04037224 */ /* 0x080fe200078e0203 */
[----:B------:R-:W-:Y:S01]  /*1080*/  LOP3.LUT R4, R2, 0x38, R12, 0xf8, !PT ;  /* 0x0000003802047812 */ /* 0x000fe200078ef80c */
[----:B------:R-:W-:Y:S01]  /*1090*/  IMAD.WIDE.U32 R18, R33, R158, R120 ;  /* 0x0000009e21127225 */ /* 0x000fe200078e0078 */
[----:B------:R-:W-:-:S03]  /*10a0*/  SHF.R.U32.HI R2, RZ, 0x3, R2 ;  /* 0x00000003ff027819 */ /* 0x000fc60000011602 */
[----:B------:R-:W-:Y:S01]  /*10b0*/  IMAD.IADD R3, R19, 0x1, R3 ;  /* 0x0000000113037824 */ /* 0x000fe200078e0203 */
[----:B------:R-:W-:Y:S01]  /*10c0*/  LOP3.LUT R2, R4, R2, RZ, 0x3c, !PT ;  /* 0x0000000204027212 */ /* 0x000fe200078e3cff */
[----:B------:R-:W-:Y:S01]  /*10d0*/  IMAD.SHL.U32 R4, R5, 0x8, RZ ;  /* 0x0000000805047824 */ /* 0x000fe200078e00ff */
[----:B------:R-:W-:Y:S01]  /*10e0*/  @P0 LEA R6, P1, R18, c[0x0][0x220], 0x1 ;  /* 0x0000880012060a11 */ /* 0x000fe200078208ff */
[----:B------:R-:W-:Y:S02]  /*10f0*/  IMAD R19, R188, c[0x0][0x1e8], RZ ;  /* 0x00007a00bc137a24 */ /* 0x000fe400078e02ff */
[----:B------:R-:W-:Y:S01]  /*1100*/  IMAD.MOV.U32 R177, RZ, RZ, c[0x0][0x1e0] ;  /* 0x00007800ffb17624 */ /* 0x000fe200078e00ff */
[----:B------:R-:W-:Y:S01]  /*1110*/  @P0 LEA.HI.X R7, R18, c[0x0][0x224], R3, 0x1, P1 ;  /* 0x0000890012070a11 */ /* 0x000fe200008f0c03 */
[----:B------:R-:W-:Y:S01]  /*1120*/  IMAD R19, R35, c[0x0][0x1ec], R19 ;  /* 0x00007b0023137a24 */ /* 0x000fe200078e0213 */
[----:B------:R-:W-:Y:S01]  /*1130*/  LOP3.LUT R2, R2, 0xfffffe00, R4, 0xf8, !PT ;  /* 0xfffffe0002027812 */ /* 0x000fe200078ef804 */
[----:B------:R-:W-:Y:S01]  /*1140*/  IMAD.WIDE.U32 R164, R87, c[0x0][0x1e0], RZ ;  /* 0x0000780057a47a25 */ /* 0x000fe200078e00ff */
[----:B------:R-:W-:-:S02]  /*1150*/  ISETP.GE.AND P1, PT, R16, 0x11, PT ;  /* 0x000000111000780c */ /* 0x000fc40003f26270 */
[C---:B------:R-:W-:Y:S01]  /*1160*/  SHF.L.U32 R185, R177.reuse, 0x5, RZ ;  /* 0x00000005b1b97819 */ /* 0x040fe200000006ff */
[----:B------:R-:W-:Y:S02]  /*1170*/  IMAD.SHL.U32 R80, R2, 0x2, RZ ;  /* 0x0000000202507824 */ /* 0x000fe400078e00ff */
[----:B------:R-:W-:Y:S02]  /*1180*/  IMAD.MOV.U32 R163, RZ, RZ, 0x5 ;  /* 0x00000005ffa37424 */ /* 0x000fe400078e00ff */
[----:B------:R-:W-:Y:S01]  /*1190*/  IMAD.MOV.U32 R84, RZ, RZ, 0x40 ;  /* 0x00000040ff547424 */ /* 0x000fe200078e00ff */
[----:B------:R-:W-:Y:S01]  /*11a0*/  @!PT LDS RZ, [RZ] ;  /* 0x00000000fffff984 */ /* 0x000fe20000000800 */
[----:B------:R-:W-:Y:S01]  /*11b0*/  @!PT LDS RZ, [RZ] ;  /* 0x00000000fffff984 */ /* 0x000fe20000000800 */
[----:B------:R-:W-:Y:S01]  /*11c0*/  @!PT LDS RZ, [RZ] ;  /* 0x00000000fffff984 */ /* 0x000fe20000000800 */
[----:B------:R1:W-:Y:S01]  /*11d0*/  @P0 LDGSTS.E.BYPASS.LTC128B.128 [R80+0x3100], [R6.64], !P5 ;  /* 0x0310000006500fae */ /* 0x0003e2000e901d48 */
[----:B------:R-:W-:Y:S01]  /*11e0*/  ISETP.GE.AND P0, PT, R16, 0x21, PT ;  /* 0x000000211000780c */ /* 0x000fe20003f06270 */
[----:B------:R-:W-:Y:S01]  /*11f0*/  IMAD.MOV.U32 R183, RZ, RZ, c[0x0][0x290] ;  /* 0x0000a400ffb77624 */ /* 0x000fe200078e00ff */
[----:B------:R-:W-:Y:S01]  /*1200*/  SHF.L.U64.HI R169, R177, R163, c[0x0][0x1e4] ;  /* 0x00007900b1a97619 */ /* 0x000fe200000102a3 */
[----:B------:R-:W-:-:S02]  /*1210*/  IMAD.MOV.U32 R184, RZ, RZ, c[0x0][0x280] ;  /* 0x0000a000ffb87624 */ /* 0x000fc400078e00ff */
[C---:B------:R-:W-:Y:S01]  /*1220*/  IMAD R174, R152.reuse, c[0x0][0x1e4], RZ ;  /* 0x0000790098ae7a24 */ /* 0x040fe200078e02ff */
[C---:B------:R-:W-:Y:S01]  /*1230*/  SHF.L.U64.HI R161, R183.reuse, R160, c[0x0][0x294] ;  /* 0x0000a500b7a17619 */ /* 0x040fe200000102a0 */
[C---:B------:R-:W-:Y:S01]  /*1240*/  IMAD R175, R152.reuse, c[0x0][0x284], RZ ;  /* 0x0000a10098af7a24 */ /* 0x040fe200078e02ff */
[----:B------:R-:W-:Y:S01]  /*1250*/  SHF.L.U64.HI R162, R183, R163, c[0x0][0x294] ;  /* 0x0000a500b7a27619 */ /* 0x000fe200000102a3 */
[----:B------:R-:W-:Y:S01]  /*1260*/  IMAD R176, R152, c[0x0][0x294], RZ ;  /* 0x0000a50098b07a24 */ /* 0x000fe200078e02ff */
[----:B------:R-:W-:Y:S01]  /*1270*/  SHF.L.U32 R181, R184, 0x6, RZ ;  /* 0x00000006b8b57819 */ /* 0x000fe200000006ff */
[----:B------:R-:W-:-:S04]  /*1280*/  IMAD.WIDE.U32 R156, R152, c[0x0][0x1e0], RZ ;  /* 0x00007800989c7a25 */ /* 0x000fc800078e00ff */
[----:B------:R-:W-:Y:S01]  /*1290*/  IMAD.WIDE.U32 R154, R152, c[0x0][0x280], RZ ;  /* 0x0000a000989a7a25 */ /* 0x000fe200078e00ff */
[----:B------:R-:W-:-:S03]  /*12a0*/  IADD3 R174, R157, R174, RZ ;  /* 0x000000ae9dae7210 */ /* 0x000fc60007ffe0ff */
[----:B------:R-:W-:-:S04]  /*12b0*/  IMAD.WIDE.U32 R152, R152, c[0x0][0x290], RZ ;  /* 0x0000a40098987a25 */ /* 0x000fc800078e00ff */
[----:B------:R-:W-:-:S04]  /*12c0*/  IMAD.WIDE.U32 R172, R150, c[0x0][0x1e0], RZ ;  /* 0x0000780096ac7a25 */ /* 0x000fc800078e00ff */
[----:B------:R-:W-:-:S04]  /*12d0*/  IMAD.WIDE.U32 R170, R149, c[0x0][0x1e0], RZ ;  /* 0x0000780095aa7a25 */ /* 0x000fc800078e00ff */
[----:B------:R-:W-:Y:S02]  /*12e0*/  IMAD.SHL.U32 R151, R148, 0x20, RZ ;  /* 0x0000002094977824 */ /* 0x000fe400078e00ff */
[C---:B------:R-:W-:Y:S01]  /*12f0*/  IMAD.SHL.U32 R186, R177.reuse, 0x40, RZ ;  /* 0x00000040b1ba7824 */ /* 0x040fe200078e00ff */
[-C--:B------:R-:W-:Y:S01]  /*1300*/  SHF.L.U64.HI R177, R177, R160.reuse, c[0x0][0x1e4] ;  /* 0x00007900b1b17619 */ /* 0x080fe200000102a0 */
[C---:B------:R-:W-:Y:S01]  /*1310*/  IMAD.SHL.U32 R182, R183.reuse, 0x40, RZ ;  /* 0x00000040b7b67824 */ /* 0x040fe200078e00ff */
[----:B------:R-:W-:Y:S01]  /*1320*/  SHF.L.U64.HI R160, R184, R160, c[0x0][0x284] ;  /* 0x0000a100b8a07619 */ /* 0x000fe200000102a0 */
[----:B------:R-:W-:Y:S02]  /*1330*/  IMAD.SHL.U32 R183, R183, 0x20, RZ ;  /* 0x00000020b7b77824 */ /* 0x000fe400078e00ff */
[----:B------:R-:W-:Y:S02]  /*1340*/  IMAD.IADD R175, R155, 0x1, R175 ;  /* 0x000000019baf7824 */ /* 0x000fe400078e02af */
[----:B------:R-:W-:Y:S01]  /*1350*/  IMAD.IADD R176, R153, 0x1, R176 ;  /* 0x0000000199b07824 */ /* 0x000fe200078e02b0 */
[----:B---3--:R-:W-:Y:S01]  /*1360*/  @P2 SHF.R.S32.HI R5, RZ, 0x1f, R9 ;  /* 0x0000001fff052819 */ /* 0x008fe20000011409 */
[----:B------:R-:W-:Y:S01]  /*1370*/  @!P2 IMAD.MOV.U32 R5, RZ, RZ, R8 ;  /* 0x000000ffff05a224 */ /* 0x000fe200078e0008 */
[----:B------:R-:W-:Y:S01]  /*1380*/  @P2 MOV R4, R9 ;  /* 0x0000000900042202 */ /* 0x000fe20000000f00 */
[----:B------:R-:W-:Y:S01]  /*1390*/  @!P2 IMAD.MOV.U32 R4, RZ, RZ, R15 ;  /* 0x000000ffff04a224 */ /* 0x000fe200078e000f */
[C---:B------:R-:W-:Y:S01]  /*13a0*/  @P1 LEA R2, P2, R148.reuse, R18, 0x4 ;  /* 0x0000001294021211 */ /* 0x040fe200078420ff */
[----:B------:R-:W-:Y:S01]  /*13b0*/  IMAD.WIDE.U32 R8, R148, 0x20, RZ ;  /* 0x0000002094087825 */ /* 0x000fe200078e00ff */
[----:B------:R-:W-:-:S02]  /*13c0*/  SEL R29, R5, RZ, !P4 ;  /* 0x000000ff051d7207 */ /* 0x000fc40006000000 */
[----:B-1----:R-:W-:Y:S02]  /*13d0*/  @P1 LEA.HI.X R7, R148, R3, R34, 0x4, P2 ;  /* 0x0000000394071211 */ /* 0x002fe400010f2422 */
[----:B------:R-:W-:Y:S02]  /*13e0*/  @P1 LEA R6, P2, R2, c[0x0][0x220], 0x1 ;  /* 0x0000880002061a11 */ /* 0x000fe400078408ff */
[----:B------:R-:W-:Y:S02]  /*13f0*/  SEL R94, R4, RZ, !P4 ;  /* 0x000000ff045e7207 */ /* 0x000fe40006000000 */
[----:B------:R-:W-:Y:S02]  /*1400*/  @P1 LEA.HI.X R7, R2, c[0x0][0x224], R7, 0x1, P2 ;  /* 0x0000890002071a11 */ /* 0x000fe400010f0c07 */
[----:B------:R-:W-:Y:S02]  /*1410*/  ISETP.GE.AND P2, PT, R16, 0x31, PT ;  /* 0x000000311000780c */ /* 0x000fe40003f46270 */
[----:B------:R-:W-:Y:S01]  /*1420*/  @P0 IADD3 R2, P3, R18, R8, RZ ;  /* 0x0000000812020210 */ /* 0x000fe20007f7e0ff */
[----:B------:R1:W-:Y:S03]  /*1430*/  @P1 LDGSTS.E.BYPASS.LTC128B.128 [R80+0x3900], [R6.64], !P5 ;  /* 0x0390000006501fae */ /* 0x0003e6000e901d48 */
[----:B-1----:R-:W-:-:S07]  /*1440*/  @P0 IADD3.X R7, R3, R9, R11, P3, !PT ;  /* 0x0000000903070210 */ /* 0x002fce0001ffe40b */
[----:B------:R-:W-:Y:S01]  /*1450*/  @P2 IMAD R11, R34, 0x30, RZ ;  /* 0x00000030220b2824 */ /* 0x000fe200078e02ff */
[----:B------:R-:W-:Y:S01]  /*1460*/  @P0 LEA R6, P1, R2, c[0x0][0x220], 0x1 ;  /* 0x0000880002060a11 */ /* 0x000fe200078208ff */
[----:B------:R-:W-:-:S03]  /*1470*/  IMAD.WIDE.U32 R8, R22, c[0x0][0x1e0], RZ ;  /* 0x0000780016087a25 */ /* 0x000fc600078e00ff */
[----:B------:R-:W-:Y:S01]  /*1480*/  @P0 LEA.HI.X R7, R2, c[0x0][0x224], R7, 0x1, P1 ;  /* 0x0000890002070a11 */ /* 0x000fe200008f0c07 */
[----:B------:R-:W-:Y:S01]  /*1490*/  @P2 IMAD.MOV.U32 R2, RZ, RZ, R18 ;  /* 0x000000ffff022224 */ /* 0x000fe200078e0012 */
[----:B------:R-:W-:-:S03]  /*14a0*/  ISETP.GE.AND P1, PT, R24, c[0x0][0x27c], PT ;  /* 0x00009f0018007a0c */ /* 0x000fc60003f26270 */
[----:B------:R-:W-:Y:S01]  /*14b0*/  @P2 IMAD.WIDE.U32 R4, R148, 0x30, R2 ;  /* 0x0000003094042825 */ /* 0x000fe200078e0002 */
[----:B------:R1:W-:Y:S01]  /*14c0*/  @P0 LDGSTS.E.BYPASS.LTC128B.128 [R80+0x4100], [R6.64], !P5 ;  /* 0x0410000006500fae */ /* 0x0003e2000e901d48 */
[C---:B------:R-:W-:Y:S02]  /*14d0*/  ISETP.GE.AND P0, PT, R187.reuse, 0x1, PT ;  /* 0x00000001bb00780c */ /* 0x040fe40003f06270 */
[----:B------:R-:W-:Y:S01]  /*14e0*/  IMAD.SHL.U32 R2, R187, 0x2, RZ ;  /* 0x00000002bb027824 */ /* 0x000fe200078e00ff */
[----:B------:R-:W-:Y:S02]  /*14f0*/  @P2 IADD3 R5, R5, R11, RZ ;  /* 0x0000000b05052210 */ /* 0x000fe40007ffe0ff */
[----:B------:R-:W-:Y:S02]  /*1500*/  @P2 LEA R14, P3, R4, c[0x0][0x220], 0x1 ;  /* 0x00008800040e2a11 */ /* 0x000fe400078608ff */
[----:B------:R-:W-:Y:S02]  /*1510*/  ISETP.GT.AND P0, PT, R16, 0x50, PT ;  /* 0x000000501000780c */ /* 0x000fe40003f04270 */
[----:B------:R-:W-:-:S02]  /*1520*/  @P1 IADD3 R2, -R2, c[0x0][0x1d4], RZ ;  /* 0x0000750002021a10 */ /* 0x000fc40007ffe1ff */
[----:B------:R-:W-:Y:S01]  /*1530*/  @P2 LEA.HI.X R15, R4, c[0x0][0x224], R5, 0x1, P3 ;  /* 0x00008900040f2a11 */ /* 0x000fe200018f0c05 */
[----:B------:R-:W-:Y:S02]  /*1540*/  IMAD.IADD R5, R9, 0x1, R10 ;  /* 0x0000000109057824 */ /* 0x000fe400078e020a */
[----:B------:R-:W-:Y:S02]  /*1550*/  IMAD.MOV.U32 R4, RZ, RZ, R8 ;  /* 0x000000ffff047224 */ /* 0x000fe400078e0008 */
[----:B------:R-:W-:Y:S01]  /*1560*/  IMAD.WIDE.U32 R8, R87, c[0x0][0x280], R26 ;  /* 0x0000a00057087a25 */ /* 0x000fe200078e001a */
[----:B------:R2:W-:Y:S03]  /*1570*/  @P2 LDGSTS.E.BYPASS.LTC128B.128 [R80+0x4900], [R14.64], !P5 ;  /* 0x049000000e502fae */ /* 0x0005e6000e901d48 */
[----:B------:R-:W-:-:S04]  /*1580*/  IMAD.WIDE.U32 R10, R35, c[0x0][0x1e8], R4 ;  /* 0x00007a00230a7a25 */ /* 0x000fc800078e0004 */
[----:B------:R-:W-:Y:S01]  /*1590*/  IMAD.WIDE.U32 R4, R35, c[0x0][0x260], R12 ;  /* 0x0000980023047a25 */ /* 0x000fe200078e000c */
[----:B------:R-:W-:Y:S02]  /*15a0*/  MOV R82, R10 ;  /* 0x0000000a00527202 */ /* 0x000fe40000000f00 */
[----:B-1----:R-:W-:Y:S01]  /*15b0*/  SEL R7, RZ, c[0x0][0x27c], !P1 ;  /* 0x00009f00ff077a07 */ /* 0x002fe20004800000 */
[----:B------:R-:W-:Y:S01]  /*15c0*/  IMAD.IADD R83, R11, 0x1, R19 ;  /* 0x000000010b537824 */ /* 0x000fe200078e0213 */
[----:B------:R-:W-:Y:S01]  /*15d0*/  ISETP.GE.AND P1, PT, R16, 0x41, PT ;  /* 0x000000411000780c */ /* 0x000fe20003f26270 */
[----:B------:R-:W-:Y:S01]  /*15e0*/  IMAD R16, R31, c[0x0][0x280], RZ ;  /* 0x0000a0001f107a24 */ /* 0x000fe200078e02ff */
[----:B------:R-:W-:Y:S01]  /*15f0*/  SHF.R.S32.HI R6, RZ, 0x1f, R2 ;  /* 0x0000001fff067819 */ /* 0x000fe20000011402 */
[----:B------:R-:W-:Y:S02]  /*1600*/  IMAD.IADD R11, R5, 0x1, R20 ;  /* 0x00000001050b7824 */ /* 0x000fe400078e0214 */
[C---:B------:R-:W-:Y:S01]  /*1610*/  IMAD R16, R87.reuse, c[0x0][0x284], R16 ;  /* 0x0000a10057107a24 */ /* 0x040fe200078e0210 */
[----:B------:R-:W-:Y:S01]  /*1620*/  LEA.HI R23, R6, R2, RZ, 0x4 ;  /* 0x0000000206177211 */ /* 0x000fe200078f20ff */
[----:B------:R-:W-:Y:S01]  /*1630*/  IMAD.MOV.U32 R102, RZ, RZ, R8 ;  /* 0x000000ffff667224 */ /* 0x000fe200078e0008 */
[----:B------:R-:W-:Y:S01]  /*1640*/  IADD3 R2, R24, R7, RZ ;  /* 0x0000000718027210 */ /* 0x000fe20007ffe0ff */
[----:B------:R-:W-:-:S03]  /*1650*/  IMAD.WIDE.U32 R6, R87, c[0x0][0x290], R26 ;  /* 0x0000a40057067a25 */ /* 0x000fc600078e001a */
[----:B------:R-:W-:Y:S01]  /*1660*/  SHF.R.S32.HI R5, RZ, 0x1f, R2 ;  /* 0x0000001fff057819 */ /* 0x000fe20000011402 */
[----:B------:R-:W-:Y:S01]  /*1670*/  IMAD.IADD R103, R9, 0x1, R16 ;  /* 0x0000000109677824 */ /* 0x000fe200078e0210 */
[C---:B------:R-:W-:Y:S01]  /*1680*/  @P1 LEA R12, P2, R148.reuse, R18, 0x6 ;  /* 0x00000012940c1211 */ /* 0x040fe200078430ff */
[----:B------:R-:W-:Y:S01]  /*1690*/  IMAD.WIDE.U32 R8, R87, c[0x0][0x280], R24 ;  /* 0x0000a00057087a25 */ /* 0x000fe200078e0018 */
[----:B------:R-:W-:Y:S02]  /*16a0*/  LEA.HI R19, R5, R2, RZ, 0x3 ;  /* 0x0000000205137211 */ /* 0x000fe400078f18ff */
[----:B--2---:R-:W-:Y:S01]  /*16b0*/  @P1 LEA.HI.X R14, R148, R3, R34, 0x6, P2 ;  /* 0x00000003940e1211 */ /* 0x004fe200010f3422 */
[----:B------:R-:W-:Y:S01]  /*16c0*/  IMAD.IADD R101, R7, 0x1, R17 ;  /* 0x0000000107657824 */ /* 0x000fe200078e0211 */
[----:B------:R-:W-:Y:S01]  /*16d0*/  ISETP.GE.AND P2, PT, R24, c[0x0][0x1d4], PT ;  /* 0x0000750018007a0c */ /* 0x000fe20003f46270 */
[----:B------:R-:W-:Y:S01]  /*16e0*/  IMAD.MOV.U32 R100, RZ, RZ, R6 ;  /* 0x000000ffff647224 */ /* 0x000fe200078e0006 */
[----:B------:R-:W-:Y:S01]  /*16f0*/  SHF.R.S32.HI R2, RZ, 0x1f, R21 ;  /* 0x0000001fff027819 */ /* 0x000fe20000011415 */
[----:B------:R-:W-:Y:S01]  /*1700*/  IMAD.WIDE.U32 R6, R87, c[0x0][0x290], R24 ;  /* 0x0000a40057067a25 */ /* 0x000fe200078e0018 */
[----:B------:R-:W-:-:S03]  /*1710*/  LOP3.LUT R108, R19, 0xfffffff8, RZ, 0xc0, !PT ;  /* 0xfffffff8136c7812 */ /* 0x000fc600078ec0ff */
[----:B------:R-:W-:Y:S01]  /*1720*/  IMAD.IADD R99, R16, 0x1, R9 ;  /* 0x0000000110637824 */ /* 0x000fe200078e0209 */
[----:B------:R-:W-:Y:S01]  /*1730*/  SEL R9, RZ, 0x1, P2 ;  /* 0x00000001ff097807 */ /* 0x000fe20001000000 */
[----:B------:R-:W-:Y:S01]  /*1740*/  IMAD.MOV.U32 R98, RZ, RZ, R8 ;  /* 0x000000ffff627224 */ /* 0x000fe200078e0008 */
[----:B------:R-:W-:Y:S01]  /*1750*/  ISETP.GE.AND P2, PT, R105, c[0x0][0x1d4], PT ;  /* 0x0000750069007a0c */ /* 0x000fe20003f46270 */
[----:B------:R-:W-:Y:S01]  /*1760*/  IMAD.MOV.U32 R96, RZ, RZ, R6 ;  /* 0x000000ffff607224 */ /* 0x000fe200078e0006 */
[----:B------:R-:W-:Y:S01]  /*1770*/  IADD3 R97, R17, R7, RZ ;  /* 0x0000000711617210 */ /* 0x000fe20007ffe0ff */
[----:B------:R-:W-:Y:S01]  /*1780*/  IMAD R13, R188, c[0x0][0x210], RZ ;  /* 0x00008400bc0d7a24 */ /* 0x000fe200078e02ff */
[----:B------:R-:W-:Y:S01]  /*1790*/  LEA.HI R7, R2, R87, RZ, 0x3 ;  /* 0x0000005702077211 */ /* 0x000fe200078f18ff */
[----:B------:R-:W-:Y:S01]  /*17a0*/  IMAD.MOV.U32 R10, RZ, RZ, R4 ;  /* 0x000000ffff0a7224 */ /* 0x000fe200078e0004 */
[----:B------:R-:W-:Y:S01]  /*17b0*/  SEL R2, RZ, 0xffffffff, P2 ;  /* 0xffffffffff027807 */ /* 0x000fe20001000000 */
[----:B------:R-:W-:Y:S01]  /*17c0*/  IMAD R13, R35, c[0x0][0x214], R13 ;  /* 0x00008500230d7a24 */ /* 0x000fe200078e020d */
[----:B------:R-:W-:Y:S01]  /*17d0*/  LOP3.LUT R8, R7, 0xfffffff8, RZ, 0xc0, !PT ;  /* 0xfffffff807087812 */ /* 0x000fe200078ec0ff */
[----:B------:R-:W-:Y:S01]  /*17e0*/  IMAD.WIDE.U32 R4, R35, c[0x0][0x210], R24 ;  /* 0x0000840023047a25 */ /* 0x000fe200078e0018 */
[----:B------:R-:W-:-:S02]  /*17f0*/  @P1 LEA R6, P2, R12, c[0x0][0x220], 0x1 ;  /* 0x000088000c061a11 */ /* 0x000fc400078408ff */
[----:B------:R-:W-:Y:S01]  /*1800*/  SHF.R.S32.HI R114, RZ, 0x1f, R108 ;  /* 0x0000001fff727819 */ /* 0x000fe2000001146c */
[----:B------:R-:W-:Y:S01]  /*1810*/  IMAD.SHL.U32 R7, R2, 0x2, RZ ;  /* 0x0000000202077824 */ /* 0x000fe200078e00ff */
[----:B------:R-:W-:Y:S01]  /*1820*/  IADD3 R2, R87, -R8, RZ ;  /* 0x8000000857027210 */ /* 0x000fe20007ffe0ff */
[----:B------:R-:W-:Y:S01]  /*1830*/  IMAD R8, R28, c[0x0][0x268], RZ ;  /* 0x00009a001c087a24 */ /* 0x000fe200078e02ff */
[----:B------:R-:W-:Y:S01]  /*1840*/  IADD3 R28, R26, 0x10, RZ ;  /* 0x000000101a1c7810 */ /* 0x000fe20007ffe0ff */
[----:B------:R-:W-:Y:S01]  /*1850*/  IMAD.IADD R5, R5, 0x1, R13 ;  /* 0x0000000105057824 */ /* 0x000fe200078e020d */
[----:B------:R-:W-:Y:S01]  /*1860*/  LOP3.LUT R90, R7, 0x2, R9, 0xe2, !PT ;  /* 0x00000002075a7812 */ /* 0x000fe200078ee209 */
[----:B------:R-:W-:Y:S01]  /*1870*/  IMAD R92, R88, c[0x0][0x26c], R8 ;  /* 0x00009b00585c7a24 */ /* 0x000fe200078e0208 */
[----:B------:R-:W-:Y:S01]  /*1880*/  SHF.R.S32.HI R9, RZ, 0x4, R23 ;  /* 0x00000004ff097819 */ /* 0x000fe20000011417 */
[----:B------:R-:W-:Y:S01]  /*1890*/  @P0 IMAD R16, R34, 0x50, RZ ;  /* 0x0000005022100824 */ /* 0x000fe200078e02ff */
[----:B------:R-:W-:Y:S01]  /*18a0*/  @P1 LEA.HI.X R7, R12, c[0x0][0x224], R14, 0x1, P2 ;  /* 0x000089000c071a11 */ /* 0x000fe200010f0c0e */
[----:B------:R-:W-:Y:S01]  /*18b0*/  IMAD.WIDE.U32 R88, R88, c[0x0][0x268], R10 ;  /* 0x00009a0058587a25 */ /* 0x000fe200078e000a */
[----:B------:R-:W-:-:S02]  /*18c0*/  LEA.HI R12, R32, R212, RZ, 0x5 ;  /* 0x000000d4200c7211 */ /* 0x000fc400078f28ff */
[C---:B------:R-:W-:Y:S01]  /*18d0*/  LOP3.LUT P2, RZ, R2.reuse, 0x4, RZ, 0xc0, !PT ;  /* 0x0000000402ff7812 */ /* 0x040fe2000784c0ff */
[----:B------:R-:W-:Y:S01]  /*18e0*/  IMAD.SHL.U32 R2, R2, 0x40, RZ ;  /* 0x0000004002027824 */ /* 0x000fe200078e00ff */
[----:B------:R-:W-:Y:S01]  /*18f0*/  LEA.HI.SX32 R91, R19, R9, 0x1d ;  /* 0x00000009135b7211 */ /* 0x000fe200078feaff */
[----:B------:R-:W-:Y:S01]  /*1900*/  IMAD.SHL.U32 R12, R12, 0x10, RZ ;  /* 0x000000100c0c7824 */ /* 0x000fe200078e00ff */
[----:B------:R1:W-:Y:S01]  /*1910*/  @P1 LDGSTS.E.BYPASS.LTC128B.128 [R80+0x5100], [R6.64], !P5 ;  /* 0x0510000006501fae */ /* 0x0003e2000e901d48 */
[----:B------:R-:W-:Y:S01]  /*1920*/  IMAD.WIDE.U32 R82, R94, c[0x0][0x1f0], R82 ;  /* 0x00007c005e527a25 */ /* 0x000fe200078e0052 */
[----:B------:R-:W-:Y:S02]  /*1930*/  LOP3.LUT R2, R2, 0x1c0, RZ, 0xc0, !PT ;  /* 0x000001c002027812 */ /* 0x000fe400078ec0ff */
[----:B------:R-:W-:Y:S01]  /*1940*/  LOP3.LUT R9, R12, 0xfffffe00, RZ, 0xc0, !PT ;  /* 0xfffffe000c097812 */ /* 0x000fe200078ec0ff */
[----:B------:R-:W-:Y:S01]  /*1950*/  IMAD.SHL.U32 R91, R91, 0x8, RZ ;  /* 0x000000085b5b7824 */ /* 0x000fe200078e00ff */
[----:B------:R-:W-:Y:S01]  /*1960*/  SHF.R.U32.HI R8, RZ, 0x3, R2 ;  /* 0x00000003ff087819 */ /* 0x000fe20000011602 */
[----:B-----5:R-:W-:Y:S01]  /*1970*/  IMAD.WIDE.U32 R100, R147, c[0x0][0x290], R100 ;  /* 0x0000a40093647a25 */ /* 0x020fe200078e0064 */
[----:B------:R-:W-:-:S02]  /*1980*/  LOP3.LUT R13, R2, 0x18, R24, 0xf8, !PT ;  /* 0x00000018020d7812 */ /* 0x000fc400078ef818 */
[C---:B------:R-:W-:Y:S01]  /*1990*/  LOP3.LUT R12, R2.reuse, 0x38, R19, 0xf8, !PT ;  /* 0x00000038020c7812 */ /* 0x040fe200078ef813 */
[----:B------:R-:W-:Y:S01]  /*19a0*/  IMAD.WIDE.U32 R102, R147, c[0x0][0x280], R102 ;  /* 0x0000a00093667a25 */ /* 0x000fe200078e0066 */
[----:B------:R-:W-:Y:S02]  /*19b0*/  LOP3.LUT R2, R2, 0x38, R91, 0xf8, !PT ;  /* 0x0000003802027812 */ /* 0x000fe400078ef85b */
[----:B------:R-:W-:Y:S01]  /*19c0*/  LOP3.LUT R85, R9, R13, R8, 0xf6, !PT ;  /* 0x0000000d09557212 */ /* 0x000fe200078ef608 */
[----:B------:R-:W-:Y:S01]  /*19d0*/  IMAD.WIDE.U32 R98, R147, c[0x0][0x280], R98 ;  /* 0x0000a00093627a25 */ /* 0x000fe200078e0062 */
[C-C-:B------:R-:W-:Y:S02]  /*19e0*/  LOP3.LUT R135, R9.reuse, R12, R8.reuse, 0xf6, !PT ;  /* 0x0000000c09877212 */ /* 0x140fe400078ef608 */
[----:B------:R-:W-:Y:S01]  /*19f0*/  LOP3.LUT R133, R9, R2, R8, 0xf6, !PT ;  /* 0x0000000209857212 */ /* 0x000fe200078ef608 */
[----:B------:R-:W-:Y:S01]  /*1a00*/  @P0 IMAD.MOV.U32 R2, RZ, RZ, R18 ;  /* 0x000000ffff020224 */ /* 0x000fe200078e0012 */
[----:B------:R-:W-:Y:S01]  /*1a10*/  SHF.R.S32.HI R8, RZ, 0x1f, R149 ;  /* 0x0000001fff087819 */ /* 0x000fe20000011495 */
[----:B------:R-:W-:Y:S01]  /*1a20*/  IMAD.WIDE.U32 R96, R147, c[0x0][0x290], R96 ;  /* 0x0000a40093607a25 */ /* 0x000fe200078e0060 */
[----:B------:R-:W-:-:S02]  /*1a30*/  SHF.R.S32.HI R9, RZ, 0x1f, R150 ;  /* 0x0000001fff097819 */ /* 0x000fc40000011496 */
[----:B------:R-:W-:Y:S01]  /*1a40*/  LEA.HI R8, R8, R149, RZ, 0x3 ;  /* 0x0000009508087211 */ /* 0x000fe200078f18ff */
[----:B------:R-:W-:Y:S01]  /*1a50*/  @P0 IMAD.WIDE.U32 R2, R148, 0x50, R2 ;  /* 0x0000005094020825 */ /* 0x000fe200078e0002 */
[----:B------:R-:W-:Y:S02]  /*1a60*/  LEA.HI R9, R9, R150, RZ, 0x3 ;  /* 0x0000009609097211 */ /* 0x000fe400078f18ff */
[----:B-1----:R-:W-:Y:S01]  /*1a70*/  SHF.L.U32 R6, R150, 0x6, RZ ;  /* 0x0000000696067819 */ /* 0x002fe200000006ff */
[----:B------:R-:W-:Y:S01]  /*1a80*/  IMAD.SHL.U32 R8, R8, 0x40, RZ ;  /* 0x0000004008087824 */ /* 0x000fe200078e00ff */
[----:B------:R-:W-:Y:S01]  /*1a90*/  SEL R84, R84, 0xffffffc0, !P2 ;  /* 0xffffffc054547807 */ /* 0x000fe20005000000 */
[----:B------:R-:W-:Y:S01]  /*1aa0*/  IMAD.SHL.U32 R7, R149, 0x40, RZ ;  /* 0x0000004095077824 */ /* 0x000fe200078e00ff */
[----:B------:R-:W-:Y:S01]  /*1ab0*/  LOP3.LUT R6, R6, 0x1c0, RZ, 0xc0, !PT ;  /* 0x000001c006067812 */ /* 0x000fe200078ec0ff */
[----:B------:R-:W-:Y:S01]  /*1ac0*/  IMAD.SHL.U32 R12, R9, 0x40, RZ ;  /* 0x00000040090c7824 */ /* 0x000fe200078e00ff */
[----:B------:R-:W-:Y:S01]  /*1ad0*/  LOP3.LUT R10, R8, 0xfffffe00, RZ, 0xc0, !PT ;  /* 0xfffffe00080a7812 */ /* 0x000fe200078ec0ff */
[----:B------:R-:W-:Y:S01]  /*1ae0*/  IMAD R84, R85, 0x2, R84 ;  /* 0x0000000255547824 */ /* 0x000fe200078e0254 */
[----:B------:R-:W-:Y:S01]  /*1af0*/  LOP3.LUT R7, R7, 0x1c0, RZ, 0xc0, !PT ;  /* 0x000001c007077812 */ /* 0x000fe200078ec0ff */
[----:B------:R-:W-:Y:S01]  /*1b00*/  IMAD.SHL.U32 R85, R85, 0x2, RZ ;  /* 0x0000000255557824 */ /* 0x000fe200078e00ff */
[----:B------:R-:W-:Y:S01]  /*1b10*/  SHF.R.U32.HI R11, RZ, 0x3, R6 ;  /* 0x00000003ff0b7819 */ /* 0x000fe20000011606 */
[----:B------:R-:W-:Y:S01]  /*1b20*/  IMAD.IADD R92, R89, 0x1, R92 ;  /* 0x00000001595c7824 */ /* 0x000fe200078e025c */
[----:B------:R-:W-:-:S02]  /*1b30*/  LOP3.LUT R8, R12, 0xfffffe00, RZ, 0xc0, !PT ;  /* 0xfffffe000c087812 */ /* 0x000fc400078ec0ff */
[C---:B------:R-:W-:Y:S02]  /*1b40*/  LOP3.LUT R14, R6.reuse, 0x38, R19, 0xf8, !PT ;  /* 0x00000038060e7812 */ /* 0x040fe400078ef813 */
[----:B------:R-:W-:Y:S02]  /*1b50*/  LOP3.LUT R13, R6, 0x38, R91, 0xf8, !PT ;  /* 0x00000038060d7812 */ /* 0x000fe400078ef85b */
[----:B------:R-:W-:Y:S02]  /*1b60*/  @P0 IADD3 R12, R3, R16, RZ ;  /* 0x00000010030c0210 */ /* 0x000fe40007ffe0ff */
[----:B------:R-:W-:Y:S02]  /*1b70*/  @P0 LEA R6, P1, R2, c[0x0][0x220], 0x1 ;  /* 0x0000880002060a11 */ /* 0x000fe400078208ff */
[----:B------:R-:W-:Y:S02]  /*1b80*/  SHF.R.U32.HI R9, RZ, 0x3, R7 ;  /* 0x00000003ff097819 */ /* 0x000fe40000011607 */
[----:B------:R-:W-:-:S02]  /*1b90*/  LOP3.LUT R15, R7, 0x38, R19, 0xf8, !PT ;  /* 0x00000038070f7812 */ /* 0x000fc400078ef813 */
[----:B------:R-:W-:Y:S02]  /*1ba0*/  LOP3.LUT R3, R7, 0x38, R91, 0xf8, !PT ;  /* 0x0000003807037812 */ /* 0x000fe400078ef85b */
[----:B------:R-:W-:Y:S01]  /*1bb0*/  @P0 LEA.HI.X R7, R2, c[0x0][0x224], R12, 0x1, P1 ;  /* 0x0000890002070a11 */ /* 0x000fe200008f0c0c */
[C---:B------:R-:W-:Y:S01]  /*1bc0*/  IMAD R2, R29.reuse, c[0x0][0x218], RZ ;  /* 0x000086001d027a24 */ /* 0x040fe200078e02ff */
[C-C-:B------:R-:W-:Y:S02]  /*1bd0*/  LOP3.LUT R15, R10.reuse, R15, R9.reuse, 0xf6, !PT ;  /* 0x0000000f0a0f7212 */ /* 0x140fe400078ef609 */
[----:B------:R-:W-:Y:S01]  /*1be0*/  LOP3.LUT R10, R10, R3, R9, 0xf6, !PT ;  /* 0x000000030a0a7212 */ /* 0x000fe200078ef609 */
[----:B------:R1:W-:Y:S01]  /*1bf0*/  @P0 LDGSTS.E.BYPASS.LTC128B.128 [R80+0x5900], [R6.64], !P5 ;  /* 0x0590000006500fae */ /* 0x0003e2000e901d48 */
[----:B------:R-:W-:Y:S01]  /*1c00*/  ISETP.NE.AND P0, PT, RZ, UR4, PT ;  /* 0x00000004ff007c0c */ /* 0x000fe2000bf05270 */
[----:B------:R-:W-:Y:S01]  /*1c10*/  IMAD R3, R29, c[0x0][0x1f0], RZ ;  /* 0x00007c001d037a24 */ /* 0x000fe200078e02ff */
[----:B------:R-:W-:Y:S01]  /*1c20*/  IADD3 R129, P1, R24, R164, RZ ;  /* 0x000000a418817210 */ /* 0x000fe20007f3e0ff */
[C---:B------:R-:W-:Y:S01]  /*1c30*/  IMAD R104, R94.reuse, c[0x0][0x21c], R2 ;  /* 0x000087005e687a24 */ /* 0x040fe200078e0202 */
[----:B------:R-:W-:Y:S01]  /*1c40*/  P2R R142, PR, RZ, 0x1 ;  /* 0x00000001ff8e7803 */ /* 0x000fe20000000000 */
[C---:B------:R-:W-:Y:S01]  /*1c50*/  IMAD R81, R94.reuse, c[0x0][0x1f4], R3 ;  /* 0x00007d005e517a24 */ /* 0x040fe200078e0203 */
[----:B------:R-:W-:Y:S01]  /*1c60*/  SHF.R.S32.HI R2, RZ, 0x1f, R147 ;  /* 0x0000001fff027819 */ /* 0x000fe20000011493 */
[----:B------:R-:W-:Y:S01]  /*1c70*/  IMAD.WIDE.U32 R94, R94, c[0x0][0x218], R4 ;  /* 0x000086005e5e7a25 */ /* 0x000fe200078e0004 */
[----:B------:R-:W-:Y:S01]  /*1c80*/  IADD3 R141, P0, R22, R87, RZ ;  /* 0x00000057168d7210 */ /* 0x000fe20007f1e0ff */
[----:B------:R-:W0:Y:S01]  /*1c90*/  LDGDEPBAR ;  /* 0x00000000000079af */ /* 0x000e220000000000 */
[--C-:B------:R-:W-:Y:S01]  /*1ca0*/  LOP3.LUT R14, R8, R14, R11.reuse, 0xf6, !PT ;  /* 0x0000000e080e7212 */ /* 0x100fe200078ef60b */
[----:B------:R-:W-:Y:S01]  /*1cb0*/  IMAD R4, R2, c[0x0][0x280], RZ ;  /* 0x0000a00002047a24 */ /* 0x000fe200078e02ff */
[----:B------:R-:W-:Y:S01]  /*1cc0*/  LOP3.LUT R13, R8, R13, R11, 0xf6, !PT ;  /* 0x0000000d080d7212 */ /* 0x000fe200078ef60b */
[----:B------:R-:W-:Y:S01]  /*1cd0*/  IMAD R3, R2, c[0x0][0x290], RZ ;  /* 0x0000a40002037a24 */ /* 0x000fe200078e02ff */
[----:B------:R-:W-:Y:S01]  /*1ce0*/  SHF.R.S32.HI R8, RZ, 0x1f, R150 ;  /* 0x0000001fff087819 */ /* 0x000fe20000011496 */
[----:B------:R-:W-:Y:S01]  /*1cf0*/  IMAD.X R140, R30, 0x1, R31, P0 ;  /* 0x000000011e8c7824 */ /* 0x000fe200000e061f */
[----:B------:R-:W-:Y:S01]  /*1d00*/  IADD3 R2, P0, R87, 0x20, RZ ;  /* 0x0000002057027810 */ /* 0x000fe20007f1e0ff */
[----:B------:R-:W-:Y:S01]  /*1d10*/  IMAD R5, R147, c[0x0][0x294], R3 ;  /* 0x0000a50093057a24 */ /* 0x000fe200078e0203 */
[----:B------:R-:W-:Y:S01]  /*1d20*/  SHF.R.S32.HI R9, RZ, 0x1f, R149 ;  /* 0x0000001fff097819 */ /* 0x000fe20000011495 */
[----:B------:R-:W-:Y:S01]  /*1d30*/  IMAD.IADD R81, R83, 0x1, R81 ;  /* 0x0000000153517824 */ /* 0x000fe200078e0251 */
[-C--:B------:R-:W-:Y:S01]  /*1d40*/  SHF.L.U64.HI R148, R148, R163.reuse, c[0x0][0x23c] ;  /* 0x00008f0094947619 */ /* 0x080fe200000102a3 */
[----:B------:R-:W-:Y:S01]  /*1d50*/  IMAD.X R3, RZ, RZ, R31, P0 ;  /* 0x000000ffff037224 */ /* 0x000fe200000e061f */
[----:B------:R-:W-:Y:S01]  /*1d60*/  SHF.L.U64.HI R163, R184, R163, c[0x0][0x284] ;  /* 0x0000a100b8a37619 */ /* 0x000fe200000102a3 */
[----:B------:R-:W-:Y:S01]  /*1d70*/  IMAD.WIDE.U32 R122, R2, c[0x0][0x1e0], RZ ;  /* 0x00007800027a7a25 */ /* 0x000fe200078e00ff */
[----:B------:R-:W-:-:S02]  /*1d80*/  LOP3.LUT R86, R90, 0x1, RZ, 0xc0, !PT ;  /* 0x000000015a567812 */ /* 0x000fc400078ec0ff */
[----:B------:R-:W-:Y:S01]  /*1d90*/  LOP3.LUT R90, R90, 0x2, RZ, 0xc0, !PT ;  /* 0x000000025a5a7812 */ /* 0x000fe200078ec0ff */
[----:B-1----:R-:W-:Y:S01]  /*1da0*/  IMAD R6, R147, c[0x0][0x284], R4 ;  /* 0x0000a10093067a24 */ /* 0x002fe200078e0204 */
[----:B------:R-:W-:Y:S01]  /*1db0*/  IADD3 R139, P0, R185, R122, RZ ;  /* 0x0000007ab98b7210 */ /* 0x000fe20007f1e0ff */
[----:B------:R-:W-:Y:S01]  /*1dc0*/  IMAD R3, R3, c[0x0][0x1e0], RZ ;  /* 0x0000780003037a24 */ /* 0x000fe200078e02ff */
[----:B------:R-:W-:Y:S01]  /*1dd0*/  IADD3 R116, R101, R5, RZ ;  /* 0x0000000565747210 */ /* 0x000fe20007ffe0ff */
[----:B------:R-:W-:Y:S01]  /*1de0*/  IMAD R4, R31, c[0x0][0x1e0], RZ ;  /* 0x000078001f047a24 */ /* 0x000fe200078e02ff */
[----:B------:R-:W-:Y:S01]  /*1df0*/  SHF.L.U32 R135, R135, 0x1, RZ ;  /* 0x0000000187877819 */ /* 0x000fe200000006ff */
[----:B------:R-:W-:Y:S01]  /*1e00*/  IMAD R7, R2, c[0x0][0x1e4], R3 ;  /* 0x0000790002077a24 */ /* 0x000fe200078e0203 */
[----:B------:R-:W-:Y:S01]  /*1e10*/  SHF.R.S32.HI R113, RZ, 0x1f, R91 ;  /* 0x0000001fff717819 */ /* 0x000fe2000001145b */
[----:B------:R-:W-:Y:S01]  /*1e20*/  IMAD R4, R87, c[0x0][0x1e4], R4 ;  /* 0x0000790057047a24 */ /* 0x000fe200078e0204 */
[----:B------:R-:W-:Y:S01]  /*1e30*/  SHF.L.U32 R133, R133, 0x1, RZ ;  /* 0x0000000185857819 */ /* 0x000fe200000006ff */
[----:B------:R-:W-:Y:S01]  /*1e40*/  IMAD R3, R8, c[0x0][0x1e0], RZ ;  /* 0x0000780008037a24 */ /* 0x000fe200078e02ff */
[----:B------:R-:W-:Y:S01]  /*1e50*/  IADD3 R127, R123, R7, RZ ;  /* 0x000000077b7f7210 */ /* 0x000fe20007ffe0ff */
[----:B------:R-:W-:-:S02]  /*1e60*/  IMAD.IADD R128, R165, 0x1, R4 ;  /* 0x00000001a5807824 */ /* 0x000fc400078e0204 */
[----:B------:R-:W-:Y:S01]  /*1e70*/  IMAD R2, R9, c[0x0][0x1e0], RZ ;  /* 0x0000780009027a24 */ /* 0x000fe200078e02ff */
[----:B------:R-:W-:Y:S01]  /*1e80*/  IADD3.X R137, R169, R127, RZ, P0, !PT ;  /* 0x0000007fa9897210 */ /* 0x000fe200007fe4ff */
[----:B------:R-:W-:Y:S01]  /*1e90*/  IMAD.X R126, R25, 0x1, R128, P1 ;  /* 0x00000001197e7824 */ /* 0x000fe200008e0680 */
[----:B------:R-:W-:Y:S01]  /*1ea0*/  IADD3 R107, P0, R129, R82, RZ ;  /* 0x00000052816b7210 */ /* 0x000fe20007f1e0ff */
[----:B------:R-:W-:Y:S02]  /*1eb0*/  IMAD R3, R150, c[0x0][0x1e4], R3 ;  /* 0x0000790096037a24 */ /* 0x000fe400078e0203 */
[----:B------:R-:W-:Y:S01]  /*1ec0*/  IMAD R2, R149, c[0x0][0x1e4], R2 ;  /* 0x0000790095027a24 */ /* 0x000fe200078e0202 */
[----:B------:R-:W-:Y:S01]  /*1ed0*/  IADD3.X R106, R126, R81, RZ, P0, !PT ;  /* 0x000000517e6a7210 */ /* 0x000fe200007fe4ff */
[----:B------:R-:W-:Y:S01]  /*1ee0*/  IMAD.SHL.U32 R184, R184, 0x20, RZ ;  /* 0x00000020b8b87824 */ /* 0x000fe200078e00ff */
[----:B------:R-:W-:Y:S01]  /*1ef0*/  IADD3 R117, P0, R82, 0x20, RZ ;  /* 0x0000002052757810 */ /* 0x000fe20007f1e0ff */
[----:B------:R-:W-:Y:S01]  /*1f00*/  IMAD.IADD R138, R173, 0x1, R3 ;  /* 0x00000001ad8a7824 */ /* 0x000fe200078e0203 */
[----:B------:R-:W-:Y:S01]  /*1f10*/  IADD3 R111, P1, R107, 0x20, RZ ;  /* 0x000000206b6f7810 */ /* 0x000fe20007f3e0ff */
[----:B------:R-:W-:-:S02]  /*1f20*/  IMAD.IADD R136, R171, 0x1, R2 ;  /* 0x00000001ab887824 */ /* 0x000fc400078e0202 */
[----:B------:R-:W-:Y:S02]  /*1f30*/  IMAD.IADD R118, R103, 0x1, R6 ;  /* 0x0000000167767824 */ /* 0x000fe400078e0206 */
[----:B------:R-:W-:Y:S02]  /*1f40*/  IMAD.IADD R115, R6, 0x1, R99 ;  /* 0x0000000106737824 */ /* 0x000fe400078e0263 */
[----:B------:R-:W-:Y:S02]  /*1f50*/  IMAD.IADD R112, R5, 0x1, R97 ;  /* 0x0000000105707824 */ /* 0x000fe400078e0261 */
[----:B------:R-:W-:Y:S02]  /*1f60*/  IMAD.IADD R104, R95, 0x1, R104 ;  /* 0x000000015f687824 */ /* 0x000fe400078e0268 */
[----:B------:R-:W-:Y:S02]  /*1f70*/  IMAD.X R109, RZ, RZ, R81, P0 ;  /* 0x000000ffff6d7224 */ /* 0x000fe400000e0651 */
[----:B------:R-:W-:-:S02]  /*1f80*/  IMAD.SHL.U32 R134, R14, 0x2, RZ ;  /* 0x000000020e867824 */ /* 0x000fc400078e00ff */
[----:B------:R-:W-:Y:S02]  /*1f90*/  IMAD.SHL.U32 R132, R15, 0x2, RZ ;  /* 0x000000020f847824 */ /* 0x000fe400078e00ff */
[----:B------:R-:W-:Y:S02]  /*1fa0*/  IMAD.X R110, RZ, RZ, R106, P1 ;  /* 0x000000ffff6e7224 */ /* 0x000fe400008e066a */
[----:B------:R-:W-:Y:S02]  /*1fb0*/  IMAD.SHL.U32 R131, R13, 0x2, RZ ;  /* 0x000000020d837824 */ /* 0x000fe400078e00ff */
[----:B------:R-:W-:Y:S01]  /*1fc0*/  IMAD.SHL.U32 R130, R10, 0x2, RZ ;  /* 0x000000020a827824 */ /* 0x000fe200078e00ff */
[----:B------:R-:W-:Y:S06]  /*1fd0*/  BAR.SYNC.DEFER_BLOCKING 0x0 ;  /* 0x0000000000007b1d */ /* 0x000fec0000010000 */
.L_x_360:
        /* <DEDUP_REMOVED lines=32> */
[----:B------:R-:W-:Y:S01]  /*21e0*/  CS2R R6, SRZ ;  /* 0x0000000000067805 */ /* 0x000fe2000001ff00 */
[----:B------:R-:W-:Y:S02]  /*21f0*/  CS2R R40, SRZ ;  /* 0x0000000000287805 */ /* 0x000fe4000001ff00 */
[----:B------:R-:W-:Y:S01]  /*2200*/  IMAD.X R4, R32, 0x1, R118, P0 ;  /* 0x0000000120047824 */ /* 0x000fe200000e0676 */
[----:B------:R-:W-:Y:S05]  /*2210*/  IADD3 R3, P0, R100, R30, RZ ;  /* 0x0000001e64037210 */ /* 0x000fea0007f1e0ff */
[----:B------:R-:W-:Y:S01]  /*2220*/  IMAD.X R5, R36, 0x1, R116, P0 ;  /* 0x0000000124057824 */ /* 0x000fe200000e0674 */
        /* <DEDUP_REMOVED lines=13> */
.L_x_330:
[----:B------:R-:W-:Y:S05]  /*2300*/  BSYNC B0 ;  /* 0x0000000000007941 */ /* 0x000fea0003800000 */
.L_x_329:
        /* <DEDUP_REMOVED lines=39> */
.L_x_332:
[----:B------:R-:W-:Y:S05]  /*2580*/  BSYNC B0 ;  /* 0x0000000000007941 */ /* 0x000fea0003800000 */
.L_x_331:
        /* <DEDUP_REMOVED lines=14> */
[----:B------:R-:W-:Y:S01]  /*2670*/  MOV R4, R43 ;  /* 0x0000002b00047202 */ /* 0x000fe20000000f00 */
[----:B------:R-:W-:Y:S01]  /*2680*/  CS2R R46, SRZ ;  /* 0x00000000002e7805 */ /* 0x000fe2000001ff00 */
[----:B------:R-:W-:Y:S02]  /*2690*/  PRMT R51, R9, 0x5410, R8 ;  /* 0x0000541009337816 */ /* 0x000fe40000000008 */
[----:B------:R-:W-:Y:S01]  /*26a0*/  PRMT R50, R5, 0x5410, R4 ;  /* 0x0000541005327816 */ /* 0x000fe20000000004 */
[----:B------:R-:W-:-:S05]  /*26b0*/  @P4 BRA `(.L_x_334) ;  /* 0x0000012000004947 */ /* 0x000fca0003800000 */
[----:B------:R-:W-:Y:S01]  /*26c0*/  IADD3 R10, P1, P0, R102, R181, R10 ;  /* 0x000000b5660a7210 */ /* 0x000fe2000783e00a */
[----:B------:R-:W-:Y:S01]  /*26d0*/  CS2R R20, SRZ ;  /* 0x0000000000147805 */ /* 0x000fe2000001ff00 */
[----:B------:R-:W-:Y:S02]  /*26e0*/  CS2R R48, SRZ ;  /* 0x0000000000307805 */ /* 0x000fe4000001ff00 */
[----:B------:R-:W-:Y:S02]  /*26f0*/  IADD3.X R32, R118, R160, R32, P1, P0 ;  /* 0x000000a076207210 */ /* 0x000fe40000fe0420 */
        /* <DEDUP_REMOVED lines=14> */
.L_x_334:
[----:B------:R-:W-:Y:S05]  /*27e0*/  BSYNC B0 ;  /* 0x0000000000007941 */ /* 0x000fea0003800000 */
.L_x_333:
        /* <DEDUP_REMOVED lines=34> */
[C---:B------:R-:W-:Y:S01]  /*2a10*/  @!P0 IMAD.U32 R32, R35.reuse, 0x10000, RZ ;  /* 0x0001000023208824 */ /* 0x040fe200078e00ff */
[----:B------:R-:W-:Y:S01]  /*2a20*/  @!P0 LOP3.LUT R35, R35, 0xffff0000, RZ, 0xc0, !PT ;  /* 0xffff000023238812 */ /* 0x000fe200078ec0ff */
[C---:B-1----:R-:W-:Y:S01]  /*2a30*/  @!P0 IMAD.U32 R36, R9.reuse, 0x10000, RZ ;  /* 0x0001000009248824 */ /* 0x042fe200078e00ff */
[----:B------:R-:W-:Y:S02]  /*2a40*/  @!P0 LOP3.LUT R3, R8, 0xffff0000, RZ, 0xc0, !PT ;  /* 0xffff000008038812 */ /* 0x000fe400078ec0ff */
[----:B------:R-:W-:Y:S02]  /*2a50*/  @!P0 LOP3.LUT R4, R9, 0xffff0000, RZ, 0xc0, !PT ;  /* 0xffff000009048812 */ /* 0x000fe400078ec0ff */
[----:B------:R-:W-:Y:S01]  /*2a60*/  @!P0 PRMT R37, R13, 0x5432, R37 ;  /* 0x000054320d258816 */ /* 0x000fe20000000025 */
[C---:B------:R-:W-:Y:S01]  /*2a70*/  @!P0 IMAD.U32 R13, R2.reuse, 0x10000, RZ ;  /* 0x00010000020d8824 */ /* 0x040fe200078e00ff */
[----:B------:R-:W-:Y:S01]  /*2a80*/  @!P0 LOP3.LUT R5, R2, 0xffff0000, RZ, 0xc0, !PT ;  /* 0xffff000002058812 */ /* 0x000fe200078ec0ff */
[C---:B------:R-:W-:Y:S01]  /*2a90*/  @!P0 FMUL.FTZ R38, R3.reuse, R32 ;  /* 0x0000002003268220 */ /* 0x040fe20000410000 */
[----:B------:R-:W-:Y:S01]  /*2aa0*/  @!P0 SHF.L.U32 R34, R8, 0x10, RZ ;  /* 0x0000001008228819 */ /* 0x000fe200000006ff */
[----:B------:R-:W-:Y:S02]  /*2ab0*/  @!P0 FMUL.FTZ R2, R3, R13 ;  /* 0x0000000d03028220 */ /* 0x000fe40000410000 */
        /* <DEDUP_REMOVED lines=31> */
.L_x_338:
[----:B------:R-:W-:Y:S05]  /*2cb0*/  BSYNC B0 ;  /* 0x0000000000007941 */ /* 0x000fea0003800000 */
.L_x_337:
        /* <DEDUP_REMOVED lines=11> */
[----:B------:R-:W-:Y:S02]  /*2d70*/  @!P0 SHF.R.U64 R2, R6, 0x10, R7 ;  /* 0x0000001006028819 */ /* 0x000fe40000001207 */
[----:B------:R-:W-:Y:S02]  /*2d80*/  @!P0 PRMT R5, R39, 0x5410, R5 ;  /* 0x0000541027058816 */ /* 0x000fe40000000005 */
[----:B------:R-:W-:Y:S02]  /*2d90*/  @!P0 PRMT R2, R22, 0x5432, R2 ;  /* 0x0000543216028816 */ /* 0x000fe40000000002 */
[----:B------:R-:W-:Y:S01]  /*2da0*/  @!P0 SHF.R.U32.HI R6, RZ, 0x10, R7 ;  /* 0x00000010ff068819 */ /* 0x000fe20000011607 */
[C---:B------:R-:W-:Y:S01]  /*2db0*/  @!P0 IMAD.U32 R12, R5.reuse, 0x10000, RZ ;  /* 0x00010000050c8824 */ /* 0x040fe200078e00ff */
[----:B------:R-:W-:Y:S01]  /*2dc0*/  @!P0 SHF.R.U32.HI R34, RZ, 0x10, R41 ;  /* 0x00000010ff228819 */ /* 0x000fe20000011629 */
[----:B------:R-:W-:Y:S01]  /*2dd0*/  @!P0 IMAD.U32 R7, R2, 0x10000, RZ ;  /* 0x0001000002078824 */ /* 0x000fe200078e00ff */
[----:B------:R-:W-:Y:S02]  /*2de0*/  @!P0 PRMT R6, R22, 0x5410, R6 ;  /* 0x0000541016068816 */ /* 0x000fe40000000006 */
        /* <DEDUP_REMOVED lines=40> */
.L_x_336:
[----:B------:R-:W-:Y:S05]  /*3070*/  BSYNC B1 ;  /* 0x0000000000017941 */ /* 0x000fea0003800000 */
.L_x_335:
[----:B------:R-:W-:Y:S01]  /*3080*/  BSSY B1, `(.L_x_339) ;  /* 0x000007c000017945 */ /* 0x000fe20003800000 */
[----:B------:R-:W-:-:S05]  /*3090*/  @P3 BRA `(.L_x_340) ;  /* 0x000007a000003947 */ /* 0x000fca0003800000 */
[----:B-1----:R-:W-:Y:S01]  /*30a0*/  IADD3 R37, P1, P0, R122, R74, R24 ;  /* 0x0000004a7a257210 */ /* 0x002fe2000783e018 */
[----:B------:R-:W-:Y:S03]  /*30b0*/  BSSY B0, `(.L_x_341) ;  /* 0x000003d000007945 */ /* 0x000fe60003800000 */
[----:B------:R-:W-:Y:S02]  /*30c0*/  IADD3.X R39, R127, R79, R25, P1, P0 ;  /* 0x0000004f7f277210 */ /* 0x000fe40000fe0419 */
        /* <DEDUP_REMOVED lines=59> */
.L_x_342:
[----:B------:R-:W-:Y:S05]  /*3480*/  BSYNC B0 ;  /* 0x0000000000007941 */ /* 0x000fea0003800000 */
.L_x_341:
        /* <DEDUP_REMOVED lines=59> */
.L_x_340:
[----:B------:R-:W-:Y:S05]  /*3840*/  BSYNC B1 ;  /* 0x0000000000017941 */ /* 0x000fea0003800000 */
.L_x_339:
[----:B------:R-:W-:-:S05]  /*3850*/  @P4 BRA `(.L_x_343) ;  /* 0x0000267000004947 */ /* 0x000fca0003800000 */
[----:B------:R-:W-:Y:S01]  /*3860*/  IADD3 R32, P1, P0, R139, R74, R24 ;  /* 0x0000004a8b207210 */ /* 0x000fe2000783e018 */
[----:B------:R-:W-:Y:S03]  /*3870*/  BSSY B0, `(.L_x_344) ;  /* 0x000003d000007945 */ /* 0x000fe60003800000 */
[----:B-1----:R-:W-:Y:S02]  /*3880*/  IADD3.X R34, R137, R79, R25, P1, P0 ;  /* 0x0000004f89227210 */ /* 0x002fe40000fe0419 */
[----:B------:R-:W-:Y:S11]  /*3890*/  ISETP.NE.AND P0, PT, R86, RZ, PT ;  /* 0x000000ff5600720c */ /* 0x000ff60003f05270 */
[----:B------:R-:W-:Y:S02]  /*38a0*/  @!UPT UIADD3 URZ, URZ, URZ, URZ ;  /* 0x0000003f3f3ff290 */ /* 0x000fe4000fffe03f */
[----:B------:R-:W-:-:S05]  /*38b0*/  @!P0 BRA `(.L_x_345) ;  /* 0x0000038000008947 */ /* 0x000fca0003800000 */
[----:B------:R-:W-:Y:S01]  /*38c0*/  ISETP.GE.AND P0, PT, R26, c[0x0][0x27c], PT ;  /* 0x00009f001a007a0c */ /* 0x000fe20003f06270 */
[----:B------:R-:W1:Y:S11]  /*38d0*/  LDS.128 R8, [R85+0x5100] ;  /* 0x0051000055087984 */ /* 0x000e760000000c00 */
        /* <DEDUP_REMOVED lines=54> */
.L_x_345:
[----:B------:R-:W-:Y:S05]  /*3c40*/  BSYNC B0 ;  /* 0x0000000000007941 */ /* 0x000fea0003800000 */
.L_x_344:
        /* <DEDUP_REMOVED lines=60> */
.L_x_328:
[----:B------:R-:W-:Y:S01]  /*4010*/  ISETP.GE.AND P0, PT, R150, R64, PT ;  /* 0x000000409600720c */ /* 0x000fe20003f06270 */
[----:B------:R-:W-:Y:S01]  /*4020*/  CS2R R54, SRZ ;  /* 0x0000000000367805 */ /* 0x000fe2000001ff00 */
[----:B------:R-:W-:Y:S01]  /*4030*/  ISETP.NE.AND P4, PT, R86, RZ, PT ;  /* 0x000000ff5600720c */ /* 0x000fe20003f85270 */
        /* <DEDUP_REMOVED lines=8> */
[----:B------:R-:W-:Y:S01]  /*40c0*/  CS2R R38, SRZ ;  /* 0x0000000000267805 */ /* 0x000fe2000001ff00 */
[----:B------:R-:W-:Y:S05]  /*40d0*/  BSSY B0, `(.L_x_346) ;  /* 0x00000b8000007945 */ /* 0x000fea0003800000 */
[----:B------:R-:W-:Y:S04]  /*40e0*/  @!P2 IADD3 R2, P1, P0, R98, R10, R184 ;  /* 0x0000000a6202a210 */ /* 0x000fe8000783e0b8 */
[----:B------:R-:W-:Y:S02]  /*40f0*/  @!P2 IADD3.X R5, R115, R32, R163, P1, P0 ;  /* 0x000000207305a210 */ /* 0x000fe40000fe04a3 */
[----:B------:R-:W-:Y:S04]  /*4100*/  @!P2 IADD3 R3, P1, P0, R96, R30, R183 ;  /* 0x0000001e6003a210 */ /* 0x000fe8000783e0b7 */
[----:B------:R-:W-:Y:S02]  /*4110*/  @!P2 IADD3.X R8, R112, R36, R162, P1, P0 ;  /* 0x000000247008a210 */ /* 0x000fe40000fe04a2 */
[----:B------:R-:W-:Y:S04]  /*4120*/  ISETP.GE.AND P0, PT, R149, R64, PT ;  /* 0x000000409500720c */ /* 0x000fe80003f06270 */
[----:B------:R-:W-:Y:S11]  /*4130*/  ISETP.GE.OR P1, PT, R24, c[0x0][0x27c], P0 ;  /* 0x00009f0018007a0c */ /* 0x000ff60000726670 */
[----:B------:R-:W-:Y:S02]  /*4140*/  @!UPT UIADD3 URZ, URZ, URZ, URZ ;  /* 0x0000003f3f3ff290 */ /* 0x000fe4000fffe03f */
[----:B------:R-:W-:Y:S04]  /*4150*/  @!P1 IADD3 R6, P3, P0, R98, R181, R10 ;  /* 0x000000b562069210 */ /* 0x000fe8000787e00a */
[----:B------:R-:W-:Y:S02]  /*4160*/  @!P1 IADD3.X R9, R115, R160, R32, P3, P0 ;  /* 0x000000a073099210 */ /* 0x000fe40001fe0420 */
[----:B------:R-:W-:Y:S04]  /*4170*/  @!P1 IADD3 R7, P3, P0, R96, R182, R30 ;  /* 0x000000b660079210 */ /* 0x000fe8000787e01e */
[----:B------:R-:W-:Y:S02]  /*4180*/  @!P1 IADD3.X R11, R112, R161, R36, P3, P0 ;  /* 0x000000a1700b9210 */ /* 0x000fe40001fe0424 */
[C---:B------:R-:W-:Y:S04]  /*4190*/  @!P2 LEA R4, P0, R2.reuse, c[0x0][0x270], 0x1 ;  /* 0x00009c000204aa11 */ /* 0x040fe800078008ff */
[----:B------:R-:W-:Y:S02]  /*41a0*/  @!P2 LEA.HI.X R5, R2, c[0x0][0x274], R5, 0x1, P0 ;  /* 0x00009d000205aa11 */ /* 0x000fe400000f0c05 */
[C---:B------:R-:W-:Y:S03]  /*41b0*/  @!P2 LEA R2, P0, R3.reuse, c[0x0][0x288], 0x1 ;  /* 0x0000a2000302aa11 */ /* 0x040fe600078008ff */
[----:B------:R1:W2:Y:S01]  /*41c0*/  @!P2 LDG.E.128 R16, [R4.64] ;  /* 0x000000080410a981 */ /* 0x0002a2000c1e1d00 */
[----:B------:R-:W-:Y:S02]  /*41d0*/  @!P2 LEA.HI.X R3, R3, c[0x0][0x28c], R8, 0x1, P0 ;  /* 0x0000a3000303aa11 */ /* 0x000fe400000f0c08 */
[C---:B------:R-:W-:Y:S04]  /*41e0*/  @!P1 LEA R8, P0, R6.reuse, c[0x0][0x270], 0x1 ;  /* 0x00009c0006089a11 */ /* 0x040fe800078008ff */
[----:B------:R-:W-:Y:S01]  /*41f0*/  @!P1 LEA.HI.X R9, R6, c[0x0][0x274], R9, 0x1, P0 ;  /* 0x00009d0006099a11 */ /* 0x000fe200000f0c09 */
[----:B------:R3:W4:Y:S01]  /*4200*/  @!P2 LDG.E.128 R52, [R2.64] ;  /* 0x000000080234a981 */ /* 0x000722000c1e1d00 */
[C---:B------:R-:W-:Y:S04]  /*4210*/  @!P1 LEA R6, P0, R7.reuse, c[0x0][0x288], 0x1 ;  /* 0x0000a20007069a11 */ /* 0x040fe800078008ff */
[----:B------:R-:W-:Y:S02]  /*4220*/  @!P1 LEA.HI.X R7, R7, c[0x0][0x28c], R11, 0x1, P0 ;  /* 0x0000a30007079a11 */ /* 0x000fe400000f0c0b */
[----:B------:R-:W-:Y:S01]  /*4230*/  ISETP.GE.AND P0, PT, R87, R64, PT ;  /* 0x000000405700720c */ /* 0x000fe20003f06270 */
[----:B------:R1:W4:Y:S03]  /*4240*/  @!P1 LDG.E.128 R20, [R8.64] ;  /* 0x0000000808149981 */ /* 0x000326000c1e1d00 */
[----:B------:R-:W-:Y:S05]  /*4250*/  ISETP.GE.OR P0, PT, R24, c[0x0][0x27c], P0 ;  /* 0x00009f0018007a0c */ /* 0x000fea0000706670 */
[----:B------:R1:W4:Y:S08]  /*4260*/  @!P1 LDG.E.128 R56, [R6.64] ;  /* 0x0000000806389981 */ /* 0x000330000c1e1d00 */
[----:B---3--:R-:W-:Y:S05]  /*4270*/  @!P0 IADD3 R2, P1, R98, R10, RZ ;  /* 0x0000000a62028210 */ /* 0x008fea0007f3e0ff */
[----:B------:R-:W-:Y:S01]  /*4280*/  @!P0 IMAD.X R3, R32, 0x1, R115, P1 ;  /* 0x0000000120038824 */ /* 0x000fe200008e0673 */
[C---:B-1----:R-:W-:Y:S04]  /*4290*/  @!P0 LEA R8, P1, R2.reuse, c[0x0][0x270], 0x1 ;  /* 0x00009c0002088a11 */ /* 0x042fe800078208ff */
[----:B------:R-:W-:Y:S02]  /*42a0*/  @!P0 LEA.HI.X R9, R2, c[0x0][0x274], R3, 0x1, P1 ;  /* 0x00009d0002098a11 */ /* 0x000fe400008f0c03 */
[----:B------:R-:W-:Y:S01]  /*42b0*/  @!P0 IADD3 R3, P1, R96, R30, RZ ;  /* 0x0000001e60038210 */ /* 0x000fe20007f3e0ff */
[----:B------:R-:W-:Y:S04]  /*42c0*/  CS2R R6, SRZ ;  /* 0x0000000000067805 */ /* 0x000fe8000001ff00 */
[----:B------:R-:W-:Y:S01]  /*42d0*/  @!P0 IMAD.X R4, R36, 0x1, R112, P1 ;  /* 0x0000000124048824 */ /* 0x000fe200008e0670 */
[C---:B------:R-:W-:Y:S01]  /*42e0*/  @!P0 LEA R2, P1, R3.reuse, c[0x0][0x288], 0x1 ;  /* 0x0000a20003028a11 */ /* 0x040fe200078208ff */
[----:B------:R-:W-:Y:S03]  /*42f0*/  CS2R R36, SRZ ;  /* 0x0000000000247805 */ /* 0x000fe6000001ff00 */
[----:B------:R-:W-:Y:S02]  /*4300*/  @!P0 LEA.HI.X R3, R3, c[0x0][0x28c], R4, 0x1, P1 ;  /* 0x0000a30003038a11 */ /* 0x000fe400008f0c04 */
[----:B------:R-:W-:Y:S01]  /*4310*/  CS2R R4, SRZ ;  /* 0x0000000000047805 */ /* 0x000fe2000001ff00 */
[----:B------:R-:W-:Y:S02]  /*4320*/  ISETP.GE.AND P1, PT, R24, c[0x0][0x27c], PT ;  /* 0x00009f0018007a0c */ /* 0x000fe40003f26270 */
[----:B------:R2:W5:Y:S08]  /*4330*/  @!P0 LDG.E.128 R36, [R2.64] ;  /* 0x0000000802248981 */ /* 0x000570000c1e1d00 */
[----:B------:R1:W5:Y:S01]  /*4340*/  @!P0 LDG.E.128 R4, [R8.64] ;  /* 0x0000000808048981 */ /* 0x000362000c1e1d00 */
[----:B------:R-:W-:Y:S01]  /*4350*/  ISETP.GE.OR P0, PT, R87, R64, !P4 ;  /* 0x000000405700720c */ /* 0x000fe20006706670 */
[----:B--2---:R-:W-:Y:S02]  /*4360*/  IMAD.MOV.U32 R2, RZ, RZ, R18 ;  /* 0x000000ffff027224 */ /* 0x004fe400078e0012 */
[----:B-1----:R-:W-:Y:S02]  /*4370*/  IMAD.MOV.U32 R8, RZ, RZ, R19 ;  /* 0x000000ffff087224 */ /* 0x002fe400078e0013 */
[----:B------:R-:W-:Y:S03]  /*4380*/  IMAD.MOV.U32 R3, RZ, RZ, R16 ;  /* 0x000000ffff037224 */ /* 0x000fe600078e0010 */
[----:B------:R-:W-:Y:S01]  /*4390*/  PRMT R30, R8, 0x5410, R2 ;  /* 0x00005410081e7816 */ /* 0x000fe20000000002 */
[----:B------:R-:W-:Y:S02]  /*43a0*/  IMAD.MOV.U32 R2, RZ, RZ, R17 ;  /* 0x000000ffff027224 */ /* 0x000fe400078e0011 */
[----:B----4-:R-:W-:Y:S03]  /*43b0*/  IMAD.MOV.U32 R8, RZ, RZ, R54 ;  /* 0x000000ffff087224 */ /* 0x010fe600078e0036 */
[----:B------:R-:W-:Y:S01]  /*43c0*/  PRMT R29, R2, 0x5410, R3 ;  /* 0x00005410021d7816 */ /* 0x000fe20000000003 */
        /* <DEDUP_REMOVED lines=8> */
[----:B------:R-:W-:Y:S03]  /*4450*/  IMAD.MOV.U32 R3, RZ, RZ, R20 ;  /* 0x000000ffff037224 */ /* 0x000fe600078e0014 */
[----:B------:R-:W-:Y:S01]  /*4460*/  PRMT R32, R8, 0x5410, R2 ;  /* 0x0000541008207816 */ /* 0x000fe20000000002 */
[----:B------:R-:W-:Y:S02]  /*4470*/  IMAD.MOV.U32 R2, RZ, RZ, R21 ;  /* 0x000000ffff027224 */ /* 0x000fe400078e0015 */
[----:B------:R-:W-:Y:S03]  /*4480*/  IMAD.MOV.U32 R8, RZ, RZ, R59 ;  /* 0x000000ffff087224 */ /* 0x000fe600078e003b */
[----:B------:R-:W-:Y:S01]  /*4490*/  PRMT R31, R2, 0x5410, R3 ;  /* 0x00005410021f7816 */ /* 0x000fe20000000003 */
[----:B------:R-:W-:Y:S01]  /*44a0*/  IMAD.MOV.U32 R3, RZ, RZ, R56 ;  /* 0x000000ffff037224 */ /* 0x000fe200078e0038 */
[----:B------:R-:W-:Y:S01]  /*44b0*/  PRMT R63, R8, 0x5410, R9 ;  /* 0x00005410083f7816 */ /* 0x000fe20000000009 */
[----:B------:R-:W-:Y:S05]  /*44c0*/  IMAD.MOV.U32 R2, RZ, RZ, R57 ;  /* 0x000000ffff027224 */ /* 0x000fea00078e0039 */
[----:B------:R-:W-:Y:S01]  /*44d0*/  PRMT R62, R2, 0x5410, R3 ;  /* 0x00005410023e7816 */ /* 0x000fe20000000003 */
[----:B------:R-:W-:-:S05]  /*44e0*/  @P0 BRA `(.L_x_347) ;  /* 0x0000076000000947 */ /* 0x000fca0003800000 */
[----:B------:R-:W-:Y:S01]  /*44f0*/  IADD3 R2, P0, R164, R74, RZ ;  /* 0x0000004aa4027210 */ /* 0x000fe20007f1e0ff */
[----:B------:R-:W-:Y:S01]  /*4500*/  LDS.128 R12, [R133+0x3100] ;  /* 0x00310000850c7984 */ /* 0x000fe20000000c00 */
[----:B-----5:R-:W-:Y:S01]  /*4510*/  @!P1 SHF.R.U64 R35, R36, 0x10, R37 ;  /* 0x0000001024239819 */ /* 0x020fe20000001225 */
[----:B------:R-:W-:Y:S01]  /*4520*/  IMAD.MOV.U32 R11, RZ, RZ, R7 ;  /* 0x000000ffff0b7224 */ /* 0x000fe200078e0007 */
[--C-:B------:R-:W-:Y:S01]  /*4530*/  @!P1 SHF.R.U32.HI R34, RZ, 0x10, R37.reuse ;  /* 0x00000010ff229819 */ /* 0x100fe20000011625 */
[----:B------:R-:W-:Y:S01]  /*4540*/  IMAD.X R3, R79, 0x1, R128, P0 ;  /* 0x000000014f037824 */ /* 0x000fe200000e0680 */
[-C--:B------:R-:W-:Y:S01]  /*4550*/  IADD3 R8, P2, P0, R82, R2.reuse, R108 ;  /* 0x0000000252087210 */ /* 0x080fe2000785e06c */
[----:B------:R-:W-:Y:S02]  /*4560*/  IMAD.MOV.U32 R10, RZ, RZ, R36 ;  /* 0x000000ffff0a7224 */ /* 0x000fe400078e0024 */
[----:B------:R-:W1:Y:S01]  /*4570*/  LDS.128 R48, [R135+0x3100] ;  /* 0x0031000087307984 */ /* 0x000e620000000c00 */
[-C--:B------:R-:W-:Y:S01]  /*4580*/  IADD3.X R9, R81, R3.reuse, R114, P2, P0 ;  /* 0x0000000351097210 */ /* 0x080fe200017e0472 */
[----:B------:R-:W-:Y:S01]  /*4590*/  IMAD.MOV.U32 R40, RZ, RZ, R37 ;  /* 0x000000ffff287224 */ /* 0x000fe200078e0025 */
[----:B------:R-:W-:Y:S01]  /*45a0*/  ISETP.GE.AND P0, PT, R91, c[0x0][0x1d4], PT ;  /* 0x000075005b007a0c */ /* 0x000fe20003f06270 */
[----:B------:R-:W-:Y:S01]  /*45b0*/  IMAD.MOV.U32 R46, RZ, RZ, R39 ;  /* 0x000000ffff2e7224 */ /* 0x000fe200078e0027 */
[----:B------:R-:W-:Y:S01]  /*45c0*/  @!P1 PRMT R35, R10, 0x5410, R35 ;  /* 0x000054100a239816 */ /* 0x000fe20000000023 */
[----:B------:R-:W-:Y:S01]  /*45d0*/  IMAD.MOV.U32 R36, RZ, RZ, R38 ;  /* 0x000000ffff247224 */ /* 0x000fe200078e0026 */
[--C-:B------:R-:W-:Y:S02]  /*45e0*/  @!P1 SHF.R.U64 R37, R38, 0x10, R39.reuse ;  /* 0x0000001026259819 */ /* 0x100fe40000001227 */
[----:B------:R-:W-:Y:S02]  /*45f0*/  @!P1 SHF.R.U32.HI R38, RZ, 0x10, R39 ;  /* 0x00000010ff269819 */ /* 0x000fe40000011627 */
[----:B------:R-:W-:Y:S02]  /*4600*/  @!P1 PRMT R42, R36, 0x5410, R37 ;  /* 0x00005410242a9816 */ /* 0x000fe40000000025 */
[----:B------:R-:W-:Y:S02]  /*4610*/  @!P1 PRMT R34, R40, 0x5410, R34 ;  /* 0x0000541028229816 */ /* 0x000fe40000000022 */
[----:B------:R-:W-:Y:S02]  /*4620*/  @!P1 PRMT R46, R46, 0x5410, R38 ;  /* 0x000054102e2e9816 */ /* 0x000fe40000000026 */
[----:B------:R-:W-:Y:S01]  /*4630*/  @!P0 IADD3 R2, P3, P2, R82, R2, R91 ;  /* 0x0000000252028210 */ /* 0x000fe20007a7e05b */
[----:B------:R-:W-:Y:S03]  /*4640*/  @!P1 IMAD.U32 R36, R34, 0x10000, RZ ;  /* 0x0001000022249824 */ /* 0x000fe600078e00ff */
[----:B------:R-:W-:Y:S02]  /*4650*/  @!P0 IADD3.X R3, R81, R3, R113, P3, P2 ;  /* 0x0000000351038210 */ /* 0x000fe40001fe4471 */
[C---:B------:R-:W-:Y:S04]  /*4660*/  LEA R70, P2, R8.reuse, c[0x0][0x1c8], 0x1 ;  /* 0x0000720008467a11 */ /* 0x040fe800078408ff */
[----:B------:R-:W-:Y:S01]  /*4670*/  LEA.HI.X R71, R8, c[0x0][0x1cc], R9, 0x1, P2 ;  /* 0x0000730008477a11 */ /* 0x000fe200010f0c09 */
[----:B------:R-:W-:Y:S01]  /*4680*/  IMAD.MOV.U32 R9, RZ, RZ, R4 ;  /* 0x000000ffff097224 */ /* 0x000fe200078e0004 */
[----:B------:R-:W-:Y:S02]  /*4690*/  @!P0 LEA R68, P2, R2, c[0x0][0x1c8], 0x1 ;  /* 0x0000720002448a11 */ /* 0x000fe400078408ff */
[----:B------:R-:W-:Y:S02]  /*46a0*/  @!P1 SHF.R.U64 R4, R4, 0x10, R5 ;  /* 0x0000001004049819 */ /* 0x000fe40000001205 */
[----:B------:R-:W-:Y:S02]  /*46b0*/  @!P0 LEA.HI.X R69, R2, c[0x0][0x1cc], R3, 0x1, P2 ;  /* 0x0000730002458a11 */ /* 0x000fe400010f0c03 */
[----:B------:R-:W-:Y:S02]  /*46c0*/  @!P1 PRMT R9, R9, 0x5410, R4 ;  /* 0x0000541009099816 */ /* 0x000fe40000000004 */
[----:B------:R-:W-:Y:S02]  /*46d0*/  @!P1 SHF.R.U32.HI R2, RZ, 0x10, R7 ;  /* 0x00000010ff029819 */ /* 0x000fe40000011607 */
[----:B------:R-:W-:Y:S01]  /*46e0*/  MOV R8, R5 ;  /* 0x0000000500087202 */ /* 0x000fe20000000f00 */
[----:B-1----:R-:W-:Y:S01]  /*46f0*/  @!P1 IMAD.U32 R37, R49, 0x10000, RZ ;  /* 0x0001000031259824 */ /* 0x002fe200078e00ff */
[----:B------:R-:W-:Y:S02]  /*4700*/  @!P1 SHF.L.U32 R4, R13, 0x10, RZ ;  /* 0x000000100d049819 */ /* 0x000fe400000006ff */
[C---:B------:R-:W-:Y:S02]  /*4710*/  @!P1 SHF.L.U32 R41, R50.reuse, 0x10, RZ ;  /* 0x0000001032299819 */ /* 0x040fe400000006ff */
[----:B------:R-:W-:Y:S01]  /*4720*/  @!P1 LOP3.LUT R43, R50, 0xffff0000, RZ, 0xc0, !PT ;  /* 0xffff0000322b9812 */ /* 0x000fe200078ec0ff */
[----:B------:R-:W-:Y:S01]  /*4730*/  @!P1 FMUL.FTZ R39, R4, R36 ;  /* 0x0000002404279220 */ /* 0x000fe20000410000 */
[C---:B------:R-:W-:Y:S02]  /*4740*/  @!P1 SHF.L.U32 R45, R51.reuse, 0x10, RZ ;  /* 0x00000010332d9819 */ /* 0x040fe400000006ff */
[----:B------:R-:W-:Y:S02]  /*4750*/  @!P1 LOP3.LUT R47, R51, 0xffff0000, RZ, 0xc0, !PT ;  /* 0xffff0000332f9812 */ /* 0x000fe400078ec0ff */
[----:B------:R-:W-:Y:S01]  /*4760*/  @!P1 PRMT R11, R11, 0x5410, R2 ;  /* 0x000054100b0b9816 */ /* 0x000fe20000000002 */
[----:B------:R-:W-:Y:S01]  /*4770*/  @!P1 IMAD.U32 R2, R12, 0x10000, RZ ;  /* 0x000100000c029824 */ /* 0x000fe200078e00ff */
[----:B------:R-:W-:Y:S02]  /*4780*/  @!P1 SHF.R.U32.HI R3, RZ, 0x10, R5 ;  /* 0x00000010ff039819 */ /* 0x000fe40000011605 */
[----:B------:R-:W-:Y:S02]  /*4790*/  @!P1 SHF.R.U64 R5, R6, 0x10, R7 ;  /* 0x0000001006059819 */ /* 0x000fe40000001207 */
[----:B------:R-:W-:Y:S02]  /*47a0*/  @!P1 SHF.L.U32 R7, R48, 0x10, RZ ;  /* 0x0000001030079819 */ /* 0x000fe400000006ff */
[----:B------:R-:W-:Y:S01]  /*47b0*/  @!P1 PRMT R8, R8, 0x5410, R3 ;  /* 0x0000541008089816 */ /* 0x000fe20000000003 */
[----:B------:R-:W-:Y:S01]  /*47c0*/  @!P1 IMAD.U32 R3, R9, 0x10000, RZ ;  /* 0x0001000009039824 */ /* 0x000fe200078e00ff */
[----:B------:R-:W-:Y:S01]  /*47d0*/  @!P1 PRMT R10, R6, 0x5410, R5 ;  /* 0x00005410060a9816 */ /* 0x000fe20000000005 */
[----:B------:R-:W-:Y:S02]  /*47e0*/  @!P1 IMAD.U32 R6, R35, 0x10000, RZ ;  /* 0x0001000023069824 */ /* 0x000fe400078e00ff */
[----:B------:R-:W-:Y:S02]  /*47f0*/  @!P1 IMAD.U32 R5, R8, 0x10000, RZ ;  /* 0x0001000008059824 */ /* 0x000fe400078e00ff */
[C---:B------:R-:W-:Y:S02]  /*4800*/  @!P1 FMUL.FTZ R38, R2.reuse, R6 ;  /* 0x0000000602269220 */ /* 0x040fe40000410000 */
[-C--:B------:R-:W-:Y:S02]  /*4810*/  @!P1 FMUL.FTZ R2, R2, R3.reuse ;  /* 0x0000000302029220 */ /* 0x080fe40000410000 */
[----:B------:R-:W-:Y:S01]  /*4820*/  @!P1 FFMA.FTZ R78, R7, R3, -R38 ;  /* 0x00000003074e9223 */ /* 0x000fe20000010826 */
[----:B------:R-:W-:Y:S01]  /*4830*/  @!P1 LOP3.LUT R3, R13, 0xffff0000, RZ, 0xc0, !PT ;  /* 0xffff00000d039812 */ /* 0x000fe200078ec0ff */
[----:B------:R-:W-:Y:S01]  /*4840*/  @!P1 FFMA.FTZ R2, R6, R7, R2 ;  /* 0x0000000706029223 */ /* 0x000fe20000010002 */
[----:B------:R-:W-:Y:S01]  /*4850*/  @!P1 LOP3.LUT R7, R12, 0xffff0000, RZ, 0xc0, !PT ;  /* 0xffff00000c079812 */ /* 0x000fe200078ec0ff */
[-C--:B------:R-:W-:Y:S01]  /*4860*/  @!P1 FFMA.FTZ R77, R37, R5.reuse, -R39 ;  /* 0x00000005254d9223 */ /* 0x080fe20000010827 */
[----:B------:R-:W-:Y:S01]  /*4870*/  @!P1 LOP3.LUT R39, R49, 0xffff0000, RZ, 0xc0, !PT ;  /* 0xffff000031279812 */ /* 0x000fe200078ec0ff */
[----:B------:R-:W-:Y:S01]  /*4880*/  @!P1 FMUL.FTZ R4, R4, R5 ;  /* 0x0000000504049220 */ /* 0x000fe20000410000 */
[----:B------:R-:W-:Y:S02]  /*4890*/  @!P1 LOP3.LUT R38, R34, 0xffff0000, RZ, 0xc0, !PT ;  /* 0xffff000022269812 */ /* 0x000fe400078ec0ff */
[----:B------:R-:W-:Y:S02]  /*48a0*/  @!P1 LOP3.LUT R34, R35, 0xffff0000, RZ, 0xc0, !PT ;  /* 0xffff000023229812 */ /* 0x000fe400078ec0ff */
[----:B------:R-:W-:Y:S02]  /*48b0*/  @!P1 LOP3.LUT R35, R48, 0xffff0000, RZ, 0xc0, !PT ;  /* 0xffff000030239812 */ /* 0x000fe400078ec0ff */
[----:B------:R-:W-:Y:S01]  /*48c0*/  @!P1 LOP3.LUT R6, R8, 0xffff0000, RZ, 0xc0, !PT ;  /* 0xffff000008069812 */ /* 0x000fe200078ec0ff */
[----:B------:R-:W-:Y:S01]  /*48d0*/  @!P1 FMUL.FTZ R40, R7, R34 ;  /* 0x0000002207289220 */ /* 0x000fe20000410000 */
[----:B------:R-:W-:Y:S01]  /*48e0*/  @!P1 LOP3.LUT R8, R9, 0xffff0000, RZ, 0xc0, !PT ;  /* 0xffff000009089812 */ /* 0x000fe200078ec0ff */
[C---:B------:R-:W-:Y:S02]  /*48f0*/  @!P1 FMUL.FTZ R9, R3.reuse, R38 ;  /* 0x0000002603099220 */ /* 0x040fe40000410000 */
[----:B------:R-:W-:Y:S02]  /*4900*/  @!P1 FMUL.FTZ R5, R3, R6 ;  /* 0x0000000603059220 */ /* 0x000fe40000410000 */
        /* <DEDUP_REMOVED lines=52> */
.L_x_347:
[----:B------:R-:W-:Y:S05]  /*4c50*/  BSYNC B0 ;  /* 0x0000000000007941 */ /* 0x000fea0003800000 */
.L_x_346:
        /* <DEDUP_REMOVED lines=14> */
[C---:B------:R-:W-:Y:S02]  /*4d40*/  @!P1 PRMT R36, R61.reuse, 0x5432, R9 ;  /* 0x000054323d249816 */ /* 0x040fe40000000009 */
[----:B------:R-:W-:Y:S04]  /*4d50*/  @!P1 SHF.R.U32.HI R10, RZ, 0x10, R55 ;  /* 0x00000010ff0a9819 */ /* 0x000fe80000011637 */
[----:B------:R-:W-:Y:S04]  /*4d60*/  @!P1 PRMT R34, R61, 0x5410, R10 ;  /* 0x000054103d229816 */ /* 0x000fe8000000000a */
[C---:B------:R-:W-:Y:S01]  /*4d70*/  @!P1 LOP3.LUT R40, R34.reuse, 0xffff0000, RZ, 0xc0, !PT ;  /* 0xffff000022289812 */ /* 0x040fe200078ec0ff */
[----:B------:R-:W-:Y:S01]  /*4d80*/  @!P1 IMAD.U32 R38, R34, 0x10000, RZ ;  /* 0x0001000022269824 */ /* 0x000fe200078e00ff */
[----:B------:R-:W-:Y:S04]  /*4d90*/  @!P0 IADD3 R2, P3, P2, R82, R2, R91 ;  /* 0x0000000252028210 */ /* 0x000fe80007a7e05b */
[----:B------:R-:W-:Y:S02]  /*4da0*/  @!P0 IADD3.X R3, R81, R3, R113, P3, P2 ;  /* 0x0000000351038210 */ /* 0x000fe40001fe4471 */
[C---:B------:R-:W-:Y:S04]  /*4db0*/  LEA R68, P2, R4.reuse, c[0x0][0x1c8], 0x1 ;  /* 0x0000720004447a11 */ /* 0x040fe800078408ff */
[----:B------:R-:W-:Y:S02]  /*4dc0*/  LEA.HI.X R69, R4, c[0x0][0x1cc], R5, 0x1, P2 ;  /* 0x0000730004457a11 */ /* 0x000fe400010f0c05 */
[----:B------:R-:W-:Y:S02]  /*4dd0*/  @!P0 LEA R66, P2, R2, c[0x0][0x1c8], 0x1 ;  /* 0x0000720002428a11 */ /* 0x000fe400078408ff */
[----:B------:R-:W-:Y:S02]  /*4de0*/  @!P1 SHF.R.U64 R4, R18, 0x10, R19 ;  /* 0x0000001012049819 */ /* 0x000fe40000001213 */
[----:B------:R-:W-:Y:S02]  /*4df0*/  @!P0 LEA.HI.X R67, R2, c[0x0][0x1cc], R3, 0x1, P2 ;  /* 0x0000730002438a11 */ /* 0x000fe400010f0c03 */
[----:B------:R-:W-:Y:S02]  /*4e00*/  @!P1 SHF.R.U64 R2, R16, 0x10, R17 ;  /* 0x0000001010029819 */ /* 0x000fe40000001211 */
[----:B------:R-:W-:Y:S02]  /*4e10*/  @!P1 PRMT R11, R30, 0x5432, R4 ;  /* 0x000054321e0b9816 */ /* 0x000fe40000000004 */
[----:B------:R-:W-:Y:S01]  /*4e20*/  @!P1 PRMT R8, R29, 0x5432, R2 ;  /* 0x000054321d089816 */ /* 0x000fe20000000002 */
[----:B-1----:R-:W-:Y:S01]  /*4e30*/  @!P1 IMAD.U32 R2, R12, 0x10000, RZ ;  /* 0x000100000c029824 */ /* 0x002fe200078e00ff */
[----:B------:R-:W-:Y:S01]  /*4e40*/  @!P1 SHF.L.U32 R4, R13, 0x10, RZ ;  /* 0x000000100d049819 */ /* 0x000fe200000006ff */
[----:B--2---:R-:W-:Y:S01]  /*4e50*/  @!P1 IMAD.U32 R9, R44, 0x10000, RZ ;  /* 0x000100002c099824 */ /* 0x004fe200078e00ff */
[C---:B------:R-:W-:Y:S01]  /*4e60*/  @!P1 LOP3.LUT R41, R47.reuse, 0xffff0000, RZ, 0xc0, !PT ;  /* 0xffff00002f299812 */ /* 0x040fe200078ec0ff */
[----:B------:R-:W-:Y:S01]  /*4e70*/  @!P1 IMAD.U32 R39, R47, 0x10000, RZ ;  /* 0x000100002f279824 */ /* 0x000fe200078e00ff */
[----:B------:R-:W-:Y:S02]  /*4e80*/  @!P1 LOP3.LUT R37, R46, 0xffff0000, RZ, 0xc0, !PT ;  /* 0xffff00002e259812 */ /* 0x000fe400078ec0ff */
[----:B------:R-:W-:Y:S01]  /*4e90*/  @!P1 SHF.R.U32.HI R5, RZ, 0x10, R19 ;  /* 0x00000010ff059819 */ /* 0x000fe20000011613 */
[----:B------:R-:W-:Y:S01]  /*4ea0*/  @!P1 IMAD.U32 R19, R45, 0x10000, RZ ;  /* 0x000100002d139824 */ /* 0x000fe200078e00ff */
[----:B------:R-:W-:Y:S02]  /*4eb0*/  @!P1 SHF.R.U32.HI R3, RZ, 0x10, R17 ;  /* 0x00000010ff039819 */ /* 0x000fe40000011611 */
[C---:B------:R-:W-:Y:S02]  /*4ec0*/  @!P1 PRMT R17, R60.reuse, 0x5410, R6 ;  /* 0x000054103c119816 */ /* 0x040fe40000000006 */
[----:B------:R-:W-:Y:S02]  /*4ed0*/  @!P1 PRMT R16, R60, 0x5432, R7 ;  /* 0x000054323c109816 */ /* 0x000fe40000000007 */
[----:B------:R-:W-:Y:S01]  /*4ee0*/  @!P1 PRMT R6, R29, 0x5410, R3 ;  /* 0x000054101d069816 */ /* 0x000fe20000000003 */
[----:B------:R-:W-:Y:S01]  /*4ef0*/  @!P1 IMAD.U32 R7, R17, 0x10000, RZ ;  /* 0x0001000011079824 */ /* 0x000fe200078e00ff */
[----:B------:R-:W-:Y:S01]  /*4f00*/  @!P1 PRMT R10, R30, 0x5410, R5 ;  /* 0x000054101e0a9816 */ /* 0x000fe20000000005 */
[C---:B------:R-:W-:Y:S01]  /*4f10*/  @!P1 IMAD.U32 R3, R8.reuse, 0x10000, RZ ;  /* 0x0001000008039824 */ /* 0x040fe200078e00ff */
[----:B------:R-:W-:Y:S01]  /*4f20*/  @!P1 LOP3.LUT R8, R8, 0xffff0000, RZ, 0xc0, !PT ;  /* 0xffff000008089812 */ /* 0x000fe200078ec0ff */
[----:B------:R-:W-:Y:S02]  /*4f30*/  @!P1 IMAD.U32 R18, R16, 0x10000, RZ ;  /* 0x0001000010129824 */ /* 0x000fe400078e00ff */
        /* <DEDUP_REMOVED lines=69> */
.L_x_349:
[----:B------:R-:W-:Y:S05]  /*5390*/  BSYNC B0 ;  /* 0x0000000000007941 */ /* 0x000fea0003800000 */
.L_x_348:
[----:B------:R-:W-:Y:S05]  /*53a0*/  IADD3 R60, P0, R170, R74, RZ ;  /* 0x0000004aaa3c7210 */ /* 0x000fea0007f1e0ff */
[----:B------:R-:W-:Y:S01]  /*53b0*/  IMAD.X R61, R79, 0x1, R136, P0 ;  /* 0x000000014f3d7824 */ /* 0x000fe200000e0688 */
[----:B------:R-:W-:Y:S11]  /*53c0*/  ISETP.GE.OR P0, PT, R149, R64, !P4 ;  /* 0x000000409500720c */ /* 0x000ff60006706670 */
[----:B------:R-:W-:Y:S02]  /*53d0*/  @!UPT UIADD3 URZ, URZ, URZ, URZ ;  /* 0x0000003f3f3ff290 */ /* 0x000fe4000fffe03f */
[----:B------:R-:W-:-:S05]  /*53e0*/  @P0 BRA `(.L_x_343) ;  /* 0x00000ae000000947 */ /* 0x000fca0003800000 */
[----:B-----5:R-:W-:Y:S01]  /*53f0*/  @!P1 SHF.R.U32.HI R5, RZ, 0x10, R57 ;  /* 0x00000010ff059819 */ /* 0x020fe20000011639 */
[----:B-1----:R-:W1:Y:S01]  /*5400*/  LDS.128 R12, [R130+0x3100] ;  /* 0x00310000820c7984 */ /* 0x002e620000000c00 */
[----:B------:R-:W-:Y:S02]  /*5410*/  @!P1 SHF.R.U32.HI R3, RZ, 0x10, R21 ;  /* 0x00000010ff039819 */ /* 0x000fe40000011615 */
[----:B------:R-:W-:Y:S02]  /*5420*/  @!P1 SHF.R.U64 R8, R56, 0x10, R57 ;  /* 0x0000001038089819 */ /* 0x000fe40000001239 */
[----:B------:R-:W-:Y:S02]  /*5430*/  @!P1 PRMT R11, R62, 0x5410, R5 ;  /* 0x000054103e0b9816 */ /* 0x000fe40000000005 */
[----:B------:R-:W-:Y:S01]  /*5440*/  IADD3 R16, P2, P0, R82, R60, R108 ;  /* 0x0000003c52107210 */ /* 0x000fe2000785e06c */
[----:B------:R-:W2:Y:S01]  /*5450*/  LDS.128 R44, [R132+0x3100] ;  /* 0x00310000842c7984 */ /* 0x000ea20000000c00 */
[----:B------:R-:W-:Y:S01]  /*5460*/  @!P1 SHF.R.U64 R2, R20, 0x10, R21 ;  /* 0x0000001014029819 */ /* 0x000fe20000001215 */
[----:B------:R-:W-:Y:S01]  /*5470*/  @!P1 IMAD.U32 R29, R11, 0x10000, RZ ;  /* 0x000100000b1d9824 */ /* 0x000fe200078e00ff */
[----:B------:R-:W-:Y:S02]  /*5480*/  IADD3.X R17, R81, R61, R114, P2, P0 ;  /* 0x0000003d51117210 */ /* 0x000fe400017e0472 */
[----:B------:R-:W-:Y:S02]  /*5490*/  LEA R50, P0, R16, c[0x0][0x1c8], 0x1 ;  /* 0x0000720010327a11 */ /* 0x000fe400078008ff */
[----:B------:R-:W-:Y:S02]  /*54a0*/  @!P1 SHF.R.U64 R6, R22, 0x10, R23 ;  /* 0x0000001016069819 */ /* 0x000fe40000001217 */
[----:B------:R-:W-:Y:S02]  /*54b0*/  LEA.HI.X R51, R16, c[0x0][0x1cc], R17, 0x1, P0 ;  /* 0x0000730010337a11 */ /* 0x000fe400000f0c11 */
[----:B------:R-:W-:Y:S02]  /*54c0*/  @!P1 SHF.R.U32.HI R4, RZ, 0x10, R23 ;  /* 0x00000010ff049819 */ /* 0x000fe40000011617 */
[----:B------:R-:W-:Y:S02]  /*54d0*/  @!P1 PRMT R19, R32, 0x5432, R6 ;  /* 0x0000543220139816 */ /* 0x000fe40000000006 */
[----:B------:R-:W-:Y:S02]  /*54e0*/  @!P1 SHF.R.U64 R9, R58, 0x10, R59 ;  /* 0x000000103a099819 */ /* 0x000fe4000000123b */
[----:B------:R-:W-:Y:S02]  /*54f0*/  @!P1 PRMT R7, R31, 0x5410, R3 ;  /* 0x000054101f079816 */ /* 0x000fe40000000003 */
[----:B------:R-:W-:Y:S02]  /*5500*/  @!P1 PRMT R36, R63, 0x5432, R9 ;  /* 0x000054323f249816 */ /* 0x000fe40000000009 */
[----:B------:R-:W-:Y:S01]  /*5510*/  @!P1 PRMT R9, R32, 0x5410, R4 ;  /* 0x0000541020099816 */ /* 0x000fe20000000004 */
[----:B------:R-:W-:Y:S01]  /*5520*/  @!P1 IMAD.U32 R3, R7, 0x10000, RZ ;  /* 0x0001000007039824 */ /* 0x000fe200078e00ff */
[C---:B------:R-:W-:Y:S02]  /*5530*/  @!P1 SHF.L.U32 R34, R36.reuse, 0x10, RZ ;  /* 0x0000001024229819 */ /* 0x040fe400000006ff */
[----:B------:R-:W-:Y:S02]  /*5540*/  @!P1 LOP3.LUT R36, R36, 0xffff0000, RZ, 0xc0, !PT ;  /* 0xffff000024249812 */ /* 0x000fe400078ec0ff */
[----:B------:R-:W-:Y:S02]  /*5550*/  @!P1 LOP3.LUT R17, R9, 0xffff0000, RZ, 0xc0, !PT ;  /* 0xffff000009119812 */ /* 0x000fe400078ec0ff */
[----:B------:R-:W-:Y:S02]  /*5560*/  @!P1 PRMT R22, R62, 0x5432, R8 ;  /* 0x000054323e169816 */ /* 0x000fe40000000008 */
[----:B------:R-:W-:Y:S01]  /*5570*/  @!P1 PRMT R5, R31, 0x5432, R2 ;  /* 0x000054321f059816 */ /* 0x000fe20000000002 */
[----:B-1----:R-:W-:Y:S01]  /*5580*/  @!P1 IMAD.U32 R2, R13, 0x10000, RZ ;  /* 0x000100000d029824 */ /* 0x002fe200078e00ff */
[----:B------:R-:W-:Y:S01]  /*5590*/  @!P1 SHF.R.U32.HI R10, RZ, 0x10, R59 ;  /* 0x00000010ff0a9819 */ /* 0x000fe2000001163b */
[----:B------:R-:W-:Y:S01]  /*55a0*/  @!P1 IMAD.U32 R20, R22, 0x10000, RZ ;  /* 0x0001000016149824 */ /* 0x000fe200078e00ff */
[----:B------:R-:W-:Y:S01]  /*55b0*/  @!P1 LOP3.LUT R6, R12, 0xffff0000, RZ, 0xc0, !PT ;  /* 0xffff00000c069812 */ /* 0x000fe200078ec0ff */
[----:B------:R-:W-:Y:S01]  /*55c0*/  @!P1 FMUL.FTZ R8, R2, R29 ;  /* 0x0000001d02089220 */ /* 0x000fe20000410000 */
[----:B------:R-:W-:Y:S01]  /*55d0*/  @!P1 LOP3.LUT R22, R22, 0xffff0000, RZ, 0xc0, !PT ;  /* 0xffff000016169812 */ /* 0x000fe200078ec0ff */
[-C--:B------:R-:W-:Y:S01]  /*55e0*/  @!P1 FMUL.FTZ R4, R2, R3.reuse ;  /* 0x0000000302049220 */ /* 0x080fe20000410000 */
[----:B------:R-:W-:Y:S01]  /*55f0*/  @!P1 PRMT R40, R63, 0x5410, R10 ;  /* 0x000054103f289816 */ /* 0x000fe2000000000a */
[----:B------:R-:W-:Y:S01]  /*5600*/  @!P1 IMAD.U32 R2, R12, 0x10000, RZ ;  /* 0x000100000c029824 */ /* 0x000fe200078e00ff */
[C---:B--2---:R-:W-:Y:S01]  /*5610*/  @!P1 SHF.L.U32 R30, R45.reuse, 0x10, RZ ;  /* 0x000000102d1e9819 */ /* 0x044fe200000006ff */
[C---:B------:R-:W-:Y:S01]  /*5620*/  @!P1 IMAD.U32 R21, R44.reuse, 0x10000, RZ ;  /* 0x000100002c159824 */ /* 0x040fe200078e00ff */
[----:B------:R-:W-:Y:S01]  /*5630*/  @!P1 LOP3.LUT R23, R44, 0xffff0000, RZ, 0xc0, !PT ;  /* 0xffff00002c179812 */ /* 0x000fe200078ec0ff */
[----:B------:R-:W-:Y:S01]  /*5640*/  @!P1 FMUL.FTZ R10, R6, R22 ;  /* 0x00000016060a9220 */ /* 0x000fe20000410000 */
[----:B------:R-:W-:Y:S01]  /*5650*/  @!P1 LOP3.LUT R32, R45, 0xffff0000, RZ, 0xc0, !PT ;  /* 0xffff00002d209812 */ /* 0x000fe200078ec0ff */
[----:B------:R-:W-:Y:S01]  /*5660*/  @!P1 FFMA.FTZ R56, R30, R3, -R8 ;  /* 0x000000031e389223 */ /* 0x000fe20000010808 */
[----:B------:R-:W-:Y:S01]  /*5670*/  @!P1 LOP3.LUT R41, R47, 0xffff0000, RZ, 0xc0, !PT ;  /* 0xffff00002f299812 */ /* 0x000fe200078ec0ff */
[----:B------:R-:W-:Y:S01]  /*5680*/  @!P1 FMUL.FTZ R8, R2, R20 ;  /* 0x0000001402089220 */ /* 0x000fe20000410000 */
[----:B------:R-:W-:Y:S01]  /*5690*/  @!P1 LOP3.LUT R37, R46, 0xffff0000, RZ, 0xc0, !PT ;  /* 0xffff00002e259812 */ /* 0x000fe200078ec0ff */
[----:B------:R-:W-:Y:S01]  /*56a0*/  @!P1 IMAD.U32 R38, R40, 0x10000, RZ ;  /* 0x0001000028269824 */ /* 0x000fe200078e00ff */
[----:B------:R-:W-:Y:S01]  /*56b0*/  @!P1 SHF.L.U32 R3, R5, 0x10, RZ ;  /* 0x0000001005039819 */ /* 0x000fe200000006ff */
[----:B------:R-:W-:Y:S01]  /*56c0*/  @!P1 IMAD.U32 R39, R47, 0x10000, RZ ;  /* 0x000100002f279824 */ /* 0x000fe200078e00ff */
[----:B------:R-:W-:Y:S01]  /*56d0*/  @!P1 LOP3.LUT R5, R5, 0xffff0000, RZ, 0xc0, !PT ;  /* 0xffff000005059812 */ /* 0x000fe200078ec0ff */
[----:B------:R-:W-:Y:S01]  /*56e0*/  @!P1 IMAD.U32 R35, R46, 0x10000, RZ ;  /* 0x000100002e239824 */ /* 0x000fe200078e00ff */
[C---:B------:R-:W-:Y:S01]  /*56f0*/  @!P1 SHF.L.U32 R16, R15.reuse, 0x10, RZ ;  /* 0x000000100f109819 */ /* 0x040fe200000006ff */
[-C--:B------:R-:W-:Y:S01]  /*5700*/  @!P1 FMUL.FTZ R2, R2, R3.reuse ;  /* 0x0000000302029220 */ /* 0x080fe20000410000 */
[----:B------:R-:W-:Y:S01]  /*5710*/  @!P1 LOP3.LUT R18, R15, 0xffff0000, RZ, 0xc0, !PT ;  /* 0xffff00000f129812 */ /* 0x000fe200078ec0ff */
[----:B------:R-:W-:Y:S01]  /*5720*/  @!P1 FFMA.FTZ R55, R21, R3, -R8 ;  /* 0x0000000315379223 */ /* 0x000fe20000010808 */
[----:B------:R-:W-:Y:S01]  /*5730*/  @!P1 LOP3.LUT R31, R11, 0xffff0000, RZ, 0xc0, !PT ;  /* 0xffff00000b1f9812 */ /* 0x000fe200078ec0ff */
[-C--:B------:R-:W-:Y:S01]  /*5740*/  @!P1 FMUL.FTZ R3, R6, R5.reuse ;  /* 0x0000000506039220 */ /* 0x080fe20000410000 */
[----:B------:R-:W-:Y:S01]  /*5750*/  @!P1 LOP3.LUT R6, R13, 0xffff0000, RZ, 0xc0, !PT ;  /* 0xffff00000d069812 */ /* 0x000fe200078ec0ff */
[----:B------:R-:W-:Y:S01]  /*5760*/  @!P1 FFMA.FTZ R54, R23, R5, -R10 ;  /* 0x0000000517369223 */ /* 0x000fe2000001080a */
[C---:B------:R-:W-:Y:S01]  /*5770*/  @!P1 LOP3.LUT R10, R14.reuse, 0xffff0000, RZ, 0xc0, !PT ;  /* 0xffff00000e0a9812 */ /* 0x040fe200078ec0ff */
[----:B------:R-:W-:Y:S01]  /*5780*/  @!P1 IMAD.U32 R8, R14, 0x10000, RZ ;  /* 0x000100000e089824 */ /* 0x000fe200078e00ff */
[----:B------:R-:W-:Y:S01]  /*5790*/  @!P1 LOP3.LUT R5, R7, 0xffff0000, RZ, 0xc0, !PT ;  /* 0xffff000007059812 */ /* 0x000fe200078ec0ff */
[----:B------:R-:W-:Y:S01]  /*57a0*/  @!P1 IMAD.U32 R11, R9, 0x10000, RZ ;  /* 0x00010000090b9824 */ /* 0x000fe200078e00ff */
[C---:B------:R-:W-:Y:S01]  /*57b0*/  @!P1 LOP3.LUT R9, R19.reuse, 0xffff0000, RZ, 0xc0, !PT ;  /* 0xffff000013099812 */ /* 0x040fe200078ec0ff */
[----:B------:R-:W-:Y:S01]  /*57c0*/  @!P1 IMAD.U32 R7, R19, 0x10000, RZ ;  /* 0x0001000013079824 */ /* 0x000fe200078e00ff */
[----:B------:R-:W-:Y:S01]  /*57d0*/  @!P1 LOP3.LUT R40, R40, 0xffff0000, RZ, 0xc0, !PT ;  /* 0xffff000028289812 */ /* 0x000fe200078ec0ff */
[----:B------:R-:W-:Y:S01]  /*57e0*/  @!P1 FMUL.FTZ R49, R6, R31 ;  /* 0x0000001f06319220 */ /* 0x000fe20000410000 */
[----:B------:R-:W-:Y:S01]  /*57f0*/  ISETP.GE.AND P0, PT, R91, c[0x0][0x1d4], PT ;  /* 0x000075005b007a0c */ /* 0x000fe20003f06270 */
[----:B------:R-:W-:Y:S02]  /*5800*/  @!P1 FMUL.FTZ R42, R16, R38 ;  /* 0x00000026102a9220 */ /* 0x000fe40000410000 */
[----:B------:R-:W-:Y:S02]  /*5810*/  @!P1 FMUL.FTZ R19, R18, R40 ;  /* 0x0000002812139220 */ /* 0x000fe40000410000 */
[----:B------:R-:W-:Y:S02]  /*5820*/  @!P1 FMUL.FTZ R48, R8, R34 ;  /* 0x0000002208309220 */ /* 0x000fe40000410000 */
[----:B------:R-:W-:Y:S02]  /*5830*/  @!P1 FMUL.FTZ R43, R10, R36 ;  /* 0x000000240a2b9220 */ /* 0x000fe40000410000 */
[----:B------:R-:W-:Y:S02]  /*5840*/  @!P1 FFMA.FTZ R53, R32, R5, -R49 ;  /* 0x0000000520359223 */ /* 0x000fe40000010831 */
        /* <DEDUP_REMOVED lines=41> */
.L_x_327:
[----:B------:R-:W-:Y:S01]  /*5ae0*/  IMAD R2, R33, -0x60, R0 ;  /* 0xffffffa021027824 */ /* 0x000fe200078e0200 */
[----:B------:R-:W-:Y:S04]  /*5af0*/  BSSY B0, `(.L_x_350) ;  /* 0x0000015000007945 */ /* 0x000fe80003800000 */
[----:B------:R-:W-:Y:S04]  /*5b00*/  IMNMX R16, R2, 0x60, PT ;  /* 0x0000006002107817 */ /* 0x000fe80003800200 */
[----:B------:R-:W-:Y:S11]  /*5b10*/  ISETP.GE.AND P0, PT, R87, R16, PT ;  /* 0x000000105700720c */ /* 0x000ff60003f06270 */
[----:B------:R-:W-:Y:S02]  /*5b20*/  @!UPT UIADD3 URZ, URZ, URZ, URZ ;  /* 0x0000003f3f3ff290 */ /* 0x000fe4000fffe03f */
[----:B------:R-:W-:-:S05]  /*5b30*/  @P0 BRA `(.L_x_351) ;  /* 0x0000010000000947 */ /* 0x000fca0003800000 */
[----:B------:R-:W-:Y:S11]  /*5b40*/  ISETP.NE.AND P1, PT, R86, RZ, PT ;  /* 0x000000ff5600720c */ /* 0x000ff60003f25270 */
[----:B------:R-:W-:Y:S02]  /*5b50*/  @!UPT UIADD3 URZ, URZ, URZ, URZ ;  /* 0x0000003f3f3ff290 */ /* 0x000fe4000fffe03f */
[----:B------:R-:W1:Y:S01]  /*5b60*/  @P1 LDS.128 R12, [R85+0x3100] ;  /* 0x00310000550c1984 */ /* 0x000e620000000c00 */
[-C--:B------:R-:W-:Y:S05]  /*5b70*/  @P1 IADD3 R2, P0, R107, R74.reuse, RZ ;  /* 0x0000004a6b021210 */ /* 0x080fea0007f1e0ff */
[----:B------:R-:W-:Y:S01]  /*5b80*/  @P1 IMAD.X R5, R106, 0x1, R79, P0 ;  /* 0x000000016a051824 */ /* 0x000fe200000e064f */
[----:B------:R-:W-:Y:S11]  /*5b90*/  ISETP.NE.AND P0, PT, R90, RZ, PT ;  /* 0x000000ff5a00720c */ /* 0x000ff60003f05270 */
[----:B------:R-:W-:Y:S02]  /*5ba0*/  @!UPT UIADD3 URZ, URZ, URZ, URZ ;  /* 0x0000003f3f3ff290 */ /* 0x000fe4000fffe03f */
[----:B------:R-:W2:Y:S01]  /*5bb0*/  @P0 LDS.128 R8, [R84+0x3100] ;  /* 0x0031000054080984 */ /* 0x000ea20000000c00 */
[----:B------:R-:W-:Y:S05]  /*5bc0*/  @P0 IADD3 R3, P2, R111, R74, RZ ;  /* 0x0000004a6f030210 */ /* 0x000fea0007f5e0ff */
[----:B------:R-:W-:Y:S01]  /*5bd0*/  @P0 IMAD.X R6, R79, 0x1, R110, P2 ;  /* 0x000000014f060824 */ /* 0x000fe200010e066e */
[C---:B------:R-:W-:Y:S04]  /*5be0*/  @P1 LEA R4, P2, R2.reuse, c[0x0][0x1c8], 0x1 ;  /* 0x0000720002041a11 */ /* 0x040fe800078408ff */
[----:B------:R-:W-:Y:S02]  /*5bf0*/  @P1 LEA.HI.X R5, R2, c[0x0][0x1cc], R5, 0x1, P2 ;  /* 0x0000730002051a11 */ /* 0x000fe400010f0c05 */
[C---:B------:R-:W-:Y:S04]  /*5c00*/  @P0 LEA R2, P2, R3.reuse, c[0x0][0x1c8], 0x1 ;  /* 0x0000720003020a11 */ /* 0x040fe800078408ff */
[----:B------:R-:W-:Y:S01]  /*5c10*/  @P0 LEA.HI.X R3, R3, c[0x0][0x1cc], R6, 0x1, P2 ;  /* 0x0000730003030a11 */ /* 0x000fe200010f0c06 */
[----:B-1----:R1:W-:Y:S04]  /*5c20*/  @P1 STG.E.128 [R4.64], R12 ;  /* 0x0000000c04001986 */ /* 0x0023e8000c101d08 */
[----:B--2---:R1:W-:Y:S04]  /*5c30*/  @P0 STG.E.128 [R2.64], R8 ;  /* 0x0000000802000986 */ /* 0x0043e8000c101d08 */
.L_x_351:
[----:B------:R-:W-:Y:S05]  /*5c40*/  BSYNC B0 ;  /* 0x0000000000007941 */ /* 0x000fea0003800000 */
.L_x_350:
        /* <DEDUP_REMOVED lines=9> */
[----:B------:R-:W-:Y:S03]  /*5ce0*/  @P2 IADD3 R5, P0, R107, R3, RZ ;  /* 0x000000036b052210 */ /* 0x000fe60007f1e0ff */
[----:B------:R-:W2:Y:S02]  /*5cf0*/  @P1 LDS.128 R8, [R84+0x4100] ;  /* 0x0041000054081984 */ /* 0x000ea40000000c00 */
[----:B------:R-:W-:Y:S01]  /*5d00*/  @P2 IMAD.X R6, R106, 0x1, R2, P0 ;  /* 0x000000016a062824 */ /* 0x000fe200000e0602 */
        /* <DEDUP_REMOVED lines=8> */
.L_x_353:
[----:B------:R-:W-:Y:S05]  /*5d90*/  BSYNC B0 ;  /* 0x0000000000007941 */ /* 0x000fea0003800000 */
.L_x_352:
        /* <DEDUP_REMOVED lines=19> */
.L_x_343:
[----:B------:R-:W-:Y:S05]  /*5ed0*/  BSYNC B2 ;  /* 0x0000000000027941 */ /* 0x000fea0003800000 */
.L_x_326:
[----:B------:R-:W-:Y:S01]  /*5ee0*/  IMAD R20, R33, -0x60, RZ ;  /* 0xffffffa021147824 */ /* 0x000fe200078e02ff */
[----:B------:R-:W-:Y:S01]  /*5ef0*/  BSSY B0, `(.L_x_354) ;  /* 0x000006b000007945 */ /* 0x000fe20003800000 */
[----:B-12---:R-:W-:Y:S02]  /*5f00*/  IMAD R2, R93, 0x60, RZ ;  /* 0x000000605d027824 */ /* 0x006fe400078e02ff */
[----:B-----5:R-:W-:Y:S02]  /*5f10*/  IMAD.IADD R6, R119, 0x1, R20 ;  /* 0x0000000177067824 */ /* 0x020fe400078e0214 */
[----:B------:R-:W-:Y:S03]  /*5f20*/  IMAD.WIDE.U32 R18, R33, 0x60, RZ ;  /* 0x0000006021127825 */ /* 0x000fe600078e00ff */
[C---:B------:R-:W-:Y:S01]  /*5f30*/  ISETP.GE.AND P5, PT, R6.reuse, 0x11, PT ;  /* 0x000000110600780c */ /* 0x040fe20003fa6270 */
[----:B------:R-:W-:Y:S01]  /*5f40*/  IMAD.IADD R19, R19, 0x1, R2 ;  /* 0x0000000113137824 */ /* 0x000fe200078e0202 */
[C---:B------:R-:W-:Y:S02]  /*5f50*/  ISETP.GE.AND P4, PT, R6.reuse, 0x1, PT ;  /* 0x000000010600780c */ /* 0x040fe40003f86270 */
[----:B------:R-:W-:Y:S02]  /*5f60*/  IADD3 R4, P0, R143, R18, RZ ;  /* 0x000000128f047210 */ /* 0x000fe40007f1e0ff */
[C---:B------:R-:W-:Y:S02]  /*5f70*/  ISETP.GE.AND P3, PT, R6.reuse, 0x21, PT ;  /* 0x000000210600780c */ /* 0x040fe40003f66270 */
[----:B------:R-:W-:Y:S02]  /*5f80*/  IADD3.X R5, R19, R145, RZ, P0, !PT ;  /* 0x0000009113057210 */ /* 0x000fe400007fe4ff */
[C---:B------:R-:W-:Y:S02]  /*5f90*/  ISETP.GE.AND P2, PT, R6.reuse, 0x31, PT ;  /* 0x000000310600780c */ /* 0x040fe40003f46270 */
[----:B------:R-:W-:Y:S02]  /*5fa0*/  ISETP.GE.AND P1, PT, R6, 0x41, PT ;  /* 0x000000410600780c */ /* 0x000fe40003f26270 */
[C---:B------:R-:W-:Y:S01]  /*5fb0*/  @P5 IADD3 R8, P0, R4.reuse, 0x10, RZ ;  /* 0x0000001004085810 */ /* 0x040fe20007f1e0ff */
[----:B------:R-:W-:Y:S01]  /*5fc0*/  @P4 IMAD R7, R5, c[0x0][0x258], RZ ;  /* 0x0000960005074a24 */ /* 0x000fe200078e02ff */
[-C--:B------:R-:W-:Y:S01]  /*5fd0*/  @P4 MOV R2, R88.reuse ;  /* 0x0000005800024202 */ /* 0x080fe20000000f00 */
[----:B------:R-:W-:Y:S02]  /*5fe0*/  @P4 IMAD.MOV.U32 R3, RZ, RZ, R92 ;  /* 0x000000ffff034224 */ /* 0x000fe400078e005c */
[----:B------:R-:W-:Y:S01]  /*5ff0*/  @P5 IMAD.X R9, RZ, RZ, R5, P0 ;  /* 0x000000ffff095224 */ /* 0x000fe200000e0605 */
[C---:B------:R-:W-:Y:S01]  /*6000*/  @P3 IADD3 R10, P0, R4.reuse, 0x20, RZ ;  /* 0x00000020040a3810 */ /* 0x040fe20007f1e0ff */
[C---:B------:R-:W-:Y:S04]  /*6010*/  @P4 IMAD.WIDE.U32 R2, R4.reuse, c[0x0][0x258], R2 ;  /* 0x0000960004024a25 */ /* 0x040fe800078e0002 */
[----:B------:R-:W-:Y:S02]  /*6020*/  @P4 IMAD R7, R4, c[0x0][0x25c], R7 ;  /* 0x0000970004074a24 */ /* 0x000fe400078e0207 */
[----:B------:R-:W-:Y:S01]  /*6030*/  @P3 IMAD.X R11, RZ, RZ, R5, P0 ;  /* 0x000000ffff0b3224 */ /* 0x000fe200000e0605 */
[C---:B------:R-:W-:Y:S01]  /*6040*/  @P4 LEA R16, P0, R2.reuse, c[0x0][0x250], 0x1 ;  /* 0x0000940002104a11 */ /* 0x040fe200078008ff */
[----:B------:R-:W-:Y:S02]  /*6050*/  @P4 IMAD.IADD R7, R3, 0x1, R7 ;  /* 0x0000000103074824 */ /* 0x000fe400078e0207 */
[----:B------:R-:W-:Y:S03]  /*6060*/  @P5 IMAD.MOV.U32 R3, RZ, RZ, R92 ;  /* 0x000000ffff035224 */ /* 0x000fe600078e005c */
[----:B------:R-:W-:Y:S01]  /*6070*/  @P4 LEA.HI.X R17, R2, c[0x0][0x254], R7, 0x1, P0 ;  /* 0x0000950002114a11 */ /* 0x000fe200000f0c07 */
[----:B------:R-:W-:Y:S01]  /*6080*/  @P5 IMAD R7, R9, c[0x0][0x258], RZ ;  /* 0x0000960009075a24 */ /* 0x000fe200078e02ff */
[----:B------:R-:W-:Y:S03]  /*6090*/  @P5 MOV R2, R88 ;  /* 0x0000005800025202 */ /* 0x000fe60000000f00 */
[C---:B------:R-:W-:Y:S02]  /*60a0*/  @P5 IMAD R7, R8.reuse, c[0x0][0x25c], R7 ;  /* 0x0000970008075a24 */ /* 0x040fe400078e0207 */
[----:B------:R-:W-:Y:S04]  /*60b0*/  @P5 IMAD.WIDE.U32 R2, R8, c[0x0][0x258], R2 ;  /* 0x0000960008025a25 */ /* 0x000fe800078e0002 */
[----:B------:R-:W-:Y:S01]  /*60c0*/  @P5 IMAD.IADD R7, R3, 0x1, R7 ;  /* 0x0000000103075824 */ /* 0x000fe200078e0207 */
[C---:B------:R-:W-:Y:S02]  /*60d0*/  @P5 LEA R14, P0, R2.reuse, c[0x0][0x250], 0x1 ;  /* 0x00009400020e5a11 */ /* 0x040fe400078008ff */
[----:B------:R-:W-:Y:S02]  /*60e0*/  @P3 MOV R3, R92 ;  /* 0x0000005c00033202 */ /* 0x000fe40000000f00 */
[----:B------:R-:W-:Y:S01]  /*60f0*/  @P5 LEA.HI.X R15, R2, c[0x0][0x254], R7, 0x1, P0 ;  /* 0x00009500020f5a11 */ /* 0x000fe200000f0c07 */
[----:B------:R-:W-:Y:S01]  /*6100*/  @P3 IMAD.MOV.U32 R2, RZ, RZ, R88 ;  /* 0x000000ffff023224 */ /* 0x000fe200078e0058 */
[----:B------:R-:W-:Y:S01]  /*6110*/  @P2 IADD3 R8, P0, R4, 0x30, RZ ;  /* 0x0000003004082810 */ /* 0x000fe20007f1e0ff */
[----:B------:R-:W-:Y:S02]  /*6120*/  @P3 IMAD R7, R11, c[0x0][0x258], RZ ;  /* 0x000096000b073a24 */ /* 0x000fe400078e02ff */
[C---:B------:R-:W-:Y:S01]  /*6130*/  @P3 IMAD.WIDE.U32 R2, R10.reuse, c[0x0][0x258], R2 ;  /* 0x000096000a023a25 */ /* 0x040fe200078e0002 */
[----:B------:R-:W-:Y:S03]  /*6140*/  @P2 IADD3.X R9, RZ, R5, RZ, P0, !PT ;  /* 0x00000005ff092210 */ /* 0x000fe600007fe4ff */
[----:B------:R-:W-:Y:S01]  /*6150*/  @P3 IMAD R7, R10, c[0x0][0x25c], R7 ;  /* 0x000097000a073a24 */ /* 0x000fe200078e0207 */
[C---:B------:R-:W-:Y:S03]  /*6160*/  @P3 LEA R12, P0, R2.reuse, c[0x0][0x250], 0x1 ;  /* 0x00009400020c3a11 */ /* 0x040fe600078008ff */
[----:B------:R-:W-:Y:S02]  /*6170*/  @P3 IMAD.IADD R7, R3, 0x1, R7 ;  /* 0x0000000103073824 */ /* 0x000fe400078e0207 */
[----:B------:R-:W-:Y:S03]  /*6180*/  @P2 IMAD.MOV.U32 R3, RZ, RZ, R92 ;  /* 0x000000ffff032224 */ /* 0x000fe600078e005c */
[----:B------:R-:W-:Y:S01]  /*6190*/  @P3 LEA.HI.X R13, R2, c[0x0][0x254], R7, 0x1, P0 ;  /* 0x00009500020d3a11 */ /* 0x000fe200000f0c07 */
[----:B------:R-:W-:Y:S01]  /*61a0*/  @P2 IMAD R7, R9, c[0x0][0x258], RZ ;  /* 0x0000960009072a24 */ /* 0x000fe200078e02ff */
[----:B------:R-:W-:Y:S03]  /*61b0*/  @P2 MOV R2, R88 ;  /* 0x0000005800022202 */ /* 0x000fe60000000f00 */
[C---:B------:R-:W-:Y:S02]  /*61c0*/  @P2 IMAD R7, R8.reuse, c[0x0][0x25c], R7 ;  /* 0x0000970008072a24 */ /* 0x040fe400078e0207 */
[----:B------:R-:W-:Y:S05]  /*61d0*/  @P2 IMAD.WIDE.U32 R2, R8, c[0x0][0x258], R2 ;  /* 0x0000960008022a25 */ /* 0x000fea00078e0002 */
[C---:B------:R-:W-:Y:S02]  /*61e0*/  @P2 LEA R8, P0, R2.reuse, c[0x0][0x250], 0x1 ;  /* 0x0000940002082a11 */ /* 0x040fe400078008ff */
[----:B------:R-:W-:Y:S02]  /*61f0*/  @P2 IADD3 R7, R3, R7, RZ ;  /* 0x0000000703072210 */ /* 0x000fe40007ffe0ff */
[----:B------:R-:W-:Y:S02]  /*6200*/  @P1 MOV R3, R92 ;  /* 0x0000005c00031202 */ /* 0x000fe40000000f00 */
[----:B------:R-:W-:Y:S02]  /*6210*/  @P2 LEA.HI.X R9, R2, c[0x0][0x254], R7, 0x1, P0 ;  /* 0x0000950002092a11 */ /* 0x000fe400000f0c07 */
[----:B------:R-:W-:Y:S05]  /*6220*/  @P1 IADD3 R7, P0, R4, 0x40, RZ ;  /* 0x0000004004071810 */ /* 0x000fea0007f1e0ff */
        /* <DEDUP_REMOVED lines=8> */
[----:B------:R-:W-:Y:S04]  /*62b0*/  @P1 IMAD.WIDE.U32 R2, R7, c[0x0][0x258], R2 ;  /* 0x0000960007021a25 */ /* 0x000fe800078e0002 */
[----:B------:R-:W-:Y:S01]  /*62c0*/  @P1 IMAD.IADD R4, R3, 0x1, R4 ;  /* 0x0000000103041824 */ /* 0x000fe200078e0204 */
[C---:B------:R-:W-:Y:S01]  /*62d0*/  @P1 LEA R6, P6, R2.reuse, c[0x0][0x250], 0x1 ;  /* 0x0000940002061a11 */ /* 0x040fe200078c08ff */
[----:B------:R-:W-:Y:S03]  /*62e0*/  @P0 IMAD.MOV.U32 R3, RZ, RZ, R92 ;  /* 0x000000ffff030224 */ /* 0x000fe600078e005c */
[----:B------:R-:W-:Y:S01]  /*62f0*/  @P1 LEA.HI.X R7, R2, c[0x0][0x254], R4, 0x1, P6 ;  /* 0x0000950002071a11 */ /* 0x000fe200030f0c04 */
[----:B------:R-:W-:Y:S01]  /*6300*/  @P0 IMAD R4, R5, c[0x0][0x258], RZ ;  /* 0x0000960005040a24 */ /* 0x000fe200078e02ff */
[----:B------:R-:W-:Y:S03]  /*6310*/  @P0 MOV R2, R88 ;  /* 0x0000005800020202 */ /* 0x000fe60000000f00 */
        /* <DEDUP_REMOVED lines=11> */
[----:B------:R1:W-:Y:S08]  /*63d0*/  @P4 LDGSTS.E.BYPASS.LTC128B.128 [R80+0x100], [R16.64], !P6 ;  /* 0x0010000010504fae */ /* 0x0003f0000f101d48 */
[----:B------:R2:W-:Y:S08]  /*63e0*/  @P5 LDGSTS.E.BYPASS.LTC128B.128 [R80+0x900], [R14.64], !P6 ;  /* 0x009000000e505fae */ /* 0x0005f0000f101d48 */
[----:B------:R3:W-:Y:S08]  /*63f0*/  @P3 LDGSTS.E.BYPASS.LTC128B.128 [R80+0x1100], [R12.64], !P6 ;  /* 0x011000000c503fae */ /* 0x0007f0000f101d48 */
[----:B------:R1:W-:Y:S08]  /*6400*/  @P2 LDGSTS.E.BYPASS.LTC128B.128 [R80+0x1900], [R8.64], !P6 ;  /* 0x0190000008502fae */ /* 0x0003f0000f101d48 */
[----:B------:R1:W-:Y:S08]  /*6410*/  @P1 LDGSTS.E.BYPASS.LTC128B.128 [R80+0x2100], [R6.64], !P6 ;  /* 0x0210000006501fae */ /* 0x0003f0000f101d48 */
[----:B------:R1:W-:Y:S01]  /*6420*/  @P0 LDGSTS.E.BYPASS.LTC128B.128 [R80+0x2900], [R4.64], !P6 ;  /* 0x0290000004500fae */ /* 0x0003e2000f101d48 */
[----:B---3--:R-:W-:Y:S02]  /*6430*/  IMNMX R13, R2, 0x60, PT ;  /* 0x00000060020d7817 */ /* 0x008fe40003800200 */
[----:B------:R-:W-:Y:S02]  /*6440*/  IADD3 R12, P0, R141, R18, RZ ;  /* 0x000000128d0c7210 */ /* 0x000fe40007f1e0ff */
[----:B------:R-:W-:Y:S03]  /*6450*/  ISETP.GE.AND P1, PT, R87, R13, PT ;  /* 0x0000000d5700720c */ /* 0x000fe60003f26270 */
[----:B------:R-:W0:Y:S01]  /*6460*/  LDGDEPBAR ;  /* 0x00000000000079af */ /* 0x000e220000000000 */
[----:B--2---:R-:W-:Y:S01]  /*6470*/  IADD3.X R14, R19, R140, RZ, P0, !PT ;  /* 0x0000008c130e7210 */ /* 0x004fe200007fe4ff */
[----:B------:R-:W-:Y:S06]  /*6480*/  DEPBAR.LE SB0, 0x0 ;  /* 0x000080000000791a */ /* 0x000fec0000000000 */
[----:B------:R-:W-:Y:S06]  /*6490*/  BAR.SYNC.DEFER_BLOCKING 0x0 ;  /* 0x0000000000007b1d */ /* 0x000fec0000010000 */
[----:B------:R-:W-:-:S05]  /*64a0*/  @P1 BRA `(.L_x_355) ;  /* 0x000000f000001947 */ /* 0x000fca0003800000 */
[----:B-1----:R-:W-:Y:S01]  /*64b0*/  MOV R5, R104 ;  /* 0x0000006800057202 */ /* 0x002fe20000000f00 */
[----:B------:R-:W-:Y:S01]  /*64c0*/  IMAD.MOV.U32 R4, RZ, RZ, R94 ;  /* 0x000000ffff047224 */ /* 0x000fe200078e005e */
[----:B------:R-:W-:Y:S01]  /*64d0*/  ISETP.GE.AND P1, PT, R24, c[0x0][0x1d4], PT ;  /* 0x0000750018007a0c */ /* 0x000fe20003f26270 */
[----:B------:R-:W-:Y:S02]  /*64e0*/  IMAD R2, R14, c[0x0][0x208], RZ ;  /* 0x000082000e027a24 */ /* 0x000fe400078e02ff */
[C---:B------:R-:W-:Y:S04]  /*64f0*/  IMAD.WIDE.U32 R4, R12.reuse, c[0x0][0x208], R4 ;  /* 0x000082000c047a25 */ /* 0x040fe800078e0004 */
[----:B------:R-:W-:Y:S04]  /*6500*/  IMAD R2, R12, c[0x0][0x20c], R2 ;  /* 0x000083000c027a24 */ /* 0x000fe800078e0202 */
[----:B------:R-:W-:Y:S01]  /*6510*/  IMAD.IADD R3, R5, 0x1, R2 ;  /* 0x0000000105037824 */ /* 0x000fe200078e0202 */
[C---:B------:R-:W-:Y:S01]  /*6520*/  LEA R2, P0, R4.reuse, c[0x0][0x1f8], 0x1 ;  /* 0x00007e0004027a11 */ /* 0x040fe200078008ff */
[----:B------:R-:W1:Y:S03]  /*6530*/  @!P1 LDS.128 R8, [R85+0x100] ;  /* 0x0001000055089984 */ /* 0x000e660000000c00 */
[----:B------:R-:W-:Y:S02]  /*6540*/  LEA.HI.X R3, R4, c[0x0][0x1fc], R3, 0x1, P0 ;  /* 0x00007f0004037a11 */ /* 0x000fe400000f0c03 */
[----:B------:R-:W-:Y:S11]  /*6550*/  ISETP.GE.AND P0, PT, R105, c[0x0][0x1d4], PT ;  /* 0x0000750069007a0c */ /* 0x000ff60003f06270 */
[----:B------:R-:W-:Y:S02]  /*6560*/  @!UPT UIADD3 URZ, URZ, URZ, URZ ;  /* 0x0000003f3f3ff290 */ /* 0x000fe4000fffe03f */
[----:B------:R-:W2:Y:S04]  /*6570*/  @!P0 LDS.128 R4, [R84+0x100] ;  /* 0x0001000054048984 */ /* 0x000ea80000000c00 */
[----:B-1----:R1:W-:Y:S04]  /*6580*/  @!P1 STG.E.128 [R2.64], R8 ;  /* 0x0000000802009986 */ /* 0x0023e8000c101d08 */
[----:B--2---:R1:W-:Y:S02]  /*6590*/  @!P0 STG.E.128 [R2.64+0x40], R4 ;  /* 0x0000400402008986 */ /* 0x0043e4000c101d08 */
.L_x_355:
[----:B-1----:R-:W-:Y:S05]  /*65a0*/  BSYNC B0 ;  /* 0x0000000000007941 */ /* 0x002fea0003800000 */
.L_x_354:
[----:B------:R-:W-:Y:S01]  /*65b0*/  ISETP.GE.AND P0, PT, R150, R13, PT ;  /* 0x0000000d9600720c */ /* 0x000fe20003f06270 */
[----:B------:R-:W-:Y:S01]  /*65c0*/  @!UPT UIADD3 URZ, URZ, URZ, URZ ;  /* 0x0000003f3f3ff290 */ /* 0x000fe2000fffe03f */
[----:B------:R-:W-:Y:S11]  /*65d0*/  BSSY B0, `(.L_x_356) ;  /* 0x0000013000007945 */ /* 0x000ff60003800000 */
[----:B------:R-:W-:-:S05]  /*65e0*/  @P0 BRA `(.L_x_357) ;  /* 0x0000011000000947 */ /* 0x000fca0003800000 */
[----:B------:R-:W-:Y:S01]  /*65f0*/  IADD3 R2, P0, R12, 0x20, RZ ;  /* 0x000000200c027810 */ /* 0x000fe20007f1e0ff */
[----:B------:R-:W-:Y:S01]  /*6600*/  IMAD.MOV.U32 R4, RZ, RZ, R94 ;  /* 0x000000ffff047224 */ /* 0x000fe200078e005e */
[----:B------:R-:W-:Y:S02]  /*6610*/  MOV R5, R104 ;  /* 0x0000006800057202 */ /* 0x000fe40000000f00 */
[----:B------:R-:W-:Y:S01]  /*6620*/  ISETP.GE.AND P1, PT, R24, c[0x0][0x1d4], PT ;  /* 0x0000750018007a0c */ /* 0x000fe20003f26270 */
[----:B------:R-:W-:Y:S02]  /*6630*/  IMAD.X R3, RZ, RZ, R14, P0 ;  /* 0x000000ffff037224 */ /* 0x000fe400000e060e */
[C---:B------:R-:W-:Y:S04]  /*6640*/  IMAD.WIDE.U32 R4, R2.reuse, c[0x0][0x208], R4 ;  /* 0x0000820002047a25 */ /* 0x040fe800078e0004 */
[----:B------:R-:W-:Y:S04]  /*6650*/  IMAD R3, R3, c[0x0][0x208], RZ ;  /* 0x0000820003037a24 */ /* 0x000fe800078e02ff */
[----:B------:R-:W-:Y:S01]  /*6660*/  IMAD R3, R2, c[0x0][0x20c], R3 ;  /* 0x0000830002037a24 */ /* 0x000fe200078e0203 */
[C---:B------:R-:W-:Y:S01]  /*6670*/  LEA R2, P0, R4.reuse, c[0x0][0x1f8], 0x1 ;  /* 0x00007e0004027a11 */ /* 0x040fe200078008ff */
[----:B------:R-:W1:Y:S02]  /*6680*/  @!P1 LDS.128 R8, [R85+0x1100] ;  /* 0x0011000055089984 */ /* 0x000e640000000c00 */
[----:B------:R-:W-:Y:S05]  /*6690*/  IMAD.IADD R3, R5, 0x1, R3 ;  /* 0x0000000105037824 */ /* 0x000fea00078e0203 */
[----:B------:R-:W-:Y:S02]  /*66a0*/  LEA.HI.X R3, R4, c[0x0][0x1fc], R3, 0x1, P0 ;  /* 0x00007f0004037a11 */ /* 0x000fe400000f0c03 */
[----:B------:R-:W-:Y:S11]  /*66b0*/  ISETP.GE.AND P0, PT, R105, c[0x0][0x1d4], PT ;  /* 0x0000750069007a0c */ /* 0x000ff60003f06270 */
[----:B------:R-:W-:Y:S02]  /*66c0*/  @!UPT UIADD3 URZ, URZ, URZ, URZ ;  /* 0x0000003f3f3ff290 */ /* 0x000fe4000fffe03f */
[----:B------:R-:W2:Y:S04]  /*66d0*/  @!P0 LDS.128 R4, [R84+0x1100] ;  /* 0x0011000054048984 */ /* 0x000ea80000000c00 */
[----:B-1----:R1:W-:Y:S04]  /*66e0*/  @!P1 STG.E.128 [R2.64], R8 ;  /* 0x0000000802009986 */ /* 0x0023e8000c101d08 */
[----:B--2---:R1:W-:Y:S02]  /*66f0*/  @!P0 STG.E.128 [R2.64+0x40], R4 ;  /* 0x0000400402008986 */ /* 0x0043e4000c101d08 */
.L_x_357:
[----:B------:R-:W-:Y:S05]  /*6700*/  BSYNC B0 ;  /* 0x0000000000007941 */ /* 0x000fea0003800000 */
.L_x_356:
[----:B------:R-:W-:Y:S01]  /*6710*/  ISETP.GE.AND P0, PT, R149, R13, PT ;  /* 0x0000000d9500720c */ /* 0x000fe20003f06270 */
[----:B------:R-:W-:Y:S01]  /*6720*/  @!UPT UIADD3 URZ, URZ, URZ, URZ ;  /* 0x0000003f3f3ff290 */ /* 0x000fe2000fffe03f */
[----:B------:R-:W-:Y:S11]  /*6730*/  BSSY B0, `(.L_x_358) ;  /* 0x0000013000007945 */ /* 0x000ff60003800000 */
[----:B------:R-:W-:-:S05]  /*6740*/  @P0 BRA `(.L_x_359) ;  /* 0x0000011000000947 */ /* 0x000fca0003800000 */
[----:B-1----:R-:W-:Y:S01]  /*6750*/  IADD3 R2, P0, R12, 0x40, RZ ;  /* 0x000000400c027810 */ /* 0x002fe20007f1e0ff */
        /* <DEDUP_REMOVED lines=16> */
.L_x_359:
[----:B------:R-:W-:Y:S05]  /*6860*/  BSYNC B0 ;  /* 0x0000000000007941 */ /* 0x000fea0003800000 */
.L_x_358:
[C---:B------:R-:W-:Y:S02]  /*6870*/  ISETP.GT.AND P0, PT, R33.reuse, R144, PT ;  /* 0x000000902100720c */ /* 0x040fe40003f04270 */
[----:B------:R-:W-:Y:S11]  /*6880*/  IADD3 R33, R33, -0x1, RZ ;  /* 0xffffffff21217810 */ /* 0x000ff60007ffe0ff */
[----:B-1----:R-:W-:Y:S01]  /*6890*/  @P0 SHF.R.S32.HI R5, RZ, 0x1f, R33 ;  /* 0x0000001fff050819 */ /* 0x002fe20000011421 */
[----:B------:R-:W-:Y:S02]  /*68a0*/  @P0 IMAD R4, R180, R33, RZ ;  /* 0x00000021b4040224 */ /* 0x000fe400078e02ff */
[----:B------:R-:W-:Y:S02]  /*68b0*/  @P0 IMAD.MOV.U32 R2, RZ, RZ, R124 ;  /* 0x000000ffff020224 */ /* 0x000fe400078e007c */
        /* <DEDUP_REMOVED lines=10> */
[----:B------:R1:W-:Y:S02]  /*6960*/  @P0 LDGSTS.E.BYPASS.LTC128B.128 [R80+0x3100], [R10.64], !P6 ;  /* 0x031000000a500fae */ /* 0x0003e4000f101d48 */
[--C-:B------:R-:W-:Y:S01]  /*6970*/  @P0 IMAD.X R9, R11, 0x1, R148.reuse, P1 ;  /* 0x000000010b090824 */ /* 0x100fe200008e0694 */
[-C--:B------:R-:W-:Y:S04]  /*6980*/  @P0 IADD3 R6, P1, R8, R151.reuse, RZ ;  /* 0x0000009708060210 */ /* 0x080fe80007f3e0ff */
[----:B------:R2:W-:Y:S01]  /*6990*/  @P0 LDGSTS.E.BYPASS.LTC128B.128 [R80+0x3900], [R8.64], !P6 ;  /* 0x0390000008500fae */ /* 0x0005e2000f101d48 */
[-C--:B------:R-:W-:Y:S02]  /*69a0*/  @P0 IADD3.X R7, R9, R148.reuse, RZ, P1, !PT ;  /* 0x0000009409070210 */ /* 0x080fe40000ffe4ff */
[-C--:B------:R-:W-:Y:S03]  /*69b0*/  @P0 IADD3 R4, P1, R6, R151.reuse, RZ ;  /* 0x0000009706040210 */ /* 0x080fe60007f3e0ff */
[----:B------:R2:W-:Y:S02]  /*69c0*/  @P0 LDGSTS.E.BYPASS.LTC128B.128 [R80+0x4100], [R6.64], !P6 ;  /* 0x0410000006500fae */ /* 0x0005e4000f101d48 */
[--C-:B------:R-:W-:Y:S01]  /*69d0*/  @P0 IMAD.X R5, R7, 0x1, R148.reuse, P1 ;  /* 0x0000000107050824 */ /* 0x100fe200008e0694 */
[-C--:B------:R-:W-:Y:S04]  /*69e0*/  @P0 IADD3 R2, P1, R4, R151.reuse, RZ ;  /* 0x0000009704020210 */ /* 0x080fe80007f3e0ff */
[----:B------:R2:W-:Y:S01]  /*69f0*/  @P0 LDGSTS.E.BYPASS.LTC128B.128 [R80+0x4900], [R4.64], !P6 ;  /* 0x0490000004500fae */ /* 0x0005e2000f101d48 */
[----:B------:R-:W-:Y:S05]  /*6a00*/  @P0 IMAD.X R3, R5, 0x1, R148, P1 ;  /* 0x0000000105030824 */ /* 0x000fea00008e0694 */
[----:B------:R2:W-:Y:S01]  /*6a10*/  @P0 LDGSTS.E.BYPASS.LTC128B.128 [R80+0x5100], [R2.64], !P6 ;  /* 0x0510000002500fae */ /* 0x0005e2000f101d48 */
[----:B-1----:R-:W-:Y:S04]  /*6a20*/  @P0 IADD3 R10, P1, R2, R151, RZ ;  /* 0x00000097020a0210 */ /* 0x002fe80007f3e0ff */
[----:B------:R-:W-:Y:S05]  /*6a30*/  @P0 IADD3.X R11, R3, R148, RZ, P1, !PT ;  /* 0x00000094030b0210 */ /* 0x000fea0000ffe4ff */
[----:B------:R2:W-:Y:S04]  /*6a40*/  @P0 LDGSTS.E.BYPASS.LTC128B.128 [R80+0x5900], [R10.64], !P6 ;  /* 0x059000000a500fae */ /* 0x0005e8000f101d48 */
[----:B------:R-:W0:Y:S01]  /*6a50*/  LDGDEPBAR ;  /* 0x00000000000079af */ /* 0x000e220000000000 */
[----:B------:R-:W-:-:S05]  /*6a60*/  @P0 BRA `(.L_x_360) ;  /* 0xffffb57000000947 */ /* 0x000fca000383ffff */
[----:B------:R-:W-:Y:S06]  /*6a70*/  BAR.SYNC.DEFER_BLOCKING 0x0 ;  /* 0x0000000000007b1d */ /* 0x000fec0000010000 */
.L_x_325:
[----:B------:R-:W-:Y:S01]  /*6a80*/  IMAD.MOV.U32 R231, RZ, RZ, c[0x0][0x2c4] ;  /* 0x0000b100ffe77624 */ /* 0x000fe200078e00ff */
[----:B------:R-:W-:Y:S01]  /*6a90*/  IADD3 R0, R226, 0x7f, RZ ;  /* 0x0000007fe2007810 */ /* 0x000fe20007ffe0ff */
[----:B------:R-:W-:-:S02]  /*6aa0*/  IMAD.MOV.U32 R236, RZ, RZ, c[0x0][0x32c] ;  /* 0x0000cb00ffec7624 */ /* 0x000fc400078e00ff */
[----:B--2---:R-:W-:Y:S01]  /*6ab0*/  IMAD.IADD R8, R166, 0x1, R167 ;  /* 0x00000001a6087824 */ /* 0x004fe200078e02a7 */
[----:B------:R-:W-:Y:S02]  /*6ac0*/  ISETP.NE.AND P1, PT, R231, 0x1, PT ;  /* 0x00000001e700780c */ /* 0x000fe40003f25270 */
[----:B------:R-:W-:-:S11]  /*6ad0*/  ISETP.GE.AND P6, PT, R236, 0x1, PT ;  /* 0x00000001ec00780c */ /* 0x000fd60003fc6270 */
[----:B------:R-:W-:-:S05]  /*6ae0*/  @P1 IMAD.HI.U32 R2, R0, c[0x0][0x2c8], RZ ;  /* 0x0000b20000021a27 */ /* 0x000fca00078e00ff */
[----:B------:R-:W-:-:S05]  /*6af0*/  @P1 SHF.R.U32.HI R0, RZ, c[0x0][0x2cc], R2 ;  /* 0x0000b300ff001a19 */ /* 0x000fca0000011602 */
[----:B------:R-:W-:-:S05]  /*6b00*/  IMAD.IADD R0, R178, 0x1, R0 ;  /* 0x00000001b2007824 */ /* 0x000fca00078e0200 */
[----:B------:R-:W-:Y:S01]  /*6b10*/  IADD3 R3, R0, c[0x0][0x328], RZ ;  /* 0x0000ca0000037a10 */ /* 0x000fe20007ffe0ff */
[----:B------:R-:W-:Y:S05]  /*6b20*/  @!P6 BRA `(.L_x_361) ;  /* 0x000000f00000e947 */ /* 0x000fea0003800000 */
[C---:B------:R-:W-:Y:S01]  /*6b30*/  ISETP.GT.AND P0, PT, R0.reuse, RZ, PT ;  /* 0x000000ff0000720c */ /* 0x040fe20003f04270 */
[----:B------:R-:W-:Y:S01]  /*6b40*/  IMAD.MOV.U32 R4, RZ, RZ, c[0x0][0x32c] ;  /* 0x0000cb00ff047624 */ /* 0x000fe200078e00ff */
        /* <DEDUP_REMOVED lines=8> */
.L_x_362:
[----:B------:R-:W-:-:S13]  /*6bd0*/  ISETP.NE.AND P0, PT, R4, 0x1, PT ;  /* 0x000000010400780c */ /* 0x000fda0003f05270 */
[----:B------:R-:W-:-:S05]  /*6be0*/  @P0 IMAD.HI.U32 R0, R2, c[0x0][0x330], RZ ;  /* 0x0000cc0002000a27 */ /* 0x000fca00078e00ff */
[----:B------:R-:W-:-:S05]  /*6bf0*/  @P0 SHF.R.U32.HI R2, RZ, c[0x0][0x334], R0 ;  /* 0x0000cd00ff020a19 */ /* 0x000fca0000011600 */
.L_x_363:
[----:B------:R-:W-:-:S05]  /*6c00*/  IMAD R2, R2, R4, c[0x0][0x32c] ;  /* 0x0000cb0002027624 */ /* 0x000fca00078e0204 */
[----:B------:R-:W-:-:S03]  /*6c10*/  IMNMX R3, R3, R2, PT ;  /* 0x0000000203037217 */ /* 0x000fc60003800200 */
.L_x_361:
[----:B------:R-:W2:Y:S01]  /*6c20*/  LDL R4, [R1+0x14] ;  /* 0x0000140001047983 */ /* 0x000ea20000100800 */
[----:B------:R-:W-:Y:S01]  /*6c30*/  IADD3 R3, R3, 0x5f, RZ ;  /* 0x0000005f03037810 */ /* 0x000fe20007ffe0ff */
[----:B------:R-:W-:-:S04]  /*6c40*/  @P1 IMAD.HI.U32 R2, R226, c[0x0][0x2c8], RZ ;  /* 0x0000b200e2021a27 */ /* 0x000fc800078e00ff */
[----:B------:R-:W-:-:S04]  /*6c50*/  IMAD.HI R3, R3, 0x2aaaaaab, RZ ;  /* 0x2aaaaaab03037827 */ /* 0x000fc800078e02ff */
[----:B------:R-:W-:Y:S01]  /*6c60*/  IMAD.MOV.U32 R0, RZ, RZ, R226 ;  /* 0x000000ffff007224 */ /* 0x000fe200078e00e2 */
[----:B------:R-:W-:Y:S02]  /*6c70*/  @P1 SHF.R.U32.HI R0, RZ, c[0x0][0x2cc], R2 ;  /* 0x0000b300ff001a19 */ /* 0x000fe40000011602 */
[----:B------:R-:W-:-:S04]  /*6c80*/  SHF.R.U32.HI R2, RZ, 0x1f, R3 ;  /* 0x0000001fff027819 */ /* 0x000fc80000011603 */
[----:B------:R-:W-:-:S04]  /*6c90*/  LEA.HI.SX32 R2, R3, R2, 0x1c ;  /* 0x0000000203027211 */ /* 0x000fc800078fe2ff */
[----:B------:R-:W-:Y:S01]  /*6ca0*/  IMNMX R246, R2, R179, PT ;  /* 0x000000b302f67217 */ /* 0x000fe20003800200 */
[----:B--2---:R-:W-:-:S05]  /*6cb0*/  IMAD.IADD R0, R4, 0x1, R0 ;  /* 0x0000000104007824 */ /* 0x004fca00078e0200 */
[----:B------:R-:W-:Y:S01]  /*6cc0*/  IADD3 R3, R0, -c[0x0][0x324], RZ ;  /* 0x8000c90000037a10 */ /* 0x000fe20007ffe0ff */
[----:B------:R-:W-:Y:S05]  /*6cd0*/  @!P6 BRA `(.L_x_364) ;  /* 0x000000f00000e947 */ /* 0x000fea0003800000 */
        /* <DEDUP_REMOVED lines=9> */
.L_x_365:
[----:B------:R-:W-:-:S04]  /*6d70*/  MOV R2, c[0x0][0x32c] ;  /* 0x0000cb0000027a02 */ /* 0x000fc80000000f00 */
[----:B------:R-:W-:-:S13]  /*6d80*/  ISETP.NE.AND P0, PT, R2, 0x1, PT ;  /* 0x000000010200780c */ /* 0x000fda0003f05270 */
[----:B------:R-:W-:-:S05]  /*6d90*/  @P0 IMAD.HI.U32 R2, R0, c[0x0][0x330], RZ ;  /* 0x0000cc0000020a27 */ /* 0x000fca00078e00ff */
[----:B------:R-:W-:-:S05]  /*6da0*/  @P0 SHF.R.U32.HI R0, RZ, c[0x0][0x334], R2 ;  /* 0x0000cd00ff000a19 */ /* 0x000fca0000011602 */
.L_x_366:
[----:B------:R-:W-:-:S05]  /*6db0*/  IMAD R0, R0, c[0x0][0x32c], RZ ;  /* 0x0000cb0000007a24 */ /* 0x000fca00078e02ff */
[----:B------:R-:W-:-:S05]  /*6dc0*/  IMNMX R3, R3, R0, !PT ;  /* 0x0000000003037217 */ /* 0x000fca0007800200 */
.L_x_364:
[----:B------:R-:W-:Y:S01]  /*6dd0*/  IMAD.HI R0, R3, 0x2aaaaaab, RZ ;  /* 0x2aaaaaab03007827 */ /* 0x000fe200078e02ff */
[----:B------:R-:W-:Y:S01]  /*6de0*/  PLOP3.LUT P4, PT, PT, PT, PT, 0x80, 0x0 ;  /* 0x000000000000781c */ /* 0x000fe20003f8f070 */
[----:B------:R-:W-:Y:S01]  /*6df0*/  CS2R R162, SRZ ;  /* 0x0000000000a27805 */ /* 0x000fe2000001ff00 */
[----:B------:R-:W-:Y:S01]  /*6e00*/  CS2R R160, SRZ ;  /* 0x0000000000a07805 */ /* 0x000fe2000001ff00 */
[----:B------:R-:W-:Y:S01]  /*6e10*/  CS2R R166, SRZ ;  /* 0x0000000000a67805 */ /* 0x000fe2000001ff00 */
[----:B------:R-:W-:Y:S01]  /*6e20*/  SHF.R.U32.HI R2, RZ, 0x1f, R0 ;  /* 0x0000001fff027819 */ /* 0x000fe20000011600 */
[----:B------:R-:W-:Y:S01]  /*6e30*/  CS2R R12, SRZ ;  /* 0x00000000000c7805 */ /* 0x000fe2000001ff00 */
[----:B------:R-:W-:Y:S01]  /*6e40*/  IMAD.MOV.U32 R164, RZ, RZ, RZ ;  /* 0x000000ffffa47224 */ /* 0x000fe200078e00ff */
[----:B------:R-:W-:Y:S01]  /*6e50*/  CS2R R14, SRZ ;  /* 0x00000000000e7805 */ /* 0x000fe2000001ff00 */
[----:B------:R-:W-:Y:S01]  /*6e60*/  LEA.HI.SX32 R0, R0, R2, 0x1c ;  /* 0x0000000200007211 */ /* 0x000fe200078fe2ff */
[----:B------:R-:W-:Y:S01]  /*6e70*/  IMAD.MOV.U32 R158, RZ, RZ, RZ ;  /* 0x000000ffff9e7224 */ /* 0x000fe200078e00ff */
[----:B------:R-:W-:Y:S01]  /*6e80*/  MOV R156, RZ ;  /* 0x000000ff009c7202 */ /* 0x000fe20000000f00 */
[----:B------:R-:W-:Y:S01]  /*6e90*/  CS2R R16, SRZ ;  /* 0x0000000000107805 */ /* 0x000fe2000001ff00 */
[----:B------:R-:W-:Y:S01]  /*6ea0*/  IMNMX R224, RZ, R0, !PT ;  /* 0x00000000ffe07217 */ /* 0x000fe20007800200 */
[----:B------:R-:W-:Y:S01]  /*6eb0*/  IMAD.MOV.U32 R154, RZ, RZ, RZ ;  /* 0x000000ffff9a7224 */ /* 0x000fe200078e00ff */
[----:B------:R-:W-:Y:S01]  /*6ec0*/  CS2R R18, SRZ ;  /* 0x0000000000127805 */ /* 0x000fe2000001ff00 */
[----:B------:R-:W-:Y:S01]  /*6ed0*/  IMAD.MOV.U32 R152, RZ, RZ, RZ ;  /* 0x000000ffff987224 */ /* 0x000fe200078e00ff */
[----:B------:R-:W-:Y:S01]  /*6ee0*/  ISETP.GT.AND P0, PT, R246, R224, PT ;  /* 0x000000e0f600720c */ /* 0x000fe20003f04270 */
[----:B------:R2:W-:Y:S01]  /*6ef0*/  STL [R1+0x18], R224 ;  /* 0x000018e001007387 */ /* 0x0005e20000100800 */
[----:B------:R-:W-:Y:S01]  /*6f00*/  MOV R26, RZ ;  /* 0x000000ff001a7202 */ /* 0x000fe20000000f00 */
[----:B------:R-:W-:Y:S01]  /*6f10*/  IMAD.MOV.U32 R146, RZ, RZ, RZ ;  /* 0x000000ffff927224 */ /* 0x000fe200078e00ff */
[----:B------:R-:W-:Y:S01]  /*6f20*/  MOV R144, RZ ;  /* 0x000000ff00907202 */ /* 0x000fe20000000f00 */
        /* <DEDUP_REMOVED lines=33> */
[----:B--2---:R-:W2:Y:S01]  /*7140*/  LDL R27, [R1+0x64] ;  /* 0x00006400011b7983 */ /* 0x004ea20000100800 */
[----:B------:R-:W-:-:S03]  /*7150*/  ISETP.NE.U32.AND P0, PT, RZ, c[0x0][0x340], PT ;  /* 0x0000d000ff007a0c */ /* 0x000fc60003f05070 */
[----:B------:R-:W2:Y:S01]  /*7160*/  LDL R234, [R1+0x30] ;  /* 0x0000300001ea7983 */ /* 0x000ea20000100800 */
[----:B------:R-:W-:-:S13]  /*7170*/  ISETP.NE.AND.EX P2, PT, RZ, c[0x0][0x344], PT, P0 ;  /* 0x0000d100ff007a0c */ /* 0x000fda0003f45300 */
[----:B------:R-:W-:Y:S01]  /*7180*/  @P2 IMAD.MOV.U32 R2, RZ, RZ, 0x4 ;  /* 0x00000004ff022424 */ /* 0x000fe200078e00ff */
[----:B------:R-:W4:Y:S01]  /*7190*/  S2R R35, SR_CTAID.Y ;  /* 0x0000000000237919 */ /* 0x000f220000002600 */
[----:B------:R-:W-:Y:S02]  /*71a0*/  SHF.R.S32.HI R0, RZ, 0x1f, R168 ;  /* 0x0000001fff007819 */ /* 0x000fe400000114a8 */
[----:B------:R-:W-:-:S03]  /*71b0*/  SHF.R.S32.HI R228, RZ, 0x1f, R212 ;  /* 0x0000001fffe47819 */ /* 0x000fc600000114d4 */
[----:B------:R-:W-:Y:S01]  /*71c0*/  IMAD R0, R0, c[0x0][0x178], RZ ;  /* 0x00005e0000007a24 */ /* 0x000fe200078e02ff */
[----:B------:R-:W-:-:S03]  /*71d0*/  LEA.HI R5, R228, R212, RZ, 0x3 ;  /* 0x000000d4e4057211 */ /* 0x000fc600078f18ff */
[----:B------:R-:W-:Y:S01]  /*71e0*/  IMAD R0, R168, c[0x0][0x17c], R0 ;  /* 0x00005f00a8007a24 */ /* 0x000fe200078e0200 */
[----:B------:R-:W-:Y:S02]  /*71f0*/  LOP3.LUT R4, R5, 0xfffffff8, RZ, 0xc0, !PT ;  /* 0xfffffff805047812 */ /* 0x000fe400078ec0ff */
[----:B------:R-:W-:-:S03]  /*7200*/  SHF.R.S32.HI R71, RZ, 0x3, R5 ;  /* 0x00000003ff477819 */ /* 0x000fc60000011405 */
[----:B------:R-:W-:Y:S02]  /*7210*/  IMAD.IADD R86, R212, 0x1, -R4 ;  /* 0x00000001d4567824 */ /* 0x000fe400078e0a04 */
[----:B------:R-:W-:Y:S02]  /*7220*/  IMAD R5, R188, c[0x0][0x1b8], RZ ;  /* 0x00006e00bc057a24 */ /* 0x000fe400078e02ff */
[----:B------:R-:W-:Y:S02]  /*7230*/  IMAD.SHL.U32 R56, R86, 0x8, RZ ;  /* 0x0000000856387824 */ /* 0x000fe400078e00ff */
[----:B--2---:R-:W-:-:S05]  /*7240*/  @P2 IMAD.WIDE R2, R27, R2, c[0x0][0x340] ;  /* 0x0000d0001b022625 */ /* 0x004fca00078e0202 */
[----:B------:R2:W3:Y:S01]  /*7250*/  @P2 LDG.E R16, [R2.64] ;  /* 0x0000000802102981 */ /* 0x0004e2000c1e1900 */
[----:B----4-:R-:W-:Y:S01]  /*7260*/  IMAD R4, R35, c[0x0][0x1bc], R5 ;  /* 0x00006f0023047a24 */ /* 0x010fe200078e0205 */
[----:B------:R-:W-:Y:S02]  /*7270*/  ISETP.NE.U32.AND P0, PT, RZ, c[0x0][0x348], PT ;  /* 0x0000d200ff007a0c */ /* 0x000fe40003f05070 */
[----:B------:R-:W-:Y:S02]  /*7280*/  SHF.R.S32.HI R15, RZ, 0x1f, R27 ;  /* 0x0000001fff0f7819 */ /* 0x000fe4000001141b */
[----:B------:R-:W-:Y:S02]  /*7290*/  ISETP.NE.AND.EX P0, PT, RZ, c[0x0][0x34c], PT, P0 ;  /* 0x0000d300ff007a0c */ /* 0x000fe40003f05300 */
[----:B------:R-:W-:Y:S02]  /*72a0*/  LEA.HI R85, R228, R212, RZ, 0x4 ;  /* 0x000000d4e4557211 */ /* 0x000fe400078f20ff */
[----:B------:R-:W-:-:S02]  /*72b0*/  SEL R6, R15, RZ, !P0 ;  /* 0x000000ff0f067207 */ /* 0x000fc40004000000 */
[----:B-1----:R-:W-:Y:S02]  /*72c0*/  SHF.R.S32.HI R9, RZ, 0x1f, R8 ;  /* 0x0000001fff097819 */ /* 0x002fe40000011408 */
[----:B------:R-:W-:Y:S01]  /*72d0*/  LOP3.LUT R7, R85, 0xfffffff0, RZ, 0xc0, !PT ;  /* 0xfffffff055077812 */ /* 0x000fe200078ec0ff */
[----:B------:R-:W-:Y:S01]  /*72e0*/  IMAD R6, R6, c[0x0][0x1c0], RZ ;  /* 0x0000700006067a24 */ /* 0x000fe200078e02ff */
[----:B------:R-:W-:-:S03]  /*72f0*/  SHF.R.S32.HI R57, RZ, 0x1f, R56 ;  /* 0x0000001fff397819 */ /* 0x000fc60000011438 */
[----:B------:R-:W-:Y:S02]  /*7300*/  IMAD.IADD R10, R212, 0x1, -R7 ;  /* 0x00000001d40a7824 */ /* 0x000fe400078e0a07 */
[----:B--2---:R-:W-:-:S04]  /*7310*/  IMAD.WIDE.U32 R2, R168, c[0x0][0x178], RZ ;  /* 0x00005e00a8027a25 */ /* 0x004fc800078e00ff */
[----:B------:R-:W-:Y:S01]  /*7320*/  IMAD.IADD R3, R3, 0x1, R0 ;  /* 0x0000000103037824 */ /* 0x000fe200078e0200 */
[----:B------:R-:W-:-:S03]  /*7330*/  SHF.L.U32 R0, R71, 0x6, RZ ;  /* 0x0000000647007819 */ /* 0x000fc600000006ff */
[----:B------:R-:W-:Y:S01]  /*7340*/  IMAD.WIDE.U32 R2, R35, c[0x0][0x1b8], R2 ;  /* 0x00006e0023027a25 */ /* 0x000fe200078e0002 */
[----:B------:R-:W-:-:S04]  /*7350*/  LOP3.LUT R0, R0, 0x1c0, RZ, 0xc0, !PT ;  /* 0x000001c000007812 */ /* 0x000fc800078ec0ff */
[----:B------:R-:W-:Y:S02]  /*7360*/  LOP3.LUT R5, R0, 0x38, R56, 0xf8, !PT ;  /* 0x0000003800057812 */ /* 0x000fe400078ef838 */
[----:B------:R-:W-:Y:S02]  /*7370*/  SHF.R.U32.HI R0, RZ, 0x3, R0 ;  /* 0x00000003ff007819 */ /* 0x000fe40000011600 */
[----:B------:R-:W-:Y:S02]  /*7380*/  IADD3 R3, R3, R4, RZ ;  /* 0x0000000403037210 */ /* 0x000fe40007ffe0ff */
[----:B------:R-:W-:Y:S01]  /*7390*/  LOP3.LUT R17, R5, R0, RZ, 0x3c, !PT ;  /* 0x0000000005117212 */ /* 0x000fe200078e3cff */
[----:B------:R-:W-:-:S04]  /*73a0*/  IMAD R0, R86, 0x10, R71 ;  /* 0x0000001056007824 */ /* 0x000fc800078e0247 */
[----:B------:R-:W-:Y:S01]  /*73b0*/  IMAD.IADD R11, R226, 0x1, R0 ;  /* 0x00000001e20b7824 */ /* 0x000fe200078e0200 */
[----:B------:R-:W-:Y:S02]  /*73c0*/  SEL R0, R27, RZ, !P0 ;  /* 0x000000ff1b007207 */ /* 0x000fe40004000000 */
[----:B------:R-:W-:Y:S01]  /*73d0*/  IADD3 R5, P0, R71, R8, RZ ;  /* 0x0000000847057210 */ /* 0x000fe20007f1e0ff */
[----:B------:R-:W-:Y:S01]  /*73e0*/  @P1 IMAD.HI.U32 R8, R11, c[0x0][0x2c8], RZ ;  /* 0x0000b2000b081a27 */ /* 0x000fe200078e00ff */
[----:B------:R-:W-:Y:S02]  /*73f0*/  MOV R4, R11 ;  /* 0x0000000b00047202 */ /* 0x000fe40000000f00 */
[----:B------:R-:W-:Y:S01]  /*7400*/  LEA.HI.X.SX32 R9, R71, R9, 0x1, P0 ;  /* 0x0000000947097211 */ /* 0x000fe200000f0eff */
[C---:B------:R-:W-:Y:S01]  /*7410*/  IMAD R7, R0.reuse, c[0x0][0x1c4], R6 ;  /* 0x0000710000077a24 */ /* 0x040fe200078e0206 */
[----:B------:R-:W-:Y:S01]  /*7420*/  @P1 SHF.R.U32.HI R4, RZ, c[0x0][0x2cc], R8 ;  /* 0x0000b300ff041a19 */ /* 0x000fe20000011608 */
[----:B------:R-:W-:Y:S01]  /*7430*/  IMAD.WIDE.U32 R2, R0, c[0x0][0x1c0], R2 ;  /* 0x0000700000027a25 */ /* 0x000fe200078e0002 */
[----:B------:R-:W-:-:S03]  /*7440*/  SHF.R.S32.HI R8, RZ, 0x1f, R10 ;  /* 0x0000001fff087819 */ /* 0x000fc6000001140a */
[----:B------:R-:W-:Y:S01]  /*7450*/  IMAD R0, R9, c[0x0][0x208], RZ ;  /* 0x0000820009007a24 */ /* 0x000fe200078e02ff */
[----:B------:R-:W-:Y:S01]  /*7460*/  IADD3 R3, R3, R7, RZ ;  /* 0x0000000703037210 */ /* 0x000fe20007ffe0ff */
[----:B------:R-:W-:Y:S01]  /*7470*/  IMAD R6, R9, c[0x0][0x1e0], RZ ;  /* 0x0000780009067a24 */ /* 0x000fe200078e02ff */
[----:B------:R-:W-:Y:S01]  /*7480*/  LEA.HI R83, R8, R10, RZ, 0x3 ;  /* 0x0000000a08537211 */ /* 0x000fe200078f18ff */
[C---:B------:R-:W-:Y:S01]  /*7490*/  IMAD R14, R5.reuse, c[0x0][0x20c], R0 ;  /* 0x00008300050e7a24 */ /* 0x040fe200078e0200 */
[----:B------:R-:W-:Y:S01]  /*74a0*/  SHF.R.S32.HI R0, RZ, 0x1f, R4 ;  /* 0x0000001fff007819 */ /* 0x000fe20000011404 */
[----:B------:R-:W-:Y:S01]  /*74b0*/  IMAD R13, R5, c[0x0][0x1e4], R6 ;  /* 0x00007900050d7a24 */ /* 0x000fe200078e0206 */
[----:B------:R-:W-:Y:S01]  /*74c0*/  LOP3.LUT R12, R83, 0xfffffff8, RZ, 0xc0, !PT ;  /* 0xfffffff8530c7812 */ /* 0x000fe200078ec0ff */
[----:B------:R-:W-:-:S04]  /*74d0*/  IMAD.WIDE.U32 R6, R5, c[0x0][0x1e0], R56 ;  /* 0x0000780005067a25 */ /* 0x000fc800078e0038 */
[----:B------:R-:W-:Y:S01]  /*74e0*/  IMAD.WIDE.U32 R8, R5, c[0x0][0x208], R56 ;  /* 0x0000820005087a25 */ /* 0x000fe200078e0038 */
[----:B------:R-:W-:-:S03]  /*74f0*/  IADD3 R7, R7, R13, RZ ;  /* 0x0000000d07077210 */ /* 0x000fc60007ffe0ff */
[----:B------:R-:W-:Y:S02]  /*7500*/  IMAD R0, R0, c[0x0][0x1b0], RZ ;  /* 0x00006c0000007a24 */ /* 0x000fe400078e02ff */
[----:B------:R-:W-:Y:S02]  /*7510*/  IMAD.MOV R5, RZ, RZ, -R4 ;  /* 0x000000ffff057224 */ /* 0x000fe400078e0a04 */
[C---:B------:R-:W-:Y:S02]  /*7520*/  IMAD R13, R4.reuse, c[0x0][0x1b4], R0 ;  /* 0x00006d00040d7a24 */ /* 0x040fe400078e0200 */
[----:B------:R-:W-:Y:S01]  /*7530*/  IMAD.WIDE.U32 R2, R4, c[0x0][0x1b0], R2 ;  /* 0x00006c0004027a25 */ /* 0x000fe200078e0002 */
[----:B------:R-:W-:-:S03]  /*7540*/  MOV R4, R8 ;  /* 0x0000000800047202 */ /* 0x000fc60000000f00 */
[----:B------:R-:W-:Y:S01]  /*7550*/  IMAD R0, R5, c[0x0][0x2c4], R11 ;  /* 0x0000b10005007a24 */ /* 0x000fe200078e020b */
[----:B------:R-:W-:Y:S01]  /*7560*/  IADD3 R5, R9, R14, RZ ;  /* 0x0000000e09057210 */ /* 0x000fe20007ffe0ff */
[----:B------:R-:W-:Y:S02]  /*7570*/  IMAD.IADD R82, R10, 0x1, -R12 ;  /* 0x000000010a527824 */ /* 0x000fe400078e0a0c */
[----:B------:R-:W-:Y:S01]  /*7580*/  IMAD.IADD R3, R3, 0x1, R13 ;  /* 0x0000000103037824 */ /* 0x000fe200078e020d */
[----:B------:R-:W-:Y:S01]  /*7590*/  SHF.R.S32.HI R10, RZ, 0x1f, R0 ;  /* 0x0000001fff0a7819 */ /* 0x000fe20000011400 */
[----:B------:R-:W-:Y:S01]  /*75a0*/  IMAD.WIDE.U32 R8, R35, c[0x0][0x1e8], R6 ;  /* 0x00007a0023087a25 */ /* 0x000fe200078e0006 */
[----:B------:R-:W-:-:S03]  /*75b0*/  ISETP.NE.U32.AND P1, PT, RZ, c[0x0][0x350], PT ;  /* 0x0000d400ff007a0c */ /* 0x000fc60003f25070 */
[----:B------:R-:W-:Y:S01]  /*75c0*/  IMAD.WIDE.U32 R6, R35, c[0x0][0x210], R4 ;  /* 0x0000840023067a25 */ /* 0x000fe200078e0004 */
[----:B------:R-:W-:-:S03]  /*75d0*/  ISETP.NE.AND.EX P1, PT, RZ, c[0x0][0x354], PT, P1 ;  /* 0x0000d500ff007a0c */ /* 0x000fc60003f25310 */
[----:B------:R-:W-:-:S04]  /*75e0*/  IMAD.WIDE.U32 R4, R0, c[0x0][0x1a8], R2 ;  /* 0x00006a0000047a25 */ /* 0x000fc800078e0002 */
[----:B------:R-:W-:Y:S02]  /*75f0*/  IMAD R10, R10, c[0x0][0x1a8], RZ ;  /* 0x00006a000a0a7a24 */ /* 0x000fe400078e02ff */
[----:B------:R-:W-:Y:S02]  /*7600*/  IMAD R12, R188, c[0x0][0x210], RZ ;  /* 0x00008400bc0c7a24 */ /* 0x000fe400078e02ff */
[----:B------:R-:W-:Y:S02]  /*7610*/  IMAD R10, R0, c[0x0][0x1ac], R10 ;  /* 0x00006b00000a7a24 */ /* 0x000fe400078e020a */
[----:B------:R-:W-:Y:S02]  /*7620*/  IMAD R11, R188, c[0x0][0x1e8], RZ ;  /* 0x00007a00bc0b7a24 */ /* 0x000fe400078e02ff */
[C---:B------:R-:W-:Y:S02]  /*7630*/  IMAD R12, R35.reuse, c[0x0][0x214], R12 ;  /* 0x00008500230c7a24 */ /* 0x040fe400078e020c */
[----:B------:R-:W-:-:S03]  /*7640*/  IMAD R11, R35, c[0x0][0x1ec], R11 ;  /* 0x00007b00230b7a24 */ /* 0x000fc600078e020b */
[----:B------:R-:W-:Y:S01]  /*7650*/  IADD3 R7, R12, R7, RZ ;  /* 0x000000070c077210 */ /* 0x000fe20007ffe0ff */
[----:B------:R-:W-:Y:S01]  /*7660*/  IMAD.IADD R9, R11, 0x1, R9 ;  /* 0x000000010b097824 */ /* 0x000fe200078e0209 */
[----:B------:R-:W-:Y:S01]  /*7670*/  LEA R11, P0, R4, c[0x0][0x160], 0x1 ;  /* 0x00005800040b7a11 */ /* 0x000fe200078008ff */
[----:B------:R-:W-:Y:S02]  /*7680*/  IMAD.IADD R10, R5, 0x1, R10 ;  /* 0x00000001050a7824 */ /* 0x000fe400078e020a */
[----:B------:R-:W-:Y:S02]  /*7690*/  IMAD R25, R234, c[0x0][0x2c4], RZ ;  /* 0x0000b100ea197a24 */ /* 0x000fe400078e02ff */
[----:B------:R-:W-:Y:S01]  /*76a0*/  IMAD.IADD R5, R226, 0x1, R71 ;  /* 0x00000001e2057824 */ /* 0x000fe200078e0247 */
[----:B------:R-:W-:-:S04]  /*76b0*/  LEA.HI.X R10, R4, c[0x0][0x164], R10, 0x1, P0 ;  /* 0x00005900040a7a11 */ /* 0x000fc800000f0c0a */
[----:B------:R-:W-:Y:S02]  /*76c0*/  ISETP.GE.AND P0, PT, R5, R25, PT ;  /* 0x000000190500720c */ /* 0x000fe40003f06270 */
[----:B------:R-:W-:Y:S02]  /*76d0*/  LEA.HI R4, R228, R212, RZ, 0x6 ;  /* 0x000000d4e4047211 */ /* 0x000fe400078f30ff */
[----:B------:R-:W-:Y:S02]  /*76e0*/  ISETP.GE.AND P3, PT, R56, c[0x0][0x198], PT ;  /* 0x0000660038007a0c */ /* 0x000fe40003f66270 */
[----:B------:R-:W-:Y:S01]  /*76f0*/  SHF.L.U32 R4, R4, 0x3, RZ ;  /* 0x0000000304047819 */ /* 0x000fe200000006ff */
[----:B------:R1:W2:Y:S01]  /*7700*/  SHFL.IDX PT, R13, R11, RZ, 0x181f ;  /* 0x00181fff0b0d7589 */ /* 0x0002a200000e0000 */
[----:B------:R-:W-:Y:S03]  /*7710*/  BSSY B0, `(.L_x_368) ;  /* 0x0000020000007945 */ /* 0x000fe60003800000 */
[----:B------:R1:W4:Y:S01]  /*7720*/  SHFL.IDX PT, R14, R10, RZ, 0x181f ;  /* 0x00181fff0a0e7589 */ /* 0x00032200000e0000 */
[----:B------:R-:W-:-:S02]  /*7730*/  LOP3.LUT R76, R17, 0xfffffe00, R4, 0xf8, !PT ;  /* 0xfffffe00114c7812 */ /* 0x000fc400078ef804 */
[----:B---3--:R-:W-:Y:S01]  /*7740*/  @P2 MOV R2, R16 ;  /* 0x0000001000022202 */ /* 0x008fe20000000f00 */
[----:B------:R-:W-:Y:S01]  /*7750*/  @!P2 IMAD.MOV.U32 R2, RZ, RZ, R27 ;  /* 0x000000ffff02a224 */ /* 0x000fe200078e001b */
[----:B------:R-:W-:Y:S02]  /*7760*/  @P2 SHF.R.S32.HI R3, RZ, 0x1f, R16 ;  /* 0x0000001fff032819 */ /* 0x000fe40000011410 */
[----:B------:R-:W-:Y:S02]  /*7770*/  @!P2 MOV R3, R15 ;  /* 0x0000000f0003a202 */ /* 0x000fe40000000f00 */
[----:B------:R-:W-:Y:S02]  /*7780*/  SEL R0, R2, RZ, !P1 ;  /* 0x000000ff02007207 */ /* 0x000fe40004800000 */
[----:B------:R-:W-:-:S05]  /*7790*/  SEL R2, R3, RZ, !P1 ;  /* 0x000000ff03027207 */ /* 0x000fca0004800000 */
[C---:B------:R-:W-:Y:S02]  /*77a0*/  IMAD R3, R2.reuse, c[0x0][0x1f0], RZ ;  /* 0x00007c0002037a24 */ /* 0x040fe400078e02ff */
[----:B------:R-:W-:Y:S02]  /*77b0*/  IMAD R2, R2, c[0x0][0x218], RZ ;  /* 0x0000860002027a24 */ /* 0x000fe400078e02ff */
[C---:B------:R-:W-:Y:S02]  /*77c0*/  IMAD R12, R0.reuse, c[0x0][0x1f4], R3 ;  /* 0x00007d00000c7a24 */ /* 0x040fe400078e0203 */
[C---:B------:R-:W-:Y:S02]  /*77d0*/  IMAD R3, R0.reuse, c[0x0][0x21c], R2 ;  /* 0x0000870000037a24 */ /* 0x040fe400078e0202 */
[----:B------:R-:W-:-:S04]  /*77e0*/  IMAD.WIDE.U32 R90, R0, c[0x0][0x218], R6 ;  /* 0x00008600005a7a25 */ /* 0x000fc800078e0006 */
[----:B------:R-:W-:Y:S01]  /*77f0*/  IMAD.WIDE.U32 R18, R0, c[0x0][0x1f0], R8 ;  /* 0x00007c0000127a25 */ /* 0x000fe200078e0008 */
[----:B------:R-:W-:-:S03]  /*7800*/  IADD3 R93, R91, R3, RZ ;  /* 0x000000035b5d7210 */ /* 0x000fc60007ffe0ff */
[----:B------:R-:W-:Y:S01]  /*7810*/  IMAD.IADD R21, R19, 0x1, R12 ;  /* 0x0000000113157824 */ /* 0x000fe200078e020c */
[----:B------:R1:W-:Y:S04]  /*7820*/  STL.64 [R1+0x48], R18 ;  /* 0x0000481201007387 */ /* 0x0003e80000100a00 */
[----:B------:R1:W-:Y:S04]  /*7830*/  STL.64 [R1+0x58], R90 ;  /* 0x0000585a01007387 */ /* 0x0003e80000100a00 */
[----:B------:R1:W-:Y:S04]  /*7840*/  STL [R1+0x54], R93 ;  /* 0x0000545d01007387 */ /* 0x0003e80000100800 */
[----:B------:R1:W-:Y:S01]  /*7850*/  STL [R1+0x44], R21 ;  /* 0x0000441501007387 */ /* 0x0003e20000100800 */
[----:B------:R-:W-:Y:S01]  /*7860*/  IMAD.MOV.U32 R16, RZ, RZ, 0x20 ;  /* 0x00000020ff107424 */ /* 0x000fe200078e00ff */
[----:B------:R-:W-:-:S02]  /*7870*/  R2P PR, R82, 0x6 ;  /* 0x0000000652007804 */ /* 0x000fc40000000000 */
[----:B------:R-:W-:-:S03]  /*7880*/  MOV R15, 0x10 ;  /* 0x00000010000f7802 */ /* 0x000fc60000000f00 */
[----:B------:R-:W-:Y:S02]  /*7890*/  SEL R4, R16, 0xffffffe0, !P2 ;  /* 0xffffffe010047807 */ /* 0x000fe40005000000 */
[----:B------:R-:W-:Y:S01]  /*78a0*/  SEL R2, R15, 0xfffffff0, !P1 ;  /* 0xfffffff00f027807 */ /* 0x000fe20004800000 */
[----:B------:R-:W-:Y:S05]  /*78b0*/  @P0 BRA `(.L_x_369) ;  /* 0x0000005000000947 */ /* 0x000fea0003800000 */
[----:B--2-4-:R-:W-:Y:S01]  /*78c0*/  LEA R6, P0, R56, R13, 0x1 ;  /* 0x0000000d38067211 */ /* 0x014fe200078008ff */
[----:B------:R-:W-:-:S03]  /*78d0*/  IMAD.SHL.U32 R0, R76, 0x2, RZ ;  /* 0x000000024c007824 */ /* 0x000fc600078e00ff */
[----:B------:R-:W-:-:S05]  /*78e0*/  LEA.HI.X R7, R56, R14, R57, 0x1, P0 ;  /* 0x0000000e38077211 */ /* 0x000fca00000f0c39 */
[----:B------:R-:W-:Y:S01]  /*78f0*/  @!PT LDS RZ, [RZ] ;  /* 0x00000000fffff984 */ /* 0x000fe20000000800 */
[----:B------:R2:W-:Y:S04]  /*7900*/  LDGSTS.E.BYPASS.LTC128B.128 [R0+0x6100], [R6.64], !P3 ;  /* 0x0610000006007fae */ /* 0x0005e8000d901d48 */
.L_x_369:
[----:B--2-4-:R-:W-:Y:S05]  /*7910*/  BSYNC B0 ;  /* 0x0000000000007941 */ /* 0x014fea0003800000 */
.L_x_368:
[----:B------:R-:W-:Y:S01]  /*7920*/  IADD3 R0, R5, 0x10, RZ ;  /* 0x0000001005007810 */ /* 0x000fe20007ffe0ff */
[----:B------:R2:W3:Y:S01]  /*7930*/  SHFL.IDX PT, R3, R10, 0x1, 0x181f ;  /* 0x00381f000a037f89 */ /* 0x0004e200000e0000 */
[----:B------:R-:W-:Y:S02]  /*7940*/  BSSY B0, `(.L_x_370) ;  /* 0x0000009000007945 */ /* 0x000fe40003800000 */
[----:B------:R-:W-:Y:S01]  /*7950*/  ISETP.GE.AND P0, PT, R0, R25, PT ;  /* 0x000000190000720c */ /* 0x000fe20003f06270 */
[----:B------:R2:W4:-:S12]  /*7960*/  SHFL.IDX PT, R6, R11, 0x1, 0x181f ;  /* 0x00381f000b067f89 */ /* 0x00051800000e0000 */
[----:B------:R-:W-:Y:S05]  /*7970*/  @P0 BRA `(.L_x_371) ;  /* 0x0000005000000947 */ /* 0x000fea0003800000 */
[----:B----4-:R-:W-:Y:S01]  /*7980*/  LEA R6, P0, R56, R6, 0x1 ;  /* 0x0000000638067211 */ /* 0x010fe200078008ff */
[----:B------:R-:W-:-:S03]  /*7990*/  IMAD.SHL.U32 R0, R76, 0x2, RZ ;  /* 0x000000024c007824 */ /* 0x000fc600078e00ff */
[----:B---3--:R-:W-:-:S05]  /*79a0*/  LEA.HI.X R7, R56, R3, R57, 0x1, P0 ;  /* 0x0000000338077211 */ /* 0x008fca00000f0c39 */
[----:B------:R-:W-:Y:S01]  /*79b0*/  @!PT LDS RZ, [RZ] ;  /* 0x00000000fffff984 */ /* 0x000fe20000000800 */
[----:B------:R3:W-:Y:S04]  /*79c0*/  LDGSTS.E.BYPASS.LTC128B.128 [R0+0x6900], [R6.64], !P3 ;  /* 0x0690000006007fae */ /* 0x0007e8000d901d48 */
.L_x_371:
[----:B------:R-:W-:Y:S05]  /*79d0*/  BSYNC B0 ;  /* 0x0000000000007941 */ /* 0x000fea0003800000 */
.L_x_370:
[----:B---3--:R-:W-:Y:S01]  /*79e0*/  IADD3 R0, R5, 0x20, RZ ;  /* 0x0000002005007810 */ /* 0x008fe20007ffe0ff */
[----:B------:R3:W1:Y:S01]  /*79f0*/  SHFL.IDX PT, R3, R10, 0x2, 0x181f ;  /* 0x00581f000a037f89 */ /* 0x00066200000e0000 */
[----:B------:R-:W-:Y:S02]  /*7a00*/  BSSY B0, `(.L_x_372) ;  /* 0x0000009000007945 */ /* 0x000fe40003800000 */
[----:B------:R-:W-:Y:S01]  /*7a10*/  ISETP.GE.AND P0, PT, R0, R25, PT ;  /* 0x000000190000720c */ /* 0x000fe20003f06270 */
[----:B----4-:R3:W4:-:S12]  /*7a20*/  SHFL.IDX PT, R6, R11, 0x2, 0x181f ;  /* 0x00581f000b067f89 */ /* 0x01071800000e0000 */
[----:B------:R-:W-:Y:S05]  /*7a30*/  @P0 BRA `(.L_x_373) ;  /* 0x0000005000000947 */ /* 0x000fea0003800000 */
[----:B----4-:R-:W-:Y:S01]  /*7a40*/  LEA R6, P0, R56, R6, 0x1 ;  /* 0x0000000638067211 */ /* 0x010fe200078008ff */
[----:B------:R-:W-:-:S03]  /*7a50*/  IMAD.SHL.U32 R0, R76, 0x2, RZ ;  /* 0x000000024c007824 */ /* 0x000fc600078e00ff */
[----:B-1----:R-:W-:-:S05]  /*7a60*/  LEA.HI.X R7, R56, R3, R57, 0x1, P0 ;  /* 0x0000000338077211 */ /* 0x002fca00000f0c39 */
[----:B------:R-:W-:Y:S01]  /*7a70*/  @!PT LDS RZ, [RZ] ;  /* 0x00000000fffff984 */ /* 0x000fe20000000800 */
[----:B------:R1:W-:Y:S04]  /*7a80*/  LDGSTS.E.BYPASS.LTC128B.128 [R0+0x7100], [R6.64], !P3 ;  /* 0x0710000006007fae */ /* 0x0003e8000d901d48 */
.L_x_373:
[----:B------:R-:W-:Y:S05]  /*7a90*/  BSYNC B0 ;  /* 0x0000000000007941 */ /* 0x000fea0003800000 */
.L_x_372:
[----:B-1----:R-:W-:Y:S01]  /*7aa0*/  IADD3 R0, R5, 0x30, RZ ;  /* 0x0000003005007810 */ /* 0x002fe20007ffe0ff */
[----:B------:R1:W2:Y:S01]  /*7ab0*/  SHFL.IDX PT, R3, R10, 0x3, 0x181f ;  /* 0x00781f000a037f89 */ /* 0x0002a200000e0000 */
[----:B------:R-:W-:Y:S02]  /*7ac0*/  BSSY B0, `(.L_x_374) ;  /* 0x0000009000007945 */ /* 0x000fe40003800000 */
[----:B------:R-:W-:Y:S01]  /*7ad0*/  ISETP.GE.AND P0, PT, R0, R25, PT ;  /* 0x000000190000720c */ /* 0x000fe20003f06270 */
[----:B----4-:R1:W4:-:S12]  /*7ae0*/  SHFL.IDX PT, R6, R11, 0x3, 0x181f ;  /* 0x00781f000b067f89 */ /* 0x01031800000e0000 */
[----:B------:R-:W-:Y:S05]  /*7af0*/  @P0 BRA `(.L_x_375) ;  /* 0x0000005000000947 */ /* 0x000fea0003800000 */
[----:B----4-:R-:W-:Y:S01]  /*7b00*/  LEA R6, P0, R56, R6, 0x1 ;  /* 0x0000000638067211 */ /* 0x010fe200078008ff */
[----:B------:R-:W-:-:S03]  /*7b10*/  IMAD.SHL.U32 R0, R76, 0x2, RZ ;  /* 0x000000024c007824 */ /* 0x000fc600078e00ff */
[----:B--2---:R-:W-:-:S05]  /*7b20*/  LEA.HI.X R7, R56, R3, R57, 0x1, P0 ;  /* 0x0000000338077211 */ /* 0x004fca00000f0c39 */
[----:B------:R-:W-:Y:S01]  /*7b30*/  @!PT LDS RZ, [RZ] ;  /* 0x00000000fffff984 */ /* 0x000fe20000000800 */
[----:B------:R2:W-:Y:S04]  /*7b40*/  LDGSTS.E.BYPASS.LTC128B.128 [R0+0x7900], [R6.64], !P3 ;  /* 0x0790000006007fae */ /* 0x0005e8000d901d48 */
.L_x_375:
[----:B------:R-:W-:Y:S05]  /*7b50*/  BSYNC B0 ;  /* 0x0000000000007941 */ /* 0x000fea0003800000 */
.L_x_374:
[----:B--2---:R-:W-:Y:S01]  /*7b60*/  IADD3 R0, R5, 0x40, RZ ;  /* 0x0000004005007810 */ /* 0x004fe20007ffe0ff */
        /* <DEDUP_REMOVED lines=10> */
.L_x_377:
[----:B------:R-:W-:Y:S05]  /*7c10*/  BSYNC B0 ;  /* 0x0000000000007941 */ /* 0x000fea0003800000 */
.L_x_376:
        /* <DEDUP_REMOVED lines=11> */
.L_x_379:
[----:B------:R-:W-:Y:S05]  /*7cd0*/  BSYNC B0 ;  /* 0x0000000000007941 */ /* 0x000fea0003800000 */
.L_x_378:
        /* <DEDUP_REMOVED lines=11> */
.L_x_381:
[----:B------:R-:W-:Y:S05]  /*7d90*/  BSYNC B0 ;  /* 0x0000000000007941 */ /* 0x000fea0003800000 */
.L_x_380:
[----:B--2---:R-:W2:Y:S01]  /*7da0*/  LDL R235, [R1+0x2c] ;  /* 0x00002c0001eb7983 */ /* 0x004ea20000100800 */
[----:B------:R-:W-:Y:S02]  /*7db0*/  IMAD.MOV.U32 R238, RZ, RZ, R20 ;  /* 0x000000ffffee7224 */ /* 0x000fe400078e0014 */
[----:B------:R-:W-:Y:S01]  /*7dc0*/  IMAD.MOV.U32 R239, RZ, RZ, R21 ;  /* 0x000000ffffef7224 */ /* 0x000fe200078e0015 */
[----:B------:R-:W3:Y:S01]  /*7dd0*/  SHFL.IDX PT, R8, R11, 0x7, 0x181f ;  /* 0x00f81f000b087f89 */ /* 0x000ee200000e0000 */
[----:B-1----:R-:W-:-:S03]  /*7de0*/  IADD3 R0, R5, 0x70, RZ ;  /* 0x0000007005007810 */ /* 0x002fc60007ffe0ff */
[----:B------:R-:W1:Y:S01]  /*7df0*/  SHFL.IDX PT, R3, R10, 0x7, 0x181f ;  /* 0x00f81f000a037f89 */ /* 0x000e6200000e0000 */
[----:B------:R-:W-:Y:S01]  /*7e00*/  ISETP.GE.AND P0, PT, R0, R25, PT ;  /* 0x000000190000720c */ /* 0x000fe20003f06270 */
[----:B------:R-:W-:-:S04]  /*7e10*/  IMAD.MOV.U32 R0, RZ, RZ, 0x60 ;  /* 0x00000060ff007424 */ /* 0x000fc800078e00ff */
[----:B------:R-:W-:Y:S02]  /*7e20*/  IMAD R84, R246, -0x60, R0 ;  /* 0xffffffa0f6547824 */ /* 0x000fe400078e0200 */
[C---:B------:R-:W-:Y:S02]  /*7e30*/  IMAD R5, R0.reuse, c[0x0][0x1e4], RZ ;  /* 0x0000790000057a24 */ /* 0x040fe400078e02ff */
[----:B------:R-:W-:Y:S01]  /*7e40*/  IMAD.WIDE.U32 R232, R0, c[0x0][0x1e0], RZ ;  /* 0x0000780000e87a25 */ /* 0x000fe200078e00ff */
[----:B------:R-:W-:-:S03]  /*7e50*/  IADD3 R87, R246, -0x1, RZ ;  /* 0xfffffffff6577810 */ /* 0x000fc60007ffe0ff */
[----:B------:R-:W-:Y:S01]  /*7e60*/  @!P0 IMAD.SHL.U32 R0, R76, 0x2, RZ ;  /* 0x000000024c008824 */ /* 0x000fe200078e00ff */
[----:B---3--:R-:W-:Y:S01]  /*7e70*/  @!P0 LEA R8, P1, R56, R8, 0x1 ;  /* 0x0000000838088211 */ /* 0x008fe200078208ff */
[----:B------:R-:W-:-:S03]  /*7e80*/  IMAD.IADD R229, R233, 0x1, R5 ;  /* 0x00000001e9e57824 */ /* 0x000fc600078e0205 */
[----:B-1----:R-:W-:Y:S01]  /*7e90*/  @!P0 LEA.HI.X R9, R56, R3, R57, 0x1, P1 ;  /* 0x0000000338098211 */ /* 0x002fe200008f0c39 */
[----:B------:R-:W-:Y:S01]  /*7ea0*/  IMAD R3, R229, R87, RZ ;  /* 0x00000057e5037224 */ /* 0x000fe200078e02ff */
[----:B------:R-:W-:Y:S01]  /*7eb0*/  SHF.R.S32.HI R88, RZ, 0x1f, R87 ;  /* 0x0000001fff587819 */ /* 0x000fe20000011457 */
[----:B------:R-:W-:Y:S02]  /*7ec0*/  IMAD.MOV.U32 R238, RZ, RZ, R18 ;  /* 0x000000ffffee7224 */ /* 0x000fe400078e0012 */
[----:B------:R-:W-:Y:S01]  /*7ed0*/  @!PT LDS RZ, [RZ] ;  /* 0x00000000fffff984 */ /* 0x000fe20000000800 */
[----:B------:R1:W-:Y:S04]  /*7ee0*/  @!P0 LDGSTS.E.BYPASS.LTC128B.128 [R0+0x9900], [R8.64], !P3 ;  /* 0x0990000008008fae */ /* 0x0003e8000d901d48 */
[----:B------:R-:W0:Y:S01]  /*7ef0*/  LDGDEPBAR ;  /* 0x00000000000079af */ /* 0x000e220000000000 */
[----:B----4-:R-:W-:-:S04]  /*7f00*/  IMAD.WIDE.U32 R6, R87, R232, R238 ;  /* 0x000000e857067225 */ /* 0x010fc800078e00ee */
[----:B------:R-:W-:Y:S02]  /*7f10*/  IMAD R3, R88, R232, R3 ;  /* 0x000000e858037224 */ /* 0x000fe400078e0203 */
[----:B------:R-:W-:Y:S02]  /*7f20*/  IMAD.MOV.U32 R230, RZ, RZ, c[0x0][0x1e0] ;  /* 0x00007800ffe67624 */ /* 0x000fe400078e00ff */
[----:B------:R-:W-:Y:S02]  /*7f30*/  IMAD.IADD R7, R7, 0x1, R3 ;  /* 0x0000000107077824 */ /* 0x000fe400078e0203 */
[----:B------:R-:W-:Y:S01]  /*7f40*/  IMAD.MOV.U32 R14, RZ, RZ, c[0x0][0x1e4] ;  /* 0x00007900ff0e7624 */ /* 0x000fe200078e00ff */
[----:B------:R-:W-:Y:S01]  /*7f50*/  BAR.SYNC.DEFER_BLOCKING 0x0 ;  /* 0x0000000000007b1d */ /* 0x000fe20000010000 */
[----:B------:R-:W-:Y:S01]  /*7f60*/  ISETP.GE.AND P5, PT, R56, c[0x0][0x1d4], PT ;  /* 0x0000750038007a0c */ /* 0x000fe20003fa6270 */
[----:B------:R-:W-:-:S04]  /*7f70*/  IMAD.WIDE.U32 R10, R230, 0x20, RZ ;  /* 0x00000020e60a7825 */ /* 0x000fc800078e00ff */
[----:B------:R-:W-:Y:S01]  /*7f80*/  IMAD.SHL.U32 R5, R14, 0x20, RZ ;  /* 0x000000200e057824 */ /* 0x000fe200078e00ff */
[----:B------:R3:W-:Y:S01]  /*7f90*/  STL.64 [R1+0x40], R238 ;  /* 0x000040ee01007387 */ /* 0x0007e20000100a00 */
[----:B------:R-:W-:-:S04]  /*7fa0*/  LEA.HI R209, R228, R212, RZ, 0x5 ;  /* 0x000000d4e4d17211 */ /* 0x000fc800078f28ff */
[----:B------:R-:W-:Y:S02]  /*7fb0*/  SHF.R.S32.HI R211, RZ, 0x5, R209 ;  /* 0x00000005ffd37819 */ /* 0x000fe400000114d1 */
[----:B--2---:R-:W-:-:S04]  /*7fc0*/  IADD3 R77, R84, R235, -R71 ;  /* 0x000000eb544d7210 */ /* 0x004fc80007ffe847 */
[C---:B------:R-:W-:Y:S02]  /*7fd0*/  ISETP.GE.AND P4, PT, R77.reuse, 0x1, PT ;  /* 0x000000014d00780c */ /* 0x040fe40003f86270 */
[C---:B------:R-:W-:Y:S02]  /*7fe0*/  ISETP.GE.AND P2, PT, R77.reuse, 0x11, PT ;  /* 0x000000114d00780c */ /* 0x040fe40003f46270 */
[----:B------:R-:W-:-:S09]  /*7ff0*/  ISETP.GE.AND P3, PT, R77, 0x21, PT ;  /* 0x000000214d00780c */ /* 0x000fd20003f66270 */
[----:B-1----:R-:W-:Y:S02]  /*8000*/  @P4 LEA R8, P0, R6, c[0x0][0x1c8], 0x1 ;  /* 0x0000720006084a11 */ /* 0x002fe400078008ff */
[----:B------:R-:W-:Y:S02]  /*8010*/  @P2 LEA R0, P1, R230, R6, 0x4 ;  /* 0x00000006e6002211 */ /* 0x000fe400078220ff */
[----:B------:R-:W-:Y:S02]  /*8020*/  @P4 LEA.HI.X R9, R6, c[0x0][0x1cc], R7, 0x1, P0 ;  /* 0x0000730006094a11 */ /* 0x000fe400000f0c07 */
[----:B------:R-:W-:Y:S02]  /*8030*/  @P2 LEA.HI.X R3, R230, R7, R14, 0x4, P1 ;  /* 0x00000007e6032211 */ /* 0x000fe400008f240e */
[----:B------:R-:W-:-:S04]  /*8040*/  @P2 LEA R12, P0, R0, c[0x0][0x1c8], 0x1 ;  /* 0x00007200000c2a11 */ /* 0x000fc800078008ff */
[----:B------:R-:W-:Y:S01]  /*8050*/  @P2 LEA.HI.X R13, R0, c[0x0][0x1cc], R3, 0x1, P0 ;  /* 0x00007300000d2a11 */ /* 0x000fe200000f0c03 */
[----:B------:R-:W-:Y:S01]  /*8060*/  @P4 IMAD.SHL.U32 R0, R76, 0x2, RZ ;  /* 0x000000024c004824 */ /* 0x000fe200078e00ff */
[----:B------:R-:W-:-:S04]  /*8070*/  ISETP.GE.AND P1, PT, R77, 0x31, PT ;  /* 0x000000314d00780c */ /* 0x000fc80003f26270 */
[----:B------:R-:W-:Y:S01]  /*8080*/  @!PT LDS RZ, [RZ] ;  /* 0x00000000fffff984 */ /* 0x000fe20000000800 */
[----:B------:R-:W-:Y:S01]  /*8090*/  @!PT LDS RZ, [RZ] ;  /* 0x00000000fffff984 */ /* 0x000fe20000000800 */
[----:B------:R-:W-:Y:S01]  /*80a0*/  @!PT LDS RZ, [RZ] ;  /* 0x00000000fffff984 */ /* 0x000fe20000000800 */
[----:B------:R1:W-:Y:S01]  /*80b0*/  @P4 LDGSTS.E.BYPASS.LTC128B.128 [R0+0x3100], [R8.64], !P5 ;  /* 0x0310000008004fae */ /* 0x0003e2000e901d48 */
[----:B------:R-:W-:-:S05]  /*80c0*/  @P2 IMAD.SHL.U32 R3, R76, 0x2, RZ ;  /* 0x000000024c032824 */ /* 0x000fca00078e00ff */
[----:B------:R2:W-:Y:S01]  /*80d0*/  @P2 LDGSTS.E.BYPASS.LTC128B.128 [R3+0x3900], [R12.64], !P5 ;  /* 0x039000000c032fae */ /* 0x0005e2000e901d48 */
[----:B------:R-:W-:Y:S02]  /*80e0*/  ISETP.GE.AND P2, PT, R77, 0x41, PT ;  /* 0x000000414d00780c */ /* 0x000fe40003f46270 */
[----:B-1----:R-:W-:-:S04]  /*80f0*/  @P3 IADD3 R0, P0, R6, R10, RZ ;  /* 0x0000000a06003210 */ /* 0x002fc80007f1e0ff */
[----:B------:R-:W-:Y:S02]  /*8100*/  @P3 IADD3.X R5, R7, R11, R5, P0, !PT ;  /* 0x0000000b07053210 */ /* 0x000fe400007fe405 */
[----:B------:R-:W-:Y:S01]  /*8110*/  @P3 LEA R10, P0, R0, c[0x0][0x1c8], 0x1 ;  /* 0x00007200000a3a11 */ /* 0x000fe200078008ff */
[----:B--2---:R-:W-:-:S03]  /*8120*/  @P1 IMAD R3, R14, 0x30, RZ ;  /* 0x000000300e031824 */ /* 0x004fc600078e02ff */
[----:B------:R-:W-:Y:S01]  /*8130*/  @P3 LEA.HI.X R11, R0, c[0x0][0x1cc], R5, 0x1, P0 ;  /* 0x00007300000b3a11 */ /* 0x000fe200000f0c05 */
[----:B------:R-:W-:Y:S02]  /*8140*/  @P3 IMAD.SHL.U32 R0, R76, 0x2, RZ ;  /* 0x000000024c003824 */ /* 0x000fe400078e00ff */
[----:B------:R-:W-:Y:S01]  /*8150*/  @P1 IMAD.WIDE.U32 R8, R230, 0x30, R6 ;  /* 0x00000030e6081825 */ /* 0x000fe200078e0006 */
[----:B------:R-:W-:Y:S02]  /*8160*/  ISETP.GE.AND P0, PT, R77, 0x51, PT ;  /* 0x000000514d00780c */ /* 0x000fe40003f06270 */
[----:B------:R1:W-:Y:S02]  /*8170*/  @P3 LDGSTS.E.BYPASS.LTC128B.128 [R0+0x4100], [R10.64], !P5 ;  /* 0x041000000a003fae */ /* 0x0003e4000e901d48 */
[----:B------:R-:W-:-:S09]  /*8180*/  @P1 LEA R12, P3, R8, c[0x0][0x1c8], 0x1 ;  /* 0x00007200080c1a11 */ /* 0x000fd200078608ff */
[----:B------:R-:W-:Y:S02]  /*8190*/  @P0 IMAD R5, R14, 0x50, RZ ;  /* 0x000000500e050824 */ /* 0x000fe400078e02ff */
[----:B-1----:R-:W-:-:S05]  /*81a0*/  @P1 IMAD.IADD R0, R9, 0x1, R3 ;  /* 0x0000000109001824 */ /* 0x002fca00078e0203 */
[----:B------:R-:W-:Y:S02]  /*81b0*/  @P1 LEA.HI.X R13, R8, c[0x0][0x1cc], R0, 0x1, P3 ;  /* 0x00007300080d1a11 */ /* 0x000fe400018f0c00 */
[----:B------:R-:W-:-:S04]  /*81c0*/  @P2 LEA R0, P3, R230, R6, 0x6 ;  /* 0x00000006e6002211 */ /* 0x000fc800078630ff */
[C---:B------:R-:W-:Y:S01]  /*81d0*/  @P2 LEA.HI.X R3, R230.reuse, R7, R14, 0x6, P3 ;  /* 0x00000007e6032211 */ /* 0x040fe200018f340e */
[----:B------:R-:W-:Y:S01]  /*81e0*/  @P0 IMAD.WIDE.U32 R6, R230, 0x50, R6 ;  /* 0x00000050e6060825 */ /* 0x000fe200078e0006 */
[----:B------:R-:W-:-:S04]  /*81f0*/  @P2 LEA R10, P3, R0, c[0x0][0x1c8], 0x1 ;  /* 0x00007200000a2a11 */ /* 0x000fc800078608ff */
[----:B------:R-:W-:Y:S01]  /*8200*/  @P2 LEA.HI.X R11, R0, c[0x0][0x1cc], R3, 0x1, P3 ;  /* 0x00007300000b2a11 */ /* 0x000fe200018f0c03 */
[----:B------:R-:W-:Y:S01]  /*8210*/  @P0 IMAD.IADD R0, R7, 0x1, R5 ;  /* 0x0000000107000824 */ /* 0x000fe200078e0205 */
[----:B------:R-:W-:Y:S01]  /*8220*/  @P0 LEA R8, P3, R6, c[0x0][0x1c8], 0x1 ;  /* 0x0000720006080a11 */ /* 0x000fe200078608ff */
[C---:B------:R-:W-:Y:S02]  /*8230*/  @P1 IMAD.SHL.U32 R5, R76.reuse, 0x2, RZ ;  /* 0x000000024c051824 */ /* 0x040fe400078e00ff */
[----:B------:R-:W-:Y:S01]  /*8240*/  @P2 IMAD.SHL.U32 R3, R76, 0x2, RZ ;  /* 0x000000024c032824 */ /* 0x000fe200078e00ff */
[----:B------:R-:W-:Y:S01]  /*8250*/  @P0 LEA.HI.X R9, R6, c[0x0][0x1cc], R0, 0x1, P3 ;  /* 0x0000730006090a11 */ /* 0x000fe200018f0c00 */
[----:B------:R-:W-:Y:S01]  /*8260*/  @P0 IMAD.SHL.U32 R0, R76, 0x2, RZ ;  /* 0x000000024c000824 */ /* 0x000fe200078e00ff */
[----:B------:R3:W-:Y:S04]  /*8270*/  @P1 LDGSTS.E.BYPASS.LTC128B.128 [R5+0x4900], [R12.64], !P5 ;  /* 0x049000000c051fae */ /* 0x0007e8000e901d48 */
[----:B------:R3:W-:Y:S04]  /*8280*/  @P2 LDGSTS.E.BYPASS.LTC128B.128 [R3+0x5100], [R10.64], !P5 ;  /* 0x051000000a032fae */ /* 0x0007e8000e901d48 */
[----:B------:R3:W-:Y:S01]  /*8290*/  @P0 LDGSTS.E.BYPASS.LTC128B.128 [R0+0x5900], [R8.64], !P5 ;  /* 0x0590000008000fae */ /* 0x0007e2000e901d48 */
[----:B------:R-:W-:-:S03]  /*82a0*/  ISETP.LT.AND P0, PT, RZ, c[0x0][0x27c], PT ;  /* 0x00009f00ff007a0c */ /* 0x000fc60003f01270 */
[----:B------:R-:W0:Y:S10]  /*82b0*/  LDGDEPBAR ;  /* 0x00000000000079af */ /* 0x000e340000000000 */
[----:B------:R-:W-:Y:S05]  /*82c0*/  @P0 BRA `(.L_x_382) ;  /* 0x0000002000000947 */ /* 0x000fea0003800000 */
[----:B------:R-:W-:-:S04]  /*82d0*/  DEPBAR.LE SB0, 0x1 ;  /* 0x000080400000791a */ /* 0x000fc80000000000 */
[----:B------:R-:W-:Y:S05]  /*82e0*/  BRA `(.L_x_383) ;  /* 0x00004d9000007947 */ /* 0x000fea0003800000 */
.L_x_382:
[----:B------:R-:W-:Y:S01]  /*82f0*/  ULDC.U8 UR4, c[0x0][0x298] ;  /* 0x0000a60000047ab9 */ /* 0x000fe20000000000 */
[----:B---3-5:R-:W-:Y:S01]  /*8300*/  SHF.R.S32.HI R0, RZ, 0x1f, R147 ;  /* 0x0000001fff007819 */ /* 0x028fe20000011493 */
[C---:B------:R-:W-:Y:S01]  /*8310*/  IMAD.WIDE.U32 R12, R147.reuse, c[0x0][0x280], RZ ;  /* 0x0000a000930c7a25 */ /* 0x040fe200078e00ff */
[----:B------:R-:W-:Y:S01]  /*8320*/  ISETP.NE.AND P0, PT, RZ, UR4, PT ;  /* 0x00000004ff007c0c */ /* 0x000fe2000bf05270 */
[----:B------:R-:W-:Y:S01]  /*8330*/  BSSY B2, `(.L_x_383) ;  /* 0x00004d4000027945 */ /* 0x000fe20003800000 */
[-C--:B------:R-:W-:Y:S01]  /*8340*/  LEA.HI R6, R228, R212.reuse, RZ, 0x2 ;  /* 0x000000d4e4067211 */ /* 0x080fe200078f10ff */
[C---:B------:R-:W-:Y:S02]  /*8350*/  IMAD R3, R0.reuse, c[0x0][0x280], RZ ;  /* 0x0000a00000037a24 */ /* 0x040fe400078e02ff */
[----:B------:R-:W-:Y:S01]  /*8360*/  IMAD R0, R0, c[0x0][0x290], RZ ;  /* 0x0000a40000007a24 */ /* 0x000fe200078e02ff */
[----:B------:R-:W-:Y:S01]  /*8370*/  LOP3.LUT R5, R6, 0xfffffffc, RZ, 0xc0, !PT ;  /* 0xfffffffc06057812 */ /* 0x000fe200078ec0ff */
[C---:B------:R-:W-:Y:S01]  /*8380*/  IMAD R3, R147.reuse, c[0x0][0x284], R3 ;  /* 0x0000a10093037a24 */ /* 0x040fe200078e0203 */
[----:B------:R-:W-:Y:S01]  /*8390*/  SHF.R.S32.HI R58, RZ, 0x2, R6 ;  /* 0x00000002ff3a7819 */ /* 0x000fe20000011406 */
[----:B------:R-:W-:Y:S01]  /*83a0*/  IMAD R0, R147, c[0x0][0x294], R0 ;  /* 0x0000a50093007a24 */ /* 0x000fe200078e0200 */
[----:B------:R-:W-:Y:S01]  /*83b0*/  IADD3 R5, -R5, R212, RZ ;  /* 0x000000d405057210 */ /* 0x000fe20007ffe1ff */
[----:B------:R-:W-:Y:S01]  /*83c0*/  IMAD.WIDE.U32 R10, R147, c[0x0][0x290], RZ ;  /* 0x0000a400930a7a25 */ /* 0x000fe200078e00ff */
[----:B------:R-:W-:-:S02]  /*83d0*/  IADD3 R24, R226, R58, RZ ;  /* 0x0000003ae2187210 */ /* 0x000fc40007ffe0ff */
[----:B------:R-:W-:Y:S01]  /*83e0*/  IADD3 R9, R3, R13, RZ ;  /* 0x0000000d03097210 */ /* 0x000fe20007ffe0ff */
[----:B------:R-:W-:Y:S01]  /*83f0*/  IMAD.IADD R7, R0, 0x1, R11 ;  /* 0x0000000100077824 */ /* 0x000fe200078e020b */
[C---:B------:R-:W-:Y:S01]  /*8400*/  SHF.L.U32 R29, R5.reuse, 0x3, RZ ;  /* 0x00000003051d7819 */ /* 0x040fe200000006ff */
[----:B------:R-:W-:Y:S01]  /*8410*/  IMAD R0, R5, 0x20, R24 ;  /* 0x0000002005007824 */ /* 0x000fe200078e0218 */
[----:B------:R-:W-:Y:S05]  /*8420*/  @!P0 BRA `(.L_x_384) ;  /* 0x0000271000008947 */ /* 0x000fea0003800000 */
[----:B------:R-:W-:Y:S01]  /*8430*/  ISETP.NE.AND P1, PT, R231, 0x1, PT ;  /* 0x00000001e700780c */ /* 0x000fe20003f25270 */
[----:B------:R-:W-:Y:S01]  /*8440*/  IMAD.MOV.U32 R8, RZ, RZ, R12 ;  /* 0x000000ffff087224 */ /* 0x000fe200078e000c */
[----:B------:R-:W-:Y:S01]  /*8450*/  MOV R6, R10 ;  /* 0x0000000a00067202 */ /* 0x000fe20000000f00 */
[----:B------:R-:W-:Y:S01]  /*8460*/  BSSY B0, `(.L_x_385) ;  /* 0x000002e000007945 */ /* 0x000fe20003800000 */
[----:B------:R-:W-:Y:S01]  /*8470*/  IMAD.SHL.U32 R17, R5, 0x4, RZ ;  /* 0x0000000405117824 */ /* 0x000fe200078e00ff */
[----:B------:R-:W-:Y:S01]  /*8480*/  CS2R R38, SRZ ;  /* 0x0000000000267805 */ /* 0x000fe2000001ff00 */
[----:B------:R-:W-:Y:S01]  /*8490*/  CS2R R26, SRZ ;  /* 0x00000000001a7805 */ /* 0x000fe2000001ff00 */
[----:B------:R-:W-:Y:S01]  /*84a0*/  CS2R R14, SRZ ;  /* 0x00000000000e7805 */ /* 0x000fe2000001ff00 */
[----:B------:R-:W-:Y:S01]  /*84b0*/  CS2R R30, SRZ ;  /* 0x00000000001e7805 */ /* 0x000fe2000001ff00 */
[----:B------:R-:W-:-:S04]  /*84c0*/  CS2R R18, SRZ ;  /* 0x0000000000127805 */ /* 0x000fc8000001ff00 */
[----:B------:R-:W-:-:S05]  /*84d0*/  @P1 IMAD.HI.U32 R3, R0, c[0x0][0x2c8], RZ ;  /* 0x0000b20000031a27 */ /* 0x000fca00078e00ff */
[----:B------:R-:W-:-:S04]  /*84e0*/  @P1 SHF.R.U32.HI R0, RZ, c[0x0][0x2cc], R3 ;  /* 0x0000b300ff001a19 */ /* 0x000fc80000011603 */
[----:B------:R-:W-:Y:S01]  /*84f0*/  SHF.R.S32.HI R3, RZ, 0x1f, R0 ;  /* 0x0000001fff037819 */ /* 0x000fe20000011400 */
[----:B------:R-:W-:-:S04]  /*8500*/  IMAD.WIDE.U32 R8, R0, c[0x0][0x280], R8 ;  /* 0x0000a00000087a25 */ /* 0x000fc800078e0008 */
[C---:B------:R-:W-:Y:S01]  /*8510*/  IMAD R11, R3.reuse, c[0x0][0x280], RZ ;  /* 0x0000a000030b7a24 */ /* 0x040fe200078e02ff */
[----:B------:R-:W-:Y:S01]  /*8520*/  LEA R21, P1, R8, c[0x0][0x270], 0x1 ;  /* 0x00009c0008157a11 */ /* 0x000fe200078208ff */
[----:B------:R-:W-:Y:S02]  /*8530*/  IMAD R10, R3, c[0x0][0x290], RZ ;  /* 0x0000a400030a7a24 */ /* 0x000fe400078e02ff */
[----:B------:R-:W-:-:S04]  /*8540*/  IMAD.WIDE.U32 R6, R0, c[0x0][0x290], R6 ;  /* 0x0000a40000067a25 */ /* 0x000fc800078e0006 */
[----:B------:R-:W-:Y:S01]  /*8550*/  IMAD R3, R0, c[0x0][0x284], R11 ;  /* 0x0000a10000037a24 */ /* 0x000fe200078e020b */
[----:B------:R-:W-:Y:S01]  /*8560*/  LEA R22, P0, R6, c[0x0][0x288], 0x1 ;  /* 0x0000a20006167a11 */ /* 0x000fe200078008ff */
[----:B------:R-:W-:Y:S02]  /*8570*/  IMAD R0, R0, c[0x0][0x294], R10 ;  /* 0x0000a50000007a24 */ /* 0x000fe400078e020a */
[----:B------:R-:W-:-:S03]  /*8580*/  IMAD.IADD R3, R9, 0x1, R3 ;  /* 0x0000000109037824 */ /* 0x000fc600078e0203 */
[----:B------:R-:W-:Y:S02]  /*8590*/  IADD3 R0, R7, R0, RZ ;  /* 0x0000000007007210 */ /* 0x000fe40007ffe0ff */
[----:B------:R-:W-:Y:S02]  /*85a0*/  LEA.HI.X R20, R8, c[0x0][0x274], R3, 0x1, P1 ;  /* 0x00009d0008147a11 */ /* 0x000fe400008f0c03 */
[----:B------:R-:W-:Y:S01]  /*85b0*/  LEA.HI.X R16, R6, c[0x0][0x28c], R0, 0x1, P0 ;  /* 0x0000a30006107a11 */ /* 0x000fe200000f0c00 */
[----:B------:R1:W2:Y:S01]  /*85c0*/  SHFL.IDX PT, R8, R21, RZ, 0x1c1f ;  /* 0x001c1fff15087589 */ /* 0x0002a200000e0000 */
[----:B------:R-:W-:-:S03]  /*85d0*/  ISETP.GE.AND P0, PT, R24, R25, PT ;  /* 0x000000191800720c */ /* 0x000fc60003f06270 */
[----:B------:R1:W3:Y:S04]  /*85e0*/  SHFL.IDX PT, R6, R22, RZ, 0x1c1f ;  /* 0x001c1fff16067589 */ /* 0x0002e800000e0000 */
[----:B------:R1:W4:Y:S04]  /*85f0*/  SHFL.IDX PT, R9, R20, RZ, 0x1c1f ;  /* 0x001c1fff14097589 */ /* 0x00032800000e0000 */
[----:B------:R1:W1:Y:S02]  /*8600*/  SHFL.IDX PT, R7, R16, RZ, 0x1c1f ;  /* 0x001c1fff10077589 */ /* 0x00026400000e0000 */
[----:B------:R-:W-:Y:S05]  /*8610*/  @P0 BRA `(.L_x_386) ;  /* 0x0000012000000947 */ /* 0x000fea0003800000 */
[C---:B------:R-:W-:Y:S01]  /*8620*/  IADD3 R3, R17.reuse, 0x10, RZ ;  /* 0x0000001011037810 */ /* 0x040fe20007ffe0ff */
[----:B------:R-:W-:Y:S01]  /*8630*/  CS2R R14, SRZ ;  /* 0x00000000000e7805 */ /* 0x000fe2000001ff00 */
[----:B------:R-:W-:Y:S01]  /*8640*/  ISETP.GE.AND P1, PT, R17, c[0x0][0x27c], PT ;  /* 0x00009f0011007a0c */ /* 0x000fe20003f26270 */
[----:B------:R-:W-:Y:S01]  /*8650*/  CS2R R18, SRZ ;  /* 0x0000000000127805 */ /* 0x000fe2000001ff00 */
[----:B------:R-:W-:Y:S01]  /*8660*/  ISETP.GE.AND P0, PT, R3, c[0x0][0x27c], PT ;  /* 0x00009f0003007a0c */ /* 0x000fe20003f06270 */
[----:B------:R-:W-:Y:S01]  /*8670*/  CS2R R26, SRZ ;  /* 0x00000000001a7805 */ /* 0x000fe2000001ff00 */
[----:B------:R-:W-:-:S09]  /*8680*/  CS2R R30, SRZ ;  /* 0x00000000001e7805 */ /* 0x000fd2000001ff00 */
[----:B--2-4-:R-:W-:Y:S02]  /*8690*/  @!P1 IMAD.WIDE R12, R17, 0x2, R8 ;  /* 0x00000002110c9825 */ /* 0x014fe400078e0208 */
[----:B------:R-:W-:-:S03]  /*86a0*/  @!P0 SHF.R.S32.HI R0, RZ, 0x1f, R3 ;  /* 0x0000001fff008819 */ /* 0x000fc60000011403 */
[----:B------:R2:W5:Y:S01]  /*86b0*/  @!P1 LD.E.64 R14, [R12.64] ;  /* 0x000000080c0e9980 */ /* 0x000562000c101b00 */
[----:B------:R-:W-:-:S04]  /*86c0*/  @!P0 LEA.HI R0, R0, R3, RZ, 0x2 ;  /* 0x0000000300008211 */ /* 0x000fc800078f10ff */
[----:B------:R-:W-:-:S05]  /*86d0*/  @!P0 LOP3.LUT R0, R0, 0xfffffffc, RZ, 0xc0, !PT ;  /* 0xfffffffc00008812 */ /* 0x000fca00078ec0ff */
[----:B------:R-:W-:-:S04]  /*86e0*/  @!P0 IMAD.WIDE R10, R0, 0x2, R8 ;  /* 0x00000002000a8825 */ /* 0x000fc800078e0208 */
[--C-:B-1-3--:R-:W-:Y:S01]  /*86f0*/  @!P0 IMAD.WIDE R8, R0, 0x2, R6.reuse ;  /* 0x0000000200088825 */ /* 0x10afe200078e0206 */
[----:B------:R2:W5:Y:S03]  /*8700*/  @!P0 LD.E.64 R26, [R10.64] ;  /* 0x000000080a1a8980 */ /* 0x000566000c101b00 */
[----:B------:R-:W-:Y:S01]  /*8710*/  @!P1 IMAD.WIDE R6, R17, 0x2, R6 ;  /* 0x0000000211069825 */ /* 0x000fe200078e0206 */
[----:B------:R2:W5:Y:S04]  /*8720*/  @!P0 LD.E.64 R30, [R8.64] ;  /* 0x00000008081e8980 */ /* 0x000568000c101b00 */
[----:B------:R2:W5:Y:S02]  /*8730*/  @!P1 LD.E.64 R18, [R6.64] ;  /* 0x0000000806129980 */ /* 0x000564000c101b00 */
.L_x_386:
[----:B------:R-:W-:Y:S05]  /*8740*/  BSYNC B0 ;  /* 0x0000000000007941 */ /* 0x000fea0003800000 */
.L_x_385:
[----:B------:R-:W-:Y:S01]  /*8750*/  IADD3 R0, R24, 0x20, RZ ;  /* 0x0000002018007810 */ /* 0x000fe20007ffe0ff */
[----:B--2--5:R-:W-:Y:S01]  /*8760*/  IMAD.MOV.U32 R10, RZ, RZ, R26 ;  /* 0x000000ffff0a7224 */ /* 0x024fe200078e001a */
[----:B----4-:R2:W4:Y:S01]  /*8770*/  SHFL.IDX PT, R9, R20, 0x1, 0x1c1f ;  /* 0x003c1f0014097f89 */ /* 0x01052200000e0000 */
[----:B------:R-:W-:Y:S01]  /*8780*/  IMAD.MOV.U32 R5, RZ, RZ, R27 ;  /* 0x000000ffff057224 */ /* 0x000fe200078e001b */
[----:B------:R-:W-:Y:S01]  /*8790*/  ISETP.GE.AND P0, PT, R0, R25, PT ;  /* 0x000000190000720c */ /* 0x000fe20003f06270 */
[----:B------:R-:W-:Y:S01]  /*87a0*/  IMAD.MOV.U32 R3, RZ, RZ, R14 ;  /* 0x000000ffff037224 */ /* 0x000fe200078e000e */
[----:B------:R2:W3:Y:S01]  /*87b0*/  SHFL.IDX PT, R8, R21, 0x1, 0x1c1f ;  /* 0x003c1f0015087f89 */ /* 0x0004e200000e0000 */
[----:B------:R-:W-:Y:S01]  /*87c0*/  IMAD.MOV.U32 R0, RZ, RZ, R15 ;  /* 0x000000ffff007224 */ /* 0x000fe200078e000f */
[----:B------:R-:W-:Y:S01]  /*87d0*/  PRMT R61, R5, 0x5410, R10 ;  /* 0x00005410053d7816 */ /* 0x000fe2000000000a */
[----:B------:R-:W-:Y:S01]  /*87e0*/  IMAD.MOV.U32 R5, RZ, RZ, R31 ;  /* 0x000000ffff057224 */ /* 0x000fe200078e001f */
[----:B------:R-:W-:Y:S01]  /*87f0*/  MOV R10, R30 ;  /* 0x0000001e000a7202 */ /* 0x000fe20000000f00 */
[----:B-1----:R2:W1:Y:S01]  /*8800*/  SHFL.IDX PT, R7, R16, 0x1, 0x1c1f ;  /* 0x003c1f0010077f89 */ /* 0x00246200000e0000 */
[----:B------:R-:W-:Y:S01]  /*8810*/  PRMT R59, R0, 0x5410, R3 ;  /* 0x00005410003b7816 */ /* 0x000fe20000000003 */
[----:B------:R-:W-:Y:S01]  /*8820*/  IMAD.MOV.U32 R3, RZ, RZ, R18 ;  /* 0x000000ffff037224 */ /* 0x000fe200078e0012 */
[----:B------:R-:W-:Y:S01]  /*8830*/  MOV R0, R19 ;  /* 0x0000001300007202 */ /* 0x000fe20000000f00 */
[----:B---3--:R2:W3:Y:S01]  /*8840*/  SHFL.IDX PT, R6, R22, 0x1, 0x1c1f ;  /* 0x003c1f0016067f89 */ /* 0x0084e200000e0000 */
[----:B------:R-:W-:Y:S01]  /*8850*/  BSSY B0, `(.L_x_387) ;  /* 0x0000019000007945 */ /* 0x000fe20003800000 */
[----:B------:R-:W-:Y:S01]  /*8860*/  PRMT R60, R5, 0x5410, R10 ;  /* 0x00005410053c7816 */ /* 0x000fe2000000000a */
[----:B------:R-:W-:Y:S01]  /*8870*/  CS2R R32, SRZ ;  /* 0x0000000000207805 */ /* 0x000fe2000001ff00 */
[----:B------:R-:W-:Y:S01]  /*8880*/  PRMT R28, R0, 0x5410, R3 ;  /* 0x00005410001c7816 */ /* 0x000fe20000000003 */
[----:B------:R-:W-:Y:S01]  /*8890*/  CS2R R36, SRZ ;  /* 0x0000000000247805 */ /* 0x000fe2000001ff00 */
[----:B------:R-:W-:Y:S01]  /*88a0*/  CS2R R34, SRZ ;  /* 0x0000000000227805 */ /* 0x000fe2000001ff00 */
        /* <DEDUP_REMOVED lines=8> */
[----:B----4-:R-:W-:Y:S02]  /*8930*/  @!P1 IMAD.WIDE R12, R17, 0x2, R8 ;  /* 0x00000002110c9825 */ /* 0x010fe400078e0208 */
        /* <DEDUP_REMOVED lines=10> */
.L_x_388:
[----:B------:R-:W-:Y:S05]  /*89e0*/  BSYNC B0 ;  /* 0x0000000000007941 */ /* 0x000fea0003800000 */
.L_x_387:
[----:B------:R-:W-:Y:S01]  /*89f0*/  IADD3 R0, R24, 0x40, RZ ;  /* 0x0000004018007810 */ /* 0x000fe20007ffe0ff */
[----:B----45:R-:W-:Y:S01]  /*8a00*/  IMAD.MOV.U32 R10, RZ, RZ, R38 ;  /* 0x000000ffff0a7224 */ /* 0x030fe200078e0026 */
[----:B------:R4:W2:Y:S01]  /*8a10*/  SHFL.IDX PT, R9, R20, 0x2, 0x1c1f ;  /* 0x005c1f0014097f89 */ /* 0x0008a200000e0000 */
        /* <DEDUP_REMOVED lines=29> */
[----:B--2---:R-:W-:Y:S02]  /*8bf0*/  @!P1 IMAD.WIDE R12, R17, 0x2, R8 ;  /* 0x00000002110c9825 */ /* 0x004fe400078e0208 */
        /* <DEDUP_REMOVED lines=10> */
.L_x_390:
[----:B------:R-:W-:Y:S05]  /*8ca0*/  BSYNC B0 ;  /* 0x0000000000007941 */ /* 0x000fea0003800000 */
.L_x_389:
[----:B------:R-:W-:Y:S01]  /*8cb0*/  IADD3 R0, R24, 0x60, RZ ;  /* 0x0000006018007810 */ /* 0x000fe20007ffe0ff */
[----:B--2--5:R-:W-:Y:S01]  /*8cc0*/  IMAD.MOV.U32 R10, RZ, RZ, R44 ;  /* 0x000000ffff0a7224 */ /* 0x024fe200078e002c */
[----:B------:R2:W4:Y:S01]  /*8cd0*/  SHFL.IDX PT, R9, R20, 0x3, 0x1c1f ;  /* 0x007c1f0014097f89 */ /* 0x00052200000e0000 */
        /* <DEDUP_REMOVED lines=38> */
.L_x_392:
[----:B------:R-:W-:Y:S05]  /*8f40*/  BSYNC B0 ;  /* 0x0000000000007941 */ /* 0x000fea0003800000 */
.L_x_391:
[----:B------:R-:W-:Y:S01]  /*8f50*/  SHF.R.S32.HI R0, RZ, 0x1f, R58 ;  /* 0x0000001fff007819 */ /* 0x000fe2000001143a */
[----:B---345:R-:W-:Y:S01]  /*8f60*/  IMAD.MOV.U32 R6, RZ, RZ, R54 ;  /* 0x000000ffff067224 */ /* 0x038fe200078e0036 */
[----:B------:R-:W-:-:S04]  /*8f70*/  DEPBAR.LE SB0, 0x1 ;  /* 0x000080400000791a */ /* 0x000fc80000000000 */
[----:B------:R-:W-:Y:S01]  /*8f80*/  LEA.HI R0, R0, R58, RZ, 0x3 ;  /* 0x0000003a00007211 */ /* 0x000fe200078f18ff */
[----:B------:R-:W-:Y:S01]  /*8f90*/  IMAD.MOV.U32 R5, RZ, RZ, R55 ;  /* 0x000000ffff057224 */ /* 0x000fe200078e0037 */
[----:B------:R-:W-:Y:S01]  /*8fa0*/  BSSY B1, `(.L_x_393) ;  /* 0x0000082000017945 */ /* 0x000fe20003800000 */
[----:B------:R-:W-:Y:S01]  /*8fb0*/  IMAD.MOV.U32 R3, RZ, RZ, R48 ;  /* 0x000000ffff037224 */ /* 0x000fe200078e0030 */
[----:B------:R-:W-:Y:S01]  /*8fc0*/  LOP3.LUT R0, R0, 0xfffffff8, RZ, 0xc0, !PT ;  /* 0xfffffff800007812 */ /* 0x000fe200078ec0ff */
[----:B-1----:R-:W-:Y:S01]  /*8fd0*/  IMAD.MOV.U32 R7, RZ, RZ, R53 ;  /* 0x000000ffff077224 */ /* 0x002fe200078e0035 */
[----:B------:R-:W-:Y:S02]  /*8fe0*/  PRMT R72, R5, 0x5410, R6 ;  /* 0x0000541005487816 */ /* 0x000fe40000000006 */
[----:B------:R-:W-:Y:S01]  /*8ff0*/  PRMT R70, R3, 0x7610, R70 ;  /* 0x0000761003467816 */ /* 0x000fe20000000046 */
[----:B------:R-:W-:-:S04]  /*9000*/  IMAD.IADD R0, R58, 0x1, -R0 ;  /* 0x000000013a007824 */ /* 0x000fc800078e0a00 */
[C---:B------:R-:W-:Y:S01]  /*9010*/  IMAD.SHL.U32 R6, R0.reuse, 0x40, RZ ;  /* 0x0000004000067824 */ /* 0x040fe200078e00ff */
[----:B------:R-:W-:Y:S01]  /*9020*/  BAR.SYNC.DEFER_BLOCKING 0x0 ;  /* 0x0000000000007b1d */ /* 0x000fe20000010000 */
[----:B------:R-:W-:-:S03]  /*9030*/  LOP3.LUT P1, RZ, R0, 0x4, RZ, 0xc0, !PT ;  /* 0x0000000400ff7812 */ /* 0x000fc6000782c0ff */
[----:B------:R-:W-:Y:S01]  /*9040*/  LOP3.LUT R0, R6, 0x1c0, RZ, 0xc0, !PT ;  /* 0x000001c006007812 */ /* 0x000fe200078ec0ff */
[----:B------:R-:W-:-:S03]  /*9050*/  IMAD.MOV.U32 R6, RZ, RZ, R52 ;  /* 0x000000ffff067224 */ /* 0x000fc600078e0034 */
[----:B------:R-:W-:Y:S02]  /*9060*/  LOP3.LUT R5, R0, 0x18, R29, 0xf8, !PT ;  /* 0x0000001800057812 */ /* 0x000fe400078ef81d */
[----:B------:R-:W-:Y:S01]  /*9070*/  SHF.R.U32.HI R3, RZ, 0x3, R0 ;  /* 0x00000003ff037819 */ /* 0x000fe20000011600 */
[----:B------:R-:W-:Y:S01]  /*9080*/  IMAD.MOV.U32 R0, RZ, RZ, R49 ;  /* 0x000000ffff007224 */ /* 0x000fe200078e0031 */
[----:B------:R-:W-:Y:S01]  /*9090*/  PRMT R70, R70, 0x5410, R6 ;  /* 0x0000541046467816 */ /* 0x000fe20000000006 */
[----:B------:R-:W-:Y:S01]  /*90a0*/  IMAD.MOV.U32 R6, RZ, RZ, R50 ;  /* 0x000000ffff067224 */ /* 0x000fe200078e0032 */
[----:B------:R-:W-:Y:S01]  /*90b0*/  LOP3.LUT R5, R5, R3, RZ, 0x3c, !PT ;  /* 0x0000000305057212 */ /* 0x000fe200078e3cff */
[----:B------:R-:W-:Y:S01]  /*90c0*/  IMAD.IADD R3, R25, 0x1, -R226 ;  /* 0x0000000119037824 */ /* 0x000fe200078e0ae2 */
[----:B------:R-:W-:-:S03]  /*90d0*/  PRMT R29, R0, 0x7610, R29 ;  /* 0x00007610001d7816 */ /* 0x000fc6000000001d */
[----:B------:R-:W-:Y:S01]  /*90e0*/  IMAD R0, R211, 0x200, R5 ;  /* 0x00000200d3007824 */ /* 0x000fe200078e0205 */
[----:B------:R-:W-:Y:S01]  /*90f0*/  IMNMX R24, R3, 0x80, PT ;  /* 0x0000008003187817 */ /* 0x000fe20003800200 */
[----:B------:R-:W-:Y:S01]  /*9100*/  IMAD.MOV.U32 R5, RZ, RZ, R51 ;  /* 0x000000ffff057224 */ /* 0x000fe200078e0033 */
[----:B------:R-:W-:Y:S02]  /*9110*/  PRMT R29, R29, 0x5410, R7 ;  /* 0x000054101d1d7816 */ /* 0x000fe40000000007 */
[----:B------:R-:W-:Y:S02]  /*9120*/  ISETP.GE.AND P0, PT, R58, R24, PT ;  /* 0x000000183a00720c */ /* 0x000fe40003f06270 */
[C---:B------:R-:W-:Y:S02]  /*9130*/  IADD3 R3, R0.reuse, 0x20, RZ ;  /* 0x0000002000037810 */ /* 0x040fe40007ffe0ff */
[----:B------:R-:W-:Y:S02]  /*9140*/  @P1 IADD3 R3, R0, -0x20, RZ ;  /* 0xffffffe000031810 */ /* 0x000fe40007ffe0ff */
[----:B------:R-:W-:-:S02]  /*9150*/  PRMT R25, R5, 0x5410, R6 ;  /* 0x0000541005197816 */ /* 0x000fc40000000006 */
[----:B--2---:R-:W-:Y:S02]  /*9160*/  LEA R22, R0, 0x6100, 0x1 ;  /* 0x0000610000167811 */ /* 0x004fe400078e08ff */
[----:B------:R-:W-:-:S03]  /*9170*/  LEA R23, R3, 0x6100, 0x1 ;  /* 0x0000610003177811 */ /* 0x000fc600078e08ff */
[----:B------:R-:W-:Y:S05]  /*9180*/  @P0 BRA `(.L_x_394) ;  /* 0x0000063000000947 */ /* 0x000fea0003800000 */
[----:B------:R-:W-:Y:S01]  /*9190*/  ISETP.GE.AND P0, PT, R17, c[0x0][0x27c], PT ;  /* 0x00009f0011007a0c */ /* 0x000fe20003f06270 */
[----:B------:R-:W-:-:S12]  /*91a0*/  BSSY B0, `(.L_x_395) ;  /* 0x0000030000007945 */ /* 0x000fd80003800000 */
[----:B------:R-:W-:Y:S05]  /*91b0*/  @P0 BRA `(.L_x_396) ;  /* 0x000002e000000947 */ /* 0x000fea0003800000 */
[----:B------:R-:W1:Y:S01]  /*91c0*/  LDS.128 R8, [R22] ;  /* 0x0000000016087984 */ /* 0x000e620000000c00 */
[----:B------:R-:W-:Y:S02]  /*91d0*/  SHF.R.U64 R0, R14, 0x10, R15 ;  /* 0x000000100e007819 */ /* 0x000fe4000000120f */
[----:B------:R-:W-:Y:S02]  /*91e0*/  SHF.R.U32.HI R6, RZ, 0x10, R19 ;  /* 0x00000010ff067819 */ /* 0x000fe40000011613 */
[----:B------:R-:W-:Y:S02]  /*91f0*/  SHF.R.U32.HI R3, RZ, 0x10, R15 ;  /* 0x00000010ff037819 */ /* 0x000fe4000001160f */
[----:B------:R-:W-:Y:S02]  /*9200*/  SHF.R.U64 R5, R18, 0x10, R19 ;  /* 0x0000001012057819 */ /* 0x000fe40000001213 */
[----:B------:R-:W-:Y:S02]  /*9210*/  PRMT R14, R59, 0x5432, R0 ;  /* 0x000054323b0e7816 */ /* 0x000fe40000000000 */
[----:B------:R-:W-:-:S02]  /*9220*/  PRMT R0, R28, 0x5410, R6 ;  /* 0x000054101c007816 */ /* 0x000fc40000000006 */
[----:B------:R-:W-:Y:S02]  /*9230*/  PRMT R3, R59, 0x5410, R3 ;  /* 0x000054103b037816 */ /* 0x000fe40000000003 */
[----:B------:R-:W-:Y:S01]  /*9240*/  PRMT R13, R28, 0x5432, R5 ;  /* 0x000054321c0d7816 */ /* 0x000fe20000000005 */
[C---:B------:R-:W-:Y:S01]  /*9250*/  IMAD.U32 R18, R0.reuse, 0x10000, RZ ;  /* 0x0001000000127824 */ /* 0x040fe200078e00ff */
[----:B------:R-:W-:Y:S01]  /*9260*/  LOP3.LUT R21, R0, 0xffff0000, RZ, 0xc0, !PT ;  /* 0xffff000000157812 */ /* 0x000fe200078ec0ff */
[----:B------:R-:W-:Y:S02]  /*9270*/  IMAD.U32 R19, R3, 0x10000, RZ ;  /* 0x0001000003137824 */ /* 0x000fe400078e00ff */
[C---:B------:R-:W-:Y:S01]  /*9280*/  IMAD.U32 R20, R13.reuse, 0x10000, RZ ;  /* 0x000100000d147824 */ /* 0x040fe200078e00ff */
[----:B------:R-:W-:Y:S02]  /*9290*/  LOP3.LUT R13, R13, 0xffff0000, RZ, 0xc0, !PT ;  /* 0xffff00000d0d7812 */ /* 0x000fe400078ec0ff */
[C---:B-1----:R-:W-:Y:S01]  /*92a0*/  LOP3.LUT R5, R10.reuse, 0xffff0000, RZ, 0xc0, !PT ;  /* 0xffff00000a057812 */ /* 0x042fe200078ec0ff */
[----:B------:R-:W-:Y:S01]  /*92b0*/  IMAD.U32 R6, R10, 0x10000, RZ ;  /* 0x000100000a067824 */ /* 0x000fe200078e00ff */
[C---:B------:R-:W-:Y:S01]  /*92c0*/  LOP3.LUT R10, R11.reuse, 0xffff0000, RZ, 0xc0, !PT ;  /* 0xffff00000b0a7812 */ /* 0x040fe200078ec0ff */
[----:B------:R-:W-:Y:S01]  /*92d0*/  IMAD.U32 R12, R11, 0x10000, RZ ;  /* 0x000100000b0c7824 */ /* 0x000fe200078e00ff */
[----:B------:R-:W-:Y:S01]  /*92e0*/  LOP3.LUT R11, R3, 0xffff0000, RZ, 0xc0, !PT ;  /* 0xffff0000030b7812 */ /* 0x000fe200078ec0ff */
[CC--:B------:R-:W-:Y:S01]  /*92f0*/  FMUL.FTZ R3, R5.reuse, R18.reuse ;  /* 0x0000001205037220 */ /* 0x0c0fe20000410000 */
[C---:B------:R-:W-:Y:S01]  /*9300*/  SHF.L.U32 R15, R8.reuse, 0x10, RZ ;  /* 0x00000010080f7819 */ /* 0x040fe200000006ff */
[----:B------:R-:W-:Y:S01]  /*9310*/  FMUL.FTZ R5, R5, R19 ;  /* 0x0000001305057220 */ /* 0x000fe20000410000 */
[----:B------:R-:W-:Y:S01]  /*9320*/  LOP3.LUT R7, R8, 0xffff0000, RZ, 0xc0, !PT ;  /* 0xffff000008077812 */ /* 0x000fe200078ec0ff */
[----:B------:R-:W-:Y:S01]  /*9330*/  FMUL.FTZ R0, R10, R21 ;  /* 0x000000150a007220 */ /* 0x000fe20000410000 */
[C---:B------:R-:W-:Y:S01]  /*9340*/  SHF.L.U32 R16, R9.reuse, 0x10, RZ ;  /* 0x0000001009107819 */ /* 0x040fe200000006ff */
[C---:B------:R-:W-:Y:S01]  /*9350*/  FFMA.FTZ R19, R6.reuse, R19, -R3 ;  /* 0x0000001306137223 */ /* 0x040fe20000010803 */
[----:B------:R-:W-:Y:S01]  /*9360*/  LOP3.LUT R8, R9, 0xffff0000, RZ, 0xc0, !PT ;  /* 0xffff000009087812 */ /* 0x000fe200078ec0ff */
[----:B------:R-:W-:Y:S01]  /*9370*/  FFMA.FTZ R18, R6, R18, R5 ;  /* 0x0000001206127223 */ /* 0x000fe20000010005 */
[----:B------:R-:W-:Y:S01]  /*9380*/  SHF.L.U32 R9, R14, 0x10, RZ ;  /* 0x000000100e097819 */ /* 0x000fe200000006ff */
[----:B------:R-:W-:Y:S01]  /*9390*/  FFMA.FTZ R6, R12, R11, -R0 ;  /* 0x0000000b0c067223 */ /* 0x000fe20000010800 */
[----:B------:R-:W-:Y:S01]  /*93a0*/  LOP3.LUT R14, R14, 0xffff0000, RZ, 0xc0, !PT ;  /* 0xffff00000e0e7812 */ /* 0x000fe200078ec0ff */
[----:B------:R-:W-:-:S02]  /*93b0*/  FMUL.FTZ R5, R7, R20 ;  /* 0x0000001407057220 */ /* 0x000fc40000410000 */
[----:B------:R-:W-:Y:S02]  /*93c0*/  FMUL.FTZ R0, R8, R13 ;  /* 0x0000000d08007220 */ /* 0x000fe40000410000 */
[----:B------:R-:W-:Y:S02]  /*93d0*/  FMUL.FTZ R10, R10, R11 ;  /* 0x0000000b0a0a7220 */ /* 0x000fe40000410000 */
[-C--:B------:R-:W-:Y:S02]  /*93e0*/  FMUL.FTZ R3, R7, R9.reuse ;  /* 0x0000000907037220 */ /* 0x080fe40000410000 */
[----:B------:R-:W-:Y:S02]  /*93f0*/  FMUL.FTZ R8, R8, R14 ;  /* 0x0000000e08087220 */ /* 0x000fe40000410000 */
[C---:B------:R-:W-:Y:S02]  /*9400*/  FFMA.FTZ R5, R15.reuse, R9, -R5 ;  /* 0x000000090f057223 */ /* 0x040fe40000010805 */
[----:B------:R-:W-:Y:S01]  /*9410*/  FFMA.FTZ R11, R12, R21, R10 ;  /* 0x000000150c0b7223 */ /* 0x000fe2000001000a */
[----:B------:R-:W-:Y:S01]  /*9420*/  F2FP.BF16.PACK_AB R10, R18, R19 ;  /* 0x00000013120a723e */ /* 0x000fe200000010ff */
[----:B------:R-:W-:-:S02]  /*9430*/  FFMA.FTZ R3, R15, R20, R3 ;  /* 0x000000140f037223 */ /* 0x000fc40000010003 */
[C---:B------:R-:W-:Y:S01]  /*9440*/  FFMA.FTZ R0, R16.reuse, R14, -R0 ;  /* 0x0000000e10007223 */ /* 0x040fe20000010800 */
[----:B------:R-:W-:Y:S01]  /*9450*/  F2FP.BF16.PACK_AB R11, R11, R6 ;  /* 0x000000060b0b723e */ /* 0x000fe200000010ff */
[----:B------:R-:W-:Y:S01]  /*9460*/  FFMA.FTZ R9, R16, R13, R8 ;  /* 0x0000000d10097223 */ /* 0x000fe20000010008 */
[----:B------:R-:W-:-:S04]  /*9470*/  F2FP.BF16.PACK_AB R8, R3, R5 ;  /* 0x000000050308723e */ /* 0x000fc800000010ff */
[----:B------:R-:W-:-:S05]  /*9480*/  F2FP.BF16.PACK_AB R9, R9, R0 ;  /* 0x000000000909723e */ /* 0x000fca00000010ff */
[----:B------:R1:W-:Y:S02]  /*9490*/  STS.128 [R22], R8 ;  /* 0x0000000816007388 */ /* 0x0003e40000000c00 */
.L_x_396:
[----:B------:R-:W-:Y:S05]  /*94a0*/  BSYNC B0 ;  /* 0x0000000000007941 */ /* 0x000fea0003800000 */
.L_x_395:
[----:B------:R-:W-:-:S04]  /*94b0*/  IADD3 R0, R17, 0x10, RZ ;  /* 0x0000001011007810 */ /* 0x000fc80007ffe0ff */
[----:B------:R-:W-:-:S13]  /*94c0*/  ISETP.GE.AND P0, PT, R0, c[0x0][0x27c], PT ;  /* 0x00009f0000007a0c */ /* 0x000fda0003f06270 */
[----:B------:R-:W-:Y:S05]  /*94d0*/  @P0 BRA `(.L_x_394) ;  /* 0x000002e000000947 */ /* 0x000fea0003800000 */
[----:B-1----:R-:W1:Y:S01]  /*94e0*/  LDS.128 R8, [R23] ;  /* 0x0000000017087984 */ /* 0x002e620000000c00 */
        /* <DEDUP_REMOVED lines=45> */
.L_x_394:
[----:B------:R-:W-:Y:S05]  /*97c0*/  BSYNC B1 ;  /* 0x0000000000017941 */ /* 0x000fea0003800000 */
.L_x_393:
        /* <DEDUP_REMOVED lines=52> */
[----:B------:R1:W-:Y:S02]  /*9b10*/  STS.128 [R22+0x1000], R8 ;  /* 0x0010000816007388 */ /* 0x0003e40000000c00 */
.L_x_400:
[----:B------:R-:W-:Y:S05]  /*9b20*/  BSYNC B0 ;  /* 0x0000000000007941 */ /* 0x000fea0003800000 */
.L_x_399:
[----:B------:R-:W-:-:S04]  /*9b30*/  IADD3 R0, R17, 0x10, RZ ;  /* 0x0000001011007810 */ /* 0x000fc80007ffe0ff */
[----:B------:R-:W-:-:S13]  /*9b40*/  ISETP.GE.AND P0, PT, R0, c[0x0][0x27c], PT ;  /* 0x00009f0000007a0c */ /* 0x000fda0003f06270 */
        /* <DEDUP_REMOVED lines=47> */
.L_x_398:
[----:B------:R-:W-:Y:S05]  /*9e40*/  BSYNC B1 ;  /* 0x0000000000017941 */ /* 0x000fea0003800000 */
.L_x_397:
        /* <DEDUP_REMOVED lines=53> */
.L_x_404:
[----:B------:R-:W-:Y:S05]  /*a1a0*/  BSYNC B0 ;  /* 0x0000000000007941 */ /* 0x000fea0003800000 */
.L_x_403:
        /* <DEDUP_REMOVED lines=49> */
.L_x_402:
[----:B------:R-:W-:Y:S05]  /*a4c0*/  BSYNC B1 ;  /* 0x0000000000017941 */ /* 0x000fea0003800000 */
.L_x_401:
[----:B------:R-:W-:-:S04]  /*a4d0*/  IADD3 R0, R58, 0x60, RZ ;  /* 0x000000603a007810 */ /* 0x000fc80007ffe0ff */
        /* <DEDUP_REMOVED lines=51> */
.L_x_407:
[----:B------:R-:W-:Y:S05]  /*a810*/  BSYNC B0 ;  /* 0x0000000000007941 */ /* 0x000fea0003800000 */
.L_x_406:
        /* <DEDUP_REMOVED lines=39> */
[----:B------:R-:W-:Y:S02]  /*aa90*/  FFMA.FTZ R5, R15, R9, -R5 ;  /* 0x000000090f057223 */ /* 0x000fe40000010805 */
        /* <DEDUP_REMOVED lines=8> */
[----:B------:R1:W-:Y:S01]  /*ab20*/  STS.128 [R23+0x3000], R8 ;  /* 0x0030000817007388 */ /* 0x0003e20000000c00 */
[----:B------:R-:W-:Y:S05]  /*ab30*/  BRA `(.L_x_405) ;  /* 0x0000253000007947 */ /* 0x000fea0003800000 */
.L_x_384:
[----:B------:R-:W-:Y:S01]  /*ab40*/  ISETP.NE.AND P0, PT, R231, 0x1, PT ;  /* 0x00000001e700780c */ /* 0x000fe20003f05270 */
[----:B------:R-:W-:Y:S01]  /*ab50*/  IMAD.MOV.U32 R8, RZ, RZ, R12 ;  /* 0x000000ffff087224 */ /* 0x000fe200078e000c */
[----:B------:R-:W-:Y:S01]  /*ab60*/  ISETP.GE.AND P2, PT, R29, c[0x0][0x27c], PT ;  /* 0x00009f001d007a0c */ /* 0x000fe20003f46270 */
[----:B------:R-:W-:Y:S01]  /*ab70*/  IMAD.MOV.U32 R6, RZ, RZ, R10 ;  /* 0x000000ffff067224 */ /* 0x000fe200078e000a */
[----:B------:R-:W-:Y:S01]  /*ab80*/  SHF.R.S32.HI R40, RZ, 0x1f, R29 ;  /* 0x0000001fff287819 */ /* 0x000fe2000001141d */
[----:B------:R-:W-:Y:S01]  /*ab90*/  CS2R R22, SRZ ;  /* 0x0000000000167805 */ /* 0x000fe2000001ff00 */
[----:B------:R-:W-:-:S07]  /*aba0*/  CS2R R20, SRZ ;  /* 0x0000000000147805 */ /* 0x000fce000001ff00 */
[----:B------:R-:W-:-:S05]  /*abb0*/  @P0 IMAD.HI.U32 R3, R0, c[0x0][0x2c8], RZ ;  /* 0x0000b20000030a27 */ /* 0x000fca00078e00ff */
[----:B------:R-:W-:-:S04]  /*abc0*/  @P0 SHF.R.U32.HI R0, RZ, c[0x0][0x2cc], R3 ;  /* 0x0000b300ff000a19 */ /* 0x000fc80000011603 */
[----:B------:R-:W-:Y:S01]  /*abd0*/  SHF.R.S32.HI R3, RZ, 0x1f, R0 ;  /* 0x0000001fff037819 */ /* 0x000fe20000011400 */
[----:B------:R-:W-:-:S04]  /*abe0*/  IMAD.WIDE.U32 R8, R0, c[0x0][0x280], R8 ;  /* 0x0000a00000087a25 */ /* 0x000fc800078e0008 */
[C---:B------:R-:W-:Y:S01]  /*abf0*/  IMAD R5, R3.reuse, c[0x0][0x280], RZ ;  /* 0x0000a00003057a24 */ /* 0x040fe200078e02ff */
[----:B------:R-:W-:Y:S01]  /*ac00*/  LEA R14, P0, R8, c[0x0][0x270], 0x1 ;  /* 0x00009c00080e7a11 */ /* 0x000fe200078008ff */
[----:B------:R-:W-:Y:S02]  /*ac10*/  IMAD R3, R3, c[0x0][0x290], RZ ;  /* 0x0000a40003037a24 */ /* 0x000fe400078e02ff */
[C---:B------:R-:W-:Y:S02]  /*ac20*/  IMAD R5, R0.reuse, c[0x0][0x284], R5 ;  /* 0x0000a10000057a24 */ /* 0x040fe400078e0205 */
[----:B------:R-:W-:-:S04]  /*ac30*/  IMAD.WIDE.U32 R6, R0, c[0x0][0x290], R6 ;  /* 0x0000a40000067a25 */ /* 0x000fc800078e0006 */
[----:B------:R-:W-:Y:S02]  /*ac40*/  IMAD.IADD R5, R9, 0x1, R5 ;  /* 0x0000000109057824 */ /* 0x000fe400078e0205 */
[----:B------:R-:W-:-:S03]  /*ac50*/  IMAD R0, R0, c[0x0][0x294], R3 ;  /* 0x0000a50000007a24 */ /* 0x000fc600078e0203 */
[----:B------:R-:W-:Y:S01]  /*ac60*/  LEA.HI.X R12, R8, c[0x0][0x274], R5, 0x1, P0 ;  /* 0x00009d00080c7a11 */ /* 0x000fe200000f0c05 */
[----:B------:R-:W-:Y:S01]  /*ac70*/  IMAD.IADD R0, R7, 0x1, R0 ;  /* 0x0000000107007824 */ /* 0x000fe200078e0200 */
[----:B------:R-:W1:Y:S01]  /*ac80*/  SHFL.IDX PT, R8, R14, RZ, 0x1c1f ;  /* 0x001c1fff0e087589 */ /* 0x000e6200000e0000 */
[----:B------:R-:W-:-:S03]  /*ac90*/  LEA R13, P0, R6, c[0x0][0x288], 0x1 ;  /* 0x0000a200060d7a11 */ /* 0x000fc600078008ff */
[----:B------:R-:W2:Y:S01]  /*aca0*/  SHFL.IDX PT, R7, R12, RZ, 0x1c1f ;  /* 0x001c1fff0c077589 */ /* 0x000ea200000e0000 */
[----:B------:R-:W-:Y:S02]  /*acb0*/  LEA.HI.X R11, R6, c[0x0][0x28c], R0, 0x1, P0 ;  /* 0x0000a300060b7a11 */ /* 0x000fe400000f0c00 */
[----:B------:R-:W-:Y:S01]  /*acc0*/  ISETP.GE.OR P0, PT, R24, R25, P2 ;  /* 0x000000191800720c */ /* 0x000fe20001706670 */
[----:B------:R-:W3:Y:S04]  /*acd0*/  SHFL.IDX PT, R6, R13, RZ, 0x1c1f ;  /* 0x001c1fff0d067589 */ /* 0x000ee800000e0000 */
[----:B------:R-:W4:Y:S08]  /*ace0*/  SHFL.IDX PT, R5, R11, RZ, 0x1c1f ;  /* 0x001c1fff0b057589 */ /* 0x000f3000000e0000 */
[C---:B------:R-:W-:Y:S01]  /*acf0*/  @!P0 IMAD.SHL.U32 R0, R29.reuse, 0x2, RZ ;  /* 0x000000021d008824 */ /* 0x040fe200078e00ff */
[----:B------:R-:W-:-:S04]  /*ad00*/  @!P0 SHF.L.U64.HI R3, R29, 0x1, R40 ;  /* 0x000000011d038819 */ /* 0x000fc80000010228 */
[----:B-1----:R-:W-:-:S05]  /*ad10*/  @!P0 IADD3 R8, P1, R8, R0, RZ ;  /* 0x0000000008088210 */ /* 0x002fca0007f3e0ff */
[--C-:B--2---:R-:W-:Y:S01]  /*ad20*/  @!P0 IMAD.X R9, R7, 0x1, R3.reuse, P1 ;  /* 0x0000000107098824 */ /* 0x104fe200008e0603 */
[----:B---3--:R-:W-:Y:S01]  /*ad30*/  @!P0 IADD3 R6, P1, R6, R0, RZ ;  /* 0x0000000006068210 */ /* 0x008fe20007f3e0ff */
[----:B------:R-:W-:Y:S01]  /*ad40*/  CS2R R18, SRZ ;  /* 0x0000000000127805 */ /* 0x000fe2000001ff00 */
[----:B------:R-:W-:Y:S02]  /*ad50*/  CS2R R16, SRZ ;  /* 0x0000000000107805 */ /* 0x000fe4000001ff00 */
[----:B------:R1:W2:Y:S01]  /*ad60*/  @!P0 LD.E.128 R20, [R8.64] ;  /* 0x0000000808148980 */ /* 0x0002a2000c101d00 */
[----:B----4-:R-:W-:-:S05]  /*ad70*/  @!P0 IMAD.X R7, R5, 0x1, R3, P1 ;  /* 0x0000000105078824 */ /* 0x010fca00008e0603 */
[----:B------:R3:W4:Y:S01]  /*ad80*/  @!P0 LD.E.128 R16, [R6.64] ;  /* 0x0000000806108980 */ /* 0x000722000c101d00 */
[----:B------:R-:W-:Y:S01]  /*ad90*/  IADD3 R0, R24, 0x20, RZ ;  /* 0x0000002018007810 */ /* 0x000fe20007ffe0ff */
[----:B------:R-:W-:Y:S01]  /*ada0*/  BSSY B0, `(.L_x_408) ;  /* 0x0000024000007945 */ /* 0x000fe20003800000 */
[----:B------:R-:W-:Y:S01]  /*adb0*/  CS2R R38, SRZ ;  /* 0x0000000000267805 */ /* 0x000fe2000001ff00 */
[----:B------:R2:W2:Y:S01]  /*adc0*/  SHFL.IDX PT, R15, R12, 0x1, 0x1c1f ;  /* 0x003c1f000c0f7f89 */ /* 0x0004a200000e0000 */
[----:B------:R-:W-:Y:S01]  /*add0*/  ISETP.GE.AND P0, PT, R0, R25, PT ;  /* 0x000000190000720c */ /* 0x000fe20003f06270 */
[----:B------:R-:W-:Y:S01]  /*ade0*/  CS2R R36, SRZ ;  /* 0x0000000000247805 */ /* 0x000fe2000001ff00 */
[----:B------:R-:W-:Y:S01]  /*adf0*/  CS2R R34, SRZ ;  /* 0x0000000000227805 */ /* 0x000fe2000001ff00 */
[----:B------:R2:W2:Y:S01]  /*ae00*/  SHFL.IDX PT, R10, R11, 0x1, 0x1c1f ;  /* 0x003c1f000b0a7f89 */ /* 0x0004a200000e0000 */
[----:B------:R-:W-:-:S03]  /*ae10*/  CS2R R32, SRZ ;  /* 0x0000000000207805 */ /* 0x000fc6000001ff00 */
[----:B-1----:R1:W1:Y:S04]  /*ae20*/  SHFL.IDX PT, R9, R13, 0x1, 0x1c1f ;  /* 0x003c1f000d097f89 */ /* 0x00226800000e0000 */
[----:B---3--:R3:W1:Y:S01]  /*ae30*/  SHFL.IDX PT, R7, R14, 0x1, 0x1c1f ;  /* 0x003c1f000e077f89 */ /* 0x00866200000e0000 */
[----:B--2---:R-:W-:Y:S01]  /*ae40*/  IMAD.MOV.U32 R3, RZ, RZ, R20 ;  /* 0x000000ffff037224 */ /* 0x004fe200078e0014 */
[----:B------:R-:W-:Y:S01]  /*ae50*/  MOV R6, R22 ;  /* 0x0000001600067202 */ /* 0x000fe20000000f00 */
[----:B------:R-:W-:Y:S02]  /*ae60*/  IMAD.MOV.U32 R0, RZ, RZ, R21 ;  /* 0x000000ffff007224 */ /* 0x000fe400078e0015 */
[----:B------:R-:W-:Y:S01]  /*ae70*/  IMAD.MOV.U32 R5, RZ, RZ, R23 ;  /* 0x000000ffff057224 */ /* 0x000fe200078e0017 */
[----:B------:R-:W-:-:S02]  /*ae80*/  PRMT R28, R6, 0x7610, R28 ;  /* 0x00007610061c7816 */ /* 0x000fc4000000001c */
[----:B------:R-:W-:Y:S01]  /*ae90*/  PRMT R27, R0, 0x5410, R3 ;  /* 0x00005410001b7816 */ /* 0x000fe20000000003 */
[----:B----4-:R-:W-:Y:S01]  /*aea0*/  IMAD.MOV.U32 R6, RZ, RZ, R18 ;  /* 0x000000ffff067224 */ /* 0x010fe200078e0012 */
[----:B------:R-:W-:Y:S01]  /*aeb0*/  PRMT R31, R5, 0x7610, R31 ;  /* 0x00007610051f7816 */ /* 0x000fe2000000001f */
[----:B------:R-:W-:Y:S01]  /*aec0*/  IMAD.MOV.U32 R3, RZ, RZ, R16 ;  /* 0x000000ffff037224 */ /* 0x000fe200078e0010 */
[----:B------:R-:W-:Y:S01]  /*aed0*/  MOV R5, R19 ;  /* 0x0000001300057202 */ /* 0x000fe20000000f00 */
[----:B------:R-:W-:-:S03]  /*aee0*/  IMAD.MOV.U32 R0, RZ, RZ, R17 ;  /* 0x000000ffff007224 */ /* 0x000fc600078e0011 */
[----:B------:R-:W-:Y:S02]  /*aef0*/  PRMT R30, R5, 0x5410, R6 ;  /* 0x00005410051e7816 */ /* 0x000fe40000000006 */
[----:B------:R-:W-:Y:S01]  /*af00*/  PRMT R26, R0, 0x5410, R3 ;  /* 0x00005410001a7816 */ /* 0x000fe20000000003 */
[----:B------:R-:W-:Y:S05]  /*af10*/  @P0 BRA `(.L_x_409) ;  /* 0x000000c000000947 */ /* 0x000fea0003800000 */
[----:B-1-3--:R-:W-:Y:S01]  /*af20*/  CS2R R36, SRZ ;  /* 0x0000000000247805 */ /* 0x00afe2000001ff00 */
[----:B------:R-:W-:Y:S01]  /*af30*/  CS2R R34, SRZ ;  /* 0x0000000000227805 */ /* 0x000fe2000001ff00 */
[----:B------:R-:W-:Y:S01]  /*af40*/  CS2R R32, SRZ ;  /* 0x0000000000207805 */ /* 0x000fe2000001ff00 */
[----:B------:R-:W-:Y:S05]  /*af50*/  @P2 BRA `(.L_x_409) ;  /* 0x0000008000002947 */ /* 0x000fea0003800000 */
[C---:B------:R-:W-:Y:S01]  /*af60*/  IMAD.SHL.U32 R6, R29.reuse, 0x2, RZ ;  /* 0x000000021d067824 */ /* 0x040fe200078e00ff */
[----:B------:R-:W-:-:S04]  /*af70*/  SHF.L.U64.HI R0, R29, 0x1, R40 ;  /* 0x000000011d007819 */ /* 0x000fc80000010228 */
[-C--:B------:R-:W-:Y:S02]  /*af80*/  IADD3 R8, P1, R7, R6.reuse, RZ ;  /* 0x0000000607087210 */ /* 0x080fe40007f3e0ff */
[----:B------:R-:W-:-:S03]  /*af90*/  IADD3 R6, P0, R9, R6, RZ ;  /* 0x0000000609067210 */ /* 0x000fc60007f1e0ff */
[--C-:B------:R-:W-:Y:S02]  /*afa0*/  IMAD.X R9, R15, 0x1, R0.reuse, P1 ;  /* 0x000000010f097824 */ /* 0x100fe400008e0600 */
[----:B------:R-:W-:-:S03]  /*afb0*/  IMAD.X R7, R10, 0x1, R0, P0 ;  /* 0x000000010a077824 */ /* 0x000fc600000e0600 */
[----:B------:R1:W5:Y:S04]  /*afc0*/  LD.E.128 R36, [R8.64] ;  /* 0x0000000808247980 */ /* 0x000368000c101d00 */
[----:B------:R1:W5:Y:S02]  /*afd0*/  LD.E.128 R32, [R6.64] ;  /* 0x0000000806207980 */ /* 0x000364000c101d00 */
.L_x_409:
[----:B-1-3--:R-:W-:Y:S05]  /*afe0*/  BSYNC B0 ;  /* 0x0000000000007941 */ /* 0x00afea0003800000 */
.L_x_408:
[----:B------:R-:W1:Y:S01]  /*aff0*/  SHFL.IDX PT, R5, R14, 0x2, 0x1c1f ;  /* 0x005c1f000e057f89 */ /* 0x000e6200000e0000 */
[----:B------:R-:W-:Y:S01]  /*b000*/  IADD3 R0, R24, 0x40, RZ ;  /* 0x0000004018007810 */ /* 0x000fe20007ffe0ff */
[----:B------:R-:W-:Y:S01]  /*b010*/  CS2R R54, SRZ ;  /* 0x0000000000367805 */ /* 0x000fe2000001ff00 */
[----:B------:R-:W-:Y:S01]  /*b020*/  CS2R R52, SRZ ;  /* 0x0000000000347805 */ /* 0x000fe2000001ff00 */
[----:B------:R-:W2:Y:S01]  /*b030*/  SHFL.IDX PT, R7, R12, 0x2, 0x1c1f ;  /* 0x005c1f000c077f89 */ /* 0x000ea200000e0000 */
[----:B------:R-:W-:-:S03]  /*b040*/  ISETP.GE.OR P0, PT, R0, R25, P2 ;  /* 0x000000190000720c */ /* 0x000fc60001706670 */
[----:B------:R-:W3:Y:S04]  /*b050*/  SHFL.IDX PT, R6, R13, 0x2, 0x1c1f ;  /* 0x005c1f000d067f89 */ /* 0x000ee800000e0000 */
[----:B------:R-:W4:Y:S06]  /*b060*/  SHFL.IDX PT, R10, R11, 0x2, 0x1c1f ;  /* 0x005c1f000b0a7f89 */ /* 0x000f2c00000e0000 */
[C---:B------:R-:W-:Y:S01]  /*b070*/  @!P0 IMAD.SHL.U32 R0, R29.reuse, 0x2, RZ ;  /* 0x000000021d008824 */ /* 0x040fe200078e00ff */
[----:B------:R-:W-:-:S04]  /*b080*/  @!P0 SHF.L.U64.HI R3, R29, 0x1, R40 ;  /* 0x000000011d038819 */ /* 0x000fc80000010228 */
[----:B-1----:R-:W-:-:S05]  /*b090*/  @!P0 IADD3 R8, P1, R5, R0, RZ ;  /* 0x0000000005088210 */ /* 0x002fca0007f3e0ff */
[----:B--2---:R-:W-:Y:S01]  /*b0a0*/  @!P0 IMAD.X R9, R7, 0x1, R3, P1 ;  /* 0x0000000107098824 */ /* 0x004fe200008e0603 */
[----:B---3--:R-:W-:Y:S01]  /*b0b0*/  @!P0 IADD3 R6, P1, R6, R0, RZ ;  /* 0x0000000006068210 */ /* 0x008fe20007f3e0ff */
[----:B------:R-:W-:-:S03]  /*b0c0*/  CS2R R50, SRZ ;  /* 0x0000000000327805 */ /* 0x000fc6000001ff00 */
[----:B------:R1:W2:Y:S01]  /*b0d0*/  @!P0 LD.E.128 R52, [R8.64] ;  /* 0x0000000808348980 */ /* 0x0002a2000c101d00 */
[----:B------:R-:W-:Y:S01]  /*b0e0*/  CS2R R48, SRZ ;  /* 0x0000000000307805 */ /* 0x000fe2000001ff00 */
[----:B----4-:R-:W-:-:S05]  /*b0f0*/  @!P0 IMAD.X R7, R10, 0x1, R3, P1 ;  /* 0x000000010a078824 */ /* 0x010fca00008e0603 */
[----:B------:R3:W4:Y:S01]  /*b100*/  @!P0 LD.E.128 R48, [R6.64] ;  /* 0x0000000806308980 */ /* 0x000722000c101d00 */
[----:B------:R-:W-:Y:S01]  /*b110*/  IADD3 R0, R24, 0x60, RZ ;  /* 0x0000006018007810 */ /* 0x000fe20007ffe0ff */
[----:B-----5:R-:W-:Y:S01]  /*b120*/  IMAD.MOV.U32 R5, RZ, RZ, R39 ;  /* 0x000000ffff057224 */ /* 0x020fe200078e0027 */
[----:B------:R-:W-:Y:S01]  /*b130*/  BSSY B0, `(.L_x_410) ;  /* 0x000002d000007945 */ /* 0x000fe20003800000 */
[----:B------:R-:W-:Y:S01]  /*b140*/  IMAD.MOV.U32 R3, RZ, RZ, R36 ;  /* 0x000000ffff037224 */ /* 0x000fe200078e0024 */
[----:B------:R-:W-:Y:S01]  /*b150*/  ISETP.GE.AND P0, PT, R0, R25, PT ;  /* 0x000000190000720c */ /* 0x000fe20003f06270 */
[----:B------:R-:W2:Y:S01]  /*b160*/  SHFL.IDX PT, R12, R12, 0x3, 0x1c1f ;  /* 0x007c1f000c0c7f89 */ /* 0x000ea200000e0000 */
[----:B------:R-:W-:Y:S01]  /*b170*/  MOV R0, R37 ;  /* 0x0000002500007202 */ /* 0x000fe20000000f00 */
[----:B------:R-:W-:Y:S01]  /*b180*/  CS2R R66, SRZ ;  /* 0x0000000000427805 */ /* 0x000fe2000001ff00 */
[----:B------:R-:W-:Y:S01]  /*b190*/  CS2R R64, SRZ ;  /* 0x0000000000407805 */ /* 0x000fe2000001ff00 */
[----:B------:R2:W2:Y:S01]  /*b1a0*/  SHFL.IDX PT, R10, R11, 0x3, 0x1c1f ;  /* 0x007c1f000b0a7f89 */ /* 0x0004a200000e0000 */
[----:B------:R-:W-:Y:S01]  /*b1b0*/  PRMT R68, R0, 0x5410, R3 ;  /* 0x0000541000447816 */ /* 0x000fe20000000003 */
[----:B------:R-:W-:Y:S01]  /*b1c0*/  IMAD.MOV.U32 R3, RZ, RZ, R32 ;  /* 0x000000ffff037224 */ /* 0x000fe200078e0020 */
[----:B------:R-:W-:Y:S01]  /*b1d0*/  CS2R R62, SRZ ;  /* 0x00000000003e7805 */ /* 0x000fe2000001ff00 */
[----:B------:R-:W-:Y:S01]  /*b1e0*/  IMAD.MOV.U32 R0, RZ, RZ, R33 ;  /* 0x000000ffff007224 */ /* 0x000fe200078e0021 */
[----:B------:R-:W-:Y:S01]  /*b1f0*/  CS2R R60, SRZ ;  /* 0x00000000003c7805 */ /* 0x000fe2000001ff00 */
[----:B-1----:R1:W1:Y:S03]  /*b200*/  SHFL.IDX PT, R9, R13, 0x3, 0x1c1f ;  /* 0x007c1f000d097f89 */ /* 0x00226600000e0000 */
[----:B------:R-:W-:Y:S01]  /*b210*/  PRMT R59, R0, 0x5410, R3 ;  /* 0x00005410003b7816 */ /* 0x000fe20000000003 */
[----:B---3--:R-:W-:Y:S01]  /*b220*/  IMAD.MOV.U32 R6, RZ, RZ, R38 ;  /* 0x000000ffff067224 */ /* 0x008fe200078e0026 */
[----:B------:R3:W1:Y:S04]  /*b230*/  SHFL.IDX PT, R7, R14, 0x3, 0x1c1f ;  /* 0x007c1f000e077f89 */ /* 0x00066800000e0000 */
[----:B------:R-:W-:Y:S01]  /*b240*/  PRMT R70, R5, 0x5410, R6 ;  /* 0x0000541005467816 */ /* 0x000fe20000000006 */
[----:B------:R-:W-:-:S02]  /*b250*/  IMAD.MOV.U32 R6, RZ, RZ, R34 ;  /* 0x000000ffff067224 */ /* 0x000fc400078e0022 */
[----:B------:R-:W-:-:S05]  /*b260*/  IMAD.MOV.U32 R5, RZ, RZ, R35 ;  /* 0x000000ffff057224 */ /* 0x000fca00078e0023 */
[----:B------:R-:W-:Y:S01]  /*b270*/  PRMT R69, R5, 0x5410, R6 ;  /* 0x0000541005457816 */ /* 0x000fe20000000006 */
[----:B--2---:R-:W-:Y:S01]  /*b280*/  IMAD.MOV.U32 R5, RZ, RZ, R55 ;  /* 0x000000ffff057224 */ /* 0x004fe200078e0037 */
[----:B------:R-:W-:Y:S01]  /*b290*/  MOV R6, R54 ;  /* 0x0000003600067202 */ /* 0x000fe20000000f00 */
[----:B------:R-:W-:Y:S02]  /*b2a0*/  IMAD.MOV.U32 R3, RZ, RZ, R52 ;  /* 0x000000ffff037224 */ /* 0x000fe400078e0034 */
[----:B------:R-:W-:Y:S01]  /*b2b0*/  IMAD.MOV.U32 R0, RZ, RZ, R53 ;  /* 0x000000ffff007224 */ /* 0x000fe200078e0035 */
[----:B------:R-:W-:Y:S01]  /*b2c0*/  PRMT R75, R5, 0x5410, R6 ;  /* 0x00005410054b7816 */ /* 0x000fe20000000006 */
[----:B----4-:R-:W-:-:S03]  /*b2d0*/  IMAD.MOV.U32 R6, RZ, RZ, R50 ;  /* 0x000000ffff067224 */ /* 0x010fc600078e0032 */
[----:B------:R-:W-:Y:S01]  /*b2e0*/  PRMT R73, R0, 0x5410, R3 ;  /* 0x0000541000497816 */ /* 0x000fe20000000003 */
[----:B------:R-:W-:Y:S01]  /*b2f0*/  IMAD.MOV.U32 R3, RZ, RZ, R48 ;  /* 0x000000ffff037224 */ /* 0x000fe200078e0030 */
[----:B------:R-:W-:Y:S01]  /*b300*/  MOV R5, R51 ;  /* 0x0000003300057202 */ /* 0x000fe20000000f00 */
[----:B------:R-:W-:-:S03]  /*b310*/  IMAD.MOV.U32 R0, RZ, RZ, R49 ;  /* 0x000000ffff007224 */ /* 0x000fc600078e0031 */
[----:B------:R-:W-:Y:S02]  /*b320*/  PRMT R74, R5, 0x5410, R6 ;  /* 0x00005410054a7816 */ /* 0x000fe40000000006 */
[----:B------:R-:W-:Y:S01]  /*b330*/  PRMT R72, R0, 0x5410, R3 ;  /* 0x0000541000487816 */ /* 0x000fe20000000003 */
[----:B------:R-:W-:Y:S05]  /*b340*/  @P0 BRA `(.L_x_411) ;  /* 0x000000b000000947 */ /* 0x000fea0003800000 */
[C---:B-1-3--:R-:W-:Y:S01]  /*b350*/  IMAD.SHL.U32 R3, R29.reuse, 0x2, RZ ;  /* 0x000000021d037824 */ /* 0x04afe200078e00ff */
[----:B------:R-:W-:Y:S01]  /*b360*/  SHF.L.U64.HI R0, R29, 0x1, R40 ;  /* 0x000000011d007819 */ /* 0x000fe20000010228 */
[----:B------:R-:W-:Y:S01]  /*b370*/  CS2R R64, SRZ ;  /* 0x0000000000407805 */ /* 0x000fe2000001ff00 */
[----:B------:R-:W-:Y:S01]  /*b380*/  CS2R R62, SRZ ;  /* 0x00000000003e7805 */ /* 0x000fe2000001ff00 */
[----:B------:R-:W-:Y:S01]  /*b390*/  CS2R R60, SRZ ;  /* 0x00000000003c7805 */ /* 0x000fe2000001ff00 */
[-C--:B------:R-:W-:Y:S02]  /*b3a0*/  IADD3 R8, P1, R7, R3.reuse, RZ ;  /* 0x0000000307087210 */ /* 0x080fe40007f3e0ff */
[----:B------:R-:W-:-:S03]  /*b3b0*/  IADD3 R6, P0, R9, R3, RZ ;  /* 0x0000000309067210 */ /* 0x000fc60007f1e0ff */
[--C-:B------:R-:W-:Y:S02]  /*b3c0*/  IMAD.X R9, R12, 0x1, R0.reuse, P1 ;  /* 0x000000010c097824 */ /* 0x100fe400008e0600 */
[----:B------:R-:W-:-:S03]  /*b3d0*/  IMAD.X R7, R10, 0x1, R0, P0 ;  /* 0x000000010a077824 */ /* 0x000fc600000e0600 */
[----:B------:R1:W5:Y:S04]  /*b3e0*/  @!P2 LD.E.128 R64, [R8.64] ;  /* 0x000000080840a980 */ /* 0x000368000c101d00 */
[----:B------:R1:W5:Y:S02]  /*b3f0*/  @!P2 LD.E.128 R60, [R6.64] ;  /* 0x00000008063ca980 */ /* 0x000364000c101d00 */
.L_x_411:
[----:B-1-3--:R-:W-:Y:S05]  /*b400*/  BSYNC B0 ;  /* 0x0000000000007941 */ /* 0x00afea0003800000 */
.L_x_410:
[----:B------:R-:W-:Y:S01]  /*b410*/  IADD3 R5, -R226, R25, RZ ;  /* 0x00000019e2057210 */ /* 0x000fe20007ffe1ff */
[----:B-----5:R-:W-:Y:S01]  /*b420*/  IMAD.MOV.U32 R0, RZ, RZ, R66 ;  /* 0x000000ffff007224 */ /* 0x020fe200078e0042 */
[----:B------:R-:W-:-:S04]  /*b430*/  DEPBAR.LE SB0, 0x1 ;  /* 0x000080400000791a */ /* 0x000fc80000000000 */
[----:B------:R-:W-:Y:S01]  /*b440*/  IMNMX R47, R5, 0x80, PT ;  /* 0x00000080052f7817 */ /* 0x000fe20003800200 */
[----:B------:R-:W-:Y:S01]  /*b450*/  IMAD.MOV.U32 R6, RZ, RZ, R67 ;  /* 0x000000ffff067224 */ /* 0x000fe200078e0043 */
[----:B------:R-:W-:Y:S01]  /*b460*/  MOV R5, R63 ;  /* 0x0000003f00057202 */ /* 0x000fe20000000f00 */
[----:B------:R-:W-:Y:S01]  /*b470*/  IMAD.MOV.U32 R3, RZ, RZ, R64 ;  /* 0x000000ffff037224 */ /* 0x000fe200078e0040 */
[----:B------:R-:W-:Y:S01]  /*b480*/  BAR.SYNC.DEFER_BLOCKING 0x0 ;  /* 0x0000000000007b1d */ /* 0x000fe20000010000 */
[----:B------:R-:W-:Y:S02]  /*b490*/  ISETP.GE.OR P0, PT, R58, R47, P2 ;  /* 0x0000002f3a00720c */ /* 0x000fe40001706670 */
[----:B------:R-:W-:Y:S01]  /*b4a0*/  PRMT R81, R6, 0x5410, R0 ;  /* 0x0000541006517816 */ /* 0x000fe20000000000 */
[----:B------:R-:W-:Y:S02]  /*b4b0*/  IMAD.MOV.U32 R0, RZ, RZ, R65 ;  /* 0x000000ffff007224 */ /* 0x000fe400078e0041 */
[----:B------:R-:W-:Y:S01]  /*b4c0*/  IMAD.MOV.U32 R6, RZ, RZ, R62 ;  /* 0x000000ffff067224 */ /* 0x000fe200078e003e */
[----:B------:R-:W-:Y:S02]  /*b4d0*/  BSSY B0, `(.L_x_412) ;  /* 0x000006e000007945 */ /* 0x000fe40003800000 */
[----:B------:R-:W-:Y:S01]  /*b4e0*/  PRMT R79, R0, 0x5410, R3 ;  /* 0x00005410004f7816 */ /* 0x000fe20000000003 */
[----:B------:R-:W-:Y:S01]  /*b4f0*/  IMAD.MOV.U32 R3, RZ, RZ, R60 ;  /* 0x000000ffff037224 */ /* 0x000fe200078e003c */
[----:B------:R-:W-:-:S02]  /*b500*/  MOV R0, R61 ;  /* 0x0000003d00007202 */ /* 0x000fc40000000f00 */
[----:B------:R-:W-:Y:S02]  /*b510*/  PRMT R80, R5, 0x5410, R6 ;  /* 0x0000541005507816 */ /* 0x000fe40000000006 */
[----:B------:R-:W-:Y:S01]  /*b520*/  PRMT R78, R0, 0x5410, R3 ;  /* 0x00005410004e7816 */ /* 0x000fe20000000003 */
[----:B------:R-:W-:Y:S05]  /*b530*/  @P0 BRA `(.L_x_413) ;  /* 0x0000067000000947 */ /* 0x000fea0003800000 */
[----:B------:R-:W-:Y:S01]  /*b540*/  IMAD.SHL.U32 R0, R58, 0x40, RZ ;  /* 0x000000403a007824 */ /* 0x000fe200078e00ff */
[----:B------:R-:W-:Y:S01]  /*b550*/  IADD3 R6, R29, c[0x0][0x27c], RZ ;  /* 0x00009f001d067a10 */ /* 0x000fe20007ffe0ff */
[----:B------:R-:W-:-:S03]  /*b560*/  IMAD.SHL.U32 R7, R211, 0x200, RZ ;  /* 0x00000200d3077824 */ /* 0x000fc600078e00ff */
[----:B------:R-:W-:-:S04]  /*b570*/  LOP3.LUT R0, R0, 0x1c0, RZ, 0xc0, !PT ;  /* 0x000001c000007812 */ /* 0x000fc800078ec0ff */
[C---:B------:R-:W-:Y:S02]  /*b580*/  LOP3.LUT R3, R0.reuse, 0x38, R29, 0xf8, !PT ;  /* 0x0000003800037812 */ /* 0x040fe400078ef81d */
[----:B------:R-:W-:Y:S02]  /*b590*/  SHF.R.U32.HI R5, RZ, 0x3, R0 ;  /* 0x00000003ff057819 */ /* 0x000fe40000011600 */
[----:B------:R-:W-:Y:S02]  /*b5a0*/  LOP3.LUT R0, R0, 0x38, R6, 0xf8, !PT ;  /* 0x0000003800007812 */ /* 0x000fe400078ef806 */
[C-C-:B------:R-:W-:Y:S02]  /*b5b0*/  LOP3.LUT R3, R7.reuse, R3, R5.reuse, 0xf6, !PT ;  /* 0x0000000307037212 */ /* 0x140fe400078ef605 */
[----:B------:R-:W-:Y:S02]  /*b5c0*/  LOP3.LUT R0, R7, R0, R5, 0xf6, !PT ;  /* 0x0000000007007212 */ /* 0x000fe400078ef605 */
[----:B------:R-:W-:Y:S01]  /*b5d0*/  SHF.R.U64 R7, R16, 0x10, R17 ;  /* 0x0000001010077819 */ /* 0x000fe20000001211 */
[----:B------:R-:W-:Y:S01]  /*b5e0*/  IMAD.SHL.U32 R45, R3, 0x2, RZ ;  /* 0x00000002032d7824 */ /* 0x000fe200078e00ff */
[----:B------:R-:W-:Y:S01]  /*b5f0*/  SHF.R.U64 R16, R18, 0x10, R19 ;  /* 0x0000001012107819 */ /* 0x000fe20000001213 */
[----:B------:R-:W-:Y:S01]  /*b600*/  IMAD.SHL.U32 R43, R0, 0x2, RZ ;  /* 0x00000002002b7824 */ /* 0x000fe200078e00ff */
[----:B------:R-:W-:-:S02]  /*b610*/  SHF.R.U64 R0, R20, 0x10, R21 ;  /* 0x0000001014007819 */ /* 0x000fc40000001215 */
[----:B------:R-:W1:Y:S01]  /*b620*/  LDS.128 R12, [R45+0x6100] ;  /* 0x006100002d0c7984 */ /* 0x000e620000000c00 */
[----:B------:R-:W-:Y:S02]  /*b630*/  SHF.R.U32.HI R18, RZ, 0x10, R19 ;  /* 0x00000010ff127819 */ /* 0x000fe40000011613 */
[----:B------:R-:W-:Y:S01]  /*b640*/  PRMT R19, R27, 0x5432, R0 ;  /* 0x000054321b137816 */ /* 0x000fe20000000000 */
[----:B------:R-:W2:Y:S01]  /*b650*/  LDS.128 R8, [R43+0x6100] ;  /* 0x006100002b087984 */ /* 0x000ea20000000c00 */
[----:B------:R-:W-:Y:S02]  /*b660*/  SHF.R.U32.HI R3, RZ, 0x10, R21 ;  /* 0x00000010ff037819 */ /* 0x000fe40000011615 */
[----:B------:R-:W-:Y:S02]  /*b670*/  PRMT R0, R26, 0x5432, R7 ;  /* 0x000054321a007816 */ /* 0x000fe40000000007 */
[--C-:B------:R-:W-:Y:S02]  /*b680*/  SHF.R.U32.HI R6, RZ, 0x10, R23.reuse ;  /* 0x00000010ff067819 */ /* 0x100fe40000011617 */
[----:B------:R-:W-:Y:S01]  /*b690*/  SHF.R.U64 R5, R22, 0x10, R23 ;  /* 0x0000001016057819 */ /* 0x000fe20000001217 */
[----:B------:R-:W-:Y:S01]  /*b6a0*/  IMAD.U32 R40, R0, 0x10000, RZ ;  /* 0x0001000000287824 */ /* 0x000fe200078e00ff */
[----:B------:R-:W-:-:S02]  /*b6b0*/  SHF.R.U32.HI R17, RZ, 0x10, R17 ;  /* 0x00000010ff117819 */ /* 0x000fc40000011611 */
[----:B------:R-:W-:Y:S02]  /*b6c0*/  PRMT R21, R27, 0x5410, R3 ;  /* 0x000054101b157816 */ /* 0x000fe40000000003 */
[----:B------:R-:W-:Y:S02]  /*b6d0*/  PRMT R27, R31, 0x5410, R6 ;  /* 0x000054101f1b7816 */ /* 0x000fe40000000006 */
[----:B------:R-:W-:Y:S02]  /*b6e0*/  PRMT R28, R28, 0x5410, R5 ;  /* 0x000054101c1c7816 */ /* 0x000fe40000000005 */
[----:B------:R-:W-:Y:S02]  /*b6f0*/  PRMT R17, R26, 0x5410, R17 ;  /* 0x000054101a117816 */ /* 0x000fe40000000011 */
[----:B------:R-:W-:Y:S02]  /*b700*/  PRMT R26, R30, 0x5432, R16 ;  /* 0x000054321e1a7816 */ /* 0x000fe40000000010 */
[----:B------:R-:W-:-:S02]  /*b710*/  LOP3.LUT R46, R0, 0xffff0000, RZ, 0xc0, !PT ;  /* 0xffff0000002e7812 */ /* 0x000fc400078ec0ff */
[----:B------:R-:W-:Y:S01]  /*b720*/  PRMT R25, R30, 0x5410, R18 ;  /* 0x000054101e197816 */ /* 0x000fe20000000012 */
[C---:B-1----:R-:W-:Y:S01]  /*b730*/  IMAD.U32 R22, R14.reuse, 0x10000, RZ ;  /* 0x000100000e167824 */ /* 0x042fe200078e00ff */
[----:B------:R-:W-:Y:S01]  /*b740*/  LOP3.LUT R31, R14, 0xffff0000, RZ, 0xc0, !PT ;  /* 0xffff00000e1f7812 */ /* 0x000fe200078ec0ff */
[----:B------:R-:W-:Y:S01]  /*b750*/  IMAD.U32 R14, R19, 0x10000, RZ ;  /* 0x00010000130e7824 */ /* 0x000fe200078e00ff */
[----:B------:R-:W-:Y:S01]  /*b760*/  LOP3.LUT R18, R12, 0xffff0000, RZ, 0xc0, !PT ;  /* 0xffff00000c127812 */ /* 0x000fe200078ec0ff */
[C---:B--2---:R-:W-:Y:S01]  /*b770*/  IMAD.U32 R3, R8.reuse, 0x10000, RZ ;  /* 0x0001000008037824 */ /* 0x044fe200078e00ff */
[----:B------:R-:W-:Y:S01]  /*b780*/  LOP3.LUT R5, R8, 0xffff0000, RZ, 0xc0, !PT ;  /* 0xffff000008057812 */ /* 0x000fe200078ec0ff */
[----:B------:R-:W-:Y:S01]  /*b790*/  IMAD.U32 R16, R12, 0x10000, RZ ;  /* 0x000100000c107824 */ /* 0x000fe200078e00ff */
[----:B------:R-:W-:Y:S01]  /*b7a0*/  SHF.L.U32 R7, R9, 0x10, RZ ;  /* 0x0000001009077819 */ /* 0x000fe200000006ff */
[----:B------:R-:W-:Y:S01]  /*b7b0*/  FMUL.FTZ R8, R3, R40 ;  /* 0x0000002803087220 */ /* 0x000fe20000410000 */
[----:B------:R-:W-:Y:S01]  /*b7c0*/  LOP3.LUT R6, R9, 0xffff0000, RZ, 0xc0, !PT ;  /* 0xffff000009067812 */ /* 0x000fe200078ec0ff */
[C---:B------:R-:W-:Y:S01]  /*b7d0*/  IMAD.U32 R9, R10.reuse, 0x10000, RZ ;  /* 0x000100000a097824 */ /* 0x040fe200078e00ff */
[----:B------:R-:W-:Y:S01]  /*b7e0*/  LOP3.LUT R23, R10, 0xffff0000, RZ, 0xc0, !PT ;  /* 0xffff00000a177812 */ /* 0x000fe200078ec0ff */
[C---:B------:R-:W-:Y:S01]  /*b7f0*/  IMAD.U32 R24, R15.reuse, 0x10000, RZ ;  /* 0x000100000f187824 */ /* 0x040fe200078e00ff */
[----:B------:R-:W-:Y:S01]  /*b800*/  LOP3.LUT R30, R15, 0xffff0000, RZ, 0xc0, !PT ;  /* 0xffff00000f1e7812 */ /* 0x000fe200078ec0ff */
[-C--:B------:R-:W-:Y:S01]  /*b810*/  FMUL.FTZ R3, R3, R14.reuse ;  /* 0x0000000e03037220 */ /* 0x080fe20000410000 */
[----:B------:R-:W-:Y:S01]  /*b820*/  LOP3.LUT R10, R19, 0xffff0000, RZ, 0xc0, !PT ;  /* 0xffff0000130a7812 */ /* 0x000fe200078ec0ff */
[C---:B------:R-:W-:Y:S01]  /*b830*/  FFMA.FTZ R44, R16.reuse, R14, -R8 ;  /* 0x0000000e102c7223 */ /* 0x040fe20000010808 */
[----:B------:R-:W-:Y:S01]  /*b840*/  SHF.L.U32 R12, R11, 0x10, RZ ;  /* 0x000000100b0c7819 */ /* 0x000fe200000006ff */
[----:B------:R-:W-:Y:S01]  /*b850*/  FMUL.FTZ R0, R5, R46 ;  /* 0x0000002e05007220 */ /* 0x000fe20000410000 */
[----:B------:R-:W-:Y:S01]  /*b860*/  LOP3.LUT R15, R11, 0xffff0000, RZ, 0xc0, !PT ;  /* 0xffff00000b0f7812 */ /* 0x000fe200078ec0ff */
[----:B------:R-:W-:Y:S01]  /*b870*/  IMAD.U32 R11, R17, 0x10000, RZ ;  /* 0x00010000110b7824 */ /* 0x000fe200078e00ff */
[----:B------:R-:W-:Y:S01]  /*b880*/  SHF.L.U32 R20, R13, 0x10, RZ ;  /* 0x000000100d147819 */ /* 0x000fe200000006ff */
[----:B------:R-:W-:Y:S01]  /*b890*/  IMAD.U32 R8, R21, 0x10000, RZ ;  /* 0x0001000015087824 */ /* 0x000fe200078e00ff */
[----:B------:R-:W-:Y:S01]  /*b8a0*/  LOP3.LUT R14, R17, 0xffff0000, RZ, 0xc0, !PT ;  /* 0xffff0000110e7812 */ /* 0x000fe200078ec0ff */
[----:B------:R-:W-:Y:S01]  /*b8b0*/  FFMA.FTZ R42, R16, R40, R3 ;  /* 0x00000028102a7223 */ /* 0x000fe20000010003 */
[----:B------:R-:W-:Y:S01]  /*b8c0*/  LOP3.LUT R13, R13, 0xffff0000, RZ, 0xc0, !PT ;  /* 0xffff00000d0d7812 */ /* 0x000fe200078ec0ff */
[-C--:B------:R-:W-:Y:S01]  /*b8d0*/  FMUL.FTZ R5, R5, R10.reuse ;  /* 0x0000000a05057220 */ /* 0x080fe20000410000 */
[----:B------:R-:W-:Y:S01]  /*b8e0*/  LOP3.LUT R19, R26, 0xffff0000, RZ, 0xc0, !PT ;  /* 0xffff00001a137812 */ /* 0x000fe200078ec0ff */
[----:B------:R-:W-:Y:S01]  /*b8f0*/  FFMA.FTZ R41, R18, R10, -R0 ;  /* 0x0000000a12297223 */ /* 0x000fe20000010800 */
[----:B------:R-:W-:Y:S01]  /*b900*/  SHF.L.U32 R10, R26, 0x10, RZ ;  /* 0x000000101a0a7819 */ /* 0x000fe200000006ff */
[----:B------:R-:W-:-:S02]  /*b910*/  FMUL.FTZ R3, R7, R11 ;  /* 0x0000000b07037220 */ /* 0x000fc40000410000 */
[----:B------:R-:W-:Y:S02]  /*b920*/  FMUL.FTZ R0, R7, R8 ;  /* 0x0000000807007220 */ /* 0x000fe40000410000 */
[----:B------:R-:W-:Y:S02]  /*b930*/  FFMA.FTZ R40, R18, R46, R5 ;  /* 0x0000002e12287223 */ /* 0x000fe40000010005 */
[C---:B------:R-:W-:Y:S01]  /*b940*/  FFMA.FTZ R18, R20.reuse, R8, -R3 ;  /* 0x0000000814127223 */ /* 0x040fe20000010803 */
[----:B------:R-:W-:Y:S01]  /*b950*/  LOP3.LUT R3, R21, 0xffff0000, RZ, 0xc0, !PT ;  /* 0xffff000015037812 */ /* 0x000fe200078ec0ff */
[----:B------:R-:W-:Y:S01]  /*b960*/  FFMA.FTZ R17, R20, R11, R0 ;  /* 0x0000000b14117223 */ /* 0x000fe20000010000 */
[----:B------:R-:W-:Y:S01]  /*b970*/  LOP3.LUT R8, R27, 0xffff0000, RZ, 0xc0, !PT ;  /* 0xffff00001b087812 */ /* 0x000fe200078ec0ff */
[----:B------:R-:W-:Y:S02]  /*b980*/  FMUL.FTZ R0, R6, R14 ;  /* 0x0000000e06007220 */ /* 0x000fe40000410000 */
[----:B------:R-:W-:-:S02]  /*b990*/  IMAD.U32 R7, R28, 0x10000, RZ ;  /* 0x000100001c077824 */ /* 0x000fc400078e00ff */
[-C--:B------:R-:W-:Y:S02]  /*b9a0*/  FFMA.FTZ R16, R13, R3.reuse, -R0 ;  /* 0x000000030d107223 */ /* 0x080fe40000010800 */
[----:B------:R-:W-:Y:S02]  /*b9b0*/  FMUL.FTZ R5, R6, R3 ;  /* 0x0000000306057220 */ /* 0x000fe40000410000 */
[----:B------:R-:W-:Y:S02]  /*b9c0*/  FMUL.FTZ R0, R9, R7 ;  /* 0x0000000709007220 */ /* 0x000fe40000410000 */
[----:B------:R-:W-:Y:S02]  /*b9d0*/  IMAD.U32 R20, R25, 0x10000, RZ ;  /* 0x0001000019147824 */ /* 0x000fe400078e00ff */
[----:B------:R-:W-:Y:S02]  /*b9e0*/  IMAD.U32 R6, R27, 0x10000, RZ ;  /* 0x000100001b067824 */ /* 0x000fe400078e00ff */
[----:B------:R-:W-:-:S02]  /*b9f0*/  FMUL.FTZ R3, R9, R10 ;  /* 0x0000000a09037220 */ /* 0x000fc40000410000 */
[----:B------:R-:W-:Y:S01]  /*ba00*/  FFMA.FTZ R9, R13, R14, R5 ;  /* 0x0000000e0d097223 */ /* 0x000fe20000010005 */
[----:B------:R-:W-:Y:S01]  /*ba10*/  LOP3.LUT R13, R25, 0xffff0000, RZ, 0xc0, !PT ;  /* 0xffff0000190d7812 */ /* 0x000fe200078ec0ff */
[----:B------:R-:W-:Y:S02]  /*ba20*/  FFMA.FTZ R10, R22, R10, R0 ;  /* 0x0000000a160a7223 */ /* 0x000fe40000010000 */
[C---:B------:R-:W-:Y:S01]  /*ba30*/  FMUL.FTZ R5, R12.reuse, R20 ;  /* 0x000000140c057220 */ /* 0x040fe20000410000 */
[----:B------:R-:W-:Y:S01]  /*ba40*/  F2FP.BF16.PACK_AB R9, R9, R17 ;  /* 0x000000110909723e */ /* 0x000fe200000010ff */
[-C--:B------:R-:W-:Y:S01]  /*ba50*/  FMUL.FTZ R0, R12, R6.reuse ;  /* 0x000000060c007220 */ /* 0x080fe20000410000 */
[----:B------:R-:W-:Y:S01]  /*ba60*/  LOP3.LUT R12, R28, 0xffff0000, RZ, 0xc0, !PT ;  /* 0xffff00001c0c7812 */ /* 0x000fe200078ec0ff */
[----:B------:R-:W-:Y:S02]  /*ba70*/  FFMA.FTZ R14, R22, R7, -R3 ;  /* 0x00000007160e7223 */ /* 0x000fe40000010803 */
[----:B------:R-:W-:-:S02]  /*ba80*/  FFMA.FTZ R11, R24, R6, -R5 ;  /* 0x00000006180b7223 */ /* 0x000fc40000010805 */
[----:B------:R-:W-:Y:S02]  /*ba90*/  FFMA.FTZ R7, R24, R20, R0 ;  /* 0x0000001418077223 */ /* 0x000fe40000010000 */
[----:B------:R-:W-:Y:S02]  /*baa0*/  FMUL.FTZ R6, R23, R19 ;  /* 0x0000001317067220 */ /* 0x000fe40000410000 */
[----:B------:R-:W-:Y:S02]  /*bab0*/  FMUL.FTZ R3, R15, R13 ;  /* 0x0000000d0f037220 */ /* 0x000fe40000410000 */
[----:B------:R-:W-:Y:S02]  /*bac0*/  FMUL.FTZ R5, R23, R12 ;  /* 0x0000000c17057220 */ /* 0x000fe40000410000 */
[----:B------:R-:W-:Y:S02]  /*bad0*/  FMUL.FTZ R0, R15, R8 ;  /* 0x000000080f007220 */ /* 0x000fe40000410000 */
[----:B------:R-:W-:Y:S01]  /*bae0*/  FFMA.FTZ R6, R31, R12, -R6 ;  /* 0x0000000c1f067223 */ /* 0x000fe20000010806 */
        /* <DEDUP_REMOVED lines=8> */
[----:B------:R-:W-:Y:S02]  /*bb70*/  F2FP.BF16.PACK_AB R10, R5, R10 ;  /* 0x0000000a050a723e */ /* 0x000fe400000010ff */
[----:B------:R-:W-:Y:S01]  /*bb80*/  F2FP.BF16.PACK_AB R11, R0, R7 ;  /* 0x00000007000b723e */ /* 0x000fe200000010ff */
[----:B------:R1:W-:Y:S04]  /*bb90*/  STS.128 [R45+0x6100], R12 ;  /* 0x0061000c2d007388 */ /* 0x0003e80000000c00 */
[----:B------:R1:W-:Y:S02]  /*bba0*/  STS.128 [R43+0x6100], R8 ;  /* 0x006100082b007388 */ /* 0x0003e40000000c00 */
.L_x_413:
[----:B------:R-:W-:Y:S05]  /*bbb0*/  BSYNC B0 ;  /* 0x0000000000007941 */ /* 0x000fea0003800000 */
.L_x_412:
        /* <DEDUP_REMOVED lines=8> */
[----:B------:R-:W-:Y:S02]  /*bc40*/  LOP3.LUT R0, R5, 0x1c0, RZ, 0xc0, !PT ;  /* 0x000001c005007812 */ /* 0x000fe400078ec0ff */
[----:B------:R-:W-:Y:S01]  /*bc50*/  SHF.R.U32.HI R16, RZ, 0x10, R33 ;  /* 0x00000010ff107819 */ /* 0x000fe20000011621 */
[----:B------:R-:W-:Y:S01]  /*bc60*/  IMAD.SHL.U32 R3, R3, 0x40, RZ ;  /* 0x0000004003037824 */ /* 0x000fe200078e00ff */
[----:B------:R-:W-:-:S02]  /*bc70*/  LOP3.LUT R5, R0, 0x38, R29, 0xf8, !PT ;  /* 0x0000003800057812 */ /* 0x000fc400078ef81d */
[----:B------:R-:W-:Y:S02]  /*bc80*/  SHF.R.U32.HI R6, RZ, 0x3, R0 ;  /* 0x00000003ff067819 */ /* 0x000fe40000011600 */
[----:B------:R-:W-:Y:S02]  /*bc90*/  LOP3.LUT R3, R3, 0xfffffe00, RZ, 0xc0, !PT ;  /* 0xfffffe0003037812 */ /* 0x000fe400078ec0ff */
[----:B------:R-:W-:Y:S02]  /*bca0*/  LOP3.LUT R0, R0, 0x38, R7, 0xf8, !PT ;  /* 0x0000003800007812 */ /* 0x000fe400078ef807 */
[C-C-:B------:R-:W-:Y:S02]  /*bcb0*/  LOP3.LUT R5, R3.reuse, R5, R6.reuse, 0xf6, !PT ;  /* 0x0000000503057212 */ /* 0x140fe400078ef606 */
[----:B------:R-:W-:Y:S02]  /*bcc0*/  LOP3.LUT R0, R3, R0, R6, 0xf6, !PT ;  /* 0x0000000003007212 */ /* 0x000fe400078ef606 */
[----:B------:R-:W-:Y:S01]  /*bcd0*/  SHF.R.U64 R7, R32, 0x10, R33 ;  /* 0x0000001020077819 */ /* 0x000fe20000001221 */
[----:B------:R-:W-:Y:S01]  /*bce0*/  IMAD.SHL.U32 R41, R5, 0x2, RZ ;  /* 0x0000000205297824 */ /* 0x000fe200078e00ff */
[--C-:B------:R-:W-:Y:S01]  /*bcf0*/  SHF.R.U32.HI R3, RZ, 0x10, R37.reuse ;  /* 0x00000010ff037819 */ /* 0x100fe20000011625 */
[----:B------:R-:W-:Y:S01]  /*bd00*/  IMAD.SHL.U32 R40, R0, 0x2, RZ ;  /* 0x0000000200287824 */ /* 0x000fe200078e00ff */
[----:B------:R-:W-:-:S02]  /*bd10*/  SHF.R.U64 R0, R36, 0x10, R37 ;  /* 0x0000001024007819 */ /* 0x000fc40000001225 */
[----:B-1----:R-:W1:Y:S01]  /*bd20*/  LDS.128 R12, [R41+0x6100] ;  /* 0x00610000290c7984 */ /* 0x002e620000000c00 */
[----:B------:R-:W-:Y:S02]  /*bd30*/  SHF.R.U64 R17, R34, 0x10, R35 ;  /* 0x0000001022117819 */ /* 0x000fe40000001223 */
[----:B------:R-:W-:Y:S01]  /*bd40*/  PRMT R18, R68, 0x5432, R0 ;  /* 0x0000543244127816 */ /* 0x000fe20000000000 */
[----:B------:R-:W2:Y:S01]  /*bd50*/  LDS.128 R8, [R40+0x6100] ;  /* 0x0061000028087984 */ /* 0x000ea20000000c00 */
[----:B------:R-:W-:Y:S02]  /*bd60*/  PRMT R0, R59, 0x5432, R7 ;  /* 0x000054323b007816 */ /* 0x000fe40000000007 */
[----:B------:R-:W-:Y:S02]  /*bd70*/  SHF.R.U64 R5, R38, 0x10, R39 ;  /* 0x0000001026057819 */ /* 0x000fe40000001227 */
[----:B------:R-:W-:Y:S02]  /*bd80*/  SHF.R.U32.HI R19, RZ, 0x10, R35 ;  /* 0x00000010ff137819 */ /* 0x000fe40000011623 */
[----:B------:R-:W-:-:S02]  /*bd90*/  PRMT R22, R68, 0x5410, R3 ;  /* 0x0000541044167816 */ /* 0x000fc40000000003 */
[----:B------:R-:W-:Y:S02]  /*bda0*/  SHF.L.U32 R32, R0, 0x10, RZ ;  /* 0x0000001000207819 */ /* 0x000fe400000006ff */
[----:B------:R-:W-:Y:S02]  /*bdb0*/  SHF.R.U32.HI R6, RZ, 0x10, R39 ;  /* 0x00000010ff067819 */ /* 0x000fe40000011627 */
[----:B------:R-:W-:Y:S02]  /*bdc0*/  PRMT R20, R59, 0x5410, R16 ;  /* 0x000054103b147816 */ /* 0x000fe40000000010 */
[C---:B------:R-:W-:Y:S02]  /*bdd0*/  PRMT R26, R69.reuse, 0x5432, R17 ;  /* 0x00005432451a7816 */ /* 0x040fe40000000011 */
[----:B------:R-:W-:Y:S02]  /*bde0*/  PRMT R27, R70, 0x5432, R5 ;  /* 0x00005432461b7816 */ /* 0x000fe40000000005 */
[----:B------:R-:W-:-:S02]  /*bdf0*/  PRMT R25, R69, 0x5410, R19 ;  /* 0x0000541045197816 */ /* 0x000fc40000000013 */
[----:B------:R-:W-:Y:S02]  /*be00*/  LOP3.LUT R34, R0, 0xffff0000, RZ, 0xc0, !PT ;  /* 0xffff000000227812 */ /* 0x000fe400078ec0ff */
[----:B------:R-:W-:Y:S01]  /*be10*/  PRMT R28, R70, 0x5410, R6 ;  /* 0x00005410461c7816 */ /* 0x000fe20000000006 */
[C---:B-1----:R-:W-:Y:S01]  /*be20*/  IMAD.U32 R24, R14.reuse, 0x10000, RZ ;  /* 0x000100000e187824 */ /* 0x042fe200078e00ff */
[----:B------:R-:W-:Y:S01]  /*be30*/  LOP3.LUT R31, R14, 0xffff0000, RZ, 0xc0, !PT ;  /* 0xffff00000e1f7812 */ /* 0x000fe200078ec0ff */
[----:B------:R-:W-:Y:S01]  /*be40*/  IMAD.U32 R14, R18, 0x10000, RZ ;  /* 0x00010000120e7824 */ /* 0x000fe200078e00ff */
[C---:B------:R-:W-:Y:S01]  /*be50*/  LOP3.LUT R21, R13.reuse, 0xffff0000, RZ, 0xc0, !PT ;  /* 0xffff00000d157812 */ /* 0x040fe200078ec0ff */
[C---:B--2---:R-:W-:Y:S01]  /*be60*/  IMAD.U32 R3, R8.reuse, 0x10000, RZ ;  /* 0x0001000008037824 */ /* 0x044fe200078e00ff */
[----:B------:R-:W-:Y:S01]  /*be70*/  LOP3.LUT R5, R8, 0xffff0000, RZ, 0xc0, !PT ;  /* 0xffff000008057812 */ /* 0x000fe200078ec0ff */
[----:B------:R-:W-:Y:S01]  /*be80*/  IMAD.U32 R17, R13, 0x10000, RZ ;  /* 0x000100000d117824 */ /* 0x000fe200078e00ff */
[C---:B------:R-:W-:Y:S01]  /*be90*/  LOP3.LUT R23, R10.reuse, 0xffff0000, RZ, 0xc0, !PT ;  /* 0xffff00000a177812 */ /* 0x040fe200078ec0ff */
[----:B------:R-:W-:Y:S01]  /*bea0*/  IMAD.U32 R13, R10, 0x10000, RZ ;  /* 0x000100000a0d7824 */ /* 0x000fe200078e00ff */
[C---:B------:R-:W-:Y:S01]  /*beb0*/  LOP3.LUT R30, R15.reuse, 0xffff0000, RZ, 0xc0, !PT ;  /* 0xffff00000f1e7812 */ /* 0x040fe200078ec0ff */
[----:B------:R-:W-:Y:S01]  /*bec0*/  IMAD.U32 R16, R12, 0x10000, RZ ;  /* 0x000100000c107824 */ /* 0x000fe200078e00ff */
[----:B------:R-:W-:Y:S01]  /*bed0*/  LOP3.LUT R10, R18, 0xffff0000, RZ, 0xc0, !PT ;  /* 0xffff0000120a7812 */ /* 0x000fe200078ec0ff */
[----:B------:R-:W-:Y:S01]  /*bee0*/  IMAD.U32 R19, R15, 0x10000, RZ ;  /* 0x000100000f137824 */ /* 0x000fe200078e00ff */
[----:B------:R-:W-:Y:S01]  /*bef0*/  LOP3.LUT R15, R11, 0xffff0000, RZ, 0xc0, !PT ;  /* 0xffff00000b0f7812 */ /* 0x000fe200078ec0ff */
[----:B------:R-:W-:Y:S01]  /*bf00*/  FMUL.FTZ R8, R3, R32 ;  /* 0x0000002003087220 */ /* 0x000fe20000410000 */
[----:B------:R-:W-:Y:S01]  /*bf10*/  LOP3.LUT R12, R12, 0xffff0000, RZ, 0xc0, !PT ;  /* 0xffff00000c0c7812 */ /* 0x000fe200078ec0ff */
[----:B------:R-:W-:-:S02]  /*bf20*/  IMAD.U32 R6, R11, 0x10000, RZ ;  /* 0x000100000b067824 */ /* 0x000fc400078e00ff */
[-C--:B------:R-:W-:Y:S02]  /*bf30*/  FMUL.FTZ R3, R3, R14.reuse ;  /* 0x0000000e03037220 */ /* 0x080fe40000410000 */
[C---:B------:R-:W-:Y:S01]  /*bf40*/  IMAD.U32 R7, R9.reuse, 0x10000, RZ ;  /* 0x0001000009077824 */ /* 0x040fe200078e00ff */
[----:B------:R-:W-:Y:S01]  /*bf50*/  LOP3.LUT R9, R9, 0xffff0000, RZ, 0xc0, !PT ;  /* 0xffff000009097812 */ /* 0x000fe200078ec0ff */
[----:B------:R-:W-:Y:S02]  /*bf60*/  IMAD.U32 R11, R20, 0x10000, RZ ;  /* 0x00010000140b7824 */ /* 0x000fe400078e00ff */
[C---:B------:R-:W-:Y:S01]  /*bf70*/  FFMA.FTZ R36, R16.reuse, R14, -R8 ;  /* 0x0000000e10247223 */ /* 0x040fe20000010808 */
[----:B------:R-:W-:Y:S01]  /*bf80*/  SHF.L.U32 R14, R25, 0x10, RZ ;  /* 0x00000010190e7819 */ /* 0x000fe200000006ff */
[----:B------:R-:W-:Y:S02]  /*bf90*/  FMUL.FTZ R0, R5, R34 ;  /* 0x0000002205007220 */ /* 0x000fe40000410000 */
[----:B------:R-:W-:-:S02]  /*bfa0*/  FFMA.FTZ R35, R16, R32, R3 ;  /* 0x0000002010237223 */ /* 0x000fc40000010003 */
[----:B------:R-:W-:Y:S02]  /*bfb0*/  IMAD.U32 R8, R22, 0x10000, RZ ;  /* 0x0001000016087824 */ /* 0x000fe400078e00ff */
[-C--:B------:R-:W-:Y:S02]  /*bfc0*/  FMUL.FTZ R5, R5, R10.reuse ;  /* 0x0000000a05057220 */ /* 0x080fe40000410000 */
[C---:B------:R-:W-:Y:S02]  /*bfd0*/  FMUL.FTZ R3, R7.reuse, R11 ;  /* 0x0000000b07037220 */ /* 0x040fe40000410000 */
[----:B------:R-:W-:Y:S01]  /*bfe0*/  FFMA.FTZ R33, R12, R10, -R0 ;  /* 0x0000000a0c217223 */ /* 0x000fe20000010800 */
[----:B------:R-:W-:Y:S01]  /*bff0*/  LOP3.LUT R10, R22, 0xffff0000, RZ, 0xc0, !PT ;  /* 0xffff0000160a7812 */ /* 0x000fe200078ec0ff */
[----:B------:R-:W-:Y:S02]  /*c000*/  FMUL.FTZ R0, R7, R8 ;  /* 0x0000000807007220 */ /* 0x000fe40000410000 */
[----:B------:R-:W-:Y:S01]  /*c010*/  FFMA.FTZ R32, R12, R34, R5 ;  /* 0x000000220c207223 */ /* 0x000fe20000010005 */
[----:B------:R-:W-:Y:S01]  /*c020*/  LOP3.LUT R12, R25, 0xffff0000, RZ, 0xc0, !PT ;  /* 0xffff0000190c7812 */ /* 0x000fe200078ec0ff */
[----:B------:R-:W-:Y:S01]  /*c030*/  FFMA.FTZ R18, R17, R8, -R3 ;  /* 0x0000000811127223 */ /* 0x000fe20000010803 */
[----:B------:R-:W-:Y:S01]  /*c040*/  LOP3.LUT R8, R20, 0xffff0000, RZ, 0xc0, !PT ;  /* 0xffff000014087812 */ /* 0x000fe200078ec0ff */
[----:B------:R-:W-:-:S02]  /*c050*/  IMAD.U32 R5, R28, 0x10000, RZ ;  /* 0x000100001c057824 */ /* 0x000fc400078e00ff */
[----:B------:R-:W-:Y:S02]  /*c060*/  FMUL.FTZ R3, R6, R14 ;  /* 0x0000000e06037220 */ /* 0x000fe40000410000 */
[----:B------:R-:W-:Y:S02]  /*c070*/  IMAD.U32 R20, R26, 0x10000, RZ ;  /* 0x000100001a147824 */ /* 0x000fe400078e00ff */
[----:B------:R-:W-:Y:S02]  /*c080*/  FFMA.FTZ R17, R17, R11, R0 ;  /* 0x0000000b11117223 */ /* 0x000fe40000010000 */
[-C--:B------:R-:W-:Y:S02]  /*c090*/  FMUL.FTZ R0, R6, R5.reuse ;  /* 0x0000000506007220 */ /* 0x080fe40000410000 */
[----:B------:R-:W-:Y:S02]  /*c0a0*/  FFMA.FTZ R16, R19, R5, -R3 ;  /* 0x0000000513107223 */ /* 0x000fe40000010803 */
[----:B------:R-:W-:-:S02]  /*c0b0*/  IMAD.U32 R7, R27, 0x10000, RZ ;  /* 0x000100001b077824 */ /* 0x000fc400078e00ff */
[----:B------:R-:W-:Y:S02]  /*c0c0*/  FMUL.FTZ R5, R9, R10 ;  /* 0x0000000a09057220 */ /* 0x000fe40000410000 */
[----:B------:R-:W-:Y:S02]  /*c0d0*/  FMUL.FTZ R3, R13, R20 ;  /* 0x000000140d037220 */ /* 0x000fe40000410000 */
[----:B------:R-:W-:Y:S02]  /*c0e0*/  FFMA.FTZ R19, R19, R14, R0 ;  /* 0x0000000e13137223 */ /* 0x000fe40000010000 */
[-C--:B------:R-:W-:Y:S02]  /*c0f0*/  FMUL.FTZ R6, R9, R8.reuse ;  /* 0x0000000809067220 */ /* 0x080fe40000410000 */
[-C--:B------:R-:W-:Y:S01]  /*c100*/  FMUL.FTZ R0, R13, R7.reuse ;  /* 0x000000070d007220 */ /* 0x080fe20000410000 */
[----:B------:R-:W-:Y:S01]  /*c110*/  LOP3.LUT R13, R26, 0xffff0000, RZ, 0xc0, !PT ;  /* 0xffff00001a0d7812 */ /* 0x000fe200078ec0ff */
[----:B------:R-:W-:Y:S01]  /*c120*/  FFMA.FTZ R9, R21, R8, R5 ;  /* 0x0000000815097223 */ /* 0x000fe20000010005 */
[----:B------:R-:W-:Y:S01]  /*c130*/  LOP3.LUT R8, R28, 0xffff0000, RZ, 0xc0, !PT ;  /* 0xffff00001c087812 */ /* 0x000fe200078ec0ff */
[C---:B------:R-:W-:Y:S01]  /*c140*/  FFMA.FTZ R11, R24.reuse, R7, -R3 ;  /* 0x00000007180b7223 */ /* 0x040fe20000010803 */
[----:B------:R-:W-:Y:S01]  /*c150*/  LOP3.LUT R7, R27, 0xffff0000, RZ, 0xc0, !PT ;  /* 0xffff00001b077812 */ /* 0x000fe200078ec0ff */
[----:B------:R-:W-:Y:S01]  /*c160*/  FFMA.FTZ R14, R21, R10, -R6 ;  /* 0x0000000a150e7223 */ /* 0x000fe20000010806 */
[----:B------:R-:W-:Y:S01]  /*c170*/  F2FP.BF16.PACK_AB R9, R9, R17 ;  /* 0x000000110909723e */ /* 0x000fe200000010ff */
[----:B------:R-:W-:-:S02]  /*c180*/  FFMA.FTZ R10, R24, R20, R0 ;  /* 0x00000014180a7223 */ /* 0x000fc40000010000 */
[----:B------:R-:W-:Y:S02]  /*c190*/  FMUL.FTZ R6, R23, R13 ;  /* 0x0000000d17067220 */ /* 0x000fe40000410000 */
[----:B------:R-:W-:Y:S02]  /*c1a0*/  FMUL.FTZ R3, R15, R12 ;  /* 0x0000000c0f037220 */ /* 0x000fe40000410000 */
[-C--:B------:R-:W-:Y:S02]  /*c1b0*/  FMUL.FTZ R5, R23, R7.reuse ;  /* 0x0000000717057220 */ /* 0x080fe40000410000 */
[-C--:B------:R-:W-:Y:S02]  /*c1c0*/  FMUL.FTZ R0, R15, R8.reuse ;  /* 0x000000080f007220 */ /* 0x080fe40000410000 */
[C---:B------:R-:W-:Y:S02]  /*c1d0*/  FFMA.FTZ R6, R31.reuse, R7, -R6 ;  /* 0x000000071f067223 */ /* 0x040fe40000010806 */
        /* <DEDUP_REMOVED lines=8> */
[----:B------:R-:W-:Y:S02]  /*c260*/  F2FP.BF16.PACK_AB R10, R5, R10 ;  /* 0x0000000a050a723e */ /* 0x000fe400000010ff */
[----:B------:R-:W-:Y:S01]  /*c270*/  F2FP.BF16.PACK_AB R11, R0, R19 ;  /* 0x00000013000b723e */ /* 0x000fe200000010ff */
[----:B------:R1:W-:Y:S04]  /*c280*/  STS.128 [R41+0x6100], R12 ;  /* 0x0061000c29007388 */ /* 0x0003e80000000c00 */
[----:B------:R1:W-:Y:S02]  /*c290*/  STS.128 [R40+0x6100], R8 ;  /* 0x0061000828007388 */ /* 0x0003e40000000c00 */
.L_x_415:
[----:B------:R-:W-:Y:S05]  /*c2a0*/  BSYNC B0 ;  /* 0x0000000000007941 */ /* 0x000fea0003800000 */
.L_x_414:
        /* <DEDUP_REMOVED lines=24> */
[C---:B------:R-:W-:Y:S01]  /*c430*/  PRMT R18, R73.reuse, 0x5432, R0 ;  /* 0x0000543249127816 */ /* 0x040fe20000000000 */
        /* <DEDUP_REMOVED lines=85> */
.L_x_417:
[----:B------:R-:W-:Y:S05]  /*c990*/  BSYNC B0 ;  /* 0x0000000000007941 */ /* 0x000fea0003800000 */
.L_x_416:
[----:B------:R-:W-:-:S04]  /*c9a0*/  IADD3 R0, R58, 0x60, RZ ;  /* 0x000000603a007810 */ /* 0x000fc80007ffe0ff */
        /* <DEDUP_REMOVED lines=16> */
[----:B-1----:R-:W-:Y:S01]  /*cab0*/  IMAD.SHL.U32 R35, R5, 0x2, RZ ;  /* 0x0000000205237824 */ /* 0x002fe200078e00ff */
[--C-:B------:R-:W-:Y:S01]  /*cac0*/  SHF.R.U32.HI R3, RZ, 0x10, R65.reuse ;  /* 0x00000010ff037819 */ /* 0x100fe20000011641 */
[----:B------:R-:W-:Y:S01]  /*cad0*/  IMAD.SHL.U32 R33, R0, 0x2, RZ ;  /* 0x0000000200217824 */ /* 0x000fe200078e00ff */
[----:B------:R-:W-:-:S02]  /*cae0*/  SHF.R.U64 R0, R64, 0x10, R65 ;  /* 0x0000001040007819 */ /* 0x000fc40000001241 */
[----:B------:R-:W1:Y:S01]  /*caf0*/  LDS.128 R12, [R35+0x6100] ;  /* 0x00610000230c7984 */ /* 0x000e620000000c00 */
[----:B------:R-:W-:Y:S02]  /*cb00*/  SHF.R.U32.HI R6, RZ, 0x10, R67 ;  /* 0x00000010ff067819 */ /* 0x000fe40000011643 */
[C---:B------:R-:W-:Y:S01]  /*cb10*/  PRMT R18, R79.reuse, 0x5432, R0 ;  /* 0x000054324f127816 */ /* 0x040fe20000000000 */
[----:B------:R-:W2:Y:S01]  /*cb20*/  LDS.128 R8, [R33+0x6100] ;  /* 0x0061000021087984 */ /* 0x000ea20000000c00 */
[----:B------:R-:W-:Y:S02]  /*cb30*/  PRMT R0, R78, 0x5432, R7 ;  /* 0x000054324e007816 */ /* 0x000fe40000000007 */
[----:B------:R-:W-:Y:S02]  /*cb40*/  SHF.R.U64 R5, R66, 0x10, R67 ;  /* 0x0000001042057819 */ /* 0x000fe40000001243 */
[----:B------:R-:W-:Y:S02]  /*cb50*/  SHF.R.U32.HI R16, RZ, 0x10, R61 ;  /* 0x00000010ff107819 */ /* 0x000fe4000001163d */
[----:B------:R-:W-:-:S02]  /*cb60*/  PRMT R22, R79, 0x5410, R3 ;  /* 0x000054104f167816 */ /* 0x000fc40000000003 */
[----:B------:R-:W-:Y:S02]  /*cb70*/  SHF.L.U32 R31, R0, 0x10, RZ ;  /* 0x00000010001f7819 */ /* 0x000fe400000006ff */
[----:B------:R-:W-:Y:S02]  /*cb80*/  PRMT R26, R80, 0x5410, R19 ;  /* 0x00005410501a7816 */ /* 0x000fe40000000013 */
[----:B------:R-:W-:Y:S02]  /*cb90*/  SHF.R.U64 R17, R62, 0x10, R63 ;  /* 0x000000103e117819 */ /* 0x000fe4000000123f */
[C---:B------:R-:W-:Y:S02]  /*cba0*/  PRMT R28, R81.reuse, 0x5410, R6 ;  /* 0x00005410511c7816 */ /* 0x040fe40000000006 */
[----:B------:R-:W-:Y:S02]  /*cbb0*/  PRMT R27, R81, 0x5432, R5 ;  /* 0x00005432511b7816 */ /* 0x000fe40000000005 */
[----:B------:R-:W-:-:S02]  /*cbc0*/  PRMT R20, R78, 0x5410, R16 ;  /* 0x000054104e147816 */ /* 0x000fc40000000010 */
[----:B------:R-:W-:Y:S01]  /*cbd0*/  PRMT R24, R80, 0x5432, R17 ;  /* 0x0000543250187816 */ /* 0x000fe20000000011 */
[C---:B-1----:R-:W-:Y:S01]  /*cbe0*/  IMAD.U32 R19, R15.reuse, 0x10000, RZ ;  /* 0x000100000f137824 */ /* 0x042fe200078e00ff */
[----:B------:R-:W-:Y:S01]  /*cbf0*/  LOP3.LUT R29, R15, 0xffff0000, RZ, 0xc0, !PT ;  /* 0xffff00000f1d7812 */ /* 0x000fe200078ec0ff */
[C---:B------:R-:W-:Y:S01]  /*cc00*/  IMAD.U32 R25, R14.reuse, 0x10000, RZ ;  /* 0x000100000e197824 */ /* 0x040fe200078e00ff */
[----:B------:R-:W-:Y:S01]  /*cc10*/  LOP3.LUT R30, R14, 0xffff0000, RZ, 0xc0, !PT ;  /* 0xffff00000e1e7812 */ /* 0x000fe200078ec0ff */
[C---:B--2---:R-:W-:Y:S01]  /*cc20*/  IMAD.U32 R3, R8.reuse, 0x10000, RZ ;  /* 0x0001000008037824 */ /* 0x044fe200078e00ff */
[C---:B------:R-:W-:Y:S01]  /*cc30*/  LOP3.LUT R15, R11.reuse, 0xffff0000, RZ, 0xc0, !PT ;  /* 0xffff00000b0f7812 */ /* 0x040fe200078ec0ff */
[----:B------:R-:W-:Y:S01]  /*cc40*/  IMAD.U32 R6, R11, 0x10000, RZ ;  /* 0x000100000b067824 */ /* 0x000fe200078e00ff */
[----:B------:R-:W-:Y:S01]  /*cc50*/  LOP3.LUT R5, R8, 0xffff0000, RZ, 0xc0, !PT ;  /* 0xffff000008057812 */ /* 0x000fe200078ec0ff */
[----:B------:R-:W-:Y:S01]  /*cc60*/  IMAD.U32 R14, R18, 0x10000, RZ ;  /* 0x00010000120e7824 */ /* 0x000fe200078e00ff */
[----:B------:R-:W-:Y:S01]  /*cc70*/  LOP3.LUT R11, R0, 0xffff0000, RZ, 0xc0, !PT ;  /* 0xffff0000000b7812 */ /* 0x000fe200078ec0ff */
[C---:B------:R-:W-:Y:S01]  /*cc80*/  IMAD.U32 R16, R12.reuse, 0x10000, RZ ;  /* 0x000100000c107824 */ /* 0x040fe200078e00ff */
[----:B------:R-:W-:Y:S01]  /*cc90*/  LOP3.LUT R21, R13, 0xffff0000, RZ, 0xc0, !PT ;  /* 0xffff00000d157812 */ /* 0x000fe200078ec0ff */
[----:B------:R-:W-:Y:S01]  /*cca0*/  FMUL.FTZ R8, R3, R31 ;  /* 0x0000001f03087220 */ /* 0x000fe20000410000 */
[----:B------:R-:W-:Y:S01]  /*ccb0*/  LOP3.LUT R12, R12, 0xffff0000, RZ, 0xc0, !PT ;  /* 0xffff00000c0c7812 */ /* 0x000fe200078ec0ff */
[----:B------:R-:W-:Y:S01]  /*ccc0*/  IMAD.U32 R17, R13, 0x10000, RZ ;  /* 0x000100000d117824 */ /* 0x000fe200078e00ff */
[C---:B------:R-:W-:Y:S01]  /*ccd0*/  LOP3.LUT R23, R10.reuse, 0xffff0000, RZ, 0xc0, !PT ;  /* 0xffff00000a177812 */ /* 0x040fe200078ec0ff */
[----:B------:R-:W-:Y:S01]  /*cce0*/  IMAD.U32 R13, R10, 0x10000, RZ ;  /* 0x000100000a0d7824 */ /* 0x000fe200078e00ff */
[----:B------:R-:W-:Y:S01]  /*ccf0*/  LOP3.LUT R18, R18, 0xffff0000, RZ, 0xc0, !PT ;  /* 0xffff000012127812 */ /* 0x000fe200078ec0ff */
[----:B------:R-:W-:-:S02]  /*cd00*/  FMUL.FTZ R3, R3, R14 ;  /* 0x0000000e03037220 */ /* 0x000fc40000410000 */
[C---:B------:R-:W-:Y:S01]  /*cd10*/  IMAD.U32 R7, R9.reuse, 0x10000, RZ ;  /* 0x0001000009077824 */ /* 0x040fe200078e00ff */
[----:B------:R-:W-:Y:S01]  /*cd20*/  LOP3.LUT R9, R9, 0xffff0000, RZ, 0xc0, !PT ;  /* 0xffff000009097812 */ /* 0x000fe200078ec0ff */
[----:B------:R-:W-:Y:S01]  /*cd30*/  FFMA.FTZ R36, R16, R14, -R8 ;  /* 0x0000000e10247223 */ /* 0x000fe20000010808 */
[----:B------:R-:W-:Y:S01]  /*cd40*/  SHF.L.U32 R14, R26, 0x10, RZ ;  /* 0x000000101a0e7819 */ /* 0x000fe200000006ff */
[C---:B------:R-:W-:Y:S01]  /*cd50*/  IMAD.U32 R10, R20.reuse, 0x10000, RZ ;  /* 0x00010000140a7824 */ /* 0x040fe200078e00ff */
[----:B------:R-:W-:Y:S01]  /*cd60*/  LOP3.LUT R20, R20, 0xffff0000, RZ, 0xc0, !PT ;  /* 0xffff000014147812 */ /* 0x000fe200078ec0ff */
[----:B------:R-:W-:Y:S01]  /*cd70*/  FMUL.FTZ R0, R5, R11 ;  /* 0x0000000b05007220 */ /* 0x000fe20000410000 */
[----:B------:R-:W-:Y:S01]  /*cd80*/  LOP3.LUT R26, R26, 0xffff0000, RZ, 0xc0, !PT ;  /* 0xffff00001a1a7812 */ /* 0x000fe200078ec0ff */
[----:B------:R-:W-:Y:S02]  /*cd90*/  IMAD.U32 R8, R22, 0x10000, RZ ;  /* 0x0001000016087824 */ /* 0x000fe400078e00ff */
[----:B------:R-:W-:-:S02]  /*cda0*/  FFMA.FTZ R34, R16, R31, R3 ;  /* 0x0000001f10227223 */ /* 0x000fc40000010003 */
[-C--:B------:R-:W-:Y:S02]  /*cdb0*/  FMUL.FTZ R5, R5, R18.reuse ;  /* 0x0000001205057220 */ /* 0x080fe40000410000 */
[C---:B------:R-:W-:Y:S02]  /*cdc0*/  FFMA.FTZ R32, R12.reuse, R18, -R0 ;  /* 0x000000120c207223 */ /* 0x040fe40000010800 */
[C---:B------:R-:W-:Y:S02]  /*cdd0*/  FMUL.FTZ R3, R7.reuse, R10 ;  /* 0x0000000a07037220 */ /* 0x040fe40000410000 */
[-C--:B------:R-:W-:Y:S02]  /*cde0*/  FMUL.FTZ R0, R7, R8.reuse ;  /* 0x0000000807007220 */ /* 0x080fe40000410000 */
[----:B------:R-:W-:Y:S01]  /*cdf0*/  FFMA.FTZ R31, R12, R11, R5 ;  /* 0x0000000b0c1f7223 */ /* 0x000fe20000010005 */
[----:B------:R-:W-:Y:S01]  /*ce00*/  LOP3.LUT R11, R22, 0xffff0000, RZ, 0xc0, !PT ;  /* 0xffff0000160b7812 */ /* 0x000fe200078ec0ff */
[C---:B------:R-:W-:Y:S01]  /*ce10*/  FFMA.FTZ R18, R17.reuse, R8, -R3 ;  /* 0x0000000811127223 */ /* 0x040fe20000010803 */
[----:B------:R-:W-:Y:S01]  /*ce20*/  LOP3.LUT R8, R24, 0xffff0000, RZ, 0xc0, !PT ;  /* 0xffff000018087812 */ /* 0x000fe200078ec0ff */
[C---:B------:R-:W-:Y:S01]  /*ce30*/  IMAD.U32 R5, R28.reuse, 0x10000, RZ ;  /* 0x000100001c057824 */ /* 0x040fe200078e00ff */
[----:B------:R-:W-:Y:S01]  /*ce40*/  LOP3.LUT R12, R28, 0xffff0000, RZ, 0xc0, !PT ;  /* 0xffff00001c0c7812 */ /* 0x000fe200078ec0ff */
[----:B------:R-:W-:-:S02]  /*ce50*/  FFMA.FTZ R17, R17, R10, R0 ;  /* 0x0000000a11117223 */ /* 0x000fc40000010000 */
[----:B------:R-:W-:Y:S02]  /*ce60*/  FMUL.FTZ R3, R6, R14 ;  /* 0x0000000e06037220 */ /* 0x000fe40000410000 */
[----:B------:R-:W-:Y:S02]  /*ce70*/  IMAD.U32 R10, R24, 0x10000, RZ ;  /* 0x00010000180a7824 */ /* 0x000fe400078e00ff */
[-C--:B------:R-:W-:Y:S02]  /*ce80*/  FMUL.FTZ R0, R6, R5.reuse ;  /* 0x0000000506007220 */ /* 0x080fe40000410000 */
[----:B------:R-:W-:Y:S02]  /*ce90*/  FFMA.FTZ R16, R19, R5, -R3 ;  /* 0x0000000513107223 */ /* 0x000fe40000010803 */
[----:B------:R-:W-:Y:S02]  /*cea0*/  IMAD.U32 R7, R27, 0x10000, RZ ;  /* 0x000100001b077824 */ /* 0x000fe400078e00ff */
[----:B------:R-:W-:-:S02]  /*ceb0*/  FMUL.FTZ R3, R13, R10 ;  /* 0x0000000a0d037220 */ /* 0x000fc40000410000 */
[----:B------:R-:W-:Y:S02]  /*cec0*/  FFMA.FTZ R19, R19, R14, R0 ;  /* 0x0000000e13137223 */ /* 0x000fe40000010000 */
[----:B------:R-:W-:Y:S02]  /*ced0*/  FMUL.FTZ R6, R9, R20 ;  /* 0x0000001409067220 */ /* 0x000fe40000410000 */
[-C--:B------:R-:W-:Y:S02]  /*cee0*/  FMUL.FTZ R0, R13, R7.reuse ;  /* 0x000000070d007220 */ /* 0x080fe40000410000 */
[----:B------:R-:W-:Y:S01]  /*cef0*/  FFMA.FTZ R14, R25, R7, -R3 ;  /* 0x00000007190e7223 */ /* 0x000fe20000010803 */
[----:B------:R-:W-:Y:S01]  /*cf00*/  LOP3.LUT R7, R27, 0xffff0000, RZ, 0xc0, !PT ;  /* 0xffff00001b077812 */ /* 0x000fe200078ec0ff */
[-C--:B------:R-:W-:Y:S02]  /*cf10*/  FMUL.FTZ R5, R9, R11.reuse ;  /* 0x0000000b09057220 */ /* 0x080fe40000410000 */
[----:B------:R-:W-:-:S02]  /*cf20*/  FFMA.FTZ R11, R21, R11, -R6 ;  /* 0x0000000b150b7223 */ /* 0x000fc40000010806 */
[----:B------:R-:W-:Y:S02]  /*cf30*/  FFMA.FTZ R9, R21, R20, R5 ;  /* 0x0000001415097223 */ /* 0x000fe40000010005 */
[----:B------:R-:W-:Y:S01]  /*cf40*/  FFMA.FTZ R10, R25, R10, R0 ;  /* 0x0000000a190a7223 */ /* 0x000fe20000010000 */
[----:B------:R-:W-:Y:S01]  /*cf50*/  F2FP.BF16.PACK_AB R13, R11, R18 ;  /* 0x000000120b0d723e */ /* 0x000fe200000010ff */
[----:B------:R-:W-:Y:S01]  /*cf60*/  FMUL.FTZ R6, R23, R8 ;  /* 0x0000000817067220 */ /* 0x000fe20000410000 */
[----:B------:R-:W-:Y:S01]  /*cf70*/  F2FP.BF16.PACK_AB R9, R9, R17 ;  /* 0x000000110909723e */ /* 0x000fe200000010ff */
[----:B------:R-:W-:Y:S02]  /*cf80*/  FMUL.FTZ R3, R15, R26 ;  /* 0x0000001a0f037220 */ /* 0x000fe40000410000 */
[----:B------:R-:W-:Y:S02]  /*cf90*/  FMUL.FTZ R5, R23, R7 ;  /* 0x0000000717057220 */ /* 0x000fe40000410000 */
[----:B------:R-:W-:-:S02]  /*cfa0*/  FMUL.FTZ R0, R15, R12 ;  /* 0x0000000c0f007220 */ /* 0x000fc40000410000 */
[----:B------:R-:W-:Y:S02]  /*cfb0*/  FFMA.FTZ R6, R30, R7, -R6 ;  /* 0x000000071e067223 */ /* 0x000fe40000010806 */
[C---:B------:R-:W-:Y:S01]  /*cfc0*/  FFMA.FTZ R3, R29.reuse, R12, -R3 ;  /* 0x0000000c1d037223 */ /* 0x040fe20000010803 */
[----:B------:R-:W-:Y:S01]  /*cfd0*/  F2FP.BF16.PACK_AB R12, R32, R36 ;  /* 0x00000024200c723e */ /* 0x000fe200000010ff */
[----:B------:R-:W-:Y:S01]  /*cfe0*/  FFMA.FTZ R5, R30, R8, R5 ;  /* 0x000000081e057223 */ /* 0x000fe20000010005 */
[----:B------:R-:W-:Y:S01]  /*cff0*/  F2FP.BF16.PACK_AB R14, R6, R14 ;  /* 0x0000000e060e723e */ /* 0x000fe200000010ff */
[----:B------:R-:W-:Y:S01]  /*d000*/  FFMA.FTZ R0, R29, R26, R0 ;  /* 0x0000001a1d007223 */ /* 0x000fe20000010000 */
[----:B------:R-:W-:Y:S02]  /*d010*/  F2FP.BF16.PACK_AB R15, R3, R16 ;  /* 0x00000010030f723e */ /* 0x000fe400000010ff */
[----:B------:R-:W-:Y:S02]  /*d020*/  F2FP.BF16.PACK_AB R8, R31, R34 ;  /* 0x000000221f08723e */ /* 0x000fe400000010ff */
[----:B------:R-:W-:Y:S01]  /*d030*/  F2FP.BF16.PACK_AB R10, R5, R10 ;  /* 0x0000000a050a723e */ /* 0x000fe200000010ff */
[----:B------:R1:W-:Y:S01]  /*d040*/  STS.128 [R35+0x6100], R12 ;  /* 0x0061000c23007388 */ /* 0x0003e20000000c00 */
[----:B------:R-:W-:-:S05]  /*d050*/  F2FP.BF16.PACK_AB R11, R0, R19 ;  /* 0x00000013000b723e */ /* 0x000fca00000010ff */
[----:B------:R1:W-:Y:S02]  /*d060*/  STS.128 [R33+0x6100], R8 ;  /* 0x0061000821007388 */ /* 0x0003e40000000c00 */
.L_x_405:
[----:B------:R-:W-:Y:S05]  /*d070*/  BSYNC B2 ;  /* 0x0000000000027941 */ /* 0x000fea0003800000 */
.L_x_383:
[----:B------:R-:W-:Y:S01]  /*d080*/  SHF.R.S32.HI R6, RZ, 0x4, R85 ;  /* 0x00000004ff067819 */ /* 0x000fe20000011455 */
[----:B------:R-:W-:Y:S01]  /*d090*/  IMAD.SHL.U32 R7, R86, 0x40, RZ ;  /* 0x0000004056077824 */ /* 0x000fe200078e00ff */
[----:B------:R-:W-:-:S04]  /*d0a0*/  DEPBAR.LE SB0, 0x0 ;  /* 0x000080000000791a */ /* 0x000fc80000000000 */
[----:B---3--:R-:W-:Y:S01]  /*d0b0*/  LEA.HI R0, R85, R6, RZ, 0x1 ;  /* 0x0000000655007211 */ /* 0x008fe200078f08ff */
[----:B------:R-:W-:Y:S01]  /*d0c0*/  IMAD.SHL.U32 R3, R82, 0x40, RZ ;  /* 0x0000004052037824 */ /* 0x000fe200078e00ff */
[----:B------:R-:W-:Y:S01]  /*d0d0*/  LOP3.LUT P0, RZ, R86, 0x2, RZ, 0xc0, !PT ;  /* 0x0000000256ff7812 */ /* 0x000fe2000780c0ff */
[----:B------:R-:W-:Y:S01]  /*d0e0*/  IMAD.SHL.U32 R5, R83, 0x40, RZ ;  /* 0x0000004053057824 */ /* 0x000fe200078e00ff */
[----:B------:R-:W-:Y:S01]  /*d0f0*/  LOP3.LUT R0, R0, 0xfffffffe, RZ, 0xc0, !PT ;  /* 0xfffffffe00007812 */ /* 0x000fe200078ec0ff */
[----:B-1----:R-:W-:Y:S01]  /*d100*/  IMAD.SHL.U32 R8, R71, 0x8, RZ ;  /* 0x0000000847087824 */ /* 0x002fe200078e00ff */
[----:B------:R-:W-:Y:S01]  /*d110*/  LOP3.LUT R3, R3, 0x1c0, RZ, 0xc0, !PT ;  /* 0x000001c003037812 */ /* 0x000fe200078ec0ff */
[----:B------:R-:W-:Y:S01]  /*d120*/  IMAD.MOV.U32 R40, RZ, RZ, R92 ;  /* 0x000000ffff287224 */ /* 0x000fe200078e005c */
[----:B------:R-:W-:Y:S01]  /*d130*/  LOP3.LUT R85, R5, 0xfffffe00, RZ, 0xc0, !PT ;  /* 0xfffffe0005557812 */ /* 0x000fe200078ec0ff */
[----:B------:R-:W-:Y:S01]  /*d140*/  IMAD.IADD R6, R6, 0x1, -R0 ;  /* 0x0000000106067824 */ /* 0x000fe200078e0a00 */
[----:B------:R-:W-:Y:S01]  /*d150*/  LOP3.LUT R0, R7, 0x1c0, RZ, 0xc0, !PT ;  /* 0x000001c007007812 */ /* 0x000fe200078ec0ff */
[----:B------:R-:W-:Y:S01]  /*d160*/  IMAD.MOV.U32 R41, RZ, RZ, R93 ;  /* 0x000000ffff297224 */ /* 0x000fe200078e005d */
[----:B------:R-:W-:Y:S01]  /*d170*/  BAR.SYNC.DEFER_BLOCKING 0x0 ;  /* 0x0000000000007b1d */ /* 0x000fe20000010000 */
[----:B------:R-:W-:Y:S01]  /*d180*/  IMAD.SHL.U32 R7, R6, 0x8, RZ ;  /* 0x0000000806077824 */ /* 0x000fe200078e00ff */
[----:B------:R-:W-:Y:S01]  /*d190*/  LOP3.LUT R5, R0, 0x8, R8, 0xf8, !PT ;  /* 0x0000000800057812 */ /* 0x000fe200078ef808 */
[----:B------:R-:W-:Y:S01]  /*d1a0*/  IMAD.MOV.U32 R40, RZ, RZ, R90 ;  /* 0x000000ffff287224 */ /* 0x000fe200078e005a */
[----:B------:R-:W-:Y:S01]  /*d1b0*/  SHF.R.U32.HI R0, RZ, 0x3, R0 ;  /* 0x00000003ff007819 */ /* 0x000fe20000011600 */
[----:B------:R-:W-:Y:S01]  /*d1c0*/  IMAD.MOV.U32 R210, RZ, RZ, 0x5 ;  /* 0x00000005ffd27424 */ /* 0x000fe200078e00ff */
[----:B------:R-:W-:Y:S01]  /*d1d0*/  LOP3.LUT R8, R3, 0x8, R7, 0xf8, !PT ;  /* 0x0000000803087812 */ /* 0x000fe200078ef807 */
[----:B------:R-:W-:Y:S01]  /*d1e0*/  IMAD.SHL.U32 R227, R76, 0x2, RZ ;  /* 0x000000024ce37824 */ /* 0x000fe200078e00ff */
[----:B------:R-:W-:Y:S01]  /*d1f0*/  SHF.R.U32.HI R7, RZ, 0x3, R3 ;  /* 0x00000003ff077819 */ /* 0x000fe20000011603 */
[----:B------:R-:W-:Y:S01]  /*d200*/  IMAD R3, R211, 0x400, R85 ;  /* 0x00000400d3037824 */ /* 0x000fe200078e0255 */
[----:B------:R-:W-:Y:S01]  /*d210*/  LOP3.LUT R0, R5, R0, RZ, 0x3c, !PT ;  /* 0x0000000005007212 */ /* 0x000fe200078e3cff */
[----:B------:R-:W-:Y:S01]  /*d220*/  STL.64 [R1+0x50], R40 ;  /* 0x0000502801007387 */ /* 0x000fe20000100a00 */
[----:B------:R-:W-:-:S02]  /*d230*/  LOP3.LUT R5, R8, R7, RZ, 0x3c, !PT ;  /* 0x0000000708057212 */ /* 0x000fc400078e3cff */
[----:B------:R-:W-:Y:S01]  /*d240*/  ISETP.GE.AND P1, PT, R56, c[0x0][0x1d4], PT ;  /* 0x0000750038007a0c */ /* 0x000fe20003f26270 */
[----:B------:R-:W-:Y:S02]  /*d250*/  IMAD R0, R6, 0x200, R0 ;  /* 0x0000020006007824 */ /* 0x000fe400078e0200 */
[----:B------:R-:W-:Y:S01]  /*d260*/  IMAD.IADD R3, R5, 0x1, R3 ;  /* 0x0000000105037824 */ /* 0x000fe200078e0203 */
[C---:B------:R-:W-:Y:S01]  /*d270*/  ISETP.LT.OR P3, PT, R77.reuse, 0x1, P1 ;  /* 0x000000014d00780c */ /* 0x040fe20000f61670 */
[----:B------:R-:W-:Y:S01]  /*d280*/  IMAD.SHL.U32 R208, R0, 0x2, RZ ;  /* 0x0000000200d07824 */ /* 0x000fe200078e00ff */
[----:B------:R-:W-:Y:S01]  /*d290*/  ISETP.LT.OR P4, PT, R77, 0x11, P1 ;  /* 0x000000114d00780c */ /* 0x000fe20000f81670 */
[----:B------:R-:W-:Y:S01]  /*d2a0*/  IMAD.SHL.U32 R215, R3, 0x2, RZ ;  /* 0x0000000203d77824 */ /* 0x000fe200078e00ff */
[----:B------:R-:W-:Y:S01]  /*d2b0*/  ISETP.LT.OR P2, PT, R77, 0x21, P1 ;  /* 0x000000214d00780c */ /* 0x000fe20000f41670 */
[----:B------:R-:W-:Y:S01]  /*d2c0*/  IMAD.WIDE.U32 R6, R87, c[0x0][0x208], RZ ;  /* 0x0000820057067a25 */ /* 0x000fe200078e00ff */
[----:B------:R-:W-:Y:S01]  /*d2d0*/  LDSM.16.M88.4 R20, [R208+0x3900] ;  /* 0x00390000d014783b */ /* 0x000fe20000000200 */
[----:B------:R-:W-:-:S02]  /*d2e0*/  IADD3 R0, R208, 0x3100, RZ ;  /* 0x00003100d0007810 */ /* 0x000fc40007ffe0ff */
[----:B------:R-:W-:Y:S01]  /*d2f0*/  IADD3 R219, R208, 0x3120, RZ ;  /* 0x00003120d0db7810 */ /* 0x000fe20007ffe0ff */
[----:B------:R-:W1:Y:S01]  /*d300*/  LDSM.16.M88.4 R8, [R215+0x8100] ;  /* 0x00810000d708783b */ /* 0x000e620000000200 */
[----:B------:R-:W-:Y:S01]  /*d310*/  @P0 IADD3 R219, R0, -0x20, RZ ;  /* 0xffffffe000db0810 */ /* 0x000fe20007ffe0ff */
[----:B------:R-:W-:Y:S02]  /*d320*/  IMAD R0, R88, c[0x0][0x208], RZ ;  /* 0x0000820058007a24 */ /* 0x000fe400078e02ff */
[----:B------:R-:W2:Y:S01]  /*d330*/  LDSM.16.M88.4 R16, [R208+0x4100] ;  /* 0x00410000d010783b */ /* 0x000ea20000000200 */
[----:B------:R-:W-:Y:S02]  /*d340*/  IMAD R218, R2, 0x2, R215 ;  /* 0x0000000202da7824 */ /* 0x000fe400078e02d7 */
[----:B------:R-:W-:Y:S01]  /*d350*/  IMAD R0, R87, c[0x0][0x20c], R0 ;  /* 0x0000830057007a24 */ /* 0x000fe200078e0200 */
[----:B------:R-:W3:Y:S01]  /*d360*/  LDSM.16.M88.4 R12, [R215+0x6100] ;  /* 0x00610000d70c783b */ /* 0x000ee20000000200 */
[----:B------:R-:W-:-:S02]  /*d370*/  IMAD.MOV.U32 R3, RZ, RZ, c[0x0][0x208] ;  /* 0x00008200ff037624 */ /* 0x000fc400078e00ff */
[----:B------:R-:W-:Y:S01]  /*d380*/  IMAD.IADD R0, R7, 0x1, R0 ;  /* 0x0000000107007824 */ /* 0x000fe200078e0200 */
[----:B------:R-:W4:Y:S01]  /*d390*/  LDSM.16.M88.4 R24, [R208+0x3100] ;  /* 0x00310000d018783b */ /* 0x000f220000000200 */
[----:B------:R-:W-:Y:S01]  /*d3a0*/  IMAD.WIDE.U32 R6, R6, 0x60, R40 ;  /* 0x0000006006067825 */ /* 0x000fe200078e0028 */
[C---:B------:R-:W-:Y:S02]  /*d3b0*/  SHF.L.U64.HI R58, R3.reuse, R210, c[0x0][0x20c] ;  /* 0x00008300033a7619 */ /* 0x040fe400000102d2 */
[----:B------:R-:W3:Y:S01]  /*d3c0*/  LDSM.16.M88.4 R28, [R208+0x4900] ;  /* 0x00490000d01c783b */ /* 0x000ee20000000200 */
[----:B------:R-:W-:Y:S02]  /*d3d0*/  IMAD R0, R0, 0x60, RZ ;  /* 0x0000006000007824 */ /* 0x000fe400078e02ff */
[----:B------:R-:W-:Y:S01]  /*d3e0*/  IMAD.SHL.U32 R59, R3, 0x20, RZ ;  /* 0x00000020033b7824 */ /* 0x000fe200078e00ff */
[----:B------:R-:W3:Y:S01]  /*d3f0*/  LDSM.16.M88.4 R32, [R208+0x5100] ;  /* 0x00510000d020783b */ /* 0x000ee20000000200 */
[----:B------:R-:W-:-:S02]  /*d400*/  IMAD.IADD R0, R7, 0x1, R0 ;  /* 0x0000000107007824 */ /* 0x000fc400078e0200 */
[----:B------:R-:W-:Y:S01]  /*d410*/  IMAD R216, R4, 0x2, R215 ;  /* 0x0000000204d87824 */ /* 0x000fe200078e02d7 */
[----:B------:R-:W3:Y:S03]  /*d420*/  LDSM.16.M88.4 R36, [R208+0x5900] ;  /* 0x00590000d024783b */ /* 0x000ee60000000200 */
[----:B------:R-:W-:Y:S01]  /*d430*/  IMAD R217, R2, 0x2, R216 ;  /* 0x0000000202d97824 */ /* 0x000fe200078e02d8 */
[----:B------:R-:W-:Y:S04]  /*d440*/  LDSM.16.M88.4 R48, [R219] ;  /* 0x00000000db30783b */ /* 0x000fe80000000200 */
[----:B------:R-:W-:Y:S04]  /*d450*/  LDSM.16.M88.4 R44, [R219+0x800] ;  /* 0x00080000db2c783b */ /* 0x000fe80000000200 */
[----:B------:R-:W-:Y:S01]  /*d460*/  LDSM.16.M88.4 R40, [R219+0x1000] ;  /* 0x00100000db28783b */ /* 0x000fe20000000200 */
[C---:B-1----:R-:W-:Y:S08]  /*d470*/  HMMA.16816.F32.BF16 R168, R8.reuse, R22, RZ ;  /* 0x0000001608a8723c */ /* 0x042ff000000418ff */
[C---:B--2---:R-:W-:Y:S08]  /*d480*/  HMMA.16816.F32.BF16 R68, R8.reuse, R16, RZ ;  /* 0x000000100844723c */ /* 0x044ff000000418ff */
[----:B------:R-:W-:Y:S08]  /*d490*/  HMMA.16816.F32.BF16 R172, R8, R18, RZ ;  /* 0x0000001208ac723c */ /* 0x000ff000000418ff */
[C---:B---3--:R-:W-:Y:S07]  /*d4a0*/  HMMA.16816.F32.BF16 R136, R12.reuse, R22, RZ ;  /* 0x000000160c88723c */ /* 0x048fee00000418ff */
[C---:B------:R-:W-:Y:S01]  /*d4b0*/  LEA R22, P0, R6.reuse, c[0x0][0x1f8], 0x1 ;  /* 0x00007e0006167a11 */ /* 0x040fe200078008ff */
[----:B------:R-:W-:Y:S03]  /*d4c0*/  HMMA.16816.F32.BF16 R120, R12, R16, RZ ;  /* 0x000000100c78723c */ /* 0x000fe600000418ff */
[----:B------:R-:W-:Y:S01]  /*d4d0*/  LEA.HI.X R23, R6, c[0x0][0x1fc], R0, 0x1, P0 ;  /* 0x00007f0006177a11 */ /* 0x000fe200000f0c00 */
[----:B------:R-:W-:-:S04]  /*d4e0*/  IMAD.MOV.U32 R0, RZ, RZ, 0x40 ;  /* 0x00000040ff007424 */ /* 0x000fc800078e00ff */
[----:B-----5:R-:W-:Y:S01]  /*d4f0*/  HMMA.16816.F32.BF16 R144, R12, R18, RZ ;  /* 0x000000120c90723c */ /* 0x020fe200000418ff */
[----:B------:R-:W1:Y:S07]  /*d500*/  LDSM.16.M88.4 R16, [R218+0x8100] ;  /* 0x00810000da10783b */ /* 0x000e6e0000000200 */
[C---:B----4-:R-:W-:Y:S08]  /*d510*/  HMMA.16816.F32.BF16 R52, R8.reuse, R24, RZ ;  /* 0x000000180834723c */ /* 0x050ff000000418ff */
[----:B------:R-:W-:Y:S08]  /*d520*/  HMMA.16816.F32.BF16 R96, R8, R26, RZ ;  /* 0x0000001a0860723c */ /* 0x000ff000000418ff */
[C---:B------:R-:W-:Y:S08]  /*d530*/  HMMA.16816.F32.BF16 R140, R12.reuse, R24, RZ ;  /* 0x000000180c8c723c */ /* 0x040ff000000418ff */
[----:B------:R-:W-:Y:S01]  /*d540*/  HMMA.16816.F32.BF16 R132, R12, R26, RZ ;  /* 0x0000001a0c84723c */ /* 0x000fe200000418ff */
[----:B------:R-:W2:Y:S07]  /*d550*/  LDSM.16.M88.4 R24, [R219+0x2800] ;  /* 0x00280000db18783b */ /* 0x000eae0000000200 */
[-C--:B------:R-:W-:Y:S08]  /*d560*/  HMMA.16816.F32.BF16 R72, R8, R20.reuse, RZ ;  /* 0x000000140848723c */ /* 0x080ff000000418ff */
[C---:B------:R-:W-:Y:S07]  /*d570*/  HMMA.16816.F32.BF16 R124, R12.reuse, R20, RZ ;  /* 0x000000140c7c723c */ /* 0x040fee00000418ff */
[----:B------:R-:W-:Y:S01]  /*d580*/  IADD3 R20, P0, R59, R22, RZ ;  /* 0x000000163b147210 */ /* 0x000fe20007f1e0ff */
[----:B------:R-:W-:Y:S04]  /*d590*/  HMMA.16816.F32.BF16 R116, R12, R28, RZ ;  /* 0x0000001c0c74723c */ /* 0x000fe800000418ff */
[----:B------:R-:W-:-:S04]  /*d5a0*/  IMAD.X R21, R58, 0x1, R23, P0 ;  /* 0x000000013a157824 */ /* 0x000fc800000e0617 */
[C---:B------:R-:W-:Y:S08]  /*d5b0*/  HMMA.16816.F32.BF16 R128, R12.reuse, R30, RZ ;  /* 0x0000001e0c80723c */ /* 0x040ff000000418ff */
[C---:B------:R-:W-:Y:S08]  /*d5c0*/  HMMA.16816.F32.BF16 R108, R12.reuse, R32, RZ ;  /* 0x000000200c6c723c */ /* 0x040ff000000418ff */
[C---:B------:R-:W-:Y:S08]  /*d5d0*/  HMMA.16816.F32.BF16 R112, R12.reuse, R34, RZ ;  /* 0x000000220c70723c */ /* 0x040ff000000418ff */
[C---:B------:R-:W-:Y:S08]  /*d5e0*/  HMMA.16816.F32.BF16 R104, R12.reuse, R36, RZ ;  /* 0x000000240c68723c */ /* 0x040ff000000418ff */
[----:B------:R-:W-:Y:S07]  /*d5f0*/  HMMA.16816.F32.BF16 R100, R12, R38, RZ ;  /* 0x000000260c64723c */ /* 0x000fee00000418ff */
[-C--:B------:R-:W-:Y:S01]  /*d600*/  IADD3 R12, P0, R20, R59.reuse, RZ ;  /* 0x0000003b140c7210 */ /* 0x080fe20007f1e0ff */
[----:B------:R-:W-:Y:S04]  /*d610*/  HMMA.16816.F32.BF16 R60, R8, R28, RZ ;  /* 0x0000001c083c723c */ /* 0x000fe800000418ff */
[----:B------:R-:W-:Y:S01]  /*d620*/  IMAD.X R13, R21, 0x1, R58, P0 ;  /* 0x00000001150d7824 */ /* 0x000fe200000e063a */
[----:B------:R-:W-:-:S03]  /*d630*/  IADD3 R6, P0, R12, R59, RZ ;  /* 0x0000003b0c067210 */ /* 0x000fc60007f1e0ff */
[----:B------:R-:W-:Y:S02]  /*d640*/  HMMA.16816.F32.BF16 R64, R8, R32, RZ ;  /* 0x000000200840723c */ /* 0x000fe400000418ff */
[----:B------:R-:W-:Y:S01]  /*d650*/  IMAD.X R7, R13, 0x1, R58, P0 ;  /* 0x000000010d077824 */ /* 0x000fe200000e063a */
[----:B------:R-:W-:-:S05]  /*d660*/  IADD3 R14, P0, R6, R59, RZ ;  /* 0x0000003b060e7210 */ /* 0x000fca0007f1e0ff */
[----:B------:R-:W-:Y:S01]  /*d670*/  HMMA.16816.F32.BF16 R80, R8, R36, RZ ;  /* 0x000000240850723c */ /* 0x000fe200000418ff */
[----:B------:R-:W-:-:S07]  /*d680*/  IMAD.X R15, R7, 0x1, R58, P0 ;  /* 0x00000001070f7824 */ /* 0x000fce00000e063a */
[C---:B------:R-:W-:Y:S01]  /*d690*/  HMMA.16816.F32.BF16 R156, R8.reuse, R30, RZ ;  /* 0x0000001e089c723c */ /* 0x040fe200000418ff */
[----:B------:R-:W-:Y:S07]  /*d6a0*/  LDSM.16.M88.4 R28, [R219+0x2000] ;  /* 0x00200000db1c783b */ /* 0x000fee0000000200 */
[C---:B------:R-:W-:Y:S01]  /*d6b0*/  HMMA.16816.F32.BF16 R152, R8.reuse, R34, RZ ;  /* 0x000000220898723c */ /* 0x040fe200000418ff */
[----:B------:R-:W3:Y:S07]  /*d6c0*/  LDSM.16.M88.4 R32, [R219+0x1800] ;  /* 0x00180000db20783b */ /* 0x000eee0000000200 */
[----:B------:R-:W-:Y:S01]  /*d6d0*/  HMMA.16816.F32.BF16 R148, R8, R38, RZ ;  /* 0x000000260894723c */ /* 0x000fe200000418ff */
[----:B------:R-:W4:Y:S04]  /*d6e0*/  LDSM.16.M88.4 R8, [R218+0x6100] ;  /* 0x00610000da08783b */ /* 0x000f280000000200 */
[----:B------:R-:W-:Y:S01]  /*d6f0*/  @!PT LDS RZ, [RZ] ;  /* 0x00000000fffff984 */ /* 0x000fe20000000800 */
[----:B------:R-:W-:Y:S01]  /*d700*/  @!PT LDS RZ, [RZ] ;  /* 0x00000000fffff984 */ /* 0x000fe20000000800 */
[----:B------:R-:W-:Y:S01]  /*d710*/  @!PT LDS RZ, [RZ] ;  /* 0x00000000fffff984 */ /* 0x000fe20000000800 */
[----:B------:R3:W-:Y:S01]  /*d720*/  LDGSTS.E.BYPASS.LTC128B.128 [R227+0x100], [R22.64], !P3 ;  /* 0x0010000016e37fae */ /* 0x0007e2000d901d48 */
[----:B------:R-:W-:-:S02]  /*d730*/  ISETP.LT.OR P3, PT, R77, 0x41, P1 ;  /* 0x000000414d00780c */ /* 0x000fc40000f61670 */
[C---:B-1----:R-:W-:Y:S01]  /*d740*/  HMMA.16816.F32.BF16 R92, R16.reuse, R48, R52 ;  /* 0x00000030105c723c */ /* 0x042fe20000041834 */
[----:B------:R1:W-:Y:S01]  /*d750*/  LDGSTS.E.BYPASS.LTC128B.128 [R227+0x900], [R20.64], !P4 ;  /* 0x0090000014e37fae */ /* 0x0003e2000e101d48 */
[C---:B------:R-:W-:Y:S02]  /*d760*/  ISETP.LT.OR P4, PT, R77.reuse, 0x31, P1 ;  /* 0x000000314d00780c */ /* 0x040fe40000f81670 */
[----:B------:R-:W-:Y:S01]  /*d770*/  ISETP.LT.OR P1, PT, R77, 0x51, P1 ;  /* 0x000000514d00780c */ /* 0x000fe20000f21670 */
[----:B------:R1:W-:Y:S01]  /*d780*/  LDGSTS.E.BYPASS.LTC128B.128 [R227+0x1100], [R12.64], !P2 ;  /* 0x011000000ce37fae */ /* 0x0003e2000d101d48 */
[----:B------:R-:W-:Y:S02]  /*d790*/  LOP3.LUT P2, RZ, R86, 0x4, RZ, 0xc0, !PT ;  /* 0x0000000456ff7812 */ /* 0x000fe4000784c0ff */
[----:B--2---:R-:W-:Y:S02]  /*d7a0*/  HMMA.16816.F32.BF16 R76, R16, R24, R80 ;  /* 0x00000018104c723c */ /* 0x004fe40000041850 */
[----:B------:R-:W-:-:S05]  /*d7b0*/  SEL R0, R0, 0xffffffc0, !P2 ;  /* 0xffffffc000007807 */ /* 0x000fca0005000000 */
[----:B------:R2:W-:Y:S01]  /*d7c0*/  LDGSTS.E.BYPASS.LTC128B.128 [R227+0x1900], [R6.64], !P4 ;  /* 0x0190000006e37fae */ /* 0x0005e2000e101d48 */
[----:B------:R-:W-:Y:S01]  /*d7d0*/  IMAD.IADD R214, R208, 0x1, R0 ;  /* 0x00000001d0d67824 */ /* 0x000fe200078e0200 */
[----:B------:R-:W-:Y:S01]  /*d7e0*/  HMMA.16816.F32.BF16 R72, R16, R44, R72 ;  /* 0x0000002c1048723c */ /* 0x000fe20000041848 */
[----:B------:R-:W-:Y:S01]  /*d7f0*/  IMAD.IADD R213, R0, 0x1, R219 ;  /* 0x0000000100d57824 */ /* 0x000fe200078e02db */
[----:B------:R1:W-:Y:S01]  /*d800*/  LDGSTS.E.BYPASS.LTC128B.128 [R227+0x2100], [R14.64], !P3 ;  /* 0x021000000ee37fae */ /* 0x0003e2000d901d48 */
[----:B------:R-:W-:-:S05]  /*d810*/  LOP3.LUT R0, R5, R85, RZ, 0xfc, !PT ;  /* 0x0000005505007212 */ /* 0x000fca00078efcff */
[C---:B---3--:R-:W-:Y:S08]  /*d820*/  HMMA.16816.F32.BF16 R36, R16.reuse, R32, R60 ;  /* 0x000000201024723c */ /* 0x048ff0000004183c */
[C---:B------:R-:W-:Y:S08]  /*d830*/  HMMA.16816.F32.BF16 R68, R16.reuse, R40, R68 ;  /* 0x000000281044723c */ /* 0x040ff00000041844 */
[----:B------:R-:W-:Y:S01]  /*d840*/  HMMA.16816.F32.BF16 R96, R16, R50, R96 ;  /* 0x000000321060723c */ /* 0x000fe20000041860 */
[----:B--2---:R-:W-:-:S05]  /*d850*/  IADD3 R6, P0, R14, R59, RZ ;  /* 0x0000003b0e067210 */ /* 0x004fca0007f1e0ff */
[----:B------:R-:W-:Y:S01]  /*d860*/  IMAD.X R7, R15, 0x1, R58, P0 ;  /* 0x000000010f077824 */ /* 0x000fe200000e063a */
[----:B------:R-:W-:Y:S01]  /*d870*/  ISETP.GT.AND P0, PT, R87, R224, PT ;  /* 0x000000e05700720c */ /* 0x000fe20003f04270 */
[C---:B-1----:R-:W-:Y:S01]  /*d880*/  HMMA.16816.F32.BF16 R12, R16.reuse, R28, R64 ;  /* 0x0000001c100c723c */ /* 0x042fe20000041840 */
[----:B------:R-:W-:Y:S02]  /*d890*/  IADD3 R224, R219, 0x800, RZ ;  /* 0x00000800dbe07810 */ /* 0x000fe40007ffe0ff */
[----:B------:R1:W-:Y:S04]  /*d8a0*/  LDGSTS.E.BYPASS.LTC128B.128 [R227+0x2900], [R6.64], !P1 ;  /* 0x0290000006e37fae */ /* 0x0003e8000c901d48 */
[----:B------:R-:W-:Y:S01]  /*d8b0*/  LDSM.16.M88.4 R20, [R216+0x8100] ;  /* 0x00810000d814783b */ /* 0x000fe20000000200 */
[C---:B------:R-:W-:Y:S03]  /*d8c0*/  HMMA.16816.F32.BF16 R168, R16.reuse, R46, R168 ;  /* 0x0000002e10a8723c */ /* 0x040fe600000418a8 */
[----:B------:R-:W2:Y:S04]  /*d8d0*/  LDSM.16.M88.4 R52, [R214+0x4900] ;  /* 0x00490000d634783b */ /* 0x000ea80000000200 */
[----:B------:R-:W3:Y:S01]  /*d8e0*/  LDSM.16.M88.4 R80, [R214+0x5100] ;  /* 0x00510000d650783b */ /* 0x000ee20000000200 */
[C---:B------:R-:W-:Y:S03]  /*d8f0*/  HMMA.16816.F32.BF16 R172, R16.reuse, R42, R172 ;  /* 0x0000002a10ac723c */ /* 0x040fe600000418ac */
[----:B------:R-:W1:Y:S04]  /*d900*/  LDSM.16.M88.4 R64, [R214+0x3100] ;  /* 0x00310000d640783b */ /* 0x000e680000000200 */
[----:B------:R-:W1:Y:S01]  /*d910*/  LDSM.16.M88.4 R56, [R214+0x4100] ;  /* 0x00410000d638783b */ /* 0x000e620000000200 */
[C---:B------:R-:W-:Y:S03]  /*d920*/  HMMA.16816.F32.BF16 R184, R16.reuse, R34, R156 ;  /* 0x0000002210b8723c */ /* 0x040fe6000004189c */
[----:B------:R-:W1:Y:S04]  /*d930*/  LDSM.16.M88.4 R60, [R214+0x3900] ;  /* 0x00390000d63c783b */ /* 0x000e680000000200 */
[----:B------:R-:W1:Y:S01]  /*d940*/  LDSM.16.M88.4 R88, [R214+0x5900] ;  /* 0x00590000d658783b */ /* 0x000e620000000200 */
[C---:B------:R-:W-:Y:S03]  /*d950*/  HMMA.16816.F32.BF16 R196, R16.reuse, R30, R152 ;  /* 0x0000001e10c4723c */ /* 0x040fe60000041898 */
[----:B------:R-:W0:Y:S05]  /*d960*/  LDGDEPBAR ;  /* 0x00000000000079af */ /* 0x000e2a0000000000 */
[----:B------:R-:W-:Y:S01]  /*d970*/  HMMA.16816.F32.BF16 R180, R16, R26, R148 ;  /* 0x0000001a10b4723c */ /* 0x000fe20000041894 */
[----:B------:R-:W1:Y:S07]  /*d980*/  LDSM.16.M88.4 R16, [R216+0x6100] ;  /* 0x00610000d810783b */ /* 0x000e6e0000000200 */
[C---:B----4-:R-:W-:Y:S08]  /*d990*/  HMMA.16816.F32.BF16 R176, R8.reuse, R48, R140 ;  /* 0x0000003008b0723c */ /* 0x050ff0000004188c */
        /* <DEDUP_REMOVED lines=17> */
[C---:B--2---:R-:W-:Y:S01]  /*dab0*/  HMMA.16816.F32.BF16 R132, R20.reuse, R52, R36 ;  /* 0x000000341484723c */ /* 0x044fe20000041824 */
[----:B------:R-:W2:Y:S07]  /*dac0*/  LDSM.16.M88.4 R36, [R213+0x1000] ;  /* 0x00100000d524783b */ /* 0x000eae0000000200 */
[----:B---3--:R-:W-:Y:S01]  /*dad0*/  HMMA.16816.F32.BF16 R128, R20, R80, R12 ;  /* 0x000000501480723c */ /* 0x008fe2000004180c */
[----:B------:R-:W3:Y:S01]  /*dae0*/  LDSM.16.M88.4 R12, [R217+0x6100] ;  /* 0x00610000d90c783b */ /* 0x000ee20000000200 */
[----:B------:R-:W-:-:S06]  /*daf0*/  DEPBAR.LE SB0, 0x0 ;  /* 0x000080000000791a */ /* 0x000fcc0000000000 */
        /* <DEDUP_REMOVED lines=8> */
[----:B------:R-:W-:Y:S08]  /*db80*/  HMMA.16816.F32.BF16 R92, R16, R66, R48 ;  /* 0x00000042105c723c */ /* 0x000ff00000041830 */
[----:B------:R-:W-:Y:S08]  /*db90*/  HMMA.16816.F32.BF16 R116, R20, R62, R168 ;  /* 0x0000003e1474723c */ /* 0x000ff000000418a8 */
[C---:B------:R-:W-:Y:S08]  /*dba0*/  HMMA.16816.F32.BF16 R76, R16.reuse, R60, R188 ;  /* 0x0000003c104c723c */ /* 0x040ff000000418bc */
[C---:B------:R-:W-:Y:S08]  /*dbb0*/  HMMA.16816.F32.BF16 R72, R16.reuse, R62, R136 ;  /* 0x0000003e1048723c */ /* 0x040ff00000041888 */
[C---:B------:R-:W-:Y:S08]  /*dbc0*/  HMMA.16816.F32.BF16 R68, R16.reuse, R56, R192 ;  /* 0x000000381044723c */ /* 0x040ff000000418c0 */
[----:B------:R-:W-:Y:S08]  /*dbd0*/  HMMA.16816.F32.BF16 R64, R16, R58, R144 ;  /* 0x0000003a1040723c */ /* 0x000ff00000041890 */
[C---:B------:R-:W-:Y:S08]  /*dbe0*/  HMMA.16816.F32.BF16 R108, R20.reuse, R54, R184 ;  /* 0x00000036146c723c */ /* 0x040ff000000418b8 */
[----:B------:R-:W-:Y:S08]  /*dbf0*/  HMMA.16816.F32.BF16 R100, R20, R90, R180 ;  /* 0x0000005a1464723c */ /* 0x000ff000000418b4 */
[C---:B------:R-:W-:Y:S08]  /*dc00*/  HMMA.16816.F32.BF16 R60, R16.reuse, R52, R200 ;  /* 0x00000034103c723c */ /* 0x040ff000000418c8 */
[C---:B------:R-:W-:Y:S08]  /*dc10*/  HMMA.16816.F32.BF16 R56, R16.reuse, R54, R160 ;  /* 0x000000361038723c */ /* 0x040ff000000418a0 */
[C---:B------:R-:W-:Y:S08]  /*dc20*/  HMMA.16816.F32.BF16 R52, R16.reuse, R80, R204 ;  /* 0x000000501034723c */ /* 0x040ff000000418cc */
[C---:B------:R-:W-:Y:S08]  /*dc30*/  HMMA.16816.F32.BF16 R48, R16.reuse, R82, R164 ;  /* 0x000000521030723c */ /* 0x040ff000000418a4 */
[C---:B------:R-:W-:Y:S07]  /*dc40*/  HMMA.16816.F32.BF16 R20, R16.reuse, R88, R220 ;  /* 0x000000581014723c */ /* 0x040fee00000418dc */
[C---:B------:R-:W-:Y:S01]  /*dc50*/  IADD3 R223, R219.reuse, 0x1000, RZ ;  /* 0x00001000dbdf7810 */ /* 0x040fe20007ffe0ff */
[----:B------:R-:W-:Y:S01]  /*dc60*/  HMMA.16816.F32.BF16 R16, R16, R90, R156 ;  /* 0x0000005a1010723c */ /* 0x000fe2000004189c */
[----:B------:R-:W-:-:S02]  /*dc70*/  IADD3 R222, R219, 0x1800, RZ ;  /* 0x00001800dbde7810 */ /* 0x000fc40007ffe0ff */
[C---:B------:R-:W-:Y:S02]  /*dc80*/  IADD3 R221, R219.reuse, 0x2000, RZ ;  /* 0x00002000dbdd7810 */ /* 0x040fe40007ffe0ff */
[----:B------:R-:W-:-:S03]  /*dc90*/  IADD3 R220, R219, 0x2800, RZ ;  /* 0x00002800dbdc7810 */ /* 0x000fc60007ffe0ff */
[C---:B--2---:R-:W-:Y:S08]  /*dca0*/  HMMA.16816.F32.BF16 R160, R8.reuse, R38, R112 ;  /* 0x0000002608a0723c */ /* 0x044ff00000041870 */
[C---:B------:R-:W-:Y:S08]  /*dcb0*/  HMMA.16816.F32.BF16 R192, R8.reuse, R40, R148 ;  /* 0x0000002808c0723c */ /* 0x040ff00000041894 */
[C---:B------:R-:W-:Y:S08]  /*dcc0*/  HMMA.16816.F32.BF16 R112, R8.reuse, R30, R104 ;  /* 0x0000001e0870723c */ /* 0x040ff00000041868 */
[----:B------:R-:W-:Y:S08]  /*dcd0*/  HMMA.16816.F32.BF16 R148, R8, R28, R128 ;  /* 0x0000001c0894723c */ /* 0x000ff00000041880 */
[----:B---3--:R-:W-:Y:S08]  /*dce0*/  HMMA.16816.F32.BF16 R104, R12, R44, R96 ;  /* 0x0000002c0c68723c */ /* 0x008ff00000041860 */
[----:B------:R-:W-:Y:S08]  /*dcf0*/  HMMA.16816.F32.BF16 R128, R8, R26, R100 ;  /* 0x0000001a0880723c */ /* 0x000ff00000041864 */
[----:B------:R-:W-:Y:S08]  /*dd00*/  HMMA.16816.F32.BF16 R96, R12, R38, R64 ;  /* 0x000000260c60723c */ /* 0x000ff00000041840 */
        /* <DEDUP_REMOVED lines=19> */
[----:B------:R-:W-:Y:S01]  /*de40*/  IADD3 R3, R246, -0x2, RZ ;  /* 0xfffffffef6037810 */ /* 0x000fe20007ffe0ff */
        /* <DEDUP_REMOVED lines=25> */
[----:B-1----:R-:W-:-:S05]  /*dfe0*/  IADD3 R14, P0, R16, R6, RZ ;  /* 0x00000006100e7210 */ /* 0x002fca0007f1e0ff */
[----:B------:R-:W-:-:S05]  /*dff0*/  IMAD.X R15, R5, 0x1, R7, P0 ;  /* 0x00000001050f7824 */ /* 0x000fca00000e0607 */
[----:B------:R2:W-:Y:S03]  /*e000*/  LDGSTS.E.BYPASS.LTC128B.128 [R227+0x5900], [R14.64], !P5 ;  /* 0x059000000ee37fae */ /* 0x0005e6000e901d48 */
.L_x_418:
[----:B------:R-:W-:Y:S01]  /*e010*/  FMUL.FTZ R3, R65, c[0x0][0x320] ;  /* 0x0000c80041037a20 */ /* 0x000fe20000410000 */
[----:B--2---:R-:W-:Y:S01]  /*e020*/  SHF.R.S32.HI R6, RZ, 0x1f, R211 ;  /* 0x0000001fff067819 */ /* 0x004fe200000114d3 */
[----:B------:R-:W-:Y:S01]  /*e030*/  FMUL.FTZ R5, R57, c[0x0][0x320] ;  /* 0x0000c80039057a20 */ /* 0x000fe20000410000 */
[----:B------:R-:W-:Y:S01]  /*e040*/  LEA.HI R7, R228, R212, RZ, 0x2 ;  /* 0x000000d4e4077211 */ /* 0x000fe200078f10ff */
[----:B------:R1:W2:Y:S01]  /*e050*/  MUFU.TANH R31, R3 ;  /* 0x00000003001f7308 */ /* 0x0002a20000002400 */
[-C--:B------:R-:W-:Y:S01]  /*e060*/  LEA.HI R6, R6, R211.reuse, RZ, 0x2 ;  /* 0x000000d306067211 */ /* 0x080fe200078f10ff */
[----:B------:R-:W-:Y:S01]  /*e070*/  FMUL.FTZ R9, R61, c[0x0][0x320] ;  /* 0x0000c8003d097a20 */ /* 0x000fe20000410000 */
[----:B------:R-:W-:Y:S01]  /*e080*/  ISETP.NE.AND P0, PT, R231, 0x1, PT ;  /* 0x00000001e700780c */ /* 0x000fe20003f05270 */
[----:B------:R-:W-:Y:S01]  /*e090*/  ULDC UR7, c[0x0][0x324] ;  /* 0x0000c90000077ab9 */ /* 0x000fe20000000800 */
[----:B------:R-:W-:Y:S01]  /*e0a0*/  LOP3.LUT R8, R6, 0xffffffc, RZ, 0xc0, !PT ;  /* 0x0ffffffc06087812 */ /* 0x000fe200078ec0ff */
[----:B------:R-:W-:Y:S01]  /*e0b0*/  FMUL.FTZ R6, R60, c[0x0][0x320] ;  /* 0x0000c8003c067a20 */ /* 0x000fe20000410000 */
[----:B------:R-:W-:Y:S01]  /*e0c0*/  ULOP3.LUT UR7, URZ, UR7, URZ, 0x33, !UPT ;  /* 0x000000073f077292 */ /* 0x000fe2000f8e333f */
[----:B------:R3:W4:Y:S01]  /*e0d0*/  MUFU.TANH R16, R5 ;  /* 0x0000000500107308 */ /* 0x0007220000002400 */
[----:B------:R-:W-:Y:S01]  /*e0e0*/  IADD3 R11, -R8, R211, RZ ;  /* 0x000000d3080b7210 */ /* 0x000fe20007ffe1ff */
[----:B------:R-:W0:Y:S01]  /*e0f0*/  LDGDEPBAR ;  /* 0x00000000000079af */ /* 0x000e220000000000 */
[----:B-1----:R-:W-:-:S05]  /*e100*/  FMUL.FTZ R3, R104, c[0x0][0x320] ;  /* 0x0000c80068037a20 */ /* 0x002fca0000410000 */
[----:B------:R1:W1:Y:S01]  /*e110*/  MUFU.TANH R15, R6 ;  /* 0x00000006000f7308 */ /* 0x0002620000002400 */
[----:B---3--:R-:W-:-:S07]  /*e120*/  LOP3.LUT R5, R7, 0xfffffffc, RZ, 0xc0, !PT ;  /* 0xfffffffc07057812 */ /* 0x008fce00078ec0ff */
[----:B------:R3:W2:Y:S01]  /*e130*/  MUFU.TANH R32, R3 ;  /* 0x0000000300207308 */ /* 0x0006a20000002400 */
[----:B------:R-:W-:-:S07]  /*e140*/  IMAD.IADD R5, R212, 0x1, -R5 ;  /* 0x00000001d4057824 */ /* 0x000fce00078e0a05 */
[----:B------:R5:W2:Y:S01]  /*e150*/  MUFU.TANH R14, R9 ;  /* 0x00000009000e7308 */ /* 0x000aa20000002400 */
[----:B-1----:R-:W-:-:S05]  /*e160*/  LEA.HI R6, R5, R5, RZ, 0x1 ;  /* 0x0000000505067211 */ /* 0x002fca00078f08ff */
[C---:B------:R-:W-:Y:S01]  /*e170*/  IMAD.SHL.U32 R10, R6.reuse, 0x20, RZ ;  /* 0x00000020060a7824 */ /* 0x040fe200078e00ff */
[----:B------:R-:W-:Y:S01]  /*e180*/  LOP3.LUT R6, R6, 0x1ffffffe, RZ, 0xc0, !PT ;  /* 0x1ffffffe06067812 */ /* 0x000fe200078ec0ff */
[----:B---3--:R-:W-:-:S04]  /*e190*/  FMUL.FTZ R3, R105, c[0x0][0x320] ;  /* 0x0000c80069037a20 */ /* 0x008fc80000410000 */
[----:B------:R1:W3:Y:S01]  /*e1a0*/  MUFU.TANH R30, R3 ;  /* 0x00000003001e7308 */ /* 0x0002e20000002400 */
[----:B-----5:R-:W-:Y:S01]  /*e1b0*/  LOP3.LUT R9, R10, 0xffffffc0, RZ, 0xc0, !PT ;  /* 0xffffffc00a097812 */ /* 0x020fe200078ec0ff */
        /* <DEDUP_REMOVED lines=24> */
[----:B-1----:R-:W-:-:S04]  /*e340*/  LOP3.LUT R3, R209, 0xffffffe0, RZ, 0xc0, !PT ;  /* 0xffffffe0d1037812 */ /* 0x002fc800078ec0ff */
[----:B------:R-:W-:-:S04]  /*e350*/  IADD3 R3, -R3, R212, RZ ;  /* 0x000000d403037210 */ /* 0x000fc80007ffe1ff */
[----:B------:R-:W-:-:S04]  /*e360*/  SHF.R.S32.HI R7, RZ, 0x1f, R3 ;  /* 0x0000001fff077819 */ /* 0x000fc80000011403 */
[----:B------:R-:W-:-:S04]  /*e370*/  LEA.HI R7, R7, R3, RZ, 0x2 ;  /* 0x0000000307077211 */ /* 0x000fc800078f10ff */
[C---:B------:R-:W-:Y:S02]  /*e380*/  LEA.HI.SX32 R8, R7.reuse, R226, 0x1e ;  /* 0x000000e207087211 */ /* 0x040fe400078ff2ff */
[----:B------:R-:W-:Y:S02]  /*e390*/  LOP3.LUT R7, R7, 0x7ffffffc, RZ, 0xc0, !PT ;  /* 0x7ffffffc07077812 */ /* 0x000fe400078ec0ff */
[----:B------:R-:W-:Y:S01]  /*e3a0*/  LEA R11, R11, R8, 0x4 ;  /* 0x000000080b0b7211 */ /* 0x000fe200078e20ff */
[----:B------:R-:W-:Y:S01]  /*e3b0*/  IMAD.IADD R8, R5, 0x1, -R6 ;  /* 0x0000000105087824 */ /* 0x000fe200078e0a06 */
[----:B------:R-:W-:Y:S01]  /*e3c0*/  IADD3 R3, R3, -R7, RZ ;  /* 0x8000000703037210 */ /* 0x000fe20007ffe0ff */
[----:B------:R-:W-:Y:S01]  /*e3d0*/  FMUL.FTZ R5, R72, c[0x0][0x320] ;  /* 0x0000c80048057a20 */ /* 0x000fe20000410000 */
[----:B------:R-:W-:Y:S02]  /*e3e0*/  IADD3 R6, R9, R11, RZ ;  /* 0x0000000b09067210 */ /* 0x000fe40007ffe0ff */
[----:B------:R-:W-:Y:S01]  /*e3f0*/  IADD3 R7, R235, 0x1, R84 ;  /* 0x00000001eb077810 */ /* 0x000fe20007ffe054 */
[----:B------:R1:W1:Y:S01]  /*e400*/  MUFU.TANH R13, R5 ;  /* 0x00000005000d7308 */ /* 0x0002620000002400 */
[----:B------:R-:W-:-:S02]  /*e410*/  LEA R8, R8, R6, 0x3 ;  /* 0x0000000608087211 */ /* 0x000fc400078e18ff */
[----:B------:R-:W-:-:S03]  /*e420*/  SHF.L.U32 R36, R3, 0x1, RZ ;  /* 0x0000000103247819 */ /* 0x000fc600000006ff */
[----:B------:R-:W-:Y:S01]  /*e430*/  @P0 IMAD.HI.U32 R6, R8, c[0x0][0x2c8], RZ ;  /* 0x0000b20008060a27 */ /* 0x000fe200078e00ff */
[----:B------:R-:W-:Y:S01]  /*e440*/  IADD3 R3, -R234, R7, -R36 ;  /* 0x00000007ea037210 */ /* 0x000fe20007ffe924 */
[----:B------:R-:W-:Y:S01]  /*e450*/  STL [R1+0x60], R8 ;  /* 0x0000600801007387 */ /* 0x000fe20000100800 */
[----:B------:R-:W-:Y:S01]  /*e460*/  IADD3 R34, -R36, R235, R84 ;  /* 0x000000eb24227210 */ /* 0x000fe20007ffe154 */
[----:B------:R-:W-:Y:S01]  /*e470*/  IMAD.MOV.U32 R23, RZ, RZ, R8 ;  /* 0x000000ffff177224 */ /* 0x000fe200078e0008 */
[----:B------:R-:W-:Y:S01]  /*e480*/  @P0 SHF.R.U32.HI R23, RZ, c[0x0][0x2cc], R6 ;  /* 0x0000b300ff170a19 */ /* 0x000fe20000011606 */
[----:B------:R5:W-:Y:S01]  /*e490*/  STL [R1+0x34], R36 ;  /* 0x0000342401007387 */ /* 0x000be20000100800 */
[C---:B------:R-:W-:Y:S02]  /*e4a0*/  IADD3 R33, R3.reuse, c[0x0][0x328], RZ ;  /* 0x0000ca0003217a10 */ /* 0x040fe40007ffe0ff */
[----:B------:R-:W-:Y:S01]  /*e4b0*/  IADD3 R35, R3, UR7, RZ ;  /* 0x0000000703237c10 */ /* 0x000fe2000fffe0ff */
[----:B-1----:R-:W-:Y:S01]  /*e4c0*/  FMUL.FTZ R5, R73, c[0x0][0x320] ;  /* 0x0000c80049057a20 */ /* 0x002fe20000410000 */
[----:B------:R-:W1:Y:S03]  /*e4d0*/  SHFL.IDX PT, R6, R23, RZ, 0x1c1f ;  /* 0x001c1fff17067589 */ /* 0x000e6600000e0000 */
[----:B------:R2:W1:Y:S02]  /*e4e0*/  MUFU.TANH R12, R5 ;  /* 0x00000005000c7308 */ /* 0x0004640000002400 */
[----:B--2---:R-:W-:Y:S01]  /*e4f0*/  FMUL.FTZ R5, R76, c[0x0][0x320] ;  /* 0x0000c8004c057a20 */ /* 0x004fe20000410000 */
[----:B-----5:R-:W-:-:S05]  /*e500*/  IADD3 R36, R84, -R36, RZ ;  /* 0x8000002454247210 */ /* 0x020fca0007ffe0ff */
[----:B------:R2:W2:Y:S01]  /*e510*/  MUFU.TANH R11, R5 ;  /* 0x00000005000b7308 */ /* 0x0004a20000002400 */
[----:B-1----:R-:W-:Y:S01]  /*e520*/  IADD3 R3, R35, R6, RZ ;  /* 0x0000000623037210 */ /* 0x002fe20007ffe0ff */
[----:B--2---:R-:W-:-:S06]  /*e530*/  FMUL.FTZ R5, R77, c[0x0][0x320] ;  /* 0x0000c8004d057a20 */ /* 0x004fcc0000410000 */
[----:B------:R1:W2:Y:S02]  /*e540*/  MUFU.TANH R10, R5 ;  /* 0x00000005000a7308 */ /* 0x0002a40000002400 */
[----:B-1----:R-:W-:-:S06]  /*e550*/  FMUL.FTZ R5, R68, c[0x0][0x320] ;  /* 0x0000c80044057a20 */ /* 0x002fcc0000410000 */
[----:B------:R1:W1:Y:S02]  /*e560*/  MUFU.TANH R9, R5 ;  /* 0x0000000500097308 */ /* 0x0002640000002400 */
[----:B-1----:R-:W-:-:S06]  /*e570*/  FMUL.FTZ R5, R69, c[0x0][0x320] ;  /* 0x0000c80045057a20 */ /* 0x002fcc0000410000 */
[----:B------:R1:W1:Y:S02]  /*e580*/  MUFU.TANH R8, R5 ;  /* 0x0000000500087308 */ /* 0x0002640000002400 */
[----:B-1----:R-:W-:-:S05]  /*e590*/  IMAD.IADD R5, R33, 0x1, R6 ;  /* 0x0000000121057824 */ /* 0x002fca00078e0206 */
[----:B------:R-:W-:Y:S01]  /*e5a0*/  IMNMX R5, R5, R34, PT ;  /* 0x0000002205057217 */ /* 0x000fe20003800200 */
[----:B------:R-:W-:Y:S05]  /*e5b0*/  @!P6 BRA `(.L_x_419) ;  /* 0x000001400000e947 */ /* 0x000fea0003800000 */
[----:B--234-:R-:W-:Y:S01]  /*e5c0*/  IADD3 R6, -R234, R235, R6 ;  /* 0x000000ebea067210 */ /* 0x01cfe20007ffe106 */
[----:B------:R-:W-:Y:S03]  /*e5d0*/  BSSY B0, `(.L_x_420) ;  /* 0x000000e000007945 */ /* 0x000fe60003800000 */
        /* <DEDUP_REMOVED lines=9> */
.L_x_421:
[----:B------:R-:W-:-:S04]  /*e670*/  MOV R7, c[0x0][0x32c] ;  /* 0x0000cb0000077a02 */ /* 0x000fc80000000f00 */
[----:B------:R-:W-:-:S13]  /*e680*/  ISETP.NE.AND P0, PT, R7, 0x1, PT ;  /* 0x000000010700780c */ /* 0x000fda0003f05270 */
[----:B------:R-:W-:-:S05]  /*e690*/  @P0 IMAD.HI.U32 R7, R6, c[0x0][0x330], RZ ;  /* 0x0000cc0006070a27 */ /* 0x000fca00078e00ff */
[----:B------:R-:W-:Y:S02]  /*e6a0*/  @P0 SHF.R.U32.HI R6, RZ, c[0x0][0x334], R7 ;  /* 0x0000cd00ff060a19 */ /* 0x000fe40000011607 */
.L_x_422:
[----:B------:R-:W-:Y:S05]  /*e6b0*/  BSYNC B0 ;  /* 0x0000000000007941 */ /* 0x000fea0003800000 */
.L_x_420:
[----:B------:R-:W-:-:S05]  /*e6c0*/  IMAD R6, R6, c[0x0][0x32c], R36 ;  /* 0x0000cb0006067a24 */ /* 0x000fca00078e0224 */
[----:B------:R-:W-:Y:S02]  /*e6d0*/  IADD3 R7, R6, c[0x0][0x32c], RZ ;  /* 0x0000cb0006077a10 */ /* 0x000fe40007ffe0ff */
[----:B------:R-:W-:Y:S02]  /*e6e0*/  IMNMX R3, R3, R6, !PT ;  /* 0x0000000603037217 */ /* 0x000fe40007800200 */
[----:B------:R-:W-:Y:S02]  /*e6f0*/  IMNMX R5, R5, R7, PT ;  /* 0x0000000705057217 */ /* 0x000fe40003800200 */
.L_x_419:
[C---:B--234-:R-:W-:Y:S01]  /*e700*/  ISETP.GE.AND P0, PT, R84.reuse, 0x9, PT ;  /* 0x000000095400780c */ /* 0x05cfe20003f06270 */
        /* <DEDUP_REMOVED lines=11> */
[----:B------:R-:W-:Y:S02]  /*e7c0*/  FSEL R69, R30, -INF , !P1 ;  /* 0xff8000001e457808 */ /* 0x000fe40004800000 */
        /* <DEDUP_REMOVED lines=10> */
[----:B------:R-:W-:Y:S02]  /*e870*/  ISETP.LT.OR P0, PT, R5, 0x12, P0 ;  /* 0x000000120500780c */ /* 0x000fe40000701670 */
[----:B------:R-:W-:Y:S02]  /*e880*/  ISETP.GE.AND P1, PT, R84, 0x19, PT ;  /* 0x000000195400780c */ /* 0x000fe40003f26270 */
[----:B------:R-:W-:Y:S02]  /*e890*/  FSEL R81, R26, -INF , !P0 ;  /* 0xff8000001a517808 */ /* 0x000fe40004000000 */
[----:B------:R-:W-:Y:S02]  /*e8a0*/  ISETP.GT.AND P0, PT, R3, 0x18, !P1 ;  /* 0x000000180300780c */ /* 0x000fe40004f04270 */
[----:B------:R-:W-:Y:S02]  /*e8b0*/  P2R R47, PR, RZ, 0x2 ;  /* 0x00000002ff2f7803 */ /* 0x000fe40000000000 */
[----:B------:R-:W-:-:S02]  /*e8c0*/  ISETP.LT.OR P0, PT, R5, 0x19, P0 ;  /* 0x000000190500780c */ /* 0x000fc40000701670 */
[C---:B------:R-:W-:Y:S02]  /*e8d0*/  ISETP.GE.AND P1, PT, R84.reuse, 0x1a, PT ;  /* 0x0000001a5400780c */ /* 0x040fe40003f26270 */
        /* <DEDUP_REMOVED lines=42> */
[C---:B------:R-:W-:Y:S02]  /*eb80*/  ISETP.GE.AND P6, PT, R84.reuse, 0x41, PT ;  /* 0x000000415400780c */ /* 0x040fe40003fc6270 */
[----:B------:R-:W-:Y:S02]  /*eb90*/  ISETP.LT.OR P0, PT, R5, 0x3a, P0 ;  /* 0x0000003a0500780c */ /* 0x000fe40000701670 */
[----:B------:R-:W-:Y:S02]  /*eba0*/  ISETP.GE.AND P4, PT, R84, 0x42, PT ;  /* 0x000000425400780c */ /* 0x000fe40003f86270 */
[----:B------:R-:W-:Y:S02]  /*ebb0*/  FSEL R187, R16, -INF , !P0 ;  /* 0xff80000010bb7808 */ /* 0x000fe40004000000 */
[----:B------:R-:W-:-:S02]  /*ebc0*/  ISETP.GT.AND P0, PT, R3, 0x40, !P6 ;  /* 0x000000400300780c */ /* 0x000fc40007704270 */
[C---:B------:R-:W-:Y:S02]  /*ebd0*/  ISETP.GE.AND P3, PT, R84.reuse, 0x49, PT ;  /* 0x000000495400780c */ /* 0x040fe40003f66270 */
[----:B------:R-:W-:Y:S02]  /*ebe0*/  ISETP.LT.OR P0, PT, R5, 0x41, P0 ;  /* 0x000000410500780c */ /* 0x000fe40000701670 */
[----:B------:R-:W-:Y:S02]  /*ebf0*/  P2R R50, PR, RZ, 0x4 ;  /* 0x00000004ff327803 */ /* 0x000fe40000000000 */
[----:B------:R-:W-:Y:S02]  /*ec00*/  FSEL R196, R15, -INF , !P0 ;  /* 0xff8000000fc47808 */ /* 0x000fe40004000000 */
[----:B------:R-:W-:Y:S02]  /*ec10*/  ISETP.GT.AND P0, PT, R3, 0x41, !P4 ;  /* 0x000000410300780c */ /* 0x000fe40006704270 */
[----:B------:R-:W-:-:S02]  /*ec20*/  ISETP.GE.AND P2, PT, R84, 0x4a, PT ;  /* 0x0000004a5400780c */ /* 0x000fc40003f46270 */
[----:B------:R-:W-:Y:S02]  /*ec30*/  ISETP.LT.OR P0, PT, R5, 0x42, P0 ;  /* 0x000000420500780c */ /* 0x000fe40000701670 */
[----:B------:R-:W-:Y:S02]  /*ec40*/  P2R R38, PR, RZ, 0x2 ;  /* 0x00000002ff267803 */ /* 0x000fe40000000000 */
[----:B------:R-:W-:Y:S02]  /*ec50*/  FSEL R197, R14, -INF , !P0 ;  /* 0xff8000000ec57808 */ /* 0x000fe40004000000 */
[----:B------:R-:W-:Y:S02]  /*ec60*/  ISETP.GT.AND P0, PT, R3, 0x48, !P3 ;  /* 0x000000480300780c */ /* 0x000fe40005f04270 */
[----:B------:R-:W-:Y:S02]  /*ec70*/  ISETP.GE.AND P1, PT, R84, 0x51, PT ;  /* 0x000000515400780c */ /* 0x000fe40003f26270 */
[----:B------:R-:W-:-:S02]  /*ec80*/  ISETP.LT.OR P0, PT, R5, 0x49, P0 ;  /* 0x000000490500780c */ /* 0x000fc40000701670 */
[----:B------:R-:W-:Y:S02]  /*ec90*/  P2R R37, PR, RZ, 0x2 ;  /* 0x00000002ff257803 */ /* 0x000fe40000000000 */
[----:B------:R-:W-:Y:S02]  /*eca0*/  FSEL R198, R13, -INF , !P0 ;  /* 0xff8000000dc67808 */ /* 0x000fe40004000000 */
[----:B------:R-:W-:-:S04]  /*ecb0*/  ISETP.GT.AND P0, PT, R3, 0x49, !P2 ;  /* 0x000000490300780c */ /* 0x000fc80005704270 */
[----:B------:R-:W-:-:S04]  /*ecc0*/  ISETP.LT.OR P0, PT, R5, 0x4a, P0 ;  /* 0x0000004a0500780c */ /* 0x000fc80000701670 */
[----:B------:R-:W-:Y:S02]  /*ecd0*/  FSEL R199, R12, -INF , !P0 ;  /* 0xff8000000cc77808 */ /* 0x000fe40004000000 */
[----:B------:R-:W-:Y:S02]  /*ece0*/  ISETP.GT.AND P0, PT, R3, 0x50, !P1 ;  /* 0x000000500300780c */ /* 0x000fe40004f04270 */
[----:B------:R-:W-:Y:S02]  /*ecf0*/  ISETP.GE.AND P1, PT, R84, 0x52, PT ;  /* 0x000000525400780c */ /* 0x000fe40003f26270 */
[----:B------:R-:W-:Y:S02]  /*ed00*/  ISETP.LT.OR P0, PT, R5, 0x51, P0 ;  /* 0x000000510500780c */ /* 0x000fe40000701670 */
[----:B------:R-:W-:Y:S02]  /*ed10*/  P2R R55, PR, RZ, 0x2 ;  /* 0x00000002ff377803 */ /* 0x000fe40000000000 */
        /* <DEDUP_REMOVED lines=19> */
[----:B-1----:R-:W-:Y:S02]  /*ee50*/  IMAD.IADD R5, R33, 0x1, R6 ;  /* 0x0000000121057824 */ /* 0x002fe400078e0206 */
[----:B------:R-:W-:Y:S02]  /*ee60*/  FSEL R230, R8, -INF , !P0 ;  /* 0xff80000008e67808 */ /* 0x000fe40004000000 */
[----:B------:R-:W-:Y:S02]  /*ee70*/  ISETP.GE.AND P0, PT, R236, 0x1, PT ;  /* 0x00000001ec00780c */ /* 0x000fe40003f06270 */
        /* <DEDUP_REMOVED lines=60> */
.L_x_425:
[----:B------:R-:W-:-:S04]  /*f240*/  MOV R7, c[0x0][0x32c] ;  /* 0x0000cb0000077a02 */ /* 0x000fc80000000f00 */
[----:B------:R-:W-:-:S13]  /*f250*/  ISETP.NE.AND P0, PT, R7, 0x1, PT ;  /* 0x000000010700780c */ /* 0x000fda0003f05270 */
[----:B------:R-:W-:-:S05]  /*f260*/  @P0 IMAD.HI.U32 R7, R6, c[0x0][0x330], RZ ;  /* 0x0000cc0006070a27 */ /* 0x000fca00078e00ff */
[----:B------:R-:W-:Y:S02]  /*f270*/  @P0 SHF.R.U32.HI R6, RZ, c[0x0][0x334], R7 ;  /* 0x0000cd00ff060a19 */ /* 0x000fe40000011607 */
.L_x_426:
[----:B------:R-:W-:Y:S05]  /*f280*/  BSYNC B0 ;  /* 0x0000000000007941 */ /* 0x000fea0003800000 */
.L_x_424:
[----:B------:R-:W-:-:S05]  /*f290*/  IMAD R6, R6, c[0x0][0x32c], R36 ;  /* 0x0000cb0006067a24 */ /* 0x000fca00078e0224 */
[----:B------:R-:W-:Y:S02]  /*f2a0*/  IADD3 R7, R6, c[0x0][0x32c], RZ ;  /* 0x0000cb0006077a10 */ /* 0x000fe40007ffe0ff */
[----:B------:R-:W-:Y:S02]  /*f2b0*/  IMNMX R3, R3, R6, !PT ;  /* 0x0000000603037217 */ /* 0x000fe40007800200 */
[----:B------:R-:W-:Y:S02]  /*f2c0*/  IMNMX R5, R5, R7, PT ;  /* 0x0000000705057217 */ /* 0x000fe40003800200 */
.L_x_423:
        /* <DEDUP_REMOVED lines=156> */
.L_x_429:
[----:B------:R-:W-:-:S04]  /*fc90*/  MOV R7, c[0x0][0x32c] ;  /* 0x0000cb0000077a02 */ /* 0x000fc80000000f00 */
[----:B------:R-:W-:-:S13]  /*fca0*/  ISETP.NE.AND P0, PT, R7, 0x1, PT ;  /* 0x000000010700780c */ /* 0x000fda0003f05270 */
[----:B------:R-:W-:-:S05]  /*fcb0*/  @P0 IMAD.HI.U32 R7, R6, c[0x0][0x330], RZ ;  /* 0x0000cc0006070a27 */ /* 0x000fca00078e00ff */
[----:B------:R-:W-:Y:S02]  /*fcc0*/  @P0 SHF.R.U32.HI R6, RZ, c[0x0][0x334], R7 ;  /* 0x0000cd00ff060a19 */ /* 0x000fe40000011607 */
.L_x_430:
[----:B------:R-:W-:Y:S05]  /*fcd0*/  BSYNC B0 ;  /* 0x0000000000007941 */ /* 0x000fea0003800000 */
.L_x_428:
[----:B------:R-:W-:-:S05]  /*fce0*/  IMAD R6, R6, c[0x0][0x32c], R36 ;  /* 0x0000cb0006067a24 */ /* 0x000fca00078e0224 */
[----:B------:R-:W-:Y:S02]  /*fcf0*/  IADD3 R7, R6, c[0x0][0x32c], RZ ;  /* 0x0000cb0006077a10 */ /* 0x000fe40007ffe0ff */
[----:B------:R-:W-:Y:S02]  /*fd00*/  IMNMX R3, R3, R6, !PT ;  /* 0x0000000603037217 */ /* 0x000fe40007800200 */
[----:B------:R-:W-:Y:S02]  /*fd10*/  IMNMX R5, R5, R7, PT ;  /* 0x0000000705057217 */ /* 0x000fe40003800200 */
.L_x_427:
        /* <DEDUP_REMOVED lines=156> */
.L_x_433:
[----:B------:R-:W-:-:S04]  /*106e0*/  MOV R7, c[0x0][0x32c] ;  /* 0x0000cb0000077a02 */ /* 0x000fc80000000f00 */
[----:B------:R-:W-:-:S13]  /*106f0*/  ISETP.NE.AND P0, PT, R7, 0x1, PT ;  /* 0x000000010700780c */ /* 0x000fda0003f05270 */
[----:B------:R-:W-:-:S05]  /*10700*/  @P0 IMAD.HI.U32 R7, R6, c[0x0][0x330], RZ ;  /* 0x0000cc0006070a27 */ /* 0x000fca00078e00ff */
[----:B------:R-:W-:Y:S02]  /*10710*/  @P0 SHF.R.U32.HI R6, RZ, c[0x0][0x334], R7 ;  /* 0x0000cd00ff060a19 */ /* 0x000fe40000011607 */
.L_x_434:
[----:B------:R-:W-:Y:S05]  /*10720*/  BSYNC B0 ;  /* 0x0000000000007941 */ /* 0x000fea0003800000 */
.L_x_432:
[----:B------:R-:W-:-:S05]  /*10730*/  IMAD R6, R6, c[0x0][0x32c], R36 ;  /* 0x0000cb0006067a24 */ /* 0x000fca00078e0224 */
[----:B------:R-:W-:Y:S02]  /*10740*/  IADD3 R7, R6, c[0x0][0x32c], RZ ;  /* 0x0000cb0006077a10 */ /* 0x000fe40007ffe0ff */
[----:B------:R-:W-:Y:S02]  /*10750*/  IMNMX R3, R3, R6, !PT ;  /* 0x0000000603037217 */ /* 0x000fe40007800200 */
[----:B------:R-:W-:Y:S02]  /*10760*/  IMNMX R5, R5, R7, PT ;  /* 0x0000000705057217 */ /* 0x000fe40003800200 */
.L_x_431:
[----:B--234-:R-:W-:Y:S01]  /*10770*/  ISETP.NE.AND P0, PT, R52, RZ, PT ;  /* 0x000000ff3400720c */ /* 0x01cfe20003f05270 */
[----:B------:R-:W-:Y:S01]  /*10780*/  STL [R1+0x88], R220 ;  /* 0x000088dc01007387 */ /* 0x000fe20000100800 */
[----:B------:R-:W-:Y:S01]  /*10790*/  FMNMX.FTZ R72, R64, R69, !PT ;  /* 0x0000004540487209 */ /* 0x000fe20007810000 */
[----:B------:R-:W-:Y:S01]  /*107a0*/  IMAD.SHL.U32 R209, R0, 0x2, RZ ;  /* 0x0000000200d17824 */ /* 0x000fe200078e00ff */
[----:B------:R-:W-:Y:S01]  /*107b0*/  ISETP.GT.AND P0, PT, R3, 0x1, !P0 ;  /* 0x000000010300780c */ /* 0x000fe20004704270 */
[----:B------:R-:W-:Y:S01]  /*107c0*/  STL [R1+0x84], R219 ;  /* 0x000084db01007387 */ /* 0x000fe20000100800 */
[----:B------:R-:W-:Y:S01]  /*107d0*/  FMNMX.FTZ R72, R73, R72, !PT ;  /* 0x0000004849487209 */ /* 0x000fe20007810000 */
[--C-:B------:R-:W-:Y:S01]  /*107e0*/  IMAD R210, R4, 0x2, R209.reuse ;  /* 0x0000000204d27824 */ /* 0x100fe200078e02d1 */
[----:B------:R-:W-:Y:S01]  /*107f0*/  ISETP.LT.OR P0, PT, R5, 0x2, P0 ;  /* 0x000000020500780c */ /* 0x000fe20000701670 */
[----:B------:R-:W-:Y:S01]  /*10800*/  STL [R1+0x80], R218 ;  /* 0x000080da01007387 */ /* 0x000fe20000100800 */
[----:B------:R-:W-:Y:S01]  /*10810*/  FMNMX.FTZ R72, R76, R72, !PT ;  /* 0x000000484c487209 */ /* 0x000fe20007810000 */
[----:B------:R-:W-:Y:S01]  /*10820*/  IMAD R212, R2, 0x2, R209 ;  /* 0x0000000202d47824 */ /* 0x000fe200078e02d1 */
[----:B------:R-:W-:Y:S01]  /*10830*/  FSEL R74, R9, -INF , !P0 ;  /* 0xff800000094a7808 */ /* 0x000fe20004000000 */
[----:B------:R-:W-:Y:S01]  /*10840*/  STL [R1+0x7c], R217 ;  /* 0x00007cd901007387 */ /* 0x000fe20000100800 */
[----:B------:R-:W-:-:S02]  /*10850*/  ISETP.NE.AND P0, PT, R51, RZ, PT ;  /* 0x000000ff3300720c */ /* 0x000fc40003f05270 */
[----:B------:R-:W-:Y:S01]  /*10860*/  FMNMX.FTZ R72, R77, R72, !PT ;  /* 0x000000484d487209 */ /* 0x000fe20007810000 */
[----:B------:R-:W-:Y:S01]  /*10870*/  STL [R1+0x78], R216 ;  /* 0x000078d801007387 */ /* 0x000fe20000100800 */
[----:B------:R-:W-:Y:S02]  /*10880*/  ISETP.GT.AND P0, PT, R3, 0x8, !P0 ;  /* 0x000000080300780c */ /* 0x000fe40004704270 */
[----:B------:R-:W-:Y:S01]  /*10890*/  FMNMX.FTZ R72, R81, R72, !PT ;  /* 0x0000004851487209 */ /* 0x000fe20007810000 */
[----:B------:R-:W-:Y:S01]  /*108a0*/  STL [R1+0x74], R215 ;  /* 0x000074d701007387 */ /* 0x000fe20000100800 */
        /* <DEDUP_REMOVED lines=10> */
[----:B------:R-:W-:Y:S01]  /*10950*/  ISETP.LT.OR P0, PT, R5, 0xa, P0 ;  /* 0x0000000a0500780c */ /* 0x000fe20000701670 */
[----:B------:R-:W-:Y:S01]  /*10960*/  STL [R1+0x68], R208 ;  /* 0x000068d001007387 */ /* 0x000fe20000100800 */
[----:B------:R-:W-:-:S02]  /*10970*/  FMNMX.FTZ R72, R109, R72, !PT ;  /* 0x000000486d487209 */ /* 0x000fc40007810000 */
[----:B------:R-:W-:Y:S01]  /*10980*/  FSEL R75, R15, -INF , !P0 ;  /* 0xff8000000f4b7808 */ /* 0x000fe20004000000 */
[----:B------:R-:W-:Y:S01]  /*10990*/  LDSM.16.MT88.4 R104, [R210+0x900] ;  /* 0x00090000d268783b */ /* 0x000fe20000004200 */
[----:B------:R-:W-:Y:S02]  /*109a0*/  ISETP.NE.AND P0, PT, R49, RZ, PT ;  /* 0x000000ff3100720c */ /* 0x000fe40003f05270 */
[----:B------:R-:W-:Y:S01]  /*109b0*/  FMNMX.FTZ R72, R121, R72, !PT ;  /* 0x0000004879487209 */ /* 0x000fe20007810000 */
[----:B------:R-:W-:Y:S01]  /*109c0*/  LDSM.16.MT88.4 R96, [R212+0x900] ;  /* 0x00090000d460783b */ /* 0x000fe20000004200 */
[----:B------:R-:W-:Y:S02]  /*109d0*/  ISETP.GT.AND P0, PT, R3, 0x10, !P0 ;  /* 0x000000100300780c */ /* 0x000fe40004704270 */
        /* <DEDUP_REMOVED lines=11> */
[----:B------:R-:W-:Y:S02]  /*10a90*/  ISETP.NE.AND P0, PT, R47, RZ, PT ;  /* 0x000000ff2f00720c */ /* 0x000fe40003f05270 */
[----:B------:R-:W-:Y:S02]  /*10aa0*/  FMNMX.FTZ R72, R187, R72, !PT ;  /* 0x00000048bb487209 */ /* 0x000fe40007810000 */
[----:B------:R-:W-:-:S02]  /*10ab0*/  ISETP.GT.AND P0, PT, R3, 0x18, !P0 ;  /* 0x000000180300780c */ /* 0x000fc40004704270 */
[----:B------:R-:W-:Y:S02]  /*10ac0*/  FMNMX.FTZ R71, R60, R71, !PT ;  /* 0x000000473c477209 */ /* 0x000fe40007810000 */
[----:B------:R-:W-:Y:S02]  /*10ad0*/  ISETP.LT.OR P0, PT, R5, 0x19, P0 ;  /* 0x000000190500780c */ /* 0x000fe40000701670 */
[----:B------:R-:W-:Y:S02]  /*10ae0*/  FMNMX.FTZ R72, R196, R72, !PT ;  /* 0x00000048c4487209 */ /* 0x000fe40007810000 */
[----:B------:R-:W-:Y:S02]  /*10af0*/  FSEL R115, R17, -INF , !P0 ;  /* 0xff80000011737808 */ /* 0x000fe40004000000 */
        /* <DEDUP_REMOVED lines=15> */
[----:B------:R-:W-:Y:S02]  /*10bf0*/  FMNMX.FTZ R71, R70, R71, !PT ;  /* 0x0000004746477209 */ /* 0x000fe40007810000 */
[----:B------:R-:W-:Y:S02]  /*10c00*/  ISETP.GT.AND P0, PT, R3, 0x21, !P0 ;  /* 0x000000210300780c */ /* 0x000fe40004704270 */
        /* <DEDUP_REMOVED lines=16> */
[----:B------:R-:W-:Y:S01]  /*10d10*/  FMNMX.FTZ R71, R84, R71, !PT ;  /* 0x0000004754477209 */ /* 0x000fe20007810000 */
[----:B------:R-:W1:Y:S01]  /*10d20*/  SHFL.BFLY PT, R6, R72, 0x2, 0x1f ;  /* 0x0c401f0048067f89 */ /* 0x000e6200000e0000 */
        /* <DEDUP_REMOVED lines=16> */
[----:B-1----:R-:W-:Y:S02]  /*10e30*/  FMNMX.FTZ R72, R72, R6, !PT ;  /* 0x0000000648487209 */ /* 0x002fe40007810000 */
[----:B------:R-:W-:Y:S02]  /*10e40*/  ISETP.GT.AND P0, PT, R3, 0x38, !P0 ;  /* 0x000000380300780c */ /* 0x000fe40004704270 */
[----:B------:R-:W-:Y:S01]  /*10e50*/  FMNMX.FTZ R71, R182, R71, !PT ;  /* 0x00000047b6477209 */ /* 0x000fe20007810000 */
[----:B------:R-:W1:Y:S01]  /*10e60*/  SHFL.BFLY PT, R6, R72, 0x1, 0x1f ;  /* 0x0c201f0048067f89 */ /* 0x000e6200000e0000 */
        /* <DEDUP_REMOVED lines=10> */
[----:B------:R-:W-:Y:S02]  /*10f10*/  ISETP.GT.AND P0, PT, R3, 0x40, !P6 ;  /* 0x000000400300780c */ /* 0x000fe40007704270 */
[----:B------:R-:W-:Y:S02]  /*10f20*/  FMNMX.FTZ R71, R204, R71, !PT ;  /* 0x00000047cc477209 */ /* 0x000fe40007810000 */
[----:B------:R-:W-:Y:S02]  /*10f30*/  ISETP.LT.OR P0, PT, R5, 0x41, P0 ;  /* 0x000000410500780c */ /* 0x000fe40000701670 */
[----:B------:R-:W-:Y:S02]  /*10f40*/  FMNMX.FTZ R71, R207, R71, !PT ;  /* 0x00000047cf477209 */ /* 0x000fe40007810000 */
[----:B------:R-:W-:-:S02]  /*10f50*/  FSEL R178, R11, -INF , !P0 ;  /* 0xff8000000bb27808 */ /* 0x000fc40004000000 */
[----:B------:R-:W-:Y:S02]  /*10f60*/  ISETP.GT.AND P0, PT, R3, 0x41, !P4 ;  /* 0x000000410300780c */ /* 0x000fe40006704270 */
[----:B-1----:R-:W-:Y:S02]  /*10f70*/  FMNMX.FTZ R72, R72, R6, !PT ;  /* 0x0000000648487209 */ /* 0x002fe40007810000 */
[----:B------:R-:W-:Y:S01]  /*10f80*/  ISETP.LT.OR P0, PT, R5, 0x42, P0 ;  /* 0x000000420500780c */ /* 0x000fe20000701670 */
[----:B------:R-:W1:Y:S01]  /*10f90*/  SHFL.BFLY PT, R6, R71, 0x2, 0x1f ;  /* 0x0c401f0047067f89 */ /* 0x000e6200000e0000 */
[----:B------:R-:W-:Y:S01]  /*10fa0*/  FMNMX.FTZ R9, R67, R88, !PT ;  /* 0x0000005843097209 */ /* 0x000fe20007810000 */
[----:B------:R-:W-:Y:S01]  /*10fb0*/  FMUL.FTZ R7, R72, c[0x0][0x2d0] ;  /* 0x0000b40048077a20 */ /* 0x000fe20000410000 */
[----:B------:R-:W-:Y:S02]  /*10fc0*/  FSEL R179, R10, -INF , !P0 ;  /* 0xff8000000ab37808 */ /* 0x000fe40004000000 */
[----:B------:R-:W-:-:S02]  /*10fd0*/  ISETP.GT.AND P0, PT, R3, 0x48, !P3 ;  /* 0x000000480300780c */ /* 0x000fc40005f04270 */
[----:B------:R-:W-:Y:S02]  /*10fe0*/  LEA R211, R2, R210, 0x1 ;  /* 0x000000d202d37211 */ /* 0x000fe400078e08ff */
[----:B------:R-:W-:Y:S02]  /*10ff0*/  ISETP.LT.OR P0, PT, R5, 0x49, P0 ;  /* 0x000000490500780c */ /* 0x000fe40000701670 */
[----:B------:R-:W-:Y:S01]  /*11000*/  ISETP.NE.AND P6, PT, R37, RZ, PT ;  /* 0x000000ff2500720c */ /* 0x000fe20003fc5270 */
[----:B------:R-:W-:Y:S01]  /*11010*/  LDSM.16.MT88.4 R100, [R211+0x100] ;  /* 0x00010000d364783b */ /* 0x000fe20000004200 */
[----:B------:R-:W-:Y:S02]  /*11020*/  FSEL R180, R24, -INF , !P0 ;  /* 0xff80000018b47808 */ /* 0x000fe40004000000 */
[C---:B------:R-:W-:Y:S02]  /*11030*/  ISETP.GT.AND P0, PT, R3.reuse, 0x49, !P2 ;  /* 0x000000490300780c */ /* 0x040fe40005704270 */
[----:B------:R-:W-:-:S02]  /*11040*/  ISETP.GT.AND P2, PT, R3, 0x50, !P6 ;  /* 0x000000500300780c */ /* 0x000fc40007744270 */
[----:B------:R-:W-:Y:S02]  /*11050*/  ISETP.LT.OR P0, PT, R5, 0x4a, P0 ;  /* 0x0000004a0500780c */ /* 0x000fe40000701670 */
[----:B------:R-:W-:Y:S02]  /*11060*/  ISETP.NE.AND P3, PT, R55, RZ, PT ;  /* 0x000000ff3700720c */ /* 0x000fe40003f65270 */
[----:B------:R-:W-:Y:S02]  /*11070*/  FSEL R181, R22, -INF , !P0 ;  /* 0xff80000016b57808 */ /* 0x000fe40004000000 */
[----:B------:R-:W-:Y:S02]  /*11080*/  ISETP.GT.AND P0, PT, R3, RZ, !P1 ;  /* 0x000000ff0300720c */ /* 0x000fe40004f04270 */
[----:B-1----:R-:W-:Y:S02]  /*11090*/  FMNMX.FTZ R71, R71, R6, !PT ;  /* 0x0000000647477209 */ /* 0x002fe40007810000 */
[----:B------:R-:W-:-:S02]  /*110a0*/  ISETP.LT.OR P0, PT, R5, 0x1, P0 ;  /* 0x000000010500780c */ /* 0x000fc40000701670 */
[----:B------:R-:W-:Y:S01]  /*110b0*/  ISETP.NE.AND P4, PT, R54, RZ, PT ;  /* 0x000000ff3600720c */ /* 0x000fe20003f85270 */
[----:B------:R-:W1:Y:S01]  /*110c0*/  SHFL.BFLY PT, R6, R71, 0x1, 0x1f ;  /* 0x0c201f0047067f89 */ /* 0x000e6200000e0000 */
[----:B------:R-:W-:Y:S02]  /*110d0*/  FSEL R68, R18, -INF , !P0 ;  /* 0xff80000012447808 */ /* 0x000fe40004000000 */
[----:B------:R-:W-:Y:S02]  /*110e0*/  FSETP.NEU.FTZ.AND P0, PT, R72, -INF , PT ;  /* 0xff8000004800780b */ /* 0x000fe40003f1d000 */
[----:B------:R-:W-:Y:S02]  /*110f0*/  ISETP.NE.AND P6, PT, R53, RZ, PT ;  /* 0x000000ff3500720c */ /* 0x000fe40003fc5270 */
[----:B------:R-:W-:Y:S02]  /*11100*/  FSEL R7, R7, RZ, P0 ;  /* 0x000000ff07077208 */ /* 0x000fe40000000000 */
[----:B------:R-:W-:-:S02]  /*11110*/  ISETP.GT.AND P1, PT, R3, 0x51, !P3 ;  /* 0x000000510300780c */ /* 0x000fc40005f24270 */
[----:B------:R-:W-:Y:S01]  /*11120*/  ISETP.GT.AND P3, PT, R3, 0x59, !P6 ;  /* 0x000000590300780c */ /* 0x000fe20007764270 */
[----:B------:R-:W-:-:S04]  /*11130*/  FFMA.FTZ R8, R64, c[0x0][0x2d0], -R7 ;  /* 0x0000b40040087a23 */ /* 0x000fc80000010807 */
[----:B------:R2:W-:Y:S01]  /*11140*/  MUFU.EX2 R248, R8 ;  /* 0x0000000800f87308 */ /* 0x0005e20000000800 */
[----:B-1----:R-:W-:-:S04]  /*11150*/  FMNMX.FTZ R71, R71, R6, !PT ;  /* 0x0000000647477209 */ /* 0x002fc80007810000 */
[C---:B------:R-:W-:Y:S01]  /*11160*/  FSETP.NEU.FTZ.AND P0, PT, R71.reuse, -INF , PT ;  /* 0xff8000004700780b */ /* 0x040fe20003f1d000 */
[----:B------:R-:W-:Y:S02]  /*11170*/  FMUL.FTZ R6, R71, c[0x0][0x2d0] ;  /* 0x0000b40047067a20 */ /* 0x000fe40000410000 */
[----:B--2---:R-:W-:-:S03]  /*11180*/  FFMA.FTZ R8, R69, c[0x0][0x2d0], -R7 ;  /* 0x0000b40045087a23 */ /* 0x004fc60000010807 */
[----:B------:R-:W-:Y:S01]  /*11190*/  FSEL R6, R6, RZ, P0 ;  /* 0x000000ff06067208 */ /* 0x000fe20000000000 */
[----:B------:R1:W2:Y:S01]  /*111a0*/  MUFU.EX2 R241, R8 ;  /* 0x0000000800f17308 */ /* 0x0002a20000000800 */
[----:B------:R-:W-:Y:S01]  /*111b0*/  ISETP.GT.AND P0, PT, R3, 0x58, !P4 ;  /* 0x000000580300780c */ /* 0x000fe20006704270 */
[----:B------:R-:W-:Y:S01]  /*111c0*/  FFMA.FTZ R3, R87, c[0x0][0x2d0], -R7 ;  /* 0x0000b40057037a23 */ /* 0x000fe20000010807 */
[C---:B------:R-:W-:Y:S02]  /*111d0*/  ISETP.LT.OR P4, PT, R5.reuse, 0x51, P2 ;  /* 0x000000510500780c */ /* 0x040fe40001781670 */
[C---:B------:R-:W-:Y:S02]  /*111e0*/  ISETP.LT.OR P2, PT, R5.reuse, 0x52, P1 ;  /* 0x000000520500780c */ /* 0x040fe40000f41670 */
[----:B------:R-:W-:Y:S01]  /*111f0*/  FSEL R170, R32, -INF , !P4 ;  /* 0xff80000020aa7808 */ /* 0x000fe20006000000 */
[----:B------:R3:W-:Y:S01]  /*11200*/  MUFU.EX2 R235, R3 ;  /* 0x0000000300eb7308 */ /* 0x0007e20000000800 */
[----:B------:R-:W-:-:S02]  /*11210*/  ISETP.LT.OR P1, PT, R5, 0x59, P0 ;  /* 0x000000590500780c */ /* 0x000fc40000721670 */
[----:B------:R-:W-:Y:S02]  /*11220*/  FSEL R169, R91, -INF , !P2 ;  /* 0xff8000005ba97808 */ /* 0x000fe40005000000 */
[----:B------:R-:W-:Y:S02]  /*11230*/  ISETP.LT.OR P0, PT, R5, 0x5a, P3 ;  /* 0x0000005a0500780c */ /* 0x000fe40001f01670 */
[----:B------:R-:W-:Y:S01]  /*11240*/  FSEL R168, R89, -INF , !P1 ;  /* 0xff80000059a87808 */ /* 0x000fe20004800000 */
[----:B-1----:R-:W-:Y:S01]  /*11250*/  FFMA.FTZ R8, R73, c[0x0][0x2d0], -R7 ;  /* 0x0000b40049087a23 */ /* 0x002fe20000010807 */
[----:B------:R-:W-:Y:S02]  /*11260*/  FSEL R73, R108, -INF , !P0 ;  /* 0xff8000006c497808 */ /* 0x000fe40004000000 */
[----:B--2---:R-:W-:Y:S01]  /*11270*/  F2FP.BF16.PACK_AB R12, R241, R248 ;  /* 0x000000f8f10c723e */ /* 0x004fe200000010ff */
[----:B------:R1:W-:Y:S01]  /*11280*/  MUFU.EX2 R214, R8 ;  /* 0x0000000800d67308 */ /* 0x0003e20000000800 */
[----:B---3--:R-:W-:-:S07]  /*11290*/  FFMA.FTZ R3, R65, c[0x0][0x2d0], -R6 ;  /* 0x0000b40041037a23 */ /* 0x008fce0000010806 */
[----:B------:R-:W-:Y:S01]  /*112a0*/  MUFU.EX2 R244, R3 ;  /* 0x0000000300f47308 */ /* 0x000fe20000000800 */
[----:B-1----:R-:W-:Y:S01]  /*112b0*/  FMNMX.FTZ R8, R117, R9, !PT ;  /* 0x0000000975087209 */ /* 0x002fe20007810000 */
[----:B------:R-:W-:-:S03]  /*112c0*/  FFMA.FTZ R9, R76, c[0x0][0x2d0], -R7 ;  /* 0x0000b4004c097a23 */ /* 0x000fc60000010807 */
[----:B------:R-:W-:-:S03]  /*112d0*/  FMNMX.FTZ R8, R118, R8, !PT ;  /* 0x0000000876087209 */ /* 0x000fc60007810000 */
[----:B------:R1:W2:Y:S01]  /*112e0*/  MUFU.EX2 R220, R9 ;  /* 0x0000000900dc7308 */ /* 0x0002a20000000800 */
[----:B------:R-:W-:-:S04]  /*112f0*/  FMNMX.FTZ R8, R119, R8, !PT ;  /* 0x0000000877087209 */ /* 0x000fc80007810000 */
[----:B------:R-:W-:Y:S01]  /*11300*/  FMNMX.FTZ R8, R120, R8, !PT ;  /* 0x0000000878087209 */ /* 0x000fe20007810000 */
[----:B-1----:R-:W-:Y:S01]  /*11310*/  FFMA.FTZ R9, R77, c[0x0][0x2d0], -R7 ;  /* 0x0000b4004d097a23 */ /* 0x002fe20000010807 */
[----:B--2---:R-:W-:Y:S01]  /*11320*/  F2FP.BF16.PACK_AB R14, R220, R214 ;  /* 0x000000d6dc0e723e */ /* 0x004fe200000010ff */
[----:B------:R-:W-:Y:S02]  /*11330*/  LDSM.16.MT88.4 R76, [R212+0x100] ;  /* 0x00010000d44c783b */ /* 0x000fe40000004200 */
[----:B------:R1:W-:Y:S02]  /*11340*/  MUFU.EX2 R194, R9 ;  /* 0x0000000900c27308 */ /* 0x0003e40000000800 */
[----:B-1----:R-:W-:Y:S01]  /*11350*/  FMNMX.FTZ R9, R128, R8, !PT ;  /* 0x0000000880097209 */ /* 0x002fe20007810000 */
[----:B------:R-:W-:-:S03]  /*11360*/  FFMA.FTZ R8, R56, c[0x0][0x2d0], -R6 ;  /* 0x0000b40038087a23 */ /* 0x000fc60000010806 */
[----:B------:R-:W-:Y:S02]  /*11370*/  FMNMX.FTZ R9, R134, R9, !PT ;  /* 0x0000000986097209 */ /* 0x000fe40007810000 */
[----:B------:R1:W-:Y:S02]  /*11380*/  MUFU.EX2 R239, R8 ;  /* 0x0000000800ef7308 */ /* 0x0003e40000000800 */
[----:B------:R-:W-:Y:S01]  /*11390*/  FMNMX.FTZ R0, R160, R9, !PT ;  /* 0x00000009a0007209 */ /* 0x000fe20007810000 */
[----:B------:R-:W-:Y:S02]  /*113a0*/  FFMA.FTZ R9, R57, c[0x0][0x2d0], -R6 ;  /* 0x0000b40039097a23 */ /* 0x000fe40000010806 */
[----:B------:R-:W2:Y:S01]  /*113b0*/  LDSM.16.MT88.4 R56, [R209+0x100] ;  /* 0x00010000d138783b */ /* 0x000ea20000004200 */
[----:B------:R-:W-:Y:S02]  /*113c0*/  FMNMX.FTZ R0, R143, R0, !PT ;  /* 0x000000008f007209 */ /* 0x000fe40007810000 */
[----:B------:R3:W4:Y:S02]  /*113d0*/  MUFU.EX2 R238, R9 ;  /* 0x0000000900ee7308 */ /* 0x0007240000000800 */
[----:B------:R-:W-:-:S04]  /*113e0*/  FMNMX.FTZ R0, R142, R0, !PT ;  /* 0x000000008e007209 */ /* 0x000fc80007810000 */
[----:B------:R-:W-:Y:S02]  /*113f0*/  FMNMX.FTZ R0, R141, R0, !PT ;  /* 0x000000008d007209 */ /* 0x000fe40007810000 */
[----:B-1----:R-:W-:Y:S02]  /*11400*/  FMNMX.FTZ R8, R68, R74, !PT ;  /* 0x0000004a44087209 */ /* 0x002fe40007810000 */
[----:B------:R-:W-:Y:S02]  /*11410*/  FMNMX.FTZ R0, R166, R0, !PT ;  /* 0x00000000a6007209 */ /* 0x000fe40007810000 */
[----:B------:R-:W-:Y:S02]  /*11420*/  FMNMX.FTZ R8, R112, R8, !PT ;  /* 0x0000000870087209 */ /* 0x000fe40007810000 */
[----:B------:R-:W-:Y:S01]  /*11430*/  FMNMX.FTZ R0, R167, R0, !PT ;  /* 0x00000000a7007209 */ /* 0x000fe20007810000 */
[----:B---3--:R-:W-:Y:S01]  /*11440*/  FFMA.FTZ R9, R60, c[0x0][0x2d0], -R6 ;  /* 0x0000b4003c097a23 */ /* 0x008fe20000010806 */
[----:B------:R-:W-:-:S02]  /*11450*/  FMNMX.FTZ R8, R75, R8, !PT ;  /* 0x000000084b087209 */ /* 0x000fc40007810000 */
[----:B------:R-:W-:Y:S01]  /*11460*/  FMNMX.FTZ R0, R173, R0, !PT ;  /* 0x00000000ad007209 */ /* 0x000fe20007810000 */
[----:B------:R-:W-:Y:S01]  /*11470*/  MUFU.EX2 R213, R9 ;  /* 0x0000000900d57308 */ /* 0x000fe20000000800 */
[----:B------:R-:W-:Y:S01]  /*11480*/  FMNMX.FTZ R4, R113, R8, !PT ;  /* 0x0000000871047209 */ /* 0x000fe20007810000 */
[----:B------:R-:W-:Y:S01]  /*11490*/  FFMA.FTZ R8, R61, c[0x0][0x2d0], -R6 ;  /* 0x0000b4003d087a23 */ /* 0x000fe20000010806 */
[----:B------:R-:W-:Y:S01]  /*114a0*/  FMNMX.FTZ R0, R174, R0, !PT ;  /* 0x00000000ae007209 */ /* 0x000fe20007810000 */
[----:B------:R-:W1:Y:S01]  /*114b0*/  LDSM.16.MT88.4 R60, [R210+0x100] ;  /* 0x00010000d23c783b */ /* 0x000e620000004200 */
[----:B------:R-:W-:Y:S02]  /*114c0*/  FMNMX.FTZ R4, R114, R4, !PT ;  /* 0x0000000472047209 */ /* 0x000fe40007810000 */
[----:B----4-:R-:W-:Y:S01]  /*114d0*/  F2FP.BF16.PACK_AB R13, R238, R239 ;  /* 0x000000efee0d723e */ /* 0x010fe200000010ff */
[----:B------:R-:W3:Y:S01]  /*114e0*/  MUFU.EX2 R236, R8 ;  /* 0x0000000800ec7308 */ /* 0x000ee20000000800 */
[----:B------:R-:W-:Y:S01]  /*114f0*/  FMNMX.FTZ R2, R115, R4, !PT ;  /* 0x0000000473027209 */ /* 0x000fe20007810000 */
[----:B------:R-:W-:-:S03]  /*11500*/  FFMA.FTZ R4, R81, c[0x0][0x2d0], -R7 ;  /* 0x0000b40051047a23 */ /* 0x000fc60000010807 */
[----:B------:R-:W-:-:S03]  /*11510*/  FMNMX.FTZ R2, R116, R2, !PT ;  /* 0x0000000274027209 */ /* 0x000fc60007810000 */
[----:B------:R4:W1:Y:S01]  /*11520*/  MUFU.EX2 R247, R4 ;  /* 0x0000000400f77308 */ /* 0x0008620000000800 */
[----:B------:R-:W-:Y:S02]  /*11530*/  FMNMX.FTZ R2, R132, R2, !PT ;  /* 0x0000000284027209 */ /* 0x000fe40007810000 */
[----:B---3--:R-:W-:-:S07]  /*11540*/  F2FP.BF16.PACK_AB R15, R236, R213 ;  /* 0x000000d5ec0f723e */ /* 0x008fce00000010ff */
[C---:B--2---:R-:W-:Y:S01]  /*11550*/  HMMA.16816.F32.BF16 R28, R12.reuse, R56, RZ ;  /* 0x000000380c1c723c */ /* 0x044fe200000418ff */
[----:B----4-:R-:W-:Y:S02]  /*11560*/  FMNMX.FTZ R4, R133, R2, !PT ;  /* 0x0000000285047209 */ /* 0x010fe40007810000 */
[----:B------:R-:W-:Y:S01]  /*11570*/  FMNMX.FTZ R2, R188, R0, !PT ;  /* 0x00000000bc027209 */ /* 0x000fe20007810000 */
[----:B------:R-:W-:Y:S01]  /*11580*/  FFMA.FTZ R0, R85, c[0x0][0x2d0], -R7 ;  /* 0x0000b40055007a23 */ /* 0x000fe20000010807 */
[----:B------:R-:W-:Y:S02]  /*11590*/  FMNMX.FTZ R8, R135, R4, !PT ;  /* 0x0000000487087209 */ /* 0x000fe40007810000 */
[----:B------:R-:W-:Y:S01]  /*115a0*/  FMNMX.FTZ R2, R189, R2, !PT ;  /* 0x00000002bd027209 */ /* 0x000fe20007810000 */
[----:B------:R2:W-:Y:S01]  /*115b0*/  MUFU.EX2 R240, R0 ;  /* 0x0000000000f07308 */ /* 0x0005e20000000800 */
[----:B------:R-:W-:Y:S02]  /*115c0*/  HMMA.16816.F32.BF16 R36, R12, R58, RZ ;  /* 0x0000003a0c24723c */ /* 0x000fe400000418ff */
[----:B------:R-:W-:-:S02]  /*115d0*/  FMNMX.FTZ R4, R193, R2, !PT ;  /* 0x00000002c1047209 */ /* 0x000fc40007810000 */
[----:B------:R-:W-:Y:S02]  /*115e0*/  FMNMX.FTZ R2, R140, R8, !PT ;  /* 0x000000088c027209 */ /* 0x000fe40007810000 */
[----:B-1----:R-:W-:Y:S02]  /*115f0*/  F2FP.BF16.PACK_AB R8, R247, R194 ;  /* 0x000000c2f708723e */ /* 0x002fe400000010ff */
[----:B------:R-:W-:Y:S01]  /*11600*/  FMNMX.FTZ R2, R161, R2, !PT ;  /* 0x00000002a1027209 */ /* 0x000fe20007810000 */
[----:B------:R-:W-:Y:S03]  /*11610*/  HMMA.16816.F32.BF16 R16, R12, R60, RZ ;  /* 0x0000003c0c10723c */ /* 0x000fe600000418ff */
[----:B------:R-:W-:Y:S01]  /*11620*/  FMNMX.FTZ R2, R162, R2, !PT ;  /* 0x00000002a2027209 */ /* 0x000fe20007810000 */
[----:B--2---:R-:W-:-:S03]  /*11630*/  FFMA.FTZ R0, R86, c[0x0][0x2d0], -R7 ;  /* 0x0000b40056007a23 */ /* 0x004fc60000010807 */
[----:B------:R-:W-:Y:S01]  /*11640*/  FMNMX.FTZ R2, R163, R2, !PT ;  /* 0x00000002a3027209 */ /* 0x000fe20007810000 */
[----:B------:R-:W-:Y:S01]  /*11650*/  HMMA.16816.F32.BF16 R20, R12, R100, RZ ;  /* 0x000000640c14723c */ /* 0x000fe200000418ff */
[----:B------:R1:W2:Y:S02]  /*11660*/  MUFU.EX2 R203, R0 ;  /* 0x0000000000cb7308 */ /* 0x0002a40000000800 */
[----:B------:R-:W-:Y:S01]  /*11670*/  FMNMX.FTZ R3, R164, R2, !PT ;  /* 0x00000002a4037209 */ /* 0x000fe20007810000 */
[----:B------:R-:W-:-:S03]  /*11680*/  FFMA.FTZ R2, R66, c[0x0][0x2d0], -R6 ;  /* 0x0000b40042027a23 */ /* 0x000fc60000010806 */
[----:B------:R-:W-:Y:S01]  /*11690*/  FMNMX.FTZ R3, R178, R3, !PT ;  /* 0x00000003b2037209 */ /* 0x000fe20007810000 */
[----:B------:R-:W-:Y:S01]  /*116a0*/  HMMA.16816.F32.BF16 R40, R12, R62, RZ ;  /* 0x0000003e0c28723c */ /* 0x000fe200000418ff */
[----:B------:R3:W4:Y:S02]  /*116b0*/  MUFU.EX2 R123, R2 ;  /* 0x00000002007b7308 */ /* 0x0007240000000800 */
[----:B------:R-:W-:-:S04]  /*116c0*/  FMNMX.FTZ R3, R179, R3, !PT ;  /* 0x00000003b3037209 */ /* 0x000fc80007810000 */
[----:B------:R-:W-:Y:S01]  /*116d0*/  FMNMX.FTZ R3, R180, R3, !PT ;  /* 0x00000003b4037209 */ /* 0x000fe20007810000 */
[----:B------:R-:W-:Y:S01]  /*116e0*/  HMMA.16816.F32.BF16 R24, R12, R76, RZ ;  /* 0x0000004c0c18723c */ /* 0x000fe200000418ff */
[----:B-1----:R-:W-:Y:S02]  /*116f0*/  FMNMX.FTZ R0, R192, R4, !PT ;  /* 0x00000004c0007209 */ /* 0x002fe40007810000 */
[----:B--2---:R-:W-:Y:S02]  /*11700*/  F2FP.BF16.PACK_AB R10, R203, R240 ;  /* 0x000000f0cb0a723e */ /* 0x004fe400000010ff */
[----:B------:R-:W-:-:S03]  /*11710*/  FMNMX.FTZ R0, R201, R0, !PT ;  /* 0x00000000c9007209 */ /* 0x000fc60007810000 */
[C---:B------:R-:W-:Y:S01]  /*11720*/  HMMA.16816.F32.BF16 R44, R12.reuse, R78, RZ ;  /* 0x0000004e0c2c723c */ /* 0x040fe200000418ff */
[----:B------:R-:W-:Y:S01]  /*11730*/  FMNMX.FTZ R0, R228, R0, !PT ;  /* 0x00000000e4007209 */ /* 0x000fe20007810000 */
[----:B---3--:R-:W-:Y:S01]  /*11740*/  FFMA.FTZ R2, R70, c[0x0][0x2d0], -R6 ;  /* 0x0000b40046027a23 */ /* 0x008fe20000010806 */
[----:B----4-:R-:W-:Y:S02]  /*11750*/  F2FP.BF16.PACK_AB R9, R123, R244 ;  /* 0x000000f47b09723e */ /* 0x010fe400000010ff */
[----:B------:R-:W-:Y:S01]  /*11760*/  FMNMX.FTZ R0, R229, R0, !PT ;  /* 0x00000000e5007209 */ /* 0x000fe20007810000 */
[----:B------:R1:W-:Y:S02]  /*11770*/  MUFU.EX2 R217, R2 ;  /* 0x0000000200d97308 */ /* 0x0003e40000000800 */
[----:B------:R-:W-:Y:S01]  /*11780*/  HMMA.16816.F32.BF16 R12, R12, R102, RZ ;  /* 0x000000660c0c723c */ /* 0x000fe200000418ff */
[----:B------:R-:W-:-:S05]  /*11790*/  FMNMX.FTZ R0, R200, R0, !PT ;  /* 0x00000000c8007209 */ /* 0x000fca0007810000 */
[----:B------:R-:W2:Y:S01]  /*117a0*/  SHFL.BFLY PT, R4, R0, 0x2, 0x1f ;  /* 0x0c401f0000047f89 */ /* 0x000ea200000e0000 */
[----:B-1----:R-:W-:Y:S01]  /*117b0*/  FMNMX.FTZ R2, R181, R3, !PT ;  /* 0x00000003b5027209 */ /* 0x002fe20007810000 */
[----:B------:R-:W-:-:S03]  /*117c0*/  FFMA.FTZ R3, R80, c[0x0][0x2d0], -R6 ;  /* 0x0000b40050037a23 */ /* 0x000fc60000010806 */
[----:B------:R-:W-:Y:S01]  /*117d0*/  FMNMX.FTZ R2, R170, R2, !PT ;  /* 0x00000002aa027209 */ /* 0x000fe20007810000 */
[----:B------:R1:W3:Y:S03]  /*117e0*/  MUFU.EX2 R234, R3 ;  /* 0x0000000300ea7308 */ /* 0x0002e60000000800 */
[----:B------:R-:W-:-:S04]  /*117f0*/  FMNMX.FTZ R2, R169, R2, !PT ;  /* 0x00000002a9027209 */ /* 0x000fc80007810000 */
[----:B------:R-:W-:Y:S02]  /*11800*/  FMNMX.FTZ R2, R168, R2, !PT ;  /* 0x00000002a8027209 */ /* 0x000fe40007810000 */
[----:B--2---:R-:W-:Y:S01]  /*11810*/  FMNMX.FTZ R0, R0, R4, !PT ;  /* 0x0000000400007209 */ /* 0x004fe20007810000 */
[----:B-1----:R-:W-:-:S04]  /*11820*/  FFMA.FTZ R3, R109, c[0x0][0x2d0], -R7 ;  /* 0x0000b4006d037a23 */ /* 0x002fc80000010807 */
[----:B------:R-:W1:Y:S01]  /*11830*/  SHFL.BFLY PT, R4, R0, 0x1, 0x1f ;  /* 0x0c201f0000047f89 */ /* 0x000e6200000e0000 */
[----:B---3--:R-:W-:Y:S01]  /*11840*/  F2FP.BF16.PACK_AB R11, R234, R217 ;  /* 0x000000d9ea0b723e */ /* 0x008fe200000010ff */
[----:B------:R2:W3:Y:S02]  /*11850*/  MUFU.EX2 R195, R3 ;  /* 0x0000000300c37308 */ /* 0x0004e40000000800 */
[----:B------:R-:W4:Y:S04]  /*11860*/  LDSM.16.MT88.4 R108, [R211+0x900] ;  /* 0x00090000d36c783b */ /* 0x000f280000004200 */
[C---:B------:R-:W-:Y:S08]  /*11870*/  HMMA.16816.F32.BF16 R52, R8.reuse, R92, R28 ;  /* 0x0000005c0834723c */ /* 0x040ff0000004181c */
[----:B------:R-:W-:Y:S01]  /*11880*/  HMMA.16816.F32.BF16 R28, R8, R94, R36 ;  /* 0x0000005e081c723c */ /* 0x000fe20000041824 */
[----:B--2---:R-:W-:Y:S01]  /*11890*/  FMNMX.FTZ R3, R73, R2, !PT ;  /* 0x0000000249037209 */ /* 0x004fe20007810000 */
[----:B------:R-:W-:-:S04]  /*118a0*/  FFMA.FTZ R2, R121, c[0x0][0x2d0], -R7 ;  /* 0x0000b40079027a23 */ /* 0x000fc80000010807 */
[----:B------:R-:W2:Y:S01]  /*118b0*/  SHFL.BFLY PT, R5, R3, 0x2, 0x1f ;  /* 0x0c401f0003057f89 */ /* 0x000ea200000e0000 */
[----:B------:R3:W-:Y:S01]  /*118c0*/  MUFU.EX2 R243, R2 ;  /* 0x0000000200f37308 */ /* 0x0007e20000000800 */
[----:B-1----:R-:W-:Y:S01]  /*118d0*/  FMNMX.FTZ R70, R0, R4, !PT ;  /* 0x0000000400467209 */ /* 0x002fe20007810000 */
[----:B------:R-:W-:Y:S01]  /*118e0*/  FFMA.FTZ R0, R84, c[0x0][0x2d0], -R6 ;  /* 0x0000b40054007a23 */ /* 0x000fe20000010806 */
[----:B------:R-:W-:Y:S01]  /*118f0*/  HMMA.16816.F32.BF16 R32, R8, R104, R16 ;  /* 0x000000680820723c */ /* 0x000fe20000041810 */
[----:B------:R-:W-:Y:S01]  /*11900*/  LDSM.16.MT88.4 R84, [R209+0x1100] ;  /* 0x00110000d154783b */ /* 0x000fe20000004200 */
[----:B------:R-:W-:-:S03]  /*11910*/  FSETP.NEU.FTZ.AND P0, PT, R70, -INF , PT ;  /* 0xff8000004600780b */ /* 0x000fc60003f1d000 */
[----:B------:R1:W-:Y:S03]  /*11920*/  MUFU.EX2 R190, R0 ;  /* 0x0000000000be7308 */ /* 0x0003e60000000800 */
[----:B------:R-:W-:Y:S01]  /*11930*/  HMMA.16816.F32.BF16 R48, R8, R96, R24 ;  /* 0x000000600830723c */ /* 0x000fe20000041818 */
[----:B---3--:R-:W-:-:S07]  /*11940*/  FFMA.FTZ R2, R122, c[0x0][0x2d0], -R7 ;  /* 0x0000b4007a027a23 */ /* 0x008fce0000010807 */
[----:B----4-:R-:W-:Y:S01]  /*11950*/  HMMA.16816.F32.BF16 R16, R8, R108, R20 ;  /* 0x0000006c0810723c */ /* 0x010fe20000041814 */
[----:B------:R3:W4:Y:S01]  /*11960*/  MUFU.EX2 R242, R2 ;  /* 0x0000000200f27308 */ /* 0x0007220000000800 */
[----:B--2---:R-:W-:Y:S01]  /*11970*/  FMNMX.FTZ R3, R3, R5, !PT ;  /* 0x0000000503037209 */ /* 0x004fe20007810000 */
[----:B-1----:R-:W-:Y:S02]  /*11980*/  FFMA.FTZ R0, R90, c[0x0][0x2d0], -R6 ;  /* 0x0000b4005a007a23 */ /* 0x002fe40000010806 */
[----:B------:R-:W-:-:S03]  /*11990*/  IMAD.MOV.U32 R5, RZ, RZ, R123 ;  /* 0x000000ffff057224 */ /* 0x000fc600078e007b */
[C---:B------:R-:W-:Y:S01]  /*119a0*/  HMMA.16816.F32.BF16 R20, R8.reuse, R106, R40 ;  /* 0x0000006a0814723c */ /* 0x040fe20000041828 */
[----:B------:R-:W1:Y:S01]  /*119b0*/  SHFL.BFLY PT, R4, R3, 0x1, 0x1f ;  /* 0x0c201f0003047f89 */ /* 0x000e6200000e0000 */
[----:B------:R-:W2:Y:S06]  /*119c0*/  MUFU.EX2 R245, R0 ;  /* 0x0000000000f57308 */ /* 0x000eac0000000800 */
[----:B------:R-:W-:Y:S01]  /*119d0*/  HMMA.16816.F32.BF16 R24, R8, R98, R44 ;  /* 0x000000620818723c */ /* 0x000fe2000004182c */
[----:B---3--:R-:W-:-:S04]  /*119e0*/  FFMA.FTZ R2, R82, c[0x0][0x2d0], -R6 ;  /* 0x0000b40052027a23 */ /* 0x008fc80000010806 */
[----:B------:R3:W-:Y:S03]  /*119f0*/  MUFU.EX2 R237, R2 ;  /* 0x0000000200ed7308 */ /* 0x0007e60000000800 */
[----:B------:R-:W-:Y:S07]  /*11a00*/  HMMA.16816.F32.BF16 R12, R8, R110, R12 ;  /* 0x0000006e080c723c */ /* 0x000fee000004180c */
[----:B------:R-:W-:-:S02]  /*11a10*/  F2FP.BF16.PACK_AB R8, R195, R235 ;  /* 0x000000ebc308723e */ /* 0x000fc400000010ff */
[----:B-1----:R-:W-:Y:S02]  /*11a20*/  FMNMX.FTZ R3, R3, R4, !PT ;  /* 0x0000000403037209 */ /* 0x002fe40007810000 */
[----:B----4-:R-:W-:Y:S01]  /*11a30*/  F2FP.BF16.PACK_AB R10, R242, R243 ;  /* 0x000000f3f20a723e */ /* 0x010fe200000010ff */
[----:B---3--:R-:W-:Y:S01]  /*11a40*/  FFMA.FTZ R2, R83, c[0x0][0x2d0], -R6 ;  /* 0x0000b40053027a23 */ /* 0x008fe20000010806 */
[----:B--2---:R-:W-:Y:S01]  /*11a50*/  F2FP.BF16.PACK_AB R11, R245, R190 ;  /* 0x000000bef50b723e */ /* 0x004fe200000010ff */
[----:B------:R-:W1:Y:S02]  /*11a60*/  LDSM.16.MT88.4 R80, [R210+0x1100] ;  /* 0x00110000d250783b */ /* 0x000e640000004200 */
[----:B------:R2:W3:Y:S02]  /*11a70*/  MUFU.EX2 R191, R2 ;  /* 0x0000000200bf7308 */ /* 0x0004e40000000800 */
[----:B--2---:R-:W-:Y:S01]  /*11a80*/  FMUL.FTZ R2, R70, c[0x0][0x2d0] ;  /* 0x0000b40046027a20 */ /* 0x004fe20000410000 */
[----:B---3--:R-:W-:-:S04]  /*11a90*/  F2FP.BF16.PACK_AB R9, R191, R237 ;  /* 0x000000edbf09723e */ /* 0x008fc800000010ff */
[----:B------:R-:W-:Y:S02]  /*11aa0*/  FSEL R2, R2, RZ, P0 ;  /* 0x000000ff02027208 */ /* 0x000fe40000000000 */
[----:B------:R-:W-:Y:S01]  /*11ab0*/  FSETP.NEU.FTZ.AND P0, PT, R3, -INF , PT ;  /* 0xff8000000300780b */ /* 0x000fe20003f1d000 */
[C---:B------:R-:W-:Y:S02]  /*11ac0*/  HMMA.16816.F32.BF16 R144, R8.reuse, R84, R52 ;  /* 0x000000540890723c */ /* 0x040fe40000041834 */
[--C-:B------:R-:W-:Y:S02]  /*11ad0*/  FFMA.FTZ R0, R67, c[0x0][0x2d0], -R2.reuse ;  /* 0x0000b40043007a23 */ /* 0x100fe40000010802 */
[--C-:B------:R-:W-:Y:S01]  /*11ae0*/  FFMA.FTZ R4, R120, c[0x0][0x2d0], -R2.reuse ;  /* 0x0000b40078047a23 */ /* 0x100fe20000010802 */
[----:B------:R-:W2:Y:S01]  /*11af0*/  LDSM.16.MT88.4 R64, [R212+0x1100] ;  /* 0x00110000d440783b */ /* 0x000ea20000004200 */
[----:B------:R3:W-:Y:S02]  /*11b00*/  MUFU.EX2 R215, R0 ;  /* 0x0000000000d77308 */ /* 0x0007e40000000800 */
[C---:B------:R-:W-:Y:S06]  /*11b10*/  HMMA.16816.F32.BF16 R120, R8.reuse, R86, R28 ;  /* 0x000000560878723c */ /* 0x040fec000004181c */
[----:B------:R-:W-:Y:S02]  /*11b20*/  MUFU.EX2 R218, R4 ;  /* 0x0000000400da7308 */ /* 0x000fe40000000800 */
[----:B-1----:R-:W-:Y:S01]  /*11b30*/  HMMA.16816.F32.BF16 R152, R8, R80, R32 ;  /* 0x000000500898723c */ /* 0x002fe20000041820 */
[----:B---3--:R-:W-:-:S02]  /*11b40*/  FFMA.FTZ R0, R88, c[0x0][0x2d0], -R2 ;  /* 0x0000b40058007a23 */ /* 0x008fc40000010802 */
[----:B------:R-:W1:Y:S03]  /*11b50*/  LDSM.16.MT88.4 R88, [R211+0x1100] ;  /* 0x00110000d358783b */ /* 0x000e660000004200 */
[----:B------:R3:W-:Y:S02]  /*11b60*/  MUFU.EX2 R216, R0 ;  /* 0x0000000000d87308 */ /* 0x0007e40000000800 */
[--C-:B---3--:R-:W-:Y:S01]  /*11b70*/  FFMA.FTZ R0, R117, c[0x0][0x2d0], -R2.reuse ;  /* 0x0000b40075007a23 */ /* 0x108fe20000010802 */
[----:B------:R-:W-:Y:S01]  /*11b80*/  MOV R117, R244 ;  /* 0x000000f400757202 */ /* 0x000fe20000000f00 */
[C---:B--2---:R-:W-:Y:S04]  /*11b90*/  HMMA.16816.F32.BF16 R148, R8.reuse, R64, R48 ;  /* 0x000000400894723c */ /* 0x044fe80000041830 */
[----:B------:R2:W-:Y:S04]  /*11ba0*/  MUFU.EX2 R208, R0 ;  /* 0x0000000000d07308 */ /* 0x0005e80000000800 */
[----:B------:R-:W-:Y:S01]  /*11bb0*/  HMMA.16816.F32.BF16 R124, R8, R66, R24 ;  /* 0x00000042087c723c */ /* 0x000fe20000041818 */
[----:B--2---:R-:W-:-:S07]  /*11bc0*/  FFMA.FTZ R0, R118, c[0x0][0x2d0], -R2 ;  /* 0x0000b40076007a23 */ /* 0x004fce0000010802 */
[C---:B-1----:R-:W-:Y:S01]  /*11bd0*/  HMMA.16816.F32.BF16 R156, R8.reuse, R88, R16 ;  /* 0x00000058089c723c */ /* 0x042fe20000041810 */
[----:B------:R1:W2:Y:S07]  /*11be0*/  MUFU.EX2 R69, R0 ;  /* 0x0000000000457308 */ /* 0x0002ae0000000800 */
[----:B------:R-:W-:Y:S01]  /*11bf0*/  HMMA.16816.F32.BF16 R136, R8, R90, R12 ;  /* 0x0000005a0888723c */ /* 0x000fe2000004180c */
[----:B-1----:R-:W-:Y:S02]  /*11c00*/  FFMA.FTZ R0, R119, c[0x0][0x2d0], -R2 ;  /* 0x0000b40077007a23 */ /* 0x002fe40000010802 */
[----:B--2---:R-:W-:-:S02]  /*11c10*/  IMAD.MOV.U32 R119, RZ, RZ, R69 ;  /* 0x000000ffff777224 */ /* 0x004fc400078e0045 */
[----:B------:R1:W2:Y:S02]  /*11c20*/  MUFU.EX2 R36, R0 ;  /* 0x0000000000247308 */ /* 0x0002a40000000800 */
[----:B-1----:R-:W-:-:S05]  /*11c30*/  FMUL.FTZ R0, R3, c[0x0][0x2d0] ;  /* 0x0000b40003007a20 */ /* 0x002fca0000410000 */
[----:B------:R-:W-:-:S05]  /*11c40*/  FSEL R0, R0, RZ, P0 ;  /* 0x000000ff00007208 */ /* 0x000fca0000000000 */
[----:B------:R-:W-:Y:S02]  /*11c50*/  FFMA.FTZ R4, R68, c[0x0][0x2d0], -R0 ;  /* 0x0000b40044047a23 */ /* 0x000fe40000010800 */
[----:B--2---:R-:W-:Y:S02]  /*11c60*/  IMAD.MOV.U32 R68, RZ, RZ, R36 ;  /* 0x000000ffff447224 */ /* 0x004fe400078e0024 */
[----:B------:R1:W-:Y:S02]  /*11c70*/  MUFU.EX2 R69, R4 ;  /* 0x0000000400457308 */ /* 0x0003e40000000800 */
[----:B-1----:R-:W-:Y:S01]  /*11c80*/  FFMA.FTZ R4, R74, c[0x0][0x2d0], -R0 ;  /* 0x0000b4004a047a23 */ /* 0x002fe20000010800 */
[----:B------:R-:W-:-:S05]  /*11c90*/  MOV R74, R248 ;  /* 0x000000f8004a7202 */ /* 0x000fca0000000f00 */
[----:B------:R1:W2:Y:S02]  /*11ca0*/  MUFU.EX2 R202, R4 ;  /* 0x0000000400ca7308 */ /* 0x0002a40000000800 */
[----:B-1----:R-:W-:-:S06]  /*11cb0*/  FFMA.FTZ R4, R112, c[0x0][0x2d0], -R0 ;  /* 0x0000b40070047a23 */ /* 0x002fcc0000010800 */
[----:B------:R1:W-:Y:S02]  /*11cc0*/  MUFU.EX2 R118, R4 ;  /* 0x0000000400767308 */ /* 0x0003e40000000800 */
[----:B-1----:R-:W-:-:S06]  /*11cd0*/  FFMA.FTZ R4, R75, c[0x0][0x2d0], -R0 ;  /* 0x0000b4004b047a23 */ /* 0x002fcc0000010800 */
[----:B------:R1:W3:Y:S02]  /*11ce0*/  MUFU.EX2 R219, R4 ;  /* 0x0000000400db7308 */ /* 0x0002e40000000800 */
[----:B-1----:R-:W-:Y:S02]  /*11cf0*/  FFMA.FTZ R4, R128, c[0x0][0x2d0], -R2 ;  /* 0x0000b40080047a23 */ /* 0x002fe40000010802 */
[----:B------:R-:W-:Y:S04]  /*11d00*/  HMMA.16816.F32.BF16 R128, R8, R82, R20 ;  /* 0x000000520880723c */ /* 0x000fe80000041814 */
[----:B------:R1:W4:Y:S03]  /*11d10*/  MUFU.EX2 R36, R4 ;  /* 0x0000000400247308 */ /* 0x0003260000000800 */
[----:B------:R-:W-:-:S02]  /*11d20*/  F2FP.BF16.PACK_AB R8, R216, R215 ;  /* 0x000000d7d808723e */ /* 0x000fc400000010ff */
[----:B------:R-:W-:Y:S02]  /*11d30*/  F2FP.BF16.PACK_AB R10, R119, R208 ;  /* 0x000000d0770a723e */ /* 0x000fe400000010ff */
[----:B--2---:R-:W-:Y:S02]  /*11d40*/  F2FP.BF16.PACK_AB R9, R202, R69 ;  /* 0x00000045ca09723e */ /* 0x004fe400000010ff */
[----:B---3--:R-:W-:Y:S01]  /*11d50*/  F2FP.BF16.PACK_AB R11, R219, R118 ;  /* 0x00000076db0b723e */ /* 0x008fe200000010ff */
[----:B-1----:R-:W-:Y:S01]  /*11d60*/  FFMA.FTZ R4, R134, c[0x0][0x2d0], -R2 ;  /* 0x0000b40086047a23 */ /* 0x002fe20000010802 */
[----:B------:R-:W-:-:S05]  /*11d70*/  MOV R134, R241 ;  /* 0x000000f100867202 */ /* 0x000fca0000000f00 */
[C---:B------:R-:W-:Y:S01]  /*11d80*/  HMMA.16816.F32.BF16 R16, R8.reuse, R76, RZ ;  /* 0x0000004c0810723c */ /* 0x040fe200000418ff */
[----:B------:R1:W2:Y:S06]  /*11d90*/  MUFU.EX2 R38, R4 ;  /* 0x0000000400267308 */ /* 0x0002ac0000000800 */
[----:B------:R-:W-:Y:S01]  /*11da0*/  IMAD.MOV.U32 R77, RZ, RZ, R236 ;  /* 0x000000ffff4d7224 */ /* 0x000fe200078e00ec */
[----:B------:R-:W-:Y:S01]  /*11db0*/  HMMA.16816.F32.BF16 R12, R8, R60, RZ ;  /* 0x0000003c080c723c */ /* 0x000fe200000418ff */
[----:B------:R-:W-:-:S06]  /*11dc0*/  IMAD.MOV.U32 R76, RZ, RZ, R235 ;  /* 0x000000ffff4c7224 */ /* 0x000fcc00078e00eb */
[----:B------:R-:W-:Y:S01]  /*11dd0*/  IMAD.MOV.U32 R60, RZ, RZ, R234 ;  /* 0x000000ffff3c7224 */ /* 0x000fe200078e00ea */
[----:B------:R-:W-:Y:S01]  /*11de0*/  HMMA.16816.F32.BF16 R32, R8, R78, RZ ;  /* 0x0000004e0820723c */ /* 0x000fe200000418ff */
[----:B-1----:R-:W-:-:S04]  /*11df0*/  FFMA.FTZ R4, R113, c[0x0][0x2d0], -R0 ;  /* 0x0000b40071047a23 */ /* 0x002fc80000010800 */
[----:B------:R1:W-:Y:S02]  /*11e00*/  MUFU.EX2 R252, R4 ;  /* 0x0000000400fc7308 */ /* 0x0003e40000000800 */
[----:B----4-:R-:W-:Y:S01]  /*11e10*/  IMAD.MOV.U32 R78, RZ, RZ, R36 ;  /* 0x000000ffff4e7224 */ /* 0x010fe200078e0024 */
[----:B------:R-:W-:Y:S01]  /*11e20*/  HMMA.16816.F32.BF16 R20, R8, R56, RZ ;  /* 0x000000380814723c */ /* 0x000fe200000418ff */
[----:B------:R-:W-:-:S06]  /*11e30*/  MOV R79, R203 ;  /* 0x000000cb004f7202 */ /* 0x000fcc0000000f00 */
[----:B------:R-:W-:Y:S01]  /*11e40*/  IMAD.MOV.U32 R57, RZ, RZ, R202 ;  /* 0x000000ffff397224 */ /* 0x000fe200078e00ca */
[----:B------:R-:W-:Y:S01]  /*11e50*/  HMMA.16816.F32.BF16 R28, R8, R58, RZ ;  /* 0x0000003a081c723c */ /* 0x000fe200000418ff */
[----:B-1----:R-:W-:-:S07]  /*11e60*/  FFMA.FTZ R4, R114, c[0x0][0x2d0], -R0 ;  /* 0x0000b40072047a23 */ /* 0x002fce0000010800 */
[----:B------:R-:W-:Y:S01]  /*11e70*/  HMMA.16816.F32.BF16 R24, R8, R100, RZ ;  /* 0x000000640818723c */ /* 0x000fe200000418ff */
[----:B------:R1:W-:Y:S02]  /*11e80*/  MUFU.EX2 R40, R4 ;  /* 0x0000000400287308 */ /* 0x0003e40000000800 */
[----:B-1----:R-:W-:-:S06]  /*11e90*/  FFMA.FTZ R4, R115, c[0x0][0x2d0], -R0 ;  /* 0x0000b40073047a23 */ /* 0x002fcc0000010800 */
[----:B------:R1:W3:Y:S02]  /*11ea0*/  MUFU.EX2 R37, R4 ;  /* 0x0000000400257308 */ /* 0x0002e40000000800 */
[----:B-1----:R-:W-:Y:S01]  /*11eb0*/  FFMA.FTZ R4, R116, c[0x0][0x2d0], -R0 ;  /* 0x0000b40074047a23 */ /* 0x002fe20000010800 */
[----:B--2---:R-:W-:Y:S01]  /*11ec0*/  MOV R116, R38 ;  /* 0x0000002600747202 */ /* 0x004fe20000000f00 */
[----:B---3--:R-:W-:-:S04]  /*11ed0*/  IMAD.MOV.U32 R61, RZ, RZ, R37 ;  /* 0x000000ffff3d7224 */ /* 0x008fc800078e0025 */
[----:B------:R1:W2:Y:S01]  /*11ee0*/  MUFU.EX2 R75, R4 ;  /* 0x00000004004b7308 */ /* 0x0002a20000000800 */
[C---:B------:R-:W-:Y:S07]  /*11ef0*/  HMMA.16816.F32.BF16 R36, R8.reuse, R62, RZ ;  /* 0x0000003e0824723c */ /* 0x040fee00000418ff */
[----:B------:R-:W-:Y:S02]  /*11f00*/  IMAD.MOV.U32 R63, RZ, RZ, R40 ;  /* 0x000000ffff3f7224 */ /* 0x000fe400078e0028 */
[----:B------:R-:W-:Y:S01]  /*11f10*/  HMMA.16816.F32.BF16 R40, R8, R102, RZ ;  /* 0x000000660828723c */ /* 0x000fe200000418ff */
[----:B-1----:R-:W-:-:S06]  /*11f20*/  FFMA.FTZ R4, R176, c[0x0][0x2d0], -R7 ;  /* 0x0000b400b0047a23 */ /* 0x002fcc0000010807 */
[----:B------:R-:W-:Y:S02]  /*11f30*/  F2FP.BF16.PACK_AB R8, R218, R68 ;  /* 0x00000044da08723e */ /* 0x000fe400000010ff */
[----:B------:R-:W-:Y:S01]  /*11f40*/  F2FP.BF16.PACK_AB R10, R116, R78 ;  /* 0x0000004e740a723e */ /* 0x000fe200000010ff */
[----:B------:R1:W-:Y:S01]  /*11f50*/  MUFU.EX2 R251, R4 ;  /* 0x0000000400fb7308 */ /* 0x0003e20000000800 */
[----:B------:R-:W-:Y:S02]  /*11f60*/  F2FP.BF16.PACK_AB R9, R63, R252 ;  /* 0x000000fc3f09723e */ /* 0x000fe400000010ff */
[----:B--2---:R-:W-:-:S07]  /*11f70*/  F2FP.BF16.PACK_AB R11, R75, R61 ;  /* 0x0000003d4b0b723e */ /* 0x004fce00000010ff */
[----:B------:R-:W-:Y:S01]  /*11f80*/  HMMA.16816.F32.BF16 R16, R8, R96, R16 ;  /* 0x000000600810723c */ /* 0x000fe20000041810 */
[----:B-1----:R-:W-:Y:S02]  /*11f90*/  FFMA.FTZ R4, R160, c[0x0][0x2d0], -R2 ;  /* 0x0000b400a0047a23 */ /* 0x002fe40000010802 */
[----:B------:R-:W-:-:S05]  /*11fa0*/  IMAD.MOV.U32 R160, RZ, RZ, R247 ;  /* 0x000000ffffa07224 */ /* 0x000fca00078e00f7 */
[C---:B------:R-:W-:Y:S01]  /*11fb0*/  HMMA.16816.F32.BF16 R48, R8.reuse, R92, R20 ;  /* 0x0000005c0830723c */ /* 0x040fe20000041814 */
[----:B------:R1:W-:Y:S07]  /*11fc0*/  MUFU.EX2 R247, R4 ;  /* 0x0000000400f77308 */ /* 0x0003ee0000000800 */
[C---:B------:R-:W-:Y:S08]  /*11fd0*/  HMMA.16816.F32.BF16 R52, R8.reuse, R104, R12 ;  /* 0x000000680834723c */ /* 0x040ff0000004180c */
[----:B------:R-:W-:Y:S01]  /*11fe0*/  HMMA.16816.F32.BF16 R12, R8, R94, R28 ;  /* 0x0000005e080c723c */ /* 0x000fe2000004181c */
[----:B-1----:R-:W-:-:S02]  /*11ff0*/  FFMA.FTZ R4, R143, c[0x0][0x2d0], -R2 ;  /* 0x0000b4008f047a23 */ /* 0x002fc40000010802 */
[----:B------:R-:W-:Y:S02]  /*12000*/  IMAD.MOV.U32 R143, RZ, RZ, R243 ;  /* 0x000000ffff8f7224 */ /* 0x000fe400078e00f3 */
[----:B------:R1:W2:Y:S03]  /*12010*/  MUFU.EX2 R248, R4 ;  /* 0x0000000400f87308 */ /* 0x0002a60000000800 */
[C---:B------:R-:W-:Y:S08]  /*12020*/  HMMA.16816.F32.BF16 R20, R8.reuse, R98, R32 ;  /* 0x000000620814723c */ /* 0x040ff00000041820 */
[----:B------:R-:W-:Y:S01]  /*12030*/  HMMA.16816.F32.BF16 R44, R8, R108, R24 ;  /* 0x0000006c082c723c */ /* 0x000fe20000041818 */
[----:B------:R-:W-:Y:S01]  /*12040*/  LDSM.16.MT88.4 R24, [R212+0x1900] ;  /* 0x00190000d418783b */ /* 0x000fe20000004200 */
[----:B-1----:R-:W-:-:S02]  /*12050*/  FFMA.FTZ R4, R142, c[0x0][0x2d0], -R2 ;  /* 0x0000b4008e047a23 */ /* 0x002fc40000010802 */
[----:B------:R-:W-:-:S04]  /*12060*/  IMAD.MOV.U32 R142, RZ, RZ, R246 ;  /* 0x000000ffff8e7224 */ /* 0x000fc800078e00f6 */
[C---:B------:R-:W-:Y:S01]  /*12070*/  HMMA.16816.F32.BF16 R28, R8.reuse, R106, R36 ;  /* 0x0000006a081c723c */ /* 0x040fe20000041824 */
[----:B------:R1:W-:Y:S07]  /*12080*/  MUFU.EX2 R249, R4 ;  /* 0x0000000400f97308 */ /* 0x0003ee0000000800 */
[----:B------:R-:W-:Y:S07]  /*12090*/  HMMA.16816.F32.BF16 R32, R8, R110, R40 ;  /* 0x0000006e0820723c */ /* 0x000fee0000041828 */
[----:B--2---:R-:W-:Y:S01]  /*120a0*/  F2FP.BF16.PACK_AB R8, R248, R247 ;  /* 0x000000f7f808723e */ /* 0x004fe200000010ff */
[----:B-1----:R-:W-:-:S02]  /*120b0*/  FFMA.FTZ R4, R141, c[0x0][0x2d0], -R2 ;  /* 0x0000b4008d047a23 */ /* 0x002fc40000010802 */
[----:B------:R-:W-:Y:S02]  /*120c0*/  IMAD.MOV.U32 R141, RZ, RZ, R245 ;  /* 0x000000ffff8d7224 */ /* 0x000fe400078e00f5 */
        /* <DEDUP_REMOVED lines=17> */
[----:B------:R1:W2:Y:S02]  /*121e0*/  MUFU.EX2 R242, R4 ;  /* 0x0000000400f27308 */ /* 0x0002a40000000800 */
[C---:B------:R-:W-:Y:S01]  /*121f0*/  HMMA.16816.F32.BF16 R112, R8.reuse, R64, R16 ;  /* 0x000000400870723c */ /* 0x040fe20000041810 */
[----:B------:R-:W3:Y:S07]  /*12200*/  LDSM.16.MT88.4 R16, [R209+0x1900] ;  /* 0x00190000d110783b */ /* 0x000eee0000004200 */
[----:B------:R-:W-:Y:S01]  /*12210*/  HMMA.16816.F32.BF16 R100, R8, R66, R20 ;  /* 0x000000420864723c */ /* 0x000fe20000041814 */
[----:B------:R-:W-:Y:S01]  /*12220*/  LDSM.16.MT88.4 R20, [R211+0x1900] ;  /* 0x00190000d314783b */ /* 0x000fe20000004200 */
[----:B-1----:R-:W-:-:S03]  /*12230*/  FFMA.FTZ R4, R185, c[0x0][0x2d0], -R7 ;  /* 0x0000b400b9047a23 */ /* 0x002fc60000010807 */
[----:B------:R-:W-:Y:S01]  /*12240*/  LDSM.16.MT88.4 R64, [R212+0x2100] ;  /* 0x00210000d440783b */ /* 0x000fe20000004200 */
[----:B------:R-:W-:Y:S01]  /*12250*/  IMAD.MOV.U32 R185, RZ, RZ, R74 ;  /* 0x000000ffffb97224 */ /* 0x000fe200078e004a */
[----:B------:R-:W-:Y:S01]  /*12260*/  MOV R74, R237 ;  /* 0x000000ed004a7202 */ /* 0x000fe20000000f00 */
[----:B------:R1:W-:Y:S01]  /*12270*/  MUFU.EX2 R240, R4 ;  /* 0x0000000400f07308 */ /* 0x0003e20000000800 */
[----:B------:R-:W-:Y:S01]  /*12280*/  HMMA.16816.F32.BF16 R92, R8, R82, R28 ;  /* 0x00000052085c723c */ /* 0x000fe2000004181c */
[----:B------:R-:W4:Y:S01]  /*12290*/  LDSM.16.MT88.4 R28, [R210+0x1900] ;  /* 0x00190000d21c783b */ /* 0x000f220000004200 */
[----:B------:R-:W-:Y:S01]  /*122a0*/  MOV R176, R74 ;  /* 0x0000004a00b07202 */ /* 0x000fe20000000f00 */
[----:B------:R-:W-:-:S05]  /*122b0*/  IMAD.MOV.U32 R74, RZ, RZ, R194 ;  /* 0x000000ffff4a7224 */ /* 0x000fca00078e00c2 */
[----:B------:R-:W-:Y:S01]  /*122c0*/  HMMA.16816.F32.BF16 R108, R8, R84, R48 ;  /* 0x00000054086c723c */ /* 0x000fe20000041830 */
[----:B-1----:R-:W-:-:S07]  /*122d0*/  FFMA.FTZ R4, R187, c[0x0][0x2d0], -R7 ;  /* 0x0000b400bb047a23 */ /* 0x002fce0000010807 */
[C---:B------:R-:W-:Y:S01]  /*122e0*/  HMMA.16816.F32.BF16 R104, R8.reuse, R86, R12 ;  /* 0x000000560868723c */ /* 0x040fe2000004180c */
[----:B------:R1:W1:Y:S07]  /*122f0*/  MUFU.EX2 R241, R4 ;  /* 0x0000000400f17308 */ /* 0x00026e0000000800 */
[C---:B------:R-:W-:Y:S08]  /*12300*/  HMMA.16816.F32.BF16 R84, R8.reuse, R88, R44 ;  /* 0x000000580854723c */ /* 0x040ff0000004182c */
[----:B------:R-:W-:Y:S01]  /*12310*/  HMMA.16816.F32.BF16 R96, R8, R80, R52 ;  /* 0x000000500860723c */ /* 0x000fe20000041834 */
[----:B------:R-:W-:Y:S01]  /*12320*/  LDSM.16.MT88.4 R80, [R211+0x2100] ;  /* 0x00210000d350783b */ /* 0x000fe20000004200 */
[----:B-1----:R-:W-:-:S04]  /*12330*/  FFMA.FTZ R4, R196, c[0x0][0x2d0], -R7 ;  /* 0x0000b400c4047a23 */ /* 0x002fc80000010807 */
[----:B------:R1:W-:Y:S02]  /*12340*/  MUFU.EX2 R239, R4 ;  /* 0x0000000400ef7308 */ /* 0x0003e40000000800 */
[----:B------:R-:W-:Y:S07]  /*12350*/  HMMA.16816.F32.BF16 R88, R8, R90, R32 ;  /* 0x0000005a0858723c */ /* 0x000fee0000041820 */
[----:B--2---:R-:W-:Y:S02]  /*12360*/  F2FP.BF16.PACK_AB R8, R242, R251 ;  /* 0x000000fbf208723e */ /* 0x004fe400000010ff */
[----:B------:R-:W-:Y:S01]  /*12370*/  F2FP.BF16.PACK_AB R10, R241, R240 ;  /* 0x000000f0f10a723e */ /* 0x000fe200000010ff */
[----:B-1----:R-:W-:-:S04]  /*12380*/  FFMA.FTZ R4, R197, c[0x0][0x2d0], -R7 ;  /* 0x0000b400c5047a23 */ /* 0x002fc80000010807 */
[----:B------:R1:W-:Y:S02]  /*12390*/  MUFU.EX2 R238, R4 ;  /* 0x0000000400ee7308 */ /* 0x0003e40000000800 */
[----:B-1----:R-:W-:Y:S02]  /*123a0*/  FFMA.FTZ R4, R165, c[0x0][0x2d0], -R6 ;  /* 0x0000b400a5047a23 */ /* 0x002fe40000010806 */
[----:B------:R-:W-:-:S04]  /*123b0*/  IMAD.MOV.U32 R165, RZ, RZ, R75 ;  /* 0x000000ffffa57224 */ /* 0x000fc800078e004b */
[----:B------:R1:W-:Y:S01]  /*123c0*/  MUFU.EX2 R237, R4 ;  /* 0x0000000400ed7308 */ /* 0x0003e20000000800 */
[----:B------:R-:W-:Y:S02]  /*123d0*/  IMAD.MOV.U32 R75, RZ, RZ, R195 ;  /* 0x000000ffff4b7224 */ /* 0x000fe400078e00c3 */
[----:B-1----:R-:W-:Y:S02]  /*123e0*/  FFMA.FTZ R4, R172, c[0x0][0x2d0], -R6 ;  /* 0x0000b400ac047a23 */ /* 0x002fe40000010806 */
        /* <DEDUP_REMOVED lines=8> */
[----:B------:R-:W-:Y:S01]  /*12470*/  IMAD.MOV.U32 R116, RZ, RZ, R119 ;  /* 0x000000ffff747224 */ /* 0x000fe200078e0077 */
[----:B------:R-:W-:-:S03]  /*12480*/  MOV R119, R191 ;  /* 0x000000bf00777202 */ /* 0x000fc60000000f00 */
[----:B------:R1:W2:Y:S02]  /*12490*/  MUFU.EX2 R203, R4 ;  /* 0x0000000400cb7308 */ /* 0x0002a40000000800 */
[----:B-1----:R-:W-:Y:S01]  /*124a0*/  FFMA.FTZ R4, R198, c[0x0][0x2d0], -R7 ;  /* 0x0000b400c6047a23 */ /* 0x002fe20000010807 */
[----:B--2---:R-:W-:-:S05]  /*124b0*/  F2FP.BF16.PACK_AB R11, R203, R235 ;  /* 0x000000ebcb0b723e */ /* 0x004fca00000010ff */
[----:B------:R1:W-:Y:S02]  /*124c0*/  MUFU.EX2 R234, R4 ;  /* 0x0000000400ea7308 */ /* 0x0003e40000000800 */
[C---:B---3--:R-:W-:Y:S07]  /*124d0*/  HMMA.16816.F32.BF16 R52, R8.reuse, R18, R120 ;  /* 0x000000120834723c */ /* 0x048fee0000041878 */
[----:B------:R-:W-:Y:S01]  /*124e0*/  IMAD.MOV.U32 R123, RZ, RZ, R190 ;  /* 0x000000ffff7b7224 */ /* 0x000fe200078e00be */
[----:B------:R-:W-:Y:S01]  /*124f0*/  HMMA.16816.F32.BF16 R48, R8, R24, R148 ;  /* 0x000000180830723c */ /* 0x000fe20000041894 */
[----:B------:R-:W-:-:S02]  /*12500*/  IMAD.MOV.U32 R121, RZ, RZ, R185 ;  /* 0x000000ffff797224 */ /* 0x000fc400078e00b9 */
[----:B------:R-:W-:Y:S02]  /*12510*/  IMAD.MOV.U32 R120, RZ, RZ, R140 ;  /* 0x000000ffff787224 */ /* 0x000fe400078e008c */
[----:B-1----:R-:W-:Y:S02]  /*12520*/  FFMA.FTZ R4, R199, c[0x0][0x2d0], -R7 ;  /* 0x0000b400c7047a23 */ /* 0x002fe40000010807 */
[----:B------:R-:W-:Y:S01]  /*12530*/  IMAD.MOV.U32 R149, RZ, RZ, R68 ;  /* 0x000000ffff957224 */ /* 0x000fe200078e0044 */
[----:B------:R-:W-:Y:S01]  /*12540*/  HMMA.16816.F32.BF16 R44, R8, R26, R124 ;  /* 0x0000001a082c723c */ /* 0x000fe2000004187c */
[----:B------:R1:W2:Y:S01]  /*12550*/  MUFU.EX2 R202, R4 ;  /* 0x0000000400ca7308 */ /* 0x0002a20000000800 */
[----:B------:R-:W-:Y:S01]  /*12560*/  IMAD.MOV.U32 R150, RZ, RZ, R141 ;  /* 0x000000ffff967224 */ /* 0x000fe200078e008d */
[----:B------:R-:W-:Y:S01]  /*12570*/  MOV R151, R142 ;  /* 0x0000008e00977202 */ /* 0x000fe20000000f00 */
[----:B------:R-:W-:-:S04]  /*12580*/  IMAD.MOV.U32 R148, RZ, RZ, R121 ;  /* 0x000000ffff947224 */ /* 0x000fc800078e0079 */
[C---:B----4-:R-:W-:Y:S07]  /*12590*/  HMMA.16816.F32.BF16 R40, R8.reuse, R28, R152 ;  /* 0x0000001c0828723c */ /* 0x050fee0000041898 */
[----:B------:R-:W-:Y:S01]  /*125a0*/  IMAD.MOV.U32 R153, RZ, RZ, R175 ;  /* 0x000000ffff997224 */ /* 0x000fe200078e00af */
[C---:B------:R-:W-:Y:S01]  /*125b0*/  HMMA.16816.F32.BF16 R36, R8.reuse, R30, R128 ;  /* 0x0000001e0824723c */ /* 0x040fe20000041880 */
[----:B-1----:R-:W-:Y:S01]  /*125c0*/  FFMA.FTZ R4, R177, c[0x0][0x2d0], -R6 ;  /* 0x0000b400b1047a23 */ /* 0x002fe20000010806 */
[----:B------:R-:W-:Y:S01]  /*125d0*/  LDSM.16.MT88.4 R128, [R212+0x2900] ;  /* 0x00290000d480783b */ /* 0x000fe20000004200 */
[----:B------:R-:W-:Y:S01]  /*125e0*/  IMAD.MOV.U32 R177, RZ, RZ, R57 ;  /* 0x000000ffffb17224 */ /* 0x000fe200078e0039 */
[----:B------:R-:W-:Y:S01]  /*125f0*/  MOV R152, R171 ;  /* 0x000000ab00987202 */ /* 0x000fe20000000f00 */
[----:B------:R1:W-:Y:S03]  /*12600*/  MUFU.EX2 R199, R4 ;  /* 0x0000000400c77308 */ /* 0x0003e60000000800 */
[----:B------:R-:W-:Y:S01]  /*12610*/  HMMA.16816.F32.BF16 R56, R8, R16, R144 ;  /* 0x000000100838723c */ /* 0x000fe20000041890 */
[----:B------:R-:W-:-:S05]  /*12620*/  MOV R122, R177 ;  /* 0x000000b1007a7202 */ /* 0x000fca0000000f00 */
[----:B------:R-:W-:Y:S01]  /*12630*/  IMAD.MOV.U32 R155, RZ, RZ, R122 ;  /* 0x000000ffff9b7224 */ /* 0x000fe200078e007a */
[----:B------:R-:W-:Y:S01]  /*12640*/  MOV R144, R78 ;  /* 0x0000004e00907202 */ /* 0x000fe20000000f00 */
[----:B------:R-:W-:Y:S01]  /*12650*/  IMAD.MOV.U32 R145, RZ, RZ, R79 ;  /* 0x000000ffff917224 */ /* 0x000fe200078e004f */
[C---:B------:R-:W-:Y:S01]  /*12660*/  HMMA.16816.F32.BF16 R32, R8.reuse, R20, R156 ;  /* 0x000000140820723c */ /* 0x040fe2000004189c */
[----:B------:R-:W-:Y:S01]  /*12670*/  IMAD.MOV.U32 R146, RZ, RZ, R60 ;  /* 0x000000ffff927224 */ /* 0x000fe200078e003c */
[----:B------:R-:W-:Y:S01]  /*12680*/  LDSM.16.MT88.4 R76, [R210+0x2100] ;  /* 0x00210000d24c783b */ /* 0x000fe20000004200 */
[----:B------:R-:W-:Y:S01]  /*12690*/  IMAD.MOV.U32 R147, RZ, RZ, R61 ;  /* 0x000000ffff937224 */ /* 0x000fe200078e003d */
[----:B------:R-:W-:Y:S01]  /*126a0*/  MOV R121, R145 ;  /* 0x0000009100797202 */ /* 0x000fe20000000f00 */
[----:B-1----:R-:W-:Y:S02]  /*126b0*/  FFMA.FTZ R4, R182, c[0x0][0x2d0], -R6 ;  /* 0x0000b400b6047a23 */ /* 0x002fe40000010806 */
[----:B------:R-:W-:Y:S01]  /*126c0*/  IMAD.MOV.U32 R182, RZ, RZ, R63 ;  /* 0x000000ffffb67224 */ /* 0x000fe200078e003f */
[----:B------:R-:W-:Y:S01]  /*126d0*/  HMMA.16816.F32.BF16 R12, R8, R22, R136 ;  /* 0x00000016080c723c */ /* 0x000fe20000041888 */
[----:B------:R-:W1:Y:S01]  /*126e0*/  MUFU.EX2 R198, R4 ;  /* 0x0000000400c67308 */ /* 0x000e620000000800 */
[----:B------:R-:W3:Y:S01]  /*126f0*/  LDSM.16.MT88.4 R60, [R209+0x2100] ;  /* 0x00210000d13c783b */ /* 0x000ee20000004200 */
[----:B------:R-:W-:Y:S01]  /*12700*/  IMAD.MOV.U32 R157, RZ, RZ, R176 ;  /* 0x000000ffff9d7224 */ /* 0x000fe200078e00b0 */
[----:B------:R-:W-:Y:S01]  /*12710*/  MOV R156, R116 ;  /* 0x00000074009c7202 */ /* 0x000fe20000000f00 */
[----:B------:R-:W-:-:S02]  /*12720*/  IMAD.MOV.U32 R159, RZ, RZ, R172 ;  /* 0x000000ffff9f7224 */ /* 0x000fc400078e00ac */
[----:B------:R-:W-:Y:S01]  /*12730*/  F2FP.BF16.PACK_AB R8, R238, R239 ;  /* 0x000000efee08723e */ /* 0x000fe200000010ff */
[----:B------:R-:W-:Y:S01]  /*12740*/  IMAD.MOV.U32 R139, RZ, RZ, R74 ;  /* 0x000000ffff8b7224 */ /* 0x000fe200078e004a */
[----:B--2---:R-:W-:Y:S01]  /*12750*/  F2FP.BF16.PACK_AB R10, R202, R234 ;  /* 0x000000eaca0a723e */ /* 0x004fe200000010ff */
[----:B------:R-:W-:Y:S01]  /*12760*/  IMAD.MOV.U32 R122, RZ, RZ, R144 ;  /* 0x000000ffff7a7224 */ /* 0x000fe200078e0090 */
[----:B------:R-:W-:Y:S01]  /*12770*/  MOV R138, R119 ;  /* 0x00000077008a7202 */ /* 0x000fe20000000f00 */
[----:B------:R-:W-:Y:S02]  /*12780*/  IMAD.MOV.U32 R154, RZ, RZ, R147 ;  /* 0x000000ffff9a7224 */ /* 0x000fe400078e0093 */
[----:B------:R-:W-:Y:S02]  /*12790*/  IMAD.MOV.U32 R158, RZ, RZ, R165 ;  /* 0x000000ffff9e7224 */ /* 0x000fe400078e00a5 */
[----:B------:R-:W-:Y:S01]  /*127a0*/  IMAD.MOV.U32 R137, RZ, RZ, R118 ;  /* 0x000000ffff897224 */ /* 0x000fe200078e0076 */
[----:B-1----:R-:W-:Y:S01]  /*127b0*/  F2FP.BF16.PACK_AB R9, R198, R199 ;  /* 0x000000c7c609723e */ /* 0x002fe200000010ff */
[----:B------:R-:W-:-:S04]  /*127c0*/  FFMA.FTZ R4, R183, c[0x0][0x2d0], -R6 ;  /* 0x0000b400b7047a23 */ /* 0x000fc80000010806 */
[----:B------:R1:W-:Y:S02]  /*127d0*/  MUFU.EX2 R197, R4 ;  /* 0x0000000400c57308 */ /* 0x0003e40000000800 */
[----:B-1----:R-:W-:-:S06]  /*127e0*/  FFMA.FTZ R4, R184, c[0x0][0x2d0], -R6 ;  /* 0x0000b400b8047a23 */ /* 0x002fcc0000010806 */
[----:B------:R1:W2:Y:S02]  /*127f0*/  MUFU.EX2 R196, R4 ;  /* 0x0000000400c47308 */ /* 0x0002a40000000800 */
[----:B-1----:R-:W-:Y:S01]  /*12800*/  FFMA.FTZ R4, R166, c[0x0][0x2d0], -R2 ;  /* 0x0000b400a6047a23 */ /* 0x002fe20000010802 */
[----:B--2---:R-:W-:-:S05]  /*12810*/  F2FP.BF16.PACK_AB R11, R196, R197 ;  /* 0x000000c5c40b723e */ /* 0x004fca00000010ff */
[----:B------:R1:W-:Y:S02]  /*12820*/  MUFU.EX2 R195, R4 ;  /* 0x0000000400c37308 */ /* 0x0003e40000000800 */
[C---:B---3--:R-:W-:Y:S08]  /*12830*/  HMMA.16816.F32.BF16 R56, R8.reuse, R60, R56 ;  /* 0x0000003c0838723c */ /* 0x048ff00000041838 */
        /* <DEDUP_REMOVED lines=8> */
[C---:B------:R-:W-:Y:S08]  /*128c0*/  HMMA.16816.F32.BF16 R36, R8.reuse, R78, R36 ;  /* 0x0000004e0824723c */ /* 0x040ff00000041824 */
[----:B------:R-:W-:Y:S01]  /*128d0*/  HMMA.16816.F32.BF16 R32, R8, R80, R32 ;  /* 0x000000500820723c */ /* 0x000fe20000041820 */
[----:B-1----:R-:W-:-:S04]  /*128e0*/  FFMA.FTZ R4, R174, c[0x0][0x2d0], -R2 ;  /* 0x0000b400ae047a23 */ /* 0x002fc80000010802 */
[----:B------:R1:W3:Y:S03]  /*128f0*/  MUFU.EX2 R190, R4 ;  /* 0x0000000400be7308 */ /* 0x0002e60000000800 */
[----:B------:R-:W-:Y:S07]  /*12900*/  HMMA.16816.F32.BF16 R12, R8, R82, R12 ;  /* 0x00000052080c723c */ /* 0x000fee000004180c */
[----:B--2---:R-:W-:Y:S01]  /*12910*/  F2FP.BF16.PACK_AB R8, R194, R195 ;  /* 0x000000c3c208723e */ /* 0x004fe200000010ff */
[----:B-1----:R-:W-:Y:S01]  /*12920*/  FFMA.FTZ R4, R161, c[0x0][0x2d0], -R0 ;  /* 0x0000b400a1047a23 */ /* 0x002fe20000010800 */
[----:B---3--:R-:W-:Y:S01]  /*12930*/  F2FP.BF16.PACK_AB R10, R190, R191 ;  /* 0x000000bfbe0a723e */ /* 0x008fe200000010ff */
[----:B------:R-:W-:-:S02]  /*12940*/  IMAD.MOV.U32 R161, RZ, RZ, R75 ;  /* 0x000000ffffa17224 */ /* 0x000fc400078e004b */
[----:B------:R1:W-:Y:S02]  /*12950*/  MUFU.EX2 R186, R4 ;  /* 0x0000000400ba7308 */ /* 0x0003e40000000800 */
[----:B-1----:R-:W-:-:S06]  /*12960*/  FFMA.FTZ R4, R162, c[0x0][0x2d0], -R0 ;  /* 0x0000b400a2047a23 */ /* 0x002fcc0000010800 */
[----:B------:R1:W2:Y:S02]  /*12970*/  MUFU.EX2 R187, R4 ;  /* 0x0000000400bb7308 */ /* 0x0002a40000000800 */
[----:B-1----:R-:W-:Y:S01]  /*12980*/  FFMA.FTZ R4, R163, c[0x0][0x2d0], -R0 ;  /* 0x0000b400a3047a23 */ /* 0x002fe20000010800 */
[----:B--2---:R-:W-:Y:S01]  /*12990*/  F2FP.BF16.PACK_AB R9, R187, R186 ;  /* 0x000000babb09723e */ /* 0x004fe200000010ff */
[----:B------:R-:W-:-:S04]  /*129a0*/  IMAD.MOV.U32 R163, RZ, RZ, R123 ;  /* 0x000000ffffa37224 */ /* 0x000fc800078e007b */
[----:B------:R1:W-:Y:S01]  /*129b0*/  MUFU.EX2 R185, R4 ;  /* 0x0000000400b97308 */ /* 0x0003e20000000800 */
[----:B------:R-:W-:Y:S02]  /*129c0*/  IMAD.MOV.U32 R123, RZ, RZ, R182 ;  /* 0x000000ffff7b7224 */ /* 0x000fe400078e00b6 */
[----:B-1----:R-:W-:-:S05]  /*129d0*/  FFMA.FTZ R4, R164, c[0x0][0x2d0], -R0 ;  /* 0x0000b400a4047a23 */ /* 0x002fca0000010800 */
[----:B------:R1:W2:Y:S02]  /*129e0*/  MUFU.EX2 R68, R4 ;  /* 0x0000000400447308 */ /* 0x0002a40000000800 */
[----:B-1----:R-:W-:Y:S01]  /*129f0*/  FFMA.FTZ R4, R233, c[0x0][0x2d0], -R7 ;  /* 0x0000b400e9047a23 */ /* 0x002fe20000010807 */
[----:B--2---:R-:W-:Y:S01]  /*12a00*/  F2FP.BF16.PACK_AB R11, R68, R185 ;  /* 0x000000b9440b723e */ /* 0x004fe200000010ff */
[----:B------:R-:W-:-:S04]  /*12a10*/  IMAD.MOV.U32 R233, RZ, RZ, R151 ;  /* 0x000000ffffe97224 */ /* 0x000fc800078e0097 */
[----:B------:R1:W-:Y:S02]  /*12a20*/  MUFU.EX2 R182, R4 ;  /* 0x0000000400b67308 */ /* 0x0003e40000000800 */
        /* <DEDUP_REMOVED lines=8> */
[----:B-1----:R-:W-:-:S07]  /*12ab0*/  FFMA.FTZ R4, R231, c[0x0][0x2d0], -R7 ;  /* 0x0000b400e7047a23 */ /* 0x002fce0000010807 */
[----:B------:R-:W-:Y:S01]  /*12ac0*/  HMMA.16816.F32.BF16 R92, R8, R30, R92 ;  /* 0x0000001e085c723c */ /* 0x000fe2000004185c */
[----:B------:R-:W-:Y:S01]  /*12ad0*/  FFMA.FTZ R7, R230, c[0x0][0x2d0], -R7 ;  /* 0x0000b400e6077a23 */ /* 0x000fe20000010807 */
[----:B--2---:R-:W-:Y:S01]  /*12ae0*/  F2FP.BF16.PACK_AB R164, R183, R182 ;  /* 0x000000b6b7a4723e */ /* 0x004fe200000010ff */
[----:B------:R1:W-:Y:S01]  /*12af0*/  MUFU.EX2 R184, R4 ;  /* 0x0000000400b87308 */ /* 0x0003e20000000800 */
[----:B------:R-:W-:-:S04]  /*12b00*/  IMAD.MOV.U32 R230, RZ, RZ, R143 ;  /* 0x000000ffffe67224 */ /* 0x000fc800078e008f */
[C---:B------:R-:W-:Y:S01]  /*12b10*/  HMMA.16816.F32.BF16 R140, R8.reuse, R24, R112 ;  /* 0x00000018088c723c */ /* 0x040fe20000041870 */
[----:B------:R-:W2:Y:S02]  /*12b20*/  LDSM.16.MT88.4 R112, [R209+0x2900] ;  /* 0x00290000d170783b */ /* 0x000ea40000004200 */
[----:B------:R-:W3:Y:S05]  /*12b30*/  MUFU.EX2 R177, R7 ;  /* 0x0000000700b17308 */ /* 0x000eea0000000800 */
[----:B------:R-:W-:Y:S01]  /*12b40*/  HMMA.16816.F32.BF16 R84, R8, R20, R84 ;  /* 0x000000140854723c */ /* 0x000fe20000041854 */
[----:B-1----:R-:W-:Y:S02]  /*12b50*/  FFMA.FTZ R4, R206, c[0x0][0x2d0], -R6 ;  /* 0x0000b400ce047a23 */ /* 0x002fe40000010806 */
[----:B------:R-:W-:Y:S01]  /*12b60*/  IMAD.MOV.U32 R206, RZ, RZ, R149 ;  /* 0x000000ffffce7224 */ /* 0x000fe200078e0095 */
[----:B------:R-:W-:Y:S01]  /*12b70*/  MOV R149, R120 ;  /* 0x0000007800957202 */ /* 0x000fe20000000f00 */
[----:B------:R1:W-:Y:S01]  /*12b80*/  MUFU.EX2 R174, R4 ;  /* 0x0000000400ae7308 */ /* 0x0003e20000000800 */
[----:B------:R-:W-:-:S02]  /*12b90*/  IMAD.MOV.U32 R120, RZ, RZ, R146 ;  /* 0x000000ffff787224 */ /* 0x000fc400078e0092 */
[----:B------:R-:W-:Y:S01]  /*12ba0*/  HMMA.16816.F32.BF16 R88, R8, R22, R88 ;  /* 0x000000160858723c */ /* 0x000fe20000041858 */
[----:B------:R-:W4:Y:S01]  /*12bb0*/  LDSM.16.MT88.4 R144, [R210+0x2900] ;  /* 0x00290000d290783b */ /* 0x000f220000004200 */
[----:B---3--:R-:W-:Y:S02]  /*12bc0*/  F2FP.BF16.PACK_AB R166, R177, R184 ;  /* 0x000000b8b1a6723e */ /* 0x008fe400000010ff */
[----:B------:R-:W-:-:S03]  /*12bd0*/  MOV R231, R149 ;  /* 0x0000009500e77202 */ /* 0x000fc60000000f00 */
[----:B------:R-:W-:-:S04]  /*12be0*/  FFMA.FTZ R8, R201, c[0x0][0x2d0], -R2 ;  /* 0x0000b400c9087a23 */ /* 0x000fc80000010802 */
[----:B------:R3:W-:Y:S01]  /*12bf0*/  MUFU.EX2 R28, R8 ;  /* 0x00000008001c7308 */ /* 0x0007e20000000800 */
[----:B-1----:R-:W-:Y:S02]  /*12c00*/  FFMA.FTZ R4, R205, c[0x0][0x2d0], -R6 ;  /* 0x0000b400cd047a23 */ /* 0x002fe40000010806 */
[----:B------:R-:W-:-:S05]  /*12c10*/  IMAD.MOV.U32 R205, RZ, RZ, R138 ;  /* 0x000000ffffcd7224 */ /* 0x000fca00078e008a */
[----:B------:R1:W1:Y:S01]  /*12c20*/  MUFU.EX2 R175, R4 ;  /* 0x0000000400af7308 */ /* 0x0002620000000800 */
[----:B---3--:R-:W-:-:S07]  /*12c30*/  FFMA.FTZ R8, R228, c[0x0][0x2d0], -R2 ;  /* 0x0000b400e4087a23 */ /* 0x008fce0000010802 */
[----:B------:R3:W-:Y:S01]  /*12c40*/  MUFU.EX2 R30, R8 ;  /* 0x00000008001e7308 */ /* 0x0007e20000000800 */
[--C-:B-1----:R-:W-:Y:S01]  /*12c50*/  FFMA.FTZ R4, R204, c[0x0][0x2d0], -R6.reuse ;  /* 0x0000b400cc047a23 */ /* 0x102fe20000010806 */
[----:B------:R-:W-:Y:S01]  /*12c60*/  F2FP.BF16.PACK_AB R165, R175, R174 ;  /* 0x000000aeafa5723e */ /* 0x000fe200000010ff */
[----:B------:R-:W-:Y:S01]  /*12c70*/  FFMA.FTZ R6, R207, c[0x0][0x2d0], -R6 ;  /* 0x0000b400cf067a23 */ /* 0x000fe20000010806 */
[----:B------:R-:W-:-:S04]  /*12c80*/  MOV R204, R161 ;  /* 0x000000a100cc7202 */ /* 0x000fc80000000f00 */
[----:B------:R1:W-:Y:S01]  /*12c90*/  MUFU.EX2 R176, R4 ;  /* 0x0000000400b07308 */ /* 0x0003e20000000800 */
[----:B------:R-:W-:-:S07]  /*12ca0*/  IMAD.MOV.U32 R207, RZ, RZ, R157 ;  /* 0x000000ffffcf7224 */ /* 0x000fce00078e009d */
[----:B------:R-:W2:Y:S01]  /*12cb0*/  MUFU.EX2 R173, R6 ;  /* 0x0000000600ad7308 */ /* 0x000ea20000000800 */
[--C-:B---3--:R-:W-:Y:S02]  /*12cc0*/  FFMA.FTZ R8, R229, c[0x0][0x2d0], -R2.reuse ;  /* 0x0000b400e5087a23 */ /* 0x108fe40000010802 */
[----:B-1----:R-:W-:-:S05]  /*12cd0*/  FFMA.FTZ R4, R188, c[0x0][0x2d0], -R2 ;  /* 0x0000b400bc047a23 */ /* 0x002fca0000010802 */
[----:B------:R-:W-:Y:S01]  /*12ce0*/  MUFU.EX2 R31, R8 ;  /* 0x00000008001f7308 */ /* 0x000fe20000000800 */
[----:B------:R-:W-:Y:S02]  /*12cf0*/  MOV R188, R158 ;  /* 0x0000009e00bc7202 */ /* 0x000fe40000000f00 */
[----:B--2---:R-:W-:-:S05]  /*12d00*/  F2FP.BF16.PACK_AB R167, R173, R176 ;  /* 0x000000b0ada7723e */ /* 0x004fca00000010ff */
[----:B------:R1:W-:Y:S02]  /*12d10*/  MUFU.EX2 R172, R4 ;  /* 0x0000000400ac7308 */ /* 0x0003e40000000800 */
[----:B------:R-:W-:Y:S07]  /*12d20*/  HMMA.16816.F32.BF16 R104, R164, R112, R56 ;  /* 0x00000070a468723c */ /* 0x000fee0000041838 */
[----:B------:R-:W-:Y:S01]  /*12d30*/  IMAD.MOV.U32 R59, RZ, RZ, R123 ;  /* 0x000000ffff3b7224 */ /* 0x000fe200078e007b */
[----:B------:R-:W-:Y:S01]  /*12d40*/  MOV R57, R132 ;  /* 0x0000008400397202 */ /* 0x000fe20000000f00 */
[----:B------:R-:W-:Y:S01]  /*12d50*/  IMAD.MOV.U32 R58, RZ, RZ, R5 ;  /* 0x000000ffff3a7224 */ /* 0x000fe200078e0005 */
[----:B------:R-:W-:Y:S01]  /*12d60*/  MOV R56, R160 ;  /* 0x000000a000387202 */ /* 0x000fe20000000f00 */
[----:B-1----:R-:W-:Y:S01]  /*12d70*/  FFMA.FTZ R4, R189, c[0x0][0x2d0], -R2 ;  /* 0x0000b400bd047a23 */ /* 0x002fe20000010802 */
[----:B------:R-:W-:Y:S01]  /*12d80*/  F2FP.BF16.PACK_AB R160, R30, R28 ;  /* 0x0000001c1ea0723e */ /* 0x000fe200000010ff */
[----:B------:R-:W-:-:S02]  /*12d90*/  IMAD.MOV.U32 R189, RZ, RZ, R152 ;  /* 0x000000ffffbd7224 */ /* 0x000fc400078e0098 */
[----:B------:R1:W-:Y:S02]  /*12da0*/  MUFU.EX2 R171, R4 ;  /* 0x0000000400ab7308 */ /* 0x0003e40000000800 */
[----:B-1----:R-:W-:Y:S01]  /*12db0*/  FFMA.FTZ R4, R193, c[0x0][0x2d0], -R2 ;  /* 0x0000b400c1047a23 */ /* 0x002fe20000010802 */
[----:B------:R-:W-:-:S05]  /*12dc0*/  MOV R193, R153 ;  /* 0x0000009900c17202 */ /* 0x000fca0000000f00 */
[----:B------:R1:W-:Y:S02]  /*12dd0*/  MUFU.EX2 R75, R4 ;  /* 0x00000004004b7308 */ /* 0x0003e40000000800 */
[--C-:B-1----:R-:W-:Y:S02]  /*12de0*/  FFMA.FTZ R4, R192, c[0x0][0x2d0], -R2.reuse ;  /* 0x0000b400c0047a23 */ /* 0x102fe40000010802 */
[----:B------:R-:W-:-:S04]  /*12df0*/  FFMA.FTZ R2, R200, c[0x0][0x2d0], -R2 ;  /* 0x0000b400c8027a23 */ /* 0x000fc80000010802 */
[----:B------:R1:W2:Y:S01]  /*12e00*/  MUFU.EX2 R74, R4 ;  /* 0x00000004004a7308 */ /* 0x0002a20000000800 */
[----:B------:R-:W-:-:S07]  /*12e10*/  IMAD.MOV.U32 R192, RZ, RZ, R154 ;  /* 0x000000ffffc07224 */ /* 0x000fce00078e009a */
[----:B------:R3:W3:Y:S01]  /*12e20*/  MUFU.EX2 R29, R2 ;  /* 0x00000002001d7308 */ /* 0x0006e20000000800 */
[----:B-1----:R-:W-:Y:S01]  /*12e30*/  FFMA.FTZ R4, R178, c[0x0][0x2d0], -R0 ;  /* 0x0000b400b2047a23 */ /* 0x002fe20000010800 */
[----:B--2---:R-:W-:Y:S01]  /*12e40*/  F2FP.BF16.PACK_AB R6, R74, R75 ;  /* 0x0000004b4a06723e */ /* 0x004fe200000010ff */
[----:B------:R-:W-:-:S05]  /*12e50*/  IMAD.MOV.U32 R178, RZ, RZ, R120 ;  /* 0x000000ffffb27224 */ /* 0x000fca00078e0078 */
[----:B------:R1:W-:Y:S01]  /*12e60*/  MUFU.EX2 R24, R4 ;  /* 0x0000000400187308 */ /* 0x0003e20000000800 */
[----:B---3--:R-:W-:Y:S01]  /*12e70*/  FFMA.FTZ R2, R170, c[0x0][0x2d0], -R0 ;  /* 0x0000b400aa027a23 */ /* 0x008fe20000010800 */
[----:B------:R-:W-:-:S06]  /*12e80*/  F2FP.BF16.PACK_AB R162, R29, R31 ;  /* 0x0000001f1da2723e */ /* 0x000fcc00000010ff */
[----:B------:R2:W-:Y:S01]  /*12e90*/  MUFU.EX2 R20, R2 ;  /* 0x0000000200147308 */ /* 0x0005e20000000800 */
[----:B-1----:R-:W-:Y:S01]  /*12ea0*/  FFMA.FTZ R4, R179, c[0x0][0x2d0], -R0 ;  /* 0x0000b400b3047a23 */ /* 0x002fe20000010800 */
[----:B------:R-:W-:-:S06]  /*12eb0*/  MOV R179, R121 ;  /* 0x0000007900b37202 */ /* 0x000fcc0000000f00 */
[----:B------:R1:W3:Y:S01]  /*12ec0*/  MUFU.EX2 R27, R4 ;  /* 0x00000004001b7308 */ /* 0x0002e20000000800 */
[----:B--2---:R-:W-:-:S07]  /*12ed0*/  FFMA.FTZ R2, R169, c[0x0][0x2d0], -R0 ;  /* 0x0000b400a9027a23 */ /* 0x004fce0000010800 */
[----:B------:R2:W2:Y:S01]  /*12ee0*/  MUFU.EX2 R21, R2 ;  /* 0x0000000200157308 */ /* 0x0004a20000000800 */
[----:B-1----:R-:W-:Y:S01]  /*12ef0*/  FFMA.FTZ R4, R180, c[0x0][0x2d0], -R0 ;  /* 0x0000b400b4047a23 */ /* 0x002fe20000010800 */
[----:B---3--:R-:W-:Y:S01]  /*12f00*/  F2FP.BF16.PACK_AB R5, R27, R24 ;  /* 0x000000181b05723e */ /* 0x008fe200000010ff */
[----:B------:R-:W-:-:S05]  /*12f10*/  IMAD.MOV.U32 R180, RZ, RZ, R122 ;  /* 0x000000ffffb47224 */ /* 0x000fca00078e007a */
[----:B------:R1:W-:Y:S01]  /*12f20*/  MUFU.EX2 R26, R4 ;  /* 0x00000004001a7308 */ /* 0x0003e20000000800 */
[----:B------:R-:W-:Y:S01]  /*12f30*/  HMMA.16816.F32.BF16 R120, R164, R128, R48 ;  /* 0x00000080a478723c */ /* 0x000fe20000041830 */
[----:B--2---:R-:W-:Y:S01]  /*12f40*/  FFMA.FTZ R2, R168, c[0x0][0x2d0], -R0 ;  /* 0x0000b400a8027a23 */ /* 0x004fe20000010800 */
[----:B------:R-:W-:-:S05]  /*12f50*/  F2FP.BF16.PACK_AB R161, R21, R20 ;  /* 0x0000001415a1723e */ /* 0x000fca00000010ff */
[----:B------:R-:W-:Y:S01]  /*12f60*/  IMAD.MOV.U32 R50, RZ, RZ, R135 ;  /* 0x000000ffff327224 */ /* 0x000fe200078e0087 */
[----:B------:R-:W-:Y:S01]  /*12f70*/  MOV R51, R155 ;  /* 0x0000009b00337202 */ /* 0x000fe20000000f00 */
[----:B------:R-:W-:Y:S01]  /*12f80*/  IMAD.MOV.U32 R49, RZ, RZ, R133 ;  /* 0x000000ffff317224 */ /* 0x000fe200078e0085 */
[----:B------:R-:W-:Y:S01]  /*12f90*/  MUFU.EX2 R23, R2 ;  /* 0x0000000200177308 */ /* 0x000fe20000000800 */
[----:B------:R-:W-:Y:S01]  /*12fa0*/  IMAD.MOV.U32 R48, RZ, RZ, R134 ;  /* 0x000000ffff307224 */ /* 0x000fe200078e0086 */
[----:B------:R-:W-:Y:S01]  /*12fb0*/  HMMA.16816.F32.BF16 R152, R164, R16, R32 ;  /* 0x00000010a498723c */ /* 0x000fe20000041820 */
[----:B-1----:R-:W-:Y:S02]  /*12fc0*/  FFMA.FTZ R4, R181, c[0x0][0x2d0], -R0 ;  /* 0x0000b400b5047a23 */ /* 0x002fe40000010800 */
[----:B------:R-:W-:-:S03]  /*12fd0*/  IMAD.MOV.U32 R181, RZ, RZ, R117 ;  /* 0x000000ffffb57224 */ /* 0x000fc600078e0075 */
[----:B------:R1:W2:Y:S02]  /*12fe0*/  MUFU.EX2 R25, R4 ;  /* 0x0000000400197308 */ /* 0x0002a40000000800 */
[----:B------:R-:W-:Y:S01]  /*12ff0*/  HMMA.16816.F32.BF16 R132, R164, R130, R44 ;  /* 0x00000082a484723c */ /* 0x000fe2000004182c */
[----:B------:R-:W-:-:S06]  /*13000*/  FFMA.FTZ R0, R73, c[0x0][0x2d0], -R0 ;  /* 0x0000b40049007a23 */ /* 0x000fcc0000010800 */
[----:B------:R-:W-:Y:S01]  /*13010*/  IMAD.MOV.U32 R47, RZ, RZ, R148 ;  /* 0x000000ffff2f7224 */ /* 0x000fe200078e0094 */
[C---:B------:R-:W-:Y:S01]  /*13020*/  HMMA.16816.F32.BF16 R116, R164.reuse, R114, R52 ;  /* 0x00000072a474723c */ /* 0x040fe20000041834 */
[----:B------:R-:W-:Y:S01]  /*13030*/  IMAD.MOV.U32 R46, RZ, RZ, c[0x0][0x2c4] ;  /* 0x0000b100ff2e7624 */ /* 0x000fe200078e00ff */
[----:B------:R3:W3:Y:S01]  /*13040*/  MUFU.EX2 R22, R0 ;  /* 0x0000000000167308 */ /* 0x0006e20000000800 */
[----:B------:R-:W-:Y:S01]  /*13050*/  IMAD.MOV.U32 R44, RZ, RZ, R48 ;  /* 0x000000ffff2c7224 */ /* 0x000fe200078e0030 */
[----:B------:R-:W-:Y:S01]  /*13060*/  MOV R45, R47 ;  /* 0x0000002f002d7202 */ /* 0x000fe20000000f00 */
[----:B------:R-:W-:Y:S01]  /*13070*/  IMAD.MOV.U32 R48, RZ, RZ, R51 ;  /* 0x000000ffff307224 */ /* 0x000fe200078e0033 */
[----:B------:R-:W-:Y:S01]  /*13080*/  ISETP.NE.AND P6, PT, R46, 0x1, PT ;  /* 0x000000012e00780c */ /* 0x000fe20003fc5270 */
[----:B------:R-:W-:Y:S01]  /*13090*/  IMAD.MOV.U32 R53, RZ, RZ, R156 ;  /* 0x000000ffff357224 */ /* 0x000fe200078e009c */
[----:B------:R-:W-:Y:S01]  /*130a0*/  MOV R55, R137 ;  /* 0x0000008900377202 */ /* 0x000fe20000000f00 */
[----:B------:R-:W-:Y:S01]  /*130b0*/  IMAD.MOV.U32 R52, RZ, RZ, R159 ;  /* 0x000000ffff347224 */ /* 0x000fe200078e009f */
[----:B------:R-:W-:Y:S01]  /*130c0*/  MOV R47, R50 ;  /* 0x00000032002f7202 */ /* 0x000fe20000000f00 */
[----:B------:R-:W-:Y:S01]  /*130d0*/  IMAD.MOV.U32 R54, RZ, RZ, R139 ;  /* 0x000000ffff367224 */ /* 0x000fe200078e008b */
[----:B------:R-:W-:Y:S01]  /*130e0*/  MOV R50, R53 ;  /* 0x0000003500327202 */ /* 0x000fe20000000f00 */
[----:B------:R-:W-:Y:S01]  /*130f0*/  IMAD.MOV.U32 R46, RZ, RZ, R49 ;  /* 0x000000ffff2e7224 */ /* 0x000fe200078e0031 */
[----:B-1----:R-:W-:Y:S01]  /*13100*/  F2FP.BF16.PACK_AB R4, R171, R172 ;  /* 0x000000acab04723e */ /* 0x002fe200000010ff */
[----:B------:R-:W-:Y:S01]  /*13110*/  IMAD.MOV.U32 R49, RZ, RZ, R52 ;  /* 0x000000ffff317224 */ /* 0x000fe200078e0034 */
[----:B--2---:R-:W-:Y:S01]  /*13120*/  F2FP.BF16.PACK_AB R7, R25, R26 ;  /* 0x0000001a1907723e */ /* 0x004fe200000010ff */
[----:B------:R-:W-:Y:S01]  /*13130*/  FADD.FTZ R2, R45, R44 ;  /* 0x0000002c2d027221 */ /* 0x000fe20000010000 */
[----:B------:R-:W-:Y:S01]  /*13140*/  MOV R53, R181 ;  /* 0x000000b500357202 */ /* 0x000fe20000000f00 */
[----:B------:R-:W-:Y:S01]  /*13150*/  IMAD.MOV.U32 R51, RZ, RZ, R54 ;  /* 0x000000ffff337224 */ /* 0x000fe200078e0036 */
[----:B----4-:R-:W-:Y:S01]  /*13160*/  HMMA.16816.F32.BF16 R136, R164, R144, R40 ;  /* 0x00000090a488723c */ /* 0x010fe20000041828 */
[----:B------:R-:W-:-:S02]  /*13170*/  IMAD.MOV.U32 R52, RZ, RZ, R55 ;  /* 0x000000ffff347224 */ /* 0x000fc400078e0037 */
[----:B------:R-:W-:Y:S02]  /*13180*/  IMAD.MOV.U32 R44, RZ, RZ, R47 ;  /* 0x000000ffff2c7224 */ /* 0x000fe400078e002f */
        /* <DEDUP_REMOVED lines=11> */
[----:B------:R-:W-:Y:S01]  /*13240*/  IMAD.MOV.U32 R52, RZ, RZ, R53 ;  /* 0x000000ffff347224 */ /* 0x000fe200078e0035 */
[----:B------:R-:W-:Y:S01]  /*13250*/  MOV R46, R55 ;  /* 0x00000037002e7202 */ /* 0x000fe20000000f00 */
[----:B------:R-:W-:Y:S01]  /*13260*/  IMAD.MOV.U32 R53, RZ, RZ, R54 ;  /* 0x000000ffff357224 */ /* 0x000fe200078e0036 */
[----:B------:R-:W-:Y:S01]  /*13270*/  HMMA.16816.F32.BF16 R148, R164, R146, R36 ;  /* 0x00000092a494723c */ /* 0x000fe20000041824 */
[----:B---3--:R-:W-:Y:S01]  /*13280*/  @P6 IMAD.HI.U32 R0, R226, c[0x0][0x2c8], RZ ;  /* 0x0000b200e2006a27 */ /* 0x008fe200078e00ff */
[----:B------:R1:W5:Y:S03]  /*13290*/  LDL.LU R219, [R1+0x84] ;  /* 0x0000840001db7983 */ /* 0x0003660000300800 */
[----:B------:R-:W-:Y:S01]  /*132a0*/  IMAD.MOV.U32 R54, RZ, RZ, R181 ;  /* 0x000000ffff367224 */ /* 0x000fe200078e00b5 */
[----:B------:R-:W-:Y:S01]  /*132b0*/  MOV R181, R58 ;  /* 0x0000003a00b57202 */ /* 0x000fe20000000f00 */
[----:B------:R-:W-:Y:S01]  /*132c0*/  IMAD.MOV.U32 R55, RZ, RZ, R56 ;  /* 0x000000ffff377224 */ /* 0x000fe200078e0038 */
[----:B------:R-:W-:Y:S01]  /*132d0*/  HMMA.16816.F32.BF16 R124, R4, R64, R140 ;  /* 0x00000040047c723c */ /* 0x000fe2000004188c */
[----:B------:R-:W-:-:S02]  /*132e0*/  IMAD.MOV.U32 R56, RZ, RZ, R218 ;  /* 0x000000ffff387224 */ /* 0x000fc400078e00da */
[----:B------:R1:W5:Y:S01]  /*132f0*/  LDL.LU R218, [R1+0x80] ;  /* 0x0000800001da7983 */ /* 0x0003620000300800 */
[----:B------:R-:W-:-:S04]  /*13300*/  IMAD.MOV.U32 R58, RZ, RZ, R217 ;  /* 0x000000ffff3a7224 */ /* 0x000fc800078e00d9 */
[----:B------:R-:W-:Y:S01]  /*13310*/  HMMA.16816.F32.BF16 R156, R4, R80, R84 ;  /* 0x00000050049c723c */ /* 0x000fe20000041854 */
[----:B------:R1:W5:Y:S01]  /*13320*/  LDL.LU R217, [R1+0x7c] ;  /* 0x00007c0001d97983 */ /* 0x0003620000300800 */
[----:B------:R-:W-:Y:S01]  /*13330*/  @P6 SHF.R.U32.HI R226, RZ, c[0x0][0x2cc], R0 ;  /* 0x0000b300ffe26a19 */ /* 0x000fe20000011600 */
[----:B------:R-:W-:Y:S02]  /*13340*/  FADD.FTZ R2, R214, R2 ;  /* 0x00000002d6027221 */ /* 0x000fe40000010000 */
[----:B------:R-:W-:Y:S01]  /*13350*/  IMAD.MOV.U32 R206, RZ, RZ, R230 ;  /* 0x000000ffffce7224 */ /* 0x000fe200078e00e6 */
[----:B------:R-:W-:Y:S02]  /*13360*/  MOV R230, R163 ;  /* 0x000000a300e67202 */ /* 0x000fe40000000f00 */
[----:B------:R-:W-:Y:S01]  /*13370*/  HMMA.16816.F32.BF16 R164, R164, R18, R12 ;  /* 0x00000012a4a4723c */ /* 0x000fe2000004180c */
[----:B------:R-:W-:-:S07]  /*13380*/  FADD.FTZ R0, R45, R44 ;  /* 0x0000002c2d007221 */ /* 0x000fce0000010000 */
[C---:B------:R-:W-:Y:S08]  /*13390*/  HMMA.16816.F32.BF16 R140, R4.reuse, R76, R96 ;  /* 0x0000004c048c723c */ /* 0x040ff00000041860 */
[C---:B------:R-:W-:Y:S08]  /*133a0*/  HMMA.16816.F32.BF16 R108, R4.reuse, R60, R108 ;  /* 0x0000003c046c723c */ /* 0x040ff0000004186c */
[C---:B------:R-:W-:Y:S08]  /*133b0*/  HMMA.16816.F32.BF16 R12, R4.reuse, R66, R100 ;  /* 0x00000042040c723c */ /* 0x040ff00000041864 */
[C---:B------:R-:W-:Y:S08]  /*133c0*/  HMMA.16816.F32.BF16 R76, R4.reuse, R78, R92 ;  /* 0x0000004e044c723c */ /* 0x040ff0000004185c */
[----:B------:R-:W-:Y:S07]  /*133d0*/  HMMA.16816.F32.BF16 R80, R4, R82, R88 ;  /* 0x000000520450723c */ /* 0x000fee0000041858 */
[----:B------:R-:W-:-:S02]  /*133e0*/  FADD.FTZ R7, R215, R216 ;  /* 0x000000d8d7077221 */ /* 0x000fc40000010000 */
[----:B------:R1:W5:Y:S04]  /*133f0*/  LDL.LU R216, [R1+0x78] ;  /* 0x0000780001d87983 */ /* 0x0003680000300800 */
[----:B------:R1:W5:Y:S04]  /*13400*/  LDL.LU R215, [R1+0x74] ;  /* 0x0000740001d77983 */ /* 0x0003680000300800 */
[----:B------:R1:W5:Y:S04]  /*13410*/  LDL.LU R214, [R1+0x70] ;  /* 0x0000700001d67983 */ /* 0x0003680000300800 */
[----:B------:R-:W2:Y:S01]  /*13420*/  LDL.LU R45, [R1+0x14] ;  /* 0x00001400012d7983 */ /* 0x000ea20000300800 */
[----:B------:R-:W-:-:S02]  /*13430*/  FADD.FTZ R6, R213, R0 ;  /* 0x00000000d5067221 */ /* 0x000fc40000010000 */
[----:B------:R-:W-:Y:S01]  /*13440*/  FADD.FTZ R0, R69, R47 ;  /* 0x0000002f45007221 */ /* 0x000fe20000010000 */
[----:B------:R-:W-:Y:S01]  /*13450*/  F2FP.BF16.PACK_AB R163, R22, R23 ;  /* 0x0000001716a3723e */ /* 0x000fe200000010ff */
[----:B------:R-:W-:Y:S01]  /*13460*/  FADD.FTZ R7, R208, R7 ;  /* 0x00000007d0077221 */ /* 0x000fe20000010000 */
[----:B------:R1:W5:Y:S01]  /*13470*/  LDL.LU R213, [R1+0x6c] ;  /* 0x00006c0001d57983 */ /* 0x0003620000300800 */
[----:B------:R-:W-:Y:S02]  /*13480*/  FADD.FTZ R0, R51, R0 ;  /* 0x0000000033007221 */ /* 0x000fe40000010000 */
[----:B------:R-:W-:Y:S01]  /*13490*/  FADD.FTZ R2, R46, R2 ;  /* 0x000000022e027221 */ /* 0x000fe20000010000 */
[----:B------:R1:W5:Y:S01]  /*134a0*/  LDL.LU R208, [R1+0x68] ;  /* 0x0000680001d07983 */ /* 0x0003620000300800 */
[----:B------:R-:W-:Y:S02]  /*134b0*/  FADD.FTZ R6, R48, R6 ;  /* 0x0000000630067221 */ /* 0x000fe40000010000 */
[----:B------:R-:W-:-:S02]  /*134c0*/  FADD.FTZ R7, R49, R7 ;  /* 0x0000000731077221 */ /* 0x000fc40000010000 */
[----:B------:R-:W-:Y:S02]  /*134d0*/  FADD.FTZ R5, R54, R0 ;  /* 0x0000000036057221 */ /* 0x000fe40000010000 */
[----:B------:R-:W-:Y:S02]  /*134e0*/  FADD.FTZ R2, R50, R2 ;  /* 0x0000000232027221 */ /* 0x000fe40000010000 */
[----:B------:R-:W-:Y:S02]  /*134f0*/  FADD.FTZ R6, R52, R6 ;  /* 0x0000000634067221 */ /* 0x000fe40000010000 */
[----:B------:R-:W-:Y:S01]  /*13500*/  FADD.FTZ R7, R53, R7 ;  /* 0x0000000735077221 */ /* 0x000fe20000010000 */
[----:B------:R-:W-:Y:S01]  /*13510*/  HMMA.16816.F32.BF16 R108, R160, R112, R108 ;  /* 0x00000070a06c723c */ /* 0x000fe2000004186c */
[----:B------:R-:W-:Y:S02]  /*13520*/  FADD.FTZ R5, R252, R5 ;  /* 0x00000005fc057221 */ /* 0x000fe40000010000 */
[----:B------:R-:W-:-:S02]  /*13530*/  FADD.FTZ R2, R55, R2 ;  /* 0x0000000237027221 */ /* 0x000fc40000010000 */
[----:B------:R-:W-:-:S03]  /*13540*/  FADD.FTZ R0, R181, R6 ;  /* 0x00000006b5007221 */ /* 0x000fc60000010000 */
[----:B------:R-:W-:Y:S01]  /*13550*/  HMMA.16816.F32.BF16 R112, R160, R114, R8 ;  /* 0x00000072a070723c */ /* 0x000fe20000041808 */
[----:B------:R-:W-:Y:S02]  /*13560*/  FADD.FTZ R5, R59, R5 ;  /* 0x000000053b057221 */ /* 0x000fe40000010000 */
[----:B------:R-:W-:-:S04]  /*13570*/  FADD.FTZ R6, R58, R0 ;  /* 0x000000003a067221 */ /* 0x000fc80000010000 */
        /* <DEDUP_REMOVED lines=72> */
[----:B------:R-:W-:Y:S01]  /*13a00*/  STL [R1+0x1c], R6 ;  /* 0x00001c0601007387 */ /* 0x000fe20000100800 */
[----:B------:R-:W-:-:S03]  /*13a10*/  IMAD.MOV.U32 R232, RZ, RZ, c[0x0][0x32c] ;  /* 0x0000cb00ffe87624 */ /* 0x000fc600078e00ff */
[----:B------:R-:W-:Y:S04]  /*13a20*/  STL [R1+0x20], R5 ;  /* 0x0000200501007387 */ /* 0x000fe80000100800 */
[----:B------:R3:W-:Y:S04]  /*13a30*/  STL [R1+0x24], R2 ;  /* 0x0000240201007387 */ /* 0x0007e80000100800 */
[----:B------:R1:W-:Y:S01]  /*13a40*/  STL [R1+0x28], R0 ;  /* 0x0000280001007387 */ /* 0x0003e20000100800 */
[----:B------:R-:W-:Y:S01]  /*13a50*/  ISETP.GE.AND P3, PT, R232, 0x1, PT ;  /* 0x00000001e800780c */ /* 0x000fe20003f66270 */
[C---:B------:R-:W-:Y:S08]  /*13a60*/  HMMA.16816.F32.BF16 R124, R160.reuse, R128, R124 ;  /* 0x00000080a07c723c */ /* 0x040ff0000004187c */
[C---:B------:R-:W-:Y:S08]  /*13a70*/  HMMA.16816.F32.BF16 R140, R160.reuse, R144, R140 ;  /* 0x00000090a08c723c */ /* 0x040ff0000004188c */
[C---:B------:R-:W-:Y:S08]  /*13a80*/  HMMA.16816.F32.BF16 R128, R160.reuse, R130, R12 ;  /* 0x00000082a080723c */ /* 0x040ff0000004180c */
[C---:B------:R-:W-:Y:S08]  /*13a90*/  HMMA.16816.F32.BF16 R144, R160.reuse, R146, R76 ;  /* 0x00000092a090723c */ /* 0x040ff0000004184c */
[C---:B------:R-:W-:Y:S08]  /*13aa0*/  HMMA.16816.F32.BF16 R156, R160.reuse, R16, R156 ;  /* 0x00000010a09c723c */ /* 0x040ff0000004189c */
[----:B------:R-:W-:Y:S01]  /*13ab0*/  HMMA.16816.F32.BF16 R160, R160, R18, R80 ;  /* 0x00000012a0a0723c */ /* 0x000fe20000041850 */
[----:B--2---:R-:W-:-:S02]  /*13ac0*/  IADD3 R4, R45, R226, RZ ;  /* 0x000000e22d047210 */ /* 0x004fc40007ffe0ff */
[----:B------:R-:W-:Y:S02]  /*13ad0*/  IADD3 R226, R233, -0x2, RZ ;  /* 0xfffffffee9e27810 */ /* 0x000fe40007ffe0ff */
[----:B---3--:R-:W-:Y:S01]  /*13ae0*/  IADD3 R2, R4, c[0x0][0x328], RZ ;  /* 0x0000ca0004027a10 */ /* 0x008fe20007ffe0ff */
[----:B------:R-:W-:Y:S05]  /*13af0*/  @!P3 BRA `(.L_x_435) ;  /* 0x000000f00000b947 */ /* 0x000fea0003800000 */
[C---:B-1----:R-:W-:Y:S01]  /*13b00*/  ISETP.GT.AND P0, PT, R4.reuse, RZ, PT ;  /* 0x000000ff0400720c */ /* 0x042fe20003f04270 */
        /* <DEDUP_REMOVED lines=9> */
.L_x_436:
[----:B------:R-:W-:-:S13]  /*13ba0*/  ISETP.NE.AND P0, PT, R5, 0x1, PT ;  /* 0x000000010500780c */ /* 0x000fda0003f05270 */
[----:B------:R-:W-:-:S05]  /*13bb0*/  @P0 IMAD.HI.U32 R4, R0, c[0x0][0x330], RZ ;  /* 0x0000cc0000040a27 */ /* 0x000fca00078e00ff */
[----:B------:R-:W-:-:S05]  /*13bc0*/  @P0 SHF.R.U32.HI R0, RZ, c[0x0][0x334], R4 ;  /* 0x0000cd00ff000a19 */ /* 0x000fca0000011604 */
.L_x_437:
[----:B------:R-:W-:-:S05]  /*13bd0*/  IMAD R0, R0, R5, c[0x0][0x32c] ;  /* 0x0000cb0000007624 */ /* 0x000fca00078e0205 */
[----:B------:R-:W-:-:S04]  /*13be0*/  IMNMX R2, R2, R0, PT ;  /* 0x0000000002027217 */ /* 0x000fc80003800200 */
.L_x_435:
[----:B-1----:R-:W2:Y:S01]  /*13bf0*/  LDL R4, [R1+0x18] ;  /* 0x0000180001047983 */ /* 0x002ea20000100800 */
[----:B------:R-:W-:-:S05]  /*13c00*/  IMAD.HI R2, R2, 0x2aaaaaab, RZ ;  /* 0x2aaaaaab02027827 */ /* 0x000fca00078e02ff */
[----:B------:R-:W-:-:S04]  /*13c10*/  SHF.R.U32.HI R0, RZ, 0x1f, R2 ;  /* 0x0000001fff007819 */ /* 0x000fc80000011602 */
[----:B------:R-:W-:-:S04]  /*13c20*/  LEA.HI.SX32 R2, R2, R0, 0x1c ;  /* 0x0000000002027211 */ /* 0x000fc800078fe2ff */
[----:B--2---:R-:W-:-:S04]  /*13c30*/  IMNMX R4, R4, R2, !PT ;  /* 0x0000000204047217 */ /* 0x004fc80007800200 */
[----:B------:R-:W-:Y:S01]  /*13c40*/  ISETP.GE.AND P0, PT, R226, R4, PT ;  /* 0x00000004e200720c */ /* 0x000fe20003f06270 */
[----:B------:R1:W-:-:S12]  /*13c50*/  STL [R1+0xc], R4 ;  /* 0x00000c0401007387 */ /* 0x0003d80000100800 */
[----:B------:R-:W-:Y:S05]  /*13c60*/  @!P0 BRA `(.L_x_438) ;  /* 0x000068b000008947 */ /* 0x000fea0003800000 */
[----:B-1----:R-:W2:Y:S01]  /*13c70*/  LDL R4, [R1+0x60] ;  /* 0x0000600001047983 */ /* 0x002ea20000100800 */
[----:B------:R-:W-:Y:S01]  /*13c80*/  IMAD.MOV.U32 R101, RZ, RZ, R71 ;  /* 0x000000ffff657224 */ /* 0x000fe200078e0047 */
[----:B------:R-:W-:Y:S01]  /*13c90*/  MOV R103, R3 ;  /* 0x0000000300677202 */ /* 0x000fe20000000f00 */
[----:B------:R-:W-:Y:S01]  /*13ca0*/  IMAD.MOV.U32 R100, RZ, RZ, R72 ;  /* 0x000000ffff647224 */ /* 0x000fe200078e0048 */
[----:B------:R-:W-:Y:S01]  /*13cb0*/  MOV R102, R70 ;  /* 0x0000004600667202 */ /* 0x000fe20000000f00 */
[----:B--2---:R-:W-:-:S05]  /*13cc0*/  @P6 IMAD.HI.U32 R0, R4, c[0x0][0x2c8], RZ ;  /* 0x0000b20004006a27 */ /* 0x004fca00078e00ff */
[----:B------:R-:W-:-:S05]  /*13cd0*/  @P6 SHF.R.U32.HI R0, RZ, c[0x0][0x2cc], R0 ;  /* 0x0000b300ff006a19 */ /* 0x000fca0000011600 */
[----:B------:R1:W-:Y:S02]  /*13ce0*/  @P6 STL [R1+0x10], R0 ;  /* 0x0000100001006387 */ /* 0x0003e40000100800 */
.L_x_455:
[----:B------:R-:W-:Y:S04]  /*13cf0*/  DEPBAR.LE SB0, 0x0 ;  /* 0x000080000000791a */ /* 0x000fe80000000000 */
[----:B------:R-:W-:Y:S01]  /*13d00*/  BAR.SYNC.DEFER_BLOCKING 0x0 ;  /* 0x0000000000007b1d */ /* 0x000fe20000010000 */
[----:B------:R-:W-:Y:S04]  /*13d10*/  MOV R196, c[0x0][0x208] ;  /* 0x0000820000c47a02 */ /* 0x000fe80000000f00 */
[----:B------:R-:W-:Y:S03]  /*13d20*/  SHF.L.U32 R196, R196, 0x5, RZ ;  /* 0x00000005c4c47819 */ /* 0x000fe600000006ff */
[----:B-----5:R-:W-:Y:S08]  /*13d30*/  LDSM.16.M88.4 R96, [R215+0x6100] ;  /* 0x00610000d760783b */ /* 0x020ff00000000200 */
[----:B------:R-:W2:Y:S04]  /*13d40*/  LDL R228, [R1+0x18] ;  /* 0x0000180001e47983 */ /* 0x000ea80000100800 */
[----:B------:R-:W3:Y:S08]  /*13d50*/  LDSM.16.M88.4 R16, [R208+0x3100] ;  /* 0x00310000d010783b */ /* 0x000ef00000000200 */
[----:B------:R-:W4:Y:S08]  /*13d60*/  LDSM.16.M88.4 R92, [R215+0x8100] ;  /* 0x00810000d75c783b */ /* 0x000f300000000200 */
[----:B------:R-:W2:Y:S06]  /*13d70*/  LDL.64 R194, [R1+0x50] ;  /* 0x0000500001c27983 */ /* 0x000eac0000100a00 */
[----:B------:R-:W2:Y:S06]  /*13d80*/  LDL.64 R2, [R1+0x58] ;  /* 0x0000580001027983 */ /* 0x000eac0000100a00 */
        /* <DEDUP_REMOVED lines=9> */
[----:B------:R-:W2:Y:S06]  /*13e20*/  LDL.64 R232, [R1+0x40] ;  /* 0x0000400001e87983 */ /* 0x000eac0000100a00 */
[----:B------:R-:W1:Y:S08]  /*13e30*/  LDSM.16.M88.4 R188, [R223] ;  /* 0x00000000dfbc783b */ /* 0x000e700000000200 */
[----:B------:R-:W2:Y:S01]  /*13e40*/  LDL.64 R230, [R1+0x48] ;  /* 0x0000480001e67983 */ /* 0x000ea20000100a00 */
[-C--:B---3--:R-:W-:Y:S08]  /*13e50*/  HMMA.16816.F32.BF16 R4, R96, R16.reuse, RZ ;  /* 0x000000106004723c */ /* 0x088ff000000418ff */
[C---:B----4-:R-:W-:Y:S08]  /*13e60*/  HMMA.16816.F32.BF16 R8, R92.reuse, R16, RZ ;  /* 0x000000105c08723c */ /* 0x050ff000000418ff */
[-C--:B------:R-:W-:Y:S08]  /*13e70*/  HMMA.16816.F32.BF16 R12, R92, R18.reuse, RZ ;  /* 0x000000125c0c723c */ /* 0x080ff000000418ff */
[C---:B------:R-:W-:Y:S08]  /*13e80*/  HMMA.16816.F32.BF16 R16, R96.reuse, R18, RZ ;  /* 0x000000126010723c */ /* 0x040ff000000418ff */
[-C--:B-1----:R-:W-:Y:S08]  /*13e90*/  HMMA.16816.F32.BF16 R20, R96, R32.reuse, RZ ;  /* 0x000000206014723c */ /* 0x082ff000000418ff */
        /* <DEDUP_REMOVED lines=17> */
[-C--:B------:R-:W-:Y:S01]  /*13fb0*/  HMMA.16816.F32.BF16 R92, R92, R170.reuse, RZ ;  /* 0x000000aa5c5c723c */ /* 0x080fe200000418ff */
[----:B--2---:R-:W-:Y:S07]  /*13fc0*/  ISETP.GT.AND P0, PT, R228, R226, PT ;  /* 0x000000e2e400720c */ /* 0x004fee0003f04270 */
[----:B------:R-:W-:Y:S01]  /*13fd0*/  HMMA.16816.F32.BF16 R96, R96, R170, RZ ;  /* 0x000000aa6060723c */ /* 0x000fe200000418ff */
[----:B------:R-:W1:Y:S07]  /*13fe0*/  LDSM.16.M88.4 R168, [R222] ;  /* 0x00000000dea8783b */ /* 0x000e6e0000000200 */
[-C--:B------:R-:W-:Y:S05]  /*13ff0*/  HMMA.16816.F32.BF16 R4, R172, R176.reuse, R4 ;  /* 0x000000b0ac04723c */ /* 0x080fea0000041804 */
[----:B------:R-:W-:Y:S03]  /*14000*/  @!P0 SHF.R.S32.HI R0, RZ, 0x1f, R226 ;  /* 0x0000001fff008819 */ /* 0x000fe600000114e2 */
[C---:B------:R-:W-:Y:S01]  /*14010*/  HMMA.16816.F32.BF16 R8, R180.reuse, R176, R8 ;  /* 0x000000b0b408723c */ /* 0x040fe20000041808 */
[----:B------:R-:W-:Y:S03]  /*14020*/  MOV R194, c[0x0][0x208] ;  /* 0x0000820000c27a02 */ /* 0x000fe60000000f00 */
[----:B------:R-:W-:Y:S03]  /*14030*/  @!P0 IMAD R0, R0, c[0x0][0x208], RZ ;  /* 0x0000820000008a24 */ /* 0x000fe600078e02ff */
[C---:B------:R-:W-:Y:S01]  /*14040*/  @!P0 IMAD.WIDE.U32 R176, R226.reuse, c[0x0][0x208], RZ ;  /* 0x00008200e2b08a25 */ /* 0x040fe200078e00ff */
[-C--:B------:R-:W-:Y:S04]  /*14050*/  HMMA.16816.F32.BF16 R12, R180, R178.reuse, R12 ;  /* 0x000000b2b40c723c */ /* 0x080fe8000004180c */
[----:B------:R-:W-:Y:S01]  /*14060*/  @!P0 IMAD R0, R226, c[0x0][0x20c], R0 ;  /* 0x00008300e2008a24 */ /* 0x000fe200078e0200 */
[----:B------:R-:W-:Y:S02]  /*14070*/  @!P0 MOV R3, R195 ;  /* 0x000000c300038202 */ /* 0x000fe40000000f00 */
[----:B------:R-:W-:Y:S01]  /*14080*/  MOV R195, 0x5 ;  /* 0x0000000500c37802 */ /* 0x000fe20000000f00 */
[C---:B------:R-:W-:Y:S04]  /*14090*/  HMMA.16816.F32.BF16 R16, R172.reuse, R178, R16 ;  /* 0x000000b2ac10723c */ /* 0x040fe80000041810 */
[----:B------:R-:W-:Y:S01]  /*140a0*/  @!P0 IMAD.WIDE.U32 R2, R176, 0x60, R2 ;  /* 0x00000060b0028825 */ /* 0x000fe200078e0002 */
[----:B------:R-:W-:Y:S02]  /*140b0*/  @!P0 IADD3 R0, R177, R0, RZ ;  /* 0x00000000b1008210 */ /* 0x000fe40007ffe0ff */
[----:B------:R-:W2:Y:S01]  /*140c0*/  LDSM.16.M88.4 R176, [R221] ;  /* 0x00000000ddb0783b */ /* 0x000ea20000000200 */
[-C--:B------:R-:W-:Y:S04]  /*140d0*/  HMMA.16816.F32.BF16 R20, R172, R184.reuse, R20 ;  /* 0x000000b8ac14723c */ /* 0x080fe80000041814 */
[----:B------:R-:W-:Y:S01]  /*140e0*/  @!P0 LEA R192, P1, R2, c[0x0][0x1f8], 0x1 ;  /* 0x00007e0002c08a11 */ /* 0x000fe200078208ff */
[----:B------:R-:W-:Y:S01]  /*140f0*/  @!P0 IMAD R0, R0, 0x60, RZ ;  /* 0x0000006000008824 */ /* 0x000fe200078e02ff */
[----:B------:R-:W-:Y:S02]  /*14100*/  SHF.L.U64.HI R194, R194, R195, c[0x0][0x20c] ;  /* 0x00008300c2c27619 */ /* 0x000fe400000102c3 */
        /* <DEDUP_REMOVED lines=14> */
[----:B------:R-:W-:Y:S01]  /*141f0*/  @!P0 IADD3 R190, P2, R192, R196, RZ ;  /* 0x000000c4c0be8210 */ /* 0x000fe20007f5e0ff */
[-C--:B-1----:R-:W-:Y:S04]  /*14200*/  HMMA.16816.F32.BF16 R52, R172, R168.reuse, R52 ;  /* 0x000000a8ac34723c */ /* 0x082fe80000041834 */
[----:B------:R-:W-:Y:S02]  /*14210*/  @!P0 IADD3.X R191, R193, R194, RZ, P2, !PT ;  /* 0x000000c2c1bf8210 */ /* 0x000fe400017fe4ff */
[----:B------:R-:W-:Y:S02]  /*14220*/  @!P0 IADD3 R188, P1, R190, R196, RZ ;  /* 0x000000c4bebc8210 */ /* 0x000fe40007f3e0ff */
[C---:B------:R-:W-:Y:S01]  /*14230*/  HMMA.16816.F32.BF16 R56, R180.reuse, R168, R56 ;  /* 0x000000a8b438723c */ /* 0x040fe20000041838 */
[----:B------:R1:W-:Y:S03]  /*14240*/  @!P0 LDGSTS.E.BYPASS.LTC128B.128 [R227+0x900], [R190.64], !P5 ;  /* 0x00900000bee38fae */ /* 0x0003e6000e901d48 */
[----:B------:R-:W-:Y:S03]  /*14250*/  @!P0 IADD3.X R189, R191, R194, RZ, P1, !PT ;  /* 0x000000c2bfbd8210 */ /* 0x000fe60000ffe4ff */
[----:B------:R-:W-:Y:S01]  /*14260*/  @!P0 IADD3 R168, P3, R188, R196, RZ ;  /* 0x000000c4bca88210 */ /* 0x000fe20007f7e0ff */
[-C--:B------:R-:W-:Y:S01]  /*14270*/  HMMA.16816.F32.BF16 R60, R180, R170.reuse, R60 ;  /* 0x000000aab43c723c */ /* 0x080fe2000004183c */
[----:B------:R1:W-:Y:S03]  /*14280*/  @!P0 LDGSTS.E.BYPASS.LTC128B.128 [R227+0x1100], [R188.64], !P5 ;  /* 0x01100000bce38fae */ /* 0x0003e6000e901d48 */
[----:B------:R-:W-:Y:S02]  /*14290*/  @!P0 IADD3.X R169, R189, R194, RZ, P3, !PT ;  /* 0x000000c2bda98210 */ /* 0x000fe40001ffe4ff */
[----:B------:R-:W-:Y:S02]  /*142a0*/  @!P0 IADD3 R2, P2, R168, R196, RZ ;  /* 0x000000c4a8028210 */ /* 0x000fe40007f5e0ff */
[C---:B------:R-:W-:Y:S01]  /*142b0*/  HMMA.16816.F32.BF16 R64, R172.reuse, R170, R64 ;  /* 0x000000aaac40723c */ /* 0x040fe20000041840 */
[----:B------:R3:W-:Y:S03]  /*142c0*/  @!P0 LDGSTS.E.BYPASS.LTC128B.128 [R227+0x1900], [R168.64], !P5 ;  /* 0x01900000a8e38fae */ /* 0x0007e6000e901d48 */
[----:B------:R-:W-:Y:S02]  /*142d0*/  @!P0 IADD3.X R3, R169, R194, RZ, P2, !PT ;  /* 0x000000c2a9038210 */ /* 0x000fe400017fe4ff */
[----:B----4-:R-:W-:Y:S02]  /*142e0*/  @!P0 IADD3 R192, P1, R2, R196, RZ ;  /* 0x000000c402c08210 */ /* 0x010fe40007f3e0ff */
[-C--:B--2---:R-:W-:Y:S01]  /*142f0*/  HMMA.16816.F32.BF16 R68, R172, R176.reuse, R68 ;  /* 0x000000b0ac44723c */ /* 0x084fe20000041844 */
[----:B------:R2:W-:Y:S03]  /*14300*/  @!P0 LDGSTS.E.BYPASS.LTC128B.128 [R227+0x2100], [R2.64], !P5 ;  /* 0x0210000002e38fae */ /* 0x0005e6000e901d48 */
[----:B------:R-:W-:Y:S04]  /*14310*/  @!P0 IADD3.X R193, R3, R194, RZ, P1, !PT ;  /* 0x000000c203c18210 */ /* 0x000fe80000ffe4ff */
[C---:B------:R-:W-:Y:S01]  /*14320*/  HMMA.16816.F32.BF16 R72, R180.reuse, R176, R72 ;  /* 0x000000b0b448723c */ /* 0x040fe20000041848 */
[----:B------:R4:W-:Y:S03]  /*14330*/  @!P0 LDGSTS.E.BYPASS.LTC128B.128 [R227+0x2900], [R192.64], !P5 ;  /* 0x02900000c0e38fae */ /* 0x0009e6000e901d48 */
[C---:B------:R-:W-:Y:S02]  /*14340*/  ISETP.GT.AND P0, PT, R226.reuse, R228, PT ;  /* 0x000000e4e200720c */ /* 0x040fe40003f04270 */
[----:B------:R-:W-:Y:S02]  /*14350*/  MOV R228, c[0x0][0x1e0] ;  /* 0x0000780000e47a02 */ /* 0x000fe40000000f00 */
[-C--:B------:R-:W-:Y:S01]  /*14360*/  HMMA.16816.F32.BF16 R76, R180, R178.reuse, R76 ;  /* 0x000000b2b44c723c */ /* 0x080fe2000004184c */
[----:B-1----:R-:W-:Y:S07]  /*14370*/  LDSM.16.M88.4 R188, [R214+0x3100] ;  /* 0x00310000d6bc783b */ /* 0x002fee0000000200 */
[C---:B------:R-:W-:Y:S01]  /*14380*/  HMMA.16816.F32.BF16 R80, R172.reuse, R178, R80 ;  /* 0x000000b2ac50723c */ /* 0x040fe20000041850 */
[----:B------:R-:W0:Y:S03]  /*14390*/  LDGDEPBAR ;  /* 0x00000000000079af */ /* 0x000e260000000000 */
[----:B------:R-:W-:Y:S02]  /*143a0*/  @P0 IADD3 R0, R226, -0x1, RZ ;  /* 0xffffffffe2000810 */ /* 0x000fe40007ffe0ff */
[----:B--2---:R-:W-:Y:S02]  /*143b0*/  @P0 MOV R3, R233 ;  /* 0x000000e900030202 */ /* 0x004fe40000000f00 */
[-C--:B---3--:R-:W-:Y:S01]  /*143c0*/  HMMA.16816.F32.BF16 R84, R172, R184.reuse, R84 ;  /* 0x000000b8ac54723c */ /* 0x088fe20000041854 */
[----:B------:R-:W1:Y:S03]  /*143d0*/  LDSM.16.M88.4 R168, [R216+0x6100] ;  /* 0x00610000d8a8783b */ /* 0x000e660000000200 */
[----:B------:R-:W-:Y:S04]  /*143e0*/  @P0 SHF.R.S32.HI R2, RZ, 0x1f, R0 ;  /* 0x0000001fff020819 */ /* 0x000fe80000011400 */
        /* <DEDUP_REMOVED lines=63> */
[----:B---3--:R-:W4:Y:S09]  /*147e0*/  LDL R15, [R1+0x34] ;  /* 0x00003400010f7983 */ /* 0x008f320000100800 */
        /* <DEDUP_REMOVED lines=57> */
[----:B------:R-:W2:Y:S01]  /*14b80*/  MUFU.TANH R176, R20 ;  /* 0x0000001400b07308 */ /* 0x000ea20000002400 */
[----:B------:R-:W-:Y:S01]  /*14b90*/  BAR.SYNC.DEFER_BLOCKING 0x0 ;  /* 0x0000000000007b1d */ /* 0x000fe20000010000 */
[-C--:B-1----:R-:W-:Y:S05]  /*14ba0*/  HMMA.16816.F32.BF16 R68, R172, R8.reuse, R68 ;  /* 0x00000008ac44723c */ /* 0x082fea0000041844 */
[----:B------:R-:W-:Y:S02]  /*14bb0*/  FMUL.FTZ R62, R62, c[0x0][0x320] ;  /* 0x0000c8003e3e7a20 */ /* 0x000fe40000410000 */
[----:B------:R-:W-:Y:S01]  /*14bc0*/  FMUL.FTZ R49, R49, c[0x0][0x320] ;  /* 0x0000c80031317a20 */ /* 0x000fe20000410000 */
[----:B------:R1:W1:Y:S01]  /*14bd0*/  MUFU.TANH R38, R58 ;  /* 0x0000003a00267308 */ /* 0x0002620000002400 */
[C---:B------:R-:W-:Y:S04]  /*14be0*/  HMMA.16816.F32.BF16 R72, R188.reuse, R8, R72 ;  /* 0x00000008bc48723c */ /* 0x040fe80000041848 */
[----:B------:R-:W-:Y:S02]  /*14bf0*/  FMUL.FTZ R50, R50, c[0x0][0x320] ;  /* 0x0000c80032327a20 */ /* 0x000fe40000410000 */
[----:B------:R-:W-:Y:S01]  /*14c00*/  FMUL.FTZ R51, R51, c[0x0][0x320] ;  /* 0x0000c80033337a20 */ /* 0x000fe20000410000 */
[----:B------:R-:W-:Y:S01]  /*14c10*/  MOV R8, 0x5 ;  /* 0x0000000500087802 */ /* 0x000fe20000000f00 */
[-C--:B------:R-:W-:Y:S01]  /*14c20*/  HMMA.16816.F32.BF16 R76, R188, R10.reuse, R76 ;  /* 0x0000000abc4c723c */ /* 0x080fe2000004184c */
[----:B------:R4:W4:Y:S03]  /*14c30*/  MUFU.TANH R37, R62 ;  /* 0x0000003e00257308 */ /* 0x0009260000002400 */
[----:B------:R-:W-:Y:S02]  /*14c40*/  FMUL.FTZ R52, R52, c[0x0][0x320] ;  /* 0x0000c80034347a20 */ /* 0x000fe40000410000 */
[----:B------:R-:W-:Y:S02]  /*14c50*/  FMUL.FTZ R53, R53, c[0x0][0x320] ;  /* 0x0000c80035357a20 */ /* 0x000fe40000410000 */
[C---:B------:R-:W-:Y:S01]  /*14c60*/  HMMA.16816.F32.BF16 R80, R172.reuse, R10, R80 ;  /* 0x0000000aac50723c */ /* 0x040fe20000041850 */
[----:B------:R-:W3:Y:S02]  /*14c70*/  LDL R10, [R1+0x10] ;  /* 0x00001000010a7983 */ /* 0x000ee40000100800 */
[----:B------:R3:W3:Y:S01]  /*14c80*/  MUFU.TANH R180, R22 ;  /* 0x0000001600b47308 */ /* 0x0006e20000002400 */
[----:B------:R-:W-:Y:S02]  /*14c90*/  FMUL.FTZ R54, R54, c[0x0][0x320] ;  /* 0x0000c80036367a20 */ /* 0x000fe40000410000 */
[----:B------:R-:W-:Y:S01]  /*14ca0*/  FMUL.FTZ R55, R55, c[0x0][0x320] ;  /* 0x0000c80037377a20 */ /* 0x000fe20000410000 */
[----:B-1----:R-:W3:Y:S01]  /*14cb0*/  LDL R58, [R1+0x30] ;  /* 0x00003000013a7983 */ /* 0x002ee20000100800 */
[-C--:B--2---:R-:W-:Y:S01]  /*14cc0*/  HMMA.16816.F32.BF16 R84, R172, R4.reuse, R84 ;  /* 0x00000004ac54723c */ /* 0x084fe20000041854 */
[----:B------:R-:W-:Y:S03]  /*14cd0*/  MOV R11, c[0x0][0x2c4] ;  /* 0x0000b100000b7a02 */ /* 0x000fe60000000f00 */
[----:B------:R-:W-:Y:S01]  /*14ce0*/  FMUL.FTZ R56, R56, c[0x0][0x320] ;  /* 0x0000c80038387a20 */ /* 0x000fe20000410000 */
[----:B------:R1:W2:Y:S01]  /*14cf0*/  MUFU.TANH R185, R25 ;  /* 0x0000001900b97308 */ /* 0x0002a20000002400 */
[----:B------:R-:W-:Y:S01]  /*14d00*/  ISETP.NE.AND P4, PT, R11, 0x1, PT ;  /* 0x000000010b00780c */ /* 0x000fe20003f85270 */
[----:B------:R-:W-:Y:S01]  /*14d10*/  FMUL.FTZ R57, R57, c[0x0][0x320] ;  /* 0x0000c80039397a20 */ /* 0x000fe20000410000 */
[C---:B------:R-:W-:Y:S01]  /*14d20*/  HMMA.16816.F32.BF16 R88, R188.reuse, R4, R88 ;  /* 0x00000004bc58723c */ /* 0x040fe20000041858 */
[----:B----4-:R-:W3:Y:S03]  /*14d30*/  LDL R62, [R1+0x2c] ;  /* 0x00002c00013e7983 */ /* 0x010ee60000100800 */
[----:B------:R-:W-:Y:S02]  /*14d40*/  FMUL.FTZ R59, R59, c[0x0][0x320] ;  /* 0x0000c8003b3b7a20 */ /* 0x000fe40000410000 */
[----:B------:R-:W-:Y:S01]  /*14d50*/  FMUL.FTZ R60, R60, c[0x0][0x320] ;  /* 0x0000c8003c3c7a20 */ /* 0x000fe20000410000 */
[----:B------:R1:W4:Y:S01]  /*14d60*/  MUFU.TANH R202, R26 ;  /* 0x0000001a00ca7308 */ /* 0x0003220000002400 */
        /* <DEDUP_REMOVED lines=22> */
[----:B------:R-:W-:Y:S01]  /*14ed0*/  @P0 IADD3 R2, P1, R7, R4, RZ ;  /* 0x0000000407020210 */ /* 0x000fe20007f3e0ff */
[----:B------:R-:W-:Y:S01]  /*14ee0*/  FMUL.FTZ R69, R69, c[0x0][0x320] ;  /* 0x0000c80045457a20 */ /* 0x000fe20000410000 */
[----:B------:R-:W-:Y:S01]  /*14ef0*/  @P0 SHF.L.U64.HI R0, R228, R8, c[0x0][0x1e4] ;  /* 0x00007900e4000619 */ /* 0x000fe20000010208 */
[----:B------:R-:W-:Y:S01]  /*14f00*/  @!PT LDS RZ, [RZ] ;  /* 0x00000000fffff984 */ /* 0x000fe20000000800 */
[----:B------:R-:W-:Y:S01]  /*14f10*/  @!PT LDS RZ, [RZ] ;  /* 0x00000000fffff984 */ /* 0x000fe20000000800 */
[----:B------:R-:W-:Y:S01]  /*14f20*/  @!PT LDS RZ, [RZ] ;  /* 0x00000000fffff984 */ /* 0x000fe20000000800 */
[----:B------:R1:W-:Y:S01]  /*14f30*/  @P0 LDGSTS.E.BYPASS.LTC128B.128 [R227+0x3100], [R4.64], !P5 ;  /* 0x0310000004e30fae */ /* 0x0003e2000e901d48 */
[----:B------:R-:W-:Y:S01]  /*14f40*/  @P0 IADD3 R8, P2, R7, R2, RZ ;  /* 0x0000000207080210 */ /* 0x000fe20007f5e0ff */
[----:B------:R-:W-:Y:S01]  /*14f50*/  FMUL.FTZ R70, R70, c[0x0][0x320] ;  /* 0x0000c80046467a20 */ /* 0x000fe20000410000 */
[----:B------:R1:W1:Y:S01]  /*14f60*/  MUFU.TANH R28, R32 ;  /* 0x00000020001c7308 */ /* 0x0002620000002400 */
[----:B------:R-:W-:Y:S01]  /*14f70*/  @P0 IADD3.X R3, R0, R5, RZ, P1, !PT ;  /* 0x0000000500030210 */ /* 0x000fe20000ffe4ff */
[----:B------:R-:W-:Y:S02]  /*14f80*/  FMUL.FTZ R71, R71, c[0x0][0x320] ;  /* 0x0000c80047477a20 */ /* 0x000fe40000410000 */
[----:B------:R-:W-:Y:S01]  /*14f90*/  FMUL.FTZ R72, R72, c[0x0][0x320] ;  /* 0x0000c80048487a20 */ /* 0x000fe20000410000 */
[----:B------:R-:W-:Y:S01]  /*14fa0*/  @P0 IADD3.X R9, R0, R3, RZ, P2, !PT ;  /* 0x0000000300090210 */ /* 0x000fe200017fe4ff */
        /* <DEDUP_REMOVED lines=13> */
[----:B-1----:R-:W-:Y:S01]  /*15080*/  @P0 IADD3 R4, P1, R7, R8, RZ ;  /* 0x0000000807040210 */ /* 0x002fe20007f3e0ff */
[----:B------:R-:W-:Y:S01]  /*15090*/  FMUL.FTZ R82, R82, c[0x0][0x320] ;  /* 0x0000c80052527a20 */ /* 0x000fe20000410000 */
[----:B------:R-:W-:Y:S01]  /*150a0*/  MOV R81, c[0x0][0x32c] ;  /* 0x0000cb0000517a02 */ /* 0x000fe20000000f00 */
[----:B------:R-:W-:Y:S01]  /*150b0*/  FMUL.FTZ R83, R83, c[0x0][0x320] ;  /* 0x0000c80053537a20 */ /* 0x000fe20000410000 */
[----:B------:R-:W-:Y:S01]  /*150c0*/  @P0 IADD3.X R5, R0, R9, RZ, P1, !PT ;  /* 0x0000000900050210 */ /* 0x000fe20000ffe4ff */
[----:B------:R-:W-:Y:S01]  /*150d0*/  FMUL.FTZ R18, R84, c[0x0][0x320] ;  /* 0x0000c80054127a20 */ /* 0x000fe20000410000 */
[----:B------:R-:W1:Y:S01]  /*150e0*/  MUFU.TANH R39, R39 ;  /* 0x0000002700277308 */ /* 0x000e620000002400 */
[----:B------:R-:W-:Y:S02]  /*150f0*/  FMUL.FTZ R17, R85, c[0x0][0x320] ;  /* 0x0000c80055117a20 */ /* 0x000fe40000410000 */
[----:B------:R3:W-:Y:S01]  /*15100*/  @P0 LDGSTS.E.BYPASS.LTC128B.128 [R227+0x4900], [R4.64], !P5 ;  /* 0x0490000004e30fae */ /* 0x0007e2000e901d48 */
[----:B------:R-:W-:Y:S01]  /*15110*/  @P0 IADD3 R2, P2, R7, R4, RZ ;  /* 0x0000000407020210 */ /* 0x000fe20007f5e0ff */
[----:B------:R-:W-:Y:S02]  /*15120*/  FMUL.FTZ R86, R86, c[0x0][0x320] ;  /* 0x0000c80056567a20 */ /* 0x000fe40000410000 */
[----:B------:R-:W-:Y:S01]  /*15130*/  FMUL.FTZ R87, R87, c[0x0][0x320] ;  /* 0x0000c80057577a20 */ /* 0x000fe20000410000 */
[----:B------:R-:W-:Y:S01]  /*15140*/  @P0 IADD3.X R3, R0, R5, RZ, P2, !PT ;  /* 0x0000000500030210 */ /* 0x000fe200017fe4ff */
[----:B------:R-:W-:Y:S01]  /*15150*/  FMUL.FTZ R88, R88, c[0x0][0x320] ;  /* 0x0000c80058587a20 */ /* 0x000fe20000410000 */
[----:B------:R-:W1:Y:S01]  /*15160*/  MUFU.TANH R42, R42 ;  /* 0x0000002a002a7308 */ /* 0x000e620000002400 */
[----:B----4-:R-:W-:Y:S01]  /*15170*/  @P0 IADD3 R8, P1, R7, R2, RZ ;  /* 0x0000000207080210 */ /* 0x010fe20007f3e0ff */
[----:B------:R-:W-:Y:S01]  /*15180*/  FMUL.FTZ R89, R89, c[0x0][0x320] ;  /* 0x0000c80059597a20 */ /* 0x000fe20000410000 */
[----:B------:R4:W-:Y:S01]  /*15190*/  @P0 LDGSTS.E.BYPASS.LTC128B.128 [R227+0x5100], [R2.64], !P5 ;  /* 0x0510000002e30fae */ /* 0x0009e2000e901d48 */
[----:B------:R-:W-:Y:S01]  /*151a0*/  FMUL.FTZ R91, R91, c[0x0][0x320] ;  /* 0x0000c8005b5b7a20 */ /* 0x000fe20000410000 */
[----:B------:R-:W-:Y:S01]  /*151b0*/  @P0 IADD3.X R9, R0, R3, RZ, P1, !PT ;  /* 0x0000000300090210 */ /* 0x000fe20000ffe4ff */
[----:B------:R-:W-:Y:S02]  /*151c0*/  FMUL.FTZ R92, R92, c[0x0][0x320] ;  /* 0x0000c8005c5c7a20 */ /* 0x000fe40000410000 */
[----:B------:R-:W-:Y:S02]  /*151d0*/  FMUL.FTZ R23, R93, c[0x0][0x320] ;  /* 0x0000c8005d177a20 */ /* 0x000fe40000410000 */
[----:B------:R-:W1:Y:S01]  /*151e0*/  MUFU.TANH R43, R43 ;  /* 0x0000002b002b7308 */ /* 0x000e620000002400 */
[----:B------:R1:W-:Y:S01]  /*151f0*/  @P0 LDGSTS.E.BYPASS.LTC128B.128 [R227+0x5900], [R8.64], !P5 ;  /* 0x0590000008e30fae */ /* 0x0003e2000e901d48 */
[----:B------:R-:W-:Y:S02]  /*15200*/  FMUL.FTZ R95, R95, c[0x0][0x320] ;  /* 0x0000c8005f5f7a20 */ /* 0x000fe40000410000 */
[----:B------:R-:W-:Y:S02]  /*15210*/  FMUL.FTZ R13, R96, c[0x0][0x320] ;  /* 0x0000c800600d7a20 */ /* 0x000fe40000410000 */
[----:B------:R-:W-:Y:S02]  /*15220*/  FMUL.FTZ R12, R97, c[0x0][0x320] ;  /* 0x0000c800610c7a20 */ /* 0x000fe40000410000 */
[----:B------:R-:W-:Y:S01]  /*15230*/  FMUL.FTZ R14, R98, c[0x0][0x320] ;  /* 0x0000c800620e7a20 */ /* 0x000fe20000410000 */
[----:B------:R-:W0:Y:S01]  /*15240*/  LDGDEPBAR ;  /* 0x00000000000079af */ /* 0x000e220000000000 */
[----:B------:R-:W1:Y:S01]  /*15250*/  MUFU.TANH R45, R45 ;  /* 0x0000002d002d7308 */ /* 0x000e620000002400 */
[----:B------:R-:W-:Y:S02]  /*15260*/  FMUL.FTZ R11, R99, c[0x0][0x320] ;  /* 0x0000c800630b7a20 */ /* 0x000fe40000410000 */
[----:B------:R-:W-:Y:S02]  /*15270*/  FMUL.FTZ R27, R27, c[0x0][0x320] ;  /* 0x0000c8001b1b7a20 */ /* 0x000fe40000410000 */
[----:B------:R-:W-:Y:S02]  /*15280*/  FMUL.FTZ R30, R30, c[0x0][0x320] ;  /* 0x0000c8001e1e7a20 */ /* 0x000fe40000410000 */
[----:B------:R-:W-:Y:S02]  /*15290*/  FMUL.FTZ R33, R33, c[0x0][0x320] ;  /* 0x0000c80021217a20 */ /* 0x000fe40000410000 */
[----:B------:R-:W-:Y:S01]  /*152a0*/  FMUL.FTZ R34, R34, c[0x0][0x320] ;  /* 0x0000c80022227a20 */ /* 0x000fe20000410000 */
[----:B------:R2:W2:Y:S01]  /*152b0*/  MUFU.TANH R199, R27 ;  /* 0x0000001b00c77308 */ /* 0x0004a20000002400 */
[----:B------:R-:W-:Y:S02]  /*152c0*/  FMUL.FTZ R40, R40, c[0x0][0x320] ;  /* 0x0000c80028287a20 */ /* 0x000fe40000410000 */
[----:B------:R-:W-:Y:S02]  /*152d0*/  FMUL.FTZ R41, R41, c[0x0][0x320] ;  /* 0x0000c80029297a20 */ /* 0x000fe40000410000 */
[----:B------:R-:W-:Y:S02]  /*152e0*/  FMUL.FTZ R44, R44, c[0x0][0x320] ;  /* 0x0000c8002c2c7a20 */ /* 0x000fe40000410000 */
[----:B------:R-:W-:Y:S02]  /*152f0*/  FMUL.FTZ R90, R90, c[0x0][0x320] ;  /* 0x0000c8005a5a7a20 */ /* 0x000fe40000410000 */
[----:B------:R-:W-:Y:S01]  /*15300*/  FMUL.FTZ R94, R94, c[0x0][0x320] ;  /* 0x0000c8005e5e7a20 */ /* 0x000fe20000410000 */
[----:B------:R2:W2:Y:S01]  /*15310*/  MUFU.TANH R197, R30 ;  /* 0x0000001e00c57308 */ /* 0x0004a20000002400 */
[----:B----4-:R-:W-:Y:S05]  /*15320*/  IMAD R2, R226, -0x60, RZ ;  /* 0xffffffa0e2027824 */ /* 0x010fea00078e02ff */
[----:B-1----:R-:W-:Y:S04]  /*15330*/  IADD3 R8, -R15, 0x1, R2 ;  /* 0x000000010f087810 */ /* 0x002fe80007ffe102 */
[----:B------:R1:W4:Y:S10]  /*15340*/  MUFU.TANH R32, R33 ;  /* 0x0000002100207308 */ /* 0x0003340000002400 */
        /* <DEDUP_REMOVED lines=15> */
[----:B------:R-:W1:Y:S01]  /*15440*/  MUFU.TANH R57, R57 ;  /* 0x0000003900397308 */ /* 0x000e620000002400 */
[----:B---3--:R-:W-:Y:S04]  /*15450*/  IADD3 R4, -R58, R8, R62 ;  /* 0x000000083a047210 */ /* 0x008fe80007ffe13e */
[C---:B------:R-:W-:Y:S05]  /*15460*/  IADD3 R7, R4.reuse, c[0x0][0x328], RZ ;  /* 0x0000ca0004077a10 */ /* 0x040fea0007ffe0ff */
[----:B------:R-:W3:Y:S01]  /*15470*/  MUFU.TANH R59, R59 ;  /* 0x0000003b003b7308 */ /* 0x000ee20000002400 */
[----:B------:R-:W-:Y:S09]  /*15480*/  IADD3 R9, R4, UR7, RZ ;  /* 0x0000000704097c10 */ /* 0x000ff2000fffe0ff */
[----:B------:R-:W1:Y:S01]  /*15490*/  MUFU.TANH R60, R60 ;  /* 0x0000003c003c7308 */ /* 0x000e620000002400 */
[----:B--2---:R-:W-:Y:S02]  /*154a0*/  @P4 MOV R6, R10 ;  /* 0x0000000a00064202 */ /* 0x004fe40000000f00 */
[----:B------:R-:W-:Y:S03]  /*154b0*/  ISETP.GE.AND P4, PT, R81, 0x1, PT ;  /* 0x000000015100780c */ /* 0x000fe60003f86270 */
[----:B------:R-:W2:Y:S04]  /*154c0*/  SHFL.IDX PT, R5, R6, RZ, 0x1c1f ;  /* 0x001c1fff06057589 */ /* 0x000ea800000e0000 */
[----:B------:R-:W1:Y:S10]  /*154d0*/  MUFU.TANH R61, R61 ;  /* 0x0000003d003d7308 */ /* 0x000e740000002400 */
[----:B------:R-:W1:Y:S10]  /*154e0*/  MUFU.TANH R63, R63 ;  /* 0x0000003f003f7308 */ /* 0x000e740000002400 */
[----:B------:R-:W1:Y:S01]  /*154f0*/  MUFU.TANH R64, R64 ;  /* 0x0000004000407308 */ /* 0x000e620000002400 */
[----:B--2---:R-:W-:Y:S02]  /*15500*/  IADD3 R3, R7, R5, RZ ;  /* 0x0000000507037210 */ /* 0x004fe40007ffe0ff */
[----:B------:R-:W-:Y:S07]  /*15510*/  IADD3 R0, R5, R9, RZ ;  /* 0x0000000905007210 */ /* 0x000fee0007ffe0ff */
[----:B------:R-:W2:Y:S10]  /*15520*/  MUFU.TANH R65, R65 ;  /* 0x0000004100417308 */ /* 0x000eb40000002400 */
        /* <DEDUP_REMOVED lines=33> */
[----:B------:R-:W1:Y:S01]  /*15740*/  MUFU.TANH R11, R11 ;  /* 0x0000000b000b7308 */ /* 0x000e620000002400 */
[----:B------:R-:W-:-:S05]  /*15750*/  @!P4 BRA `(.L_x_439) ;  /* 0x000001800000c947 */ /* 0x000fca0003800000 */
[----:B--234-:R-:W-:Y:S01]  /*15760*/  IADD3 R5, -R58, R62, R5 ;  /* 0x0000003e3a057210 */ /* 0x01cfe20007ffe105 */
[----:B------:R-:W-:Y:S03]  /*15770*/  BSSY B0, `(.L_x_440) ;  /* 0x0000011000007945 */ /* 0x000fe60003800000 */
        /* <DEDUP_REMOVED lines=11> */
.L_x_441:
[----:B------:R-:W-:Y:S04]  /*15830*/  MOV R10, c[0x0][0x32c] ;  /* 0x0000cb00000a7a02 */ /* 0x000fe80000000f00 */
[----:B------:R-:W-:Y:S11]  /*15840*/  ISETP.NE.AND P0, PT, R10, 0x1, PT ;  /* 0x000000010a00780c */ /* 0x000ff60003f05270 */
[----:B------:R-:W-:Y:S02]  /*15850*/  @!UPT UIADD3 URZ, URZ, URZ, URZ ;  /* 0x0000003f3f3ff290 */ /* 0x000fe4000fffe03f */
[----:B------:R-:W-:Y:S05]  /*15860*/  @P0 IMAD.HI.U32 R10, R5, c[0x0][0x330], RZ ;  /* 0x0000cc00050a0a27 */ /* 0x000fea00078e00ff */
[----:B------:R-:W-:Y:S02]  /*15870*/  @P0 SHF.R.U32.HI R5, RZ, c[0x0][0x334], R10 ;  /* 0x0000cd00ff050a19 */ /* 0x000fe4000001160a */
.L_x_442:
[----:B------:R-:W-:Y:S05]  /*15880*/  BSYNC B0 ;  /* 0x0000000000007941 */ /* 0x000fea0003800000 */
.L_x_440:
[----:B------:R-:W-:Y:S04]  /*15890*/  IMAD.IADD R10, R2, 0x1, -R15 ;  /* 0x00000001020a7824 */ /* 0x000fe800078e0a0f */
[----:B------:R-:W-:Y:S05]  /*158a0*/  IMAD R5, R5, c[0x0][0x32c], R10 ;  /* 0x0000cb0005057a24 */ /* 0x000fea00078e020a */
[----:B------:R-:W-:Y:S02]  /*158b0*/  IADD3 R10, R5, c[0x0][0x32c], RZ ;  /* 0x0000cb00050a7a10 */ /* 0x000fe40007ffe0ff */
[----:B------:R-:W-:Y:S02]  /*158c0*/  IMNMX R0, R0, R5, !PT ;  /* 0x0000000500007217 */ /* 0x000fe40007800200 */
[----:B------:R-:W-:Y:S02]  /*158d0*/  IMNMX R3, R3, R10, PT ;  /* 0x0000000a03037217 */ /* 0x000fe40003800200 */
.L_x_439:
[C---:B--234-:R-:W-:Y:S02]  /*158e0*/  ISETP.GE.AND P1, PT, R2.reuse, 0x2, PT ;  /* 0x000000020200780c */ /* 0x05cfe40003f26270 */
[C---:B------:R-:W-:Y:S02]  /*158f0*/  ISETP.GE.AND P0, PT, R2.reuse, 0x9, PT ;  /* 0x000000090200780c */ /* 0x040fe40003f06270 */
[----:B------:R-:W-:Y:S02]  /*15900*/  LOP3.LUT R225, R225, 0xffffdfff, RZ, 0xc0, !PT ;  /* 0xffffdfffe1e17812 */ /* 0x000fe400078ec0ff */
[C---:B------:R-:W-:Y:S02]  /*15910*/  ISETP.GE.AND P2, PT, R2.reuse, 0xa, PT ;  /* 0x0000000a0200780c */ /* 0x040fe40003f46270 */
[C---:B------:R-:W-:Y:S02]  /*15920*/  ISETP.GE.AND P6, PT, R2.reuse, 0x42, PT ;  /* 0x000000420200780c */ /* 0x040fe40003fc6270 */
[C---:B------:R-:W-:Y:S02]  /*15930*/  ISETP.GE.AND P4, PT, R2.reuse, 0x49, PT ;  /* 0x000000490200780c */ /* 0x040fe40003f86270 */
[----:B------:R-:W-:Y:S02]  /*15940*/  ISETP.GE.AND P3, PT, R2, 0x4a, PT ;  /* 0x0000004a0200780c */ /* 0x000fe40003f66270 */
[----:B------:R-:W-:Y:S02]  /*15950*/  @P1 LOP3.LUT R225, R225, 0x2000, RZ, 0xfc, !PT ;  /* 0x00002000e1e11812 */ /* 0x000fe400078efcff */
[C---:B------:R-:W-:Y:S02]  /*15960*/  ISETP.GT.AND P1, PT, R0.reuse, 0x1, !P1 ;  /* 0x000000010000780c */ /* 0x040fe40004f24270 */
[----:B------:R-:W-:Y:S02]  /*15970*/  LOP3.LUT R225, R225, 0xfffdffff, RZ, 0xc0, !PT ;  /* 0xfffdffffe1e17812 */ /* 0x000fe400078ec0ff */
[----:B------:R-:W-:Y:S02]  /*15980*/  ISETP.LT.OR P1, PT, R3, 0x2, P1 ;  /* 0x000000020300780c */ /* 0x000fe40000f21670 */
[----:B------:R-:W-:Y:S02]  /*15990*/  @P0 LOP3.LUT R225, R225, 0x20000, RZ, 0xfc, !PT ;  /* 0x00020000e1e10812 */ /* 0x000fe400078efcff */
[----:B------:R-:W-:Y:S02]  /*159a0*/  ISETP.GT.AND P0, PT, R0, 0x8, !P0 ;  /* 0x000000080000780c */ /* 0x000fe40004704270 */
[----:B------:R-:W-:Y:S02]  /*159b0*/  FSEL R15, R178, -INF , !P1 ;  /* 0xff800000b20f7808 */ /* 0x000fe40004800000 */
[----:B------:R-:W-:Y:S02]  /*159c0*/  ISETP.GE.AND P1, PT, R2, 0x11, PT ;  /* 0x000000110200780c */ /* 0x000fe40003f26270 */
[----:B------:R-:W-:Y:S02]  /*159d0*/  ISETP.LT.OR P0, PT, R3, 0x9, P0 ;  /* 0x000000090300780c */ /* 0x000fe40000701670 */
[----:B------:R-:W-:Y:S02]  /*159e0*/  LOP3.LUT R225, R225, 0xffff7fff, RZ, 0xc0, !PT ;  /* 0xffff7fffe1e17812 */ /* 0x000fe400078ec0ff */
[----:B------:R-:W-:Y:S02]  /*159f0*/  FSEL R16, R16, -INF , !P0 ;  /* 0xff80000010107808 */ /* 0x000fe40004000000 */
[----:B------:R-:W-:Y:S02]  /*15a00*/  @P2 LOP3.LUT R225, R225, 0x8000, RZ, 0xfc, !PT ;  /* 0x00008000e1e12812 */ /* 0x000fe400078efcff */
[C---:B------:R-:W-:Y:S02]  /*15a10*/  ISETP.GT.AND P0, PT, R0.reuse, 0x9, !P2 ;  /* 0x000000090000780c */ /* 0x040fe40005704270 */
[----:B------:R-:W-:Y:S02]  /*15a20*/  LOP3.LUT R225, R225, 0xffffefff, RZ, 0xc0, !PT ;  /* 0xffffefffe1e17812 */ /* 0x000fe400078ec0ff */
[----:B------:R-:W-:Y:S02]  /*15a30*/  ISETP.LT.OR P0, PT, R3, 0xa, P0 ;  /* 0x0000000a0300780c */ /* 0x000fe40000701670 */
[----:B------:R-:W-:Y:S02]  /*15a40*/  @P1 LOP3.LUT R225, R225, 0x1000, RZ, 0xfc, !PT ;  /* 0x00001000e1e11812 */ /* 0x000fe400078efcff */
[----:B------:R-:W-:Y:S02]  /*15a50*/  FSEL R20, R177, -INF , !P0 ;  /* 0xff800000b1147808 */ /* 0x000fe40004000000 */
[----:B------:R-:W-:Y:S02]  /*15a60*/  ISETP.GT.AND P0, PT, R0, 0x10, !P1 ;  /* 0x000000100000780c */ /* 0x000fe40004f04270 */
[----:B------:R-:W-:Y:S02]  /*15a70*/  ISETP.GE.AND P1, PT, R2, 0x12, PT ;  /* 0x000000120200780c */ /* 0x000fe40003f26270 */
[----:B------:R-:W-:Y:S02]  /*15a80*/  ISETP.LT.OR P0, PT, R3, 0x11, P0 ;  /* 0x000000110300780c */ /* 0x000fe40000701670 */
[----:B------:R-:W-:Y:S02]  /*15a90*/  LOP3.LUT R225, R225, 0xfffff7ff, RZ, 0xc0, !PT ;  /* 0xfffff7ffe1e17812 */ /* 0x000fe400078ec0ff */
[----:B------:R-:W-:Y:S02]  /*15aa0*/  FSEL R25, R176, -INF , !P0 ;  /* 0xff800000b0197808 */ /* 0x000fe40004000000 */
[----:B------:R-:W-:Y:S02]  /*15ab0*/  ISETP.GT.AND P0, PT, R0, 0x11, !P1 ;  /* 0x000000110000780c */ /* 0x000fe40004f04270 */
[C---:B------:R-:W-:Y:S02]  /*15ac0*/  ISETP.GE.AND P2, PT, R2.reuse, 0x51, PT ;  /* 0x000000510200780c */ /* 0x040fe40003f46270 */
[----:B------:R-:W-:Y:S02]  /*15ad0*/  ISETP.LT.OR P0, PT, R3, 0x12, P0 ;  /* 0x000000120300780c */ /* 0x000fe40000701670 */
[----:B------:R-:W-:Y:S02]  /*15ae0*/  @P1 LOP3.LUT R225, R225, 0x800, RZ, 0xfc, !PT ;  /* 0x00000800e1e11812 */ /* 0x000fe400078efcff */
[----:B------:R-:W-:Y:S02]  /*15af0*/  ISETP.GE.AND P1, PT, R2, 0x19, PT ;  /* 0x000000190200780c */ /* 0x000fe40003f26270 */
[----:B------:R-:W-:Y:S02]  /*15b00*/  LOP3.LUT R225, R225, 0xfffffbff, RZ, 0xc0, !PT ;  /* 0xfffffbffe1e17812 */ /* 0x000fe400078ec0ff */
[----:B------:R-:W-:Y:S02]  /*15b10*/  FSEL R26, R171, -INF , !P0 ;  /* 0xff800000ab1a7808 */ /* 0x000fe40004000000 */
[----:B------:R-:W-:Y:S04]  /*15b20*/  ISETP.GT.AND P0, PT, R0, 0x18, !P1 ;  /* 0x000000180000780c */ /* 0x000fe80004f04270 */
[----:B------:R-:W-:Y:S03]  /*15b30*/  ISETP.LT.OR P0, PT, R3, 0x19, P0 ;  /* 0x000000190300780c */ /* 0x000fe60000701670 */
        /* <DEDUP_REMOVED lines=15> */
[----:B-1----:R-:W-:Y:S02]  /*15c30*/  FSEL R41, R22, -INF , !P0 ;  /* 0xff80000016297808 */ /* 0x002fe40004000000 */
        /* <DEDUP_REMOVED lines=34> */
[----:B------:R-:W-:Y:S02]  /*15e60*/  FSEL R189, R64, -INF , !P0 ;  /* 0xff80000040bd7808 */ /* 0x000fe40004000000 */
[----:B------:R-:W-:Y:S02]  /*15e70*/  LOP3.LUT R225, R225, 0xfffffffd, RZ, 0xc0, !PT ;  /* 0xfffffffde1e17812 */ /* 0x000fe400078ec0ff */
[----:B------:R-:W-:Y:S04]  /*15e80*/  ISETP.GT.AND P0, PT, R0, 0x39, !P1 ;  /* 0x000000390000780c */ /* 0x000fe80004f04270 */
[----:B------:R-:W-:Y:S03]  /*15e90*/  ISETP.LT.OR P0, PT, R3, 0x3a, P0 ;  /* 0x0000003a0300780c */ /* 0x000fe60000701670 */
[----:B------:R-:W-:Y:S02]  /*15ea0*/  @P1 LOP3.LUT R225, R225, 0x2, RZ, 0xfc, !PT ;  /* 0x00000002e1e11812 */ /* 0x000fe400078efcff */
[----:B------:R-:W-:Y:S02]  /*15eb0*/  ISETP.GE.AND P1, PT, R2, 0x41, PT ;  /* 0x000000410200780c */ /* 0x000fe40003f26270 */
[----:B------:R-:W-:Y:S02]  /*15ec0*/  FSEL R191, R65, -INF , !P0 ;  /* 0xff80000041bf7808 */ /* 0x000fe40004000000 */
[----:B------:R-:W-:Y:S02]  /*15ed0*/  ISETP.GT.AND P0, PT, R0, 0x40, !P1 ;  /* 0x000000400000780c */ /* 0x000fe40004f04270 */
[----:B------:R-:W-:Y:S02]  /*15ee0*/  LOP3.LUT R225, R225, 0xfffffffe, RZ, 0xc0, !PT ;  /* 0xfffffffee1e17812 */ /* 0x000fe400078ec0ff */
[----:B------:R-:W-:Y:S04]  /*15ef0*/  ISETP.LT.OR P0, PT, R3, 0x41, P0 ;  /* 0x000000410300780c */ /* 0x000fe80000701670 */
[----:B------:R-:W-:Y:S02]  /*15f00*/  FSEL R193, R68, -INF , !P0 ;  /* 0xff80000044c17808 */ /* 0x000fe40004000000 */
[----:B------:R-:W-:Y:S02]  /*15f10*/  ISETP.GT.AND P0, PT, R0, 0x41, !P6 ;  /* 0x000000410000780c */ /* 0x000fe40007704270 */
[----:B------:R-:W-:Y:S02]  /*15f20*/  @P1 LOP3.LUT R225, R225, 0x1, RZ, 0xfc, !PT ;  /* 0x00000001e1e11812 */ /* 0x000fe400078efcff */
[----:B------:R-:W-:Y:S02]  /*15f30*/  ISETP.LT.OR P0, PT, R3, 0x42, P0 ;  /* 0x000000420300780c */ /* 0x000fe40000701670 */
[----:B------:R-:W-:Y:S02]  /*15f40*/  ISETP.GE.AND P1, PT, R2, 0x52, PT ;  /* 0x000000520200780c */ /* 0x000fe40003f26270 */
[----:B------:R-:W-:Y:S02]  /*15f50*/  FSEL R195, R69, -INF , !P0 ;  /* 0xff80000045c37808 */ /* 0x000fe40004000000 */
[----:B------:R-:W-:Y:S02]  /*15f60*/  ISETP.GT.AND P0, PT, R0, 0x48, !P4 ;  /* 0x000000480000780c */ /* 0x000fe40006704270 */
[----:B------:R-:W-:Y:S02]  /*15f70*/  LOP3.LUT R225, R225, 0xffffbfff, RZ, 0xc0, !PT ;  /* 0xffffbfffe1e17812 */ /* 0x000fe400078ec0ff */
[----:B------:R-:W-:Y:S04]  /*15f80*/  ISETP.LT.OR P0, PT, R3, 0x49, P0 ;  /* 0x000000490300780c */ /* 0x000fe80000701670 */
[----:B------:R-:W-:Y:S02]  /*15f90*/  FSEL R230, R80, -INF , !P0 ;  /* 0xff80000050e67808 */ /* 0x000fe40004000000 */
[C---:B------:R-:W-:Y:S02]  /*15fa0*/  ISETP.GT.AND P0, PT, R0.reuse, 0x49, !P3 ;  /* 0x000000490000780c */ /* 0x040fe40005f04270 */
[----:B------:R-:W-:Y:S02]  /*15fb0*/  @P1 LOP3.LUT R225, R225, 0x4000, RZ, 0xfc, !PT ;  /* 0x00004000e1e11812 */ /* 0x000fe400078efcff */
[----:B------:R-:W-:Y:S02]  /*15fc0*/  ISETP.LT.OR P0, PT, R3, 0x4a, P0 ;  /* 0x0000004a0300780c */ /* 0x000fe40000701670 */
[----:B------:R-:W-:Y:S02]  /*15fd0*/  LOP3.LUT R225, R225, 0xfffeffff, RZ, 0xc0, !PT ;  /* 0xfffeffffe1e17812 */ /* 0x000fe400078ec0ff */
[----:B------:R-:W-:Y:S02]  /*15fe0*/  FSEL R231, R19, -INF , !P0 ;  /* 0xff80000013e77808 */ /* 0x000fe40004000000 */
[----:B------:R-:W-:Y:S04]  /*15ff0*/  ISETP.GT.AND P0, PT, R0, 0x50, !P2 ;  /* 0x000000500000780c */ /* 0x000fe80005704270 */
[C---:B------:R-:W-:Y:S04]  /*16000*/  ISETP.LT.OR P0, PT, R3.reuse, 0x51, P0 ;  /* 0x000000510300780c */ /* 0x040fe80000701670 */
[----:B------:R-:W-:Y:S02]  /*16010*/  FSEL R232, R18, -INF , !P0 ;  /* 0xff80000012e87808 */ /* 0x000fe40004000000 */
[----:B------:R-:W-:Y:S02]  /*16020*/  ISETP.GT.AND P0, PT, R0, 0x51, !P1 ;  /* 0x000000510000780c */ /* 0x000fe40004f04270 */
[----:B------:R-:W-:Y:S02]  /*16030*/  ISETP.GE.AND P1, PT, R2, 0x59, PT ;  /* 0x000000590200780c */ /* 0x000fe40003f26270 */
[----:B------:R-:W-:Y:S04]  /*16040*/  ISETP.LT.OR P0, PT, R3, 0x52, P0 ;  /* 0x000000520300780c */ /* 0x000fe80000701670 */
[----:B------:R-:W-:Y:S02]  /*16050*/  FSEL R233, R17, -INF , !P0 ;  /* 0xff80000011e97808 */ /* 0x000fe40004000000 */
[----:B------:R-:W-:Y:S04]  /*16060*/  ISETP.GT.AND P0, PT, R0, 0x58, !P1 ;  /* 0x000000580000780c */ /* 0x000fe80004f04270 */
[----:B------:R-:W-:Y:S02]  /*16070*/  ISETP.LT.OR P0, PT, R3, 0x59, P0 ;  /* 0x000000590300780c */ /* 0x000fe40000701670 */
[----:B------:R-:W-:Y:S02]  /*16080*/  @P1 LOP3.LUT R225, R225, 0x10000, RZ, 0xfc, !PT ;  /* 0x00010000e1e11812 */ /* 0x000fe400078efcff */
[----:B------:R-:W-:Y:S02]  /*16090*/  ISETP.GE.AND P1, PT, R2, 0x1, PT ;  /* 0x000000010200780c */ /* 0x000fe40003f26270 */
[----:B------:R-:W-:Y:S02]  /*160a0*/  FSEL R245, R13, -INF , !P0 ;  /* 0xff8000000df57808 */ /* 0x000fe40004000000 */
[----:B------:R-:W-:Y:S02]  /*160b0*/  ISETP.GT.AND P0, PT, R0, RZ, !P1 ;  /* 0x000000ff0000720c */ /* 0x000fe40004f04270 */
[----:B------:R-:W-:Y:S02]  /*160c0*/  LOP3.LUT R225, R225, 0xfffbffff, RZ, 0xc0, !PT ;  /* 0xfffbffffe1e17812 */ /* 0x000fe400078ec0ff */
[----:B------:R-:W-:Y:S04]  /*160d0*/  ISETP.LT.OR P0, PT, R3, 0x1, P0 ;  /* 0x000000010300780c */ /* 0x000fe80000701670 */
[----:B------:R-:W-:Y:S02]  /*160e0*/  FSEL R10, R192, -INF , !P0 ;  /* 0xff800000c00a7808 */ /* 0x000fe40004000000 */
[----:B------:R-:W-:Y:S11]  /*160f0*/  ISETP.GE.AND P0, PT, R2, 0x5a, PT ;  /* 0x0000005a0200780c */ /* 0x000ff60003f06270 */
[----:B------:R-:W-:Y:S02]  /*16100*/  @!UPT UIADD3 URZ, URZ, URZ, URZ ;  /* 0x0000003f3f3ff290 */ /* 0x000fe4000fffe03f */
[----:B------:R-:W-:Y:S02]  /*16110*/  @P0 LOP3.LUT R225, R225, 0x40000, RZ, 0xfc, !PT ;  /* 0x00040000e1e10812 */ /* 0x000fe400078efcff */
[----:B------:R-:W-:Y:S04]  /*16120*/  ISETP.GT.AND P0, PT, R0, 0x59, !P0 ;  /* 0x000000590000780c */ /* 0x000fe80004704270 */
[----:B------:R-:W-:Y:S02]  /*16130*/  ISETP.LT.OR P0, PT, R3, 0x5a, P0 ;  /* 0x0000005a0300780c */ /* 0x000fe40000701670 */
[----:B------:R-:W1:Y:S02]  /*16140*/  SHFL.IDX PT, R3, R6, 0x1, 0x1c1f ;  /* 0x003c1f0006037f89 */ /* 0x000e6400000e0000 */
[----:B------:R-:W-:Y:S02]  /*16150*/  FSEL R244, R12, -INF , !P0 ;  /* 0xff8000000cf47808 */ /* 0x000fe40004000000 */
[----:B------:R-:W-:Y:S01]  /*16160*/  ISETP.GE.AND P0, PT, R81, 0x1, PT ;  /* 0x000000015100780c */ /* 0x000fe20003f06270 */
[--C-:B-1----:R-:W-:Y:S02]  /*16170*/  IMAD.IADD R2, R7, 0x1, R3.reuse ;  /* 0x0000000107027824 */ /* 0x102fe400078e0203 */
[----:B------:R-:W-:Y:S10]  /*16180*/  IMAD.IADD R0, R9, 0x1, R3 ;  /* 0x0000000109007824 */ /* 0x000ff400078e0203 */
[----:B------:R-:W-:-:S05]  /*16190*/  @!P0 BRA `(.L_x_443) ;  /* 0x000001a000008947 */ /* 0x000fca0003800000 */
[----:B------:R-:W-:Y:S01]  /*161a0*/  IADD3 R0, -R58, R62, R3 ;  /* 0x0000003e3a007210 */ /* 0x000fe20007ffe103 */
        /* <DEDUP_REMOVED lines=12> */
.L_x_445:
[----:B------:R-:W-:Y:S04]  /*16270*/  MOV R2, c[0x0][0x32c] ;  /* 0x0000cb0000027a02 */ /* 0x000fe80000000f00 */
[----:B------:R-:W-:Y:S11]  /*16280*/  ISETP.NE.AND P0, PT, R2, 0x1, PT ;  /* 0x000000010200780c */ /* 0x000ff60003f05270 */
[----:B------:R-:W-:Y:S02]  /*16290*/  @!UPT UIADD3 URZ, URZ, URZ, URZ ;  /* 0x0000003f3f3ff290 */ /* 0x000fe4000fffe03f */
[----:B------:R-:W-:Y:S05]  /*162a0*/  @P0 IMAD.HI.U32 R2, R0, c[0x0][0x330], RZ ;  /* 0x0000cc0000020a27 */ /* 0x000fea00078e00ff */
[----:B------:R-:W-:Y:S02]  /*162b0*/  @P0 SHF.R.U32.HI R0, RZ, c[0x0][0x334], R2 ;  /* 0x0000cd00ff000a19 */ /* 0x000fe40000011602 */
.L_x_446:
[----:B------:R-:W-:Y:S05]  /*162c0*/  BSYNC B0 ;  /* 0x0000000000007941 */ /* 0x000fea0003800000 */
.L_x_444:
[----:B------:R-:W-:Y:S02]  /*162d0*/  IADD3 R2, R8, -0x1, RZ ;  /* 0xffffffff08027810 */ /* 0x000fe40007ffe0ff */
[C-C-:B------:R-:W-:Y:S02]  /*162e0*/  IADD3 R5, R3.reuse, UR7, R4.reuse ;  /* 0x0000000703057c10 */ /* 0x140fe4000fffe004 */
[----:B------:R-:W-:Y:S01]  /*162f0*/  IADD3 R3, R3, c[0x0][0x328], R4 ;  /* 0x0000ca0003037a10 */ /* 0x000fe20007ffe004 */
[----:B------:R-:W-:Y:S05]  /*16300*/  IMAD R0, R0, c[0x0][0x32c], R2 ;  /* 0x0000cb0000007a24 */ /* 0x000fea00078e0202 */
[----:B------:R-:W-:Y:S02]  /*16310*/  IADD3 R2, R0, c[0x0][0x32c], RZ ;  /* 0x0000cb0000027a10 */ /* 0x000fe40007ffe0ff */
[----:B------:R-:W-:Y:S02]  /*16320*/  IMNMX R0, R5, R0, !PT ;  /* 0x0000000005007217 */ /* 0x000fe40007800200 */
[----:B------:R-:W-:Y:S02]  /*16330*/  IMNMX R2, R3, R2, PT ;  /* 0x0000000203027217 */ /* 0x000fe40003800200 */
.L_x_443:
[C---:B------:R-:W-:Y:S01]  /*16340*/  LOP3.LUT P0, RZ, R225.reuse, 0x2000, RZ, 0xc0, !PT ;  /* 0x00002000e1ff7812 */ /* 0x040fe2000780c0ff */
[----:B------:R-:W1:Y:S03]  /*16350*/  SHFL.IDX PT, R3, R6, 0x2, 0x1c1f ;  /* 0x005c1f0006037f89 */ /* 0x000e6600000e0000 */
[----:B------:R-:W-:Y:S04]  /*16360*/  ISETP.GT.AND P0, PT, R0, 0x1, !P0 ;  /* 0x000000010000780c */ /* 0x000fe80004704270 */
[----:B------:R-:W-:Y:S04]  /*16370*/  ISETP.LT.OR P0, PT, R2, 0x2, P0 ;  /* 0x000000020200780c */ /* 0x000fe80000701670 */
[----:B------:R-:W-:Y:S02]  /*16380*/  FSEL R13, R194, -INF , !P0 ;  /* 0xff800000c20d7808 */ /* 0x000fe40004000000 */
[C---:B------:R-:W-:Y:S04]  /*16390*/  LOP3.LUT P0, RZ, R225.reuse, 0x20000, RZ, 0xc0, !PT ;  /* 0x00020000e1ff7812 */ /* 0x040fe8000780c0ff */
[----:B------:R-:W-:Y:S04]  /*163a0*/  ISETP.GT.AND P0, PT, R0, 0x8, !P0 ;  /* 0x000000080000780c */ /* 0x000fe80004704270 */
[----:B------:R-:W-:Y:S04]  /*163b0*/  ISETP.LT.OR P0, PT, R2, 0x9, P0 ;  /* 0x000000090200780c */ /* 0x000fe80000701670 */
[----:B------:R-:W-:Y:S02]  /*163c0*/  FSEL R19, R184, -INF , !P0 ;  /* 0xff800000b8137808 */ /* 0x000fe40004000000 */
[----:B------:R-:W-:Y:S04]  /*163d0*/  LOP3.LUT P0, RZ, R225, 0x8000, RZ, 0xc0, !PT ;  /* 0x00008000e1ff7812 */ /* 0x000fe8000780c0ff */
        /* <DEDUP_REMOVED lines=75> */
[----:B------:R-:W-:Y:S04]  /*16890*/  ISETP.GT.AND P0, PT, R0, RZ, !P1 ;  /* 0x000000ff0000720c */ /* 0x000fe80004f04270 */
[----:B------:R-:W-:Y:S04]  /*168a0*/  ISETP.LT.OR P0, PT, R2, 0x1, P0 ;  /* 0x000000010200780c */ /* 0x000fe80000701670 */
[----:B------:R-:W-:Y:S02]  /*168b0*/  FSEL R12, R201, -INF , !P0 ;  /* 0xff800000c90c7808 */ /* 0x000fe40004000000 */
[----:B------:R-:W-:Y:S04]  /*168c0*/  LOP3.LUT P0, RZ, R225, 0x40000, RZ, 0xc0, !PT ;  /* 0x00040000e1ff7812 */ /* 0x000fe8000780c0ff */
[----:B------:R-:W-:Y:S01]  /*168d0*/  ISETP.GT.AND P0, PT, R0, 0x59, !P0 ;  /* 0x000000590000780c */ /* 0x000fe20004704270 */
[--C-:B-1----:R-:W-:Y:S03]  /*168e0*/  IMAD.IADD R0, R9, 0x1, R3.reuse ;  /* 0x0000000109007824 */ /* 0x102fe600078e0203 */
[----:B------:R-:W-:Y:S01]  /*168f0*/  ISETP.LT.OR P0, PT, R2, 0x5a, P0 ;  /* 0x0000005a0200780c */ /* 0x000fe20000701670 */
[----:B------:R-:W-:Y:S03]  /*16900*/  IMAD.IADD R2, R7, 0x1, R3 ;  /* 0x0000000107027824 */ /* 0x000fe600078e0203 */
[----:B------:R-:W-:Y:S02]  /*16910*/  FSEL R243, R11, -INF , !P0 ;  /* 0xff8000000bf37808 */ /* 0x000fe40004000000 */
[----:B------:R-:W-:Y:S11]  /*16920*/  ISETP.GE.AND P0, PT, R81, 0x1, PT ;  /* 0x000000015100780c */ /* 0x000ff60003f06270 */
[----:B------:R-:W-:Y:S02]  /*16930*/  @!UPT UIADD3 URZ, URZ, URZ, URZ ;  /* 0x0000003f3f3ff290 */ /* 0x000fe4000fffe03f */
        /* <DEDUP_REMOVED lines=14> */
.L_x_449:
[----:B------:R-:W-:Y:S04]  /*16a20*/  MOV R2, c[0x0][0x32c] ;  /* 0x0000cb0000027a02 */ /* 0x000fe80000000f00 */
[----:B------:R-:W-:Y:S11]  /*16a30*/  ISETP.NE.AND P0, PT, R2, 0x1, PT ;  /* 0x000000010200780c */ /* 0x000ff60003f05270 */
[----:B------:R-:W-:Y:S02]  /*16a40*/  @!UPT UIADD3 URZ, URZ, URZ, URZ ;  /* 0x0000003f3f3ff290 */ /* 0x000fe4000fffe03f */
[----:B------:R-:W-:Y:S05]  /*16a50*/  @P0 IMAD.HI.U32 R2, R0, c[0x0][0x330], RZ ;  /* 0x0000cc0000020a27 */ /* 0x000fea00078e00ff */
[----:B------:R-:W-:Y:S02]  /*16a60*/  @P0 SHF.R.U32.HI R0, RZ, c[0x0][0x334], R2 ;  /* 0x0000cd00ff000a19 */ /* 0x000fe40000011602 */
.L_x_450:
[----:B------:R-:W-:Y:S05]  /*16a70*/  BSYNC B0 ;  /* 0x0000000000007941 */ /* 0x000fea0003800000 */
.L_x_448:
[----:B------:R-:W-:Y:S02]  /*16a80*/  IADD3 R2, R8, -0x1, RZ ;  /* 0xffffffff08027810 */ /* 0x000fe40007ffe0ff */
[C-C-:B------:R-:W-:Y:S02]  /*16a90*/  IADD3 R5, R3.reuse, UR7, R4.reuse ;  /* 0x0000000703057c10 */ /* 0x140fe4000fffe004 */
[----:B------:R-:W-:Y:S01]  /*16aa0*/  IADD3 R3, R3, c[0x0][0x328], R4 ;  /* 0x0000ca0003037a10 */ /* 0x000fe20007ffe004 */
[----:B------:R-:W-:Y:S05]  /*16ab0*/  IMAD R0, R0, c[0x0][0x32c], R2 ;  /* 0x0000cb0000007a24 */ /* 0x000fea00078e0202 */
[----:B------:R-:W-:Y:S02]  /*16ac0*/  IADD3 R2, R0, c[0x0][0x32c], RZ ;  /* 0x0000cb0000027a10 */ /* 0x000fe40007ffe0ff */
[----:B------:R-:W-:Y:S02]  /*16ad0*/  IMNMX R0, R5, R0, !PT ;  /* 0x0000000005007217 */ /* 0x000fe40007800200 */
[----:B------:R-:W-:Y:S02]  /*16ae0*/  IMNMX R2, R3, R2, PT ;  /* 0x0000000203027217 */ /* 0x000fe40003800200 */
.L_x_447:
[----:B------:R-:W-:Y:S01]  /*16af0*/  LOP3.LUT P0, RZ, R225, 0x2000, RZ, 0xc0, !PT ;  /* 0x00002000e1ff7812 */ /* 0x000fe2000780c0ff */
        /* <DEDUP_REMOVED lines=109> */
.L_x_453:
[----:B------:R-:W-:Y:S04]  /*171d0*/  MOV R2, c[0x0][0x32c] ;  /* 0x0000cb0000027a02 */ /* 0x000fe80000000f00 */
[----:B------:R-:W-:Y:S11]  /*171e0*/  ISETP.NE.AND P0, PT, R2, 0x1, PT ;  /* 0x000000010200780c */ /* 0x000ff60003f05270 */
[----:B------:R-:W-:Y:S02]  /*171f0*/  @!UPT UIADD3 URZ, URZ, URZ, URZ ;  /* 0x0000003f3f3ff290 */ /* 0x000fe4000fffe03f */
[----:B------:R-:W-:Y:S05]  /*17200*/  @P0 IMAD.HI.U32 R2, R0, c[0x0][0x330], RZ ;  /* 0x0000cc0000020a27 */ /* 0x000fea00078e00ff */
[----:B------:R-:W-:Y:S02]  /*17210*/  @P0 SHF.R.U32.HI R0, RZ, c[0x0][0x334], R2 ;  /* 0x0000cd00ff000a19 */ /* 0x000fe40000011602 */
.L_x_454:
[----:B------:R-:W-:Y:S05]  /*17220*/  BSYNC B0 ;  /* 0x0000000000007941 */ /* 0x000fea0003800000 */
.L_x_452:
[----:B------:R-:W-:Y:S02]  /*17230*/  IADD3 R8, R8, -0x1, RZ ;  /* 0xffffffff08087810 */ /* 0x000fe40007ffe0ff */
[C-C-:B------:R-:W-:Y:S02]  /*17240*/  IADD3 R5, R3.reuse, UR7, R4.reuse ;  /* 0x0000000703057c10 */ /* 0x140fe4000fffe004 */
[----:B------:R-:W-:Y:S01]  /*17250*/  IADD3 R3, R3, c[0x0][0x328], R4 ;  /* 0x0000ca0003037a10 */ /* 0x000fe20007ffe004 */
[----:B------:R-:W-:Y:S05]  /*17260*/  IMAD R0, R0, c[0x0][0x32c], R8 ;  /* 0x0000cb0000007a24 */ /* 0x000fea00078e0208 */
[----:B------:R-:W-:Y:S02]  /*17270*/  IADD3 R2, R0, c[0x0][0x32c], RZ ;  /* 0x0000cb0000027a10 */ /* 0x000fe40007ffe0ff */
[----:B------:R-:W-:Y:S02]  /*17280*/  IMNMX R0, R5, R0, !PT ;  /* 0x0000000005007217 */ /* 0x000fe40007800200 */
[----:B------:R-:W-:Y:S02]  /*17290*/  IMNMX R2, R3, R2, PT ;  /* 0x0000000203027217 */ /* 0x000fe40003800200 */
.L_x_451:
[----:B------:R-:W-:Y:S01]  /*172a0*/  ISETP.GT.AND P0, PT, R0, RZ, !P1 ;  /* 0x000000ff0000720c */ /* 0x000fe20004f04270 */
[----:B------:R-:W-:Y:S01]  /*172b0*/  LDSM.16.MT88.4 R52, [R210+0x100] ;  /* 0x00010000d234783b */ /* 0x000fe20000004200 */
[----:B------:R-:W-:Y:S02]  /*172c0*/  LOP3.LUT P1, RZ, R225, 0x800, RZ, 0xc0, !PT ;  /* 0x00000800e1ff7812 */ /* 0x000fe4000782c0ff */
[----:B------:R-:W-:Y:S02]  /*172d0*/  ISETP.LT.OR P0, PT, R2, 0x1, P0 ;  /* 0x000000010200780c */ /* 0x000fe40000701670 */
[----:B------:R-:W-:Y:S02]  /*172e0*/  FMNMX.FTZ R72, R10, R100, !PT ;  /* 0x000000640a487209 */ /* 0x000fe40007810000 */
[----:B------:R-:W-:Y:S01]  /*172f0*/  FSEL R7, R239, -INF , !P0 ;  /* 0xff800000ef077808 */ /* 0x000fe20004000000 */
[----:B------:R-:W-:Y:S01]  /*17300*/  LDSM.16.MT88.4 R84, [R209+0x900] ;  /* 0x00090000d154783b */ /* 0x000fe20000004200 */
[----:B------:R-:W-:Y:S02]  /*17310*/  LOP3.LUT P0, RZ, R225, 0x2000, RZ, 0xc0, !PT ;  /* 0x00002000e1ff7812 */ /* 0x000fe4000780c0ff */
[----:B------:R-:W-:Y:S02]  /*17320*/  FMNMX.FTZ R72, R15, R72, !PT ;  /* 0x000000480f487209 */ /* 0x000fe40007810000 */
[----:B------:R-:W-:Y:S02]  /*17330*/  ISETP.GT.AND P0, PT, R0, 0x1, !P0 ;  /* 0x000000010000780c */ /* 0x000fe40004704270 */
[----:B------:R-:W-:Y:S02]  /*17340*/  FMNMX.FTZ R72, R16, R72, !PT ;  /* 0x0000004810487209 */ /* 0x000fe40007810000 */
[----:B------:R-:W-:Y:S02]  /*17350*/  ISETP.LT.OR P0, PT, R2, 0x2, P0 ;  /* 0x000000020200780c */ /* 0x000fe40000701670 */
[----:B------:R-:W-:Y:S02]  /*17360*/  FMNMX.FTZ R72, R20, R72, !PT ;  /* 0x0000004814487209 */ /* 0x000fe40007810000 */
[----:B------:R-:W-:Y:S02]  /*17370*/  FSEL R8, R237, -INF , !P0 ;  /* 0xff800000ed087808 */ /* 0x000fe40004000000 */
        /* <DEDUP_REMOVED lines=74> */
[----:B------:R-:W-:Y:S02]  /*17820*/  FMNMX.FTZ R4, R18, R4, !PT ;  /* 0x0000000412047209 */ /* 0x000fe40007810000 */
[----:B------:R-:W-:Y:S02]  /*17830*/  FMNMX.FTZ R3, R171, R3, !PT ;  /* 0x00000003ab037209 */ /* 0x000fe40007810000 */
[----:B------:R-:W-:Y:S02]  /*17840*/  FSEL R183, R38, -INF , !P0 ;  /* 0xff80000026b77808 */ /* 0x000fe40004000000 */
[----:B------:R-:W-:Y:S02]  /*17850*/  LOP3.LUT P0, RZ, R225, 0x8, RZ, 0xc0, !PT ;  /* 0x00000008e1ff7812 */ /* 0x000fe4000780c0ff */
[----:B------:R-:W-:Y:S02]  /*17860*/  FMNMX.FTZ R72, R245, R72, !PT ;  /* 0x00000048f5487209 */ /* 0x000fe40007810000 */
[----:B------:R-:W-:Y:S02]  /*17870*/  FMNMX.FTZ R3, R176, R3, !PT ;  /* 0x00000003b0037209 */ /* 0x000fe40007810000 */
[----:B------:R-:W-:Y:S02]  /*17880*/  FMNMX.FTZ R4, R30, R4, !PT ;  /* 0x000000041e047209 */ /* 0x000fe40007810000 */
[----:B------:R-:W-:Y:S02]  /*17890*/  ISETP.GT.AND P0, PT, R0, 0x31, !P0 ;  /* 0x000000310000780c */ /* 0x000fe40004704270 */
[----:B------:R-:W-:Y:S02]  /*178a0*/  FMNMX.FTZ R72, R244, R72, !PT ;  /* 0x00000048f4487209 */ /* 0x000fe40007810000 */
[----:B------:R-:W-:Y:S02]  /*178b0*/  FMNMX.FTZ R4, R33, R4, !PT ;  /* 0x0000000421047209 */ /* 0x000fe40007810000 */
[----:B------:R-:W-:Y:S01]  /*178c0*/  FMNMX.FTZ R3, R179, R3, !PT ;  /* 0x00000003b3037209 */ /* 0x000fe20007810000 */
[----:B------:R-:W1:Y:S01]  /*178d0*/  SHFL.BFLY PT, R5, R72, 0x2, 0x1f ;  /* 0x0c401f0048057f89 */ /* 0x000e6200000e0000 */
[----:B------:R-:W-:Y:S02]  /*178e0*/  ISETP.LT.OR P0, PT, R2, 0x32, P0 ;  /* 0x000000320200780c */ /* 0x000fe40000701670 */
[----:B------:R-:W-:Y:S02]  /*178f0*/  FMNMX.FTZ R4, R34, R4, !PT ;  /* 0x0000000422047209 */ /* 0x000fe40007810000 */
[----:B------:R-:W-:Y:S02]  /*17900*/  FMNMX.FTZ R3, R184, R3, !PT ;  /* 0x00000003b8037209 */ /* 0x000fe40007810000 */
[----:B------:R-:W-:Y:S02]  /*17910*/  FSEL R186, R59, -INF , !P0 ;  /* 0xff8000003bba7808 */ /* 0x000fe40004000000 */
[----:B------:R-:W-:Y:S02]  /*17920*/  LOP3.LUT P0, RZ, R225, 0x4, RZ, 0xc0, !PT ;  /* 0x00000004e1ff7812 */ /* 0x000fe4000780c0ff */
        /* <DEDUP_REMOVED lines=16> */
[----:B------:R-:W-:Y:S02]  /*17a30*/  LOP3.LUT P1, RZ, R225, 0x1, RZ, 0xc0, !PT ;  /* 0x00000001e1ff7812 */ /* 0x000fe4000782c0ff */
[----:B------:R-:W-:Y:S02]  /*17a40*/  FMNMX.FTZ R4, R180, R4, !PT ;  /* 0x00000004b4047209 */ /* 0x000fe40007810000 */
[----:B-1----:R-:W-:Y:S02]  /*17a50*/  FMNMX.FTZ R72, R72, R5, !PT ;  /* 0x0000000548487209 */ /* 0x002fe40007810000 */
[----:B------:R-:W-:Y:S02]  /*17a60*/  FMNMX.FTZ R3, R234, R3, !PT ;  /* 0x00000003ea037209 */ /* 0x000fe40007810000 */
[----:B------:R-:W-:Y:S01]  /*17a70*/  FSEL R190, R63, -INF , !P0 ;  /* 0xff8000003fbe7808 */ /* 0x000fe20004000000 */
[----:B------:R-:W1:Y:S01]  /*17a80*/  SHFL.BFLY PT, R5, R72, 0x1, 0x1f ;  /* 0x0c201f0048057f89 */ /* 0x000e6200000e0000 */
[----:B------:R-:W-:Y:S02]  /*17a90*/  ISETP.GT.AND P0, PT, R0, 0x40, !P1 ;  /* 0x000000400000780c */ /* 0x000fe40004f04270 */
[----:B------:R-:W-:Y:S02]  /*17aa0*/  FMNMX.FTZ R4, R181, R4, !PT ;  /* 0x00000004b5047209 */ /* 0x000fe40007810000 */
[----:B------:R-:W-:Y:S02]  /*17ab0*/  FMNMX.FTZ R3, R235, R3, !PT ;  /* 0x00000003eb037209 */ /* 0x000fe40007810000 */
[----:B------:R-:W-:Y:S02]  /*17ac0*/  ISETP.LT.OR P0, PT, R2, 0x41, P0 ;  /* 0x000000410200780c */ /* 0x000fe40000701670 */
[----:B------:R-:W-:Y:S02]  /*17ad0*/  FMNMX.FTZ R71, R242, R3, !PT ;  /* 0x00000003f2477209 */ /* 0x000fe40007810000 */
[----:B------:R-:W-:Y:S02]  /*17ae0*/  FMNMX.FTZ R3, R182, R4, !PT ;  /* 0x00000004b6037209 */ /* 0x000fe40007810000 */
[----:B------:R-:W-:Y:S02]  /*17af0*/  FSEL R199, R74, -INF , !P0 ;  /* 0xff8000004ac77808 */ /* 0x000fe40004000000 */
        /* <DEDUP_REMOVED lines=9> */
[----:B------:R-:W-:Y:S02]  /*17b90*/  FMNMX.FTZ R4, R7, R103, !PT ;  /* 0x0000006707047209 */ /* 0x000fe40007810000 */
[----:B------:R-:W-:Y:S02]  /*17ba0*/  FSEL R203, R78, -INF , !P0 ;  /* 0xff8000004ecb7808 */ /* 0x000fe40004000000 */
[----:B------:R-:W-:Y:S02]  /*17bb0*/  ISETP.GT.AND P0, PT, R0, 0x49, !P3 ;  /* 0x000000490000780c */ /* 0x000fe40005f04270 */
[----:B------:R-:W-:Y:S02]  /*17bc0*/  FMNMX.FTZ R3, R204, R3, !PT ;  /* 0x00000003cc037209 */ /* 0x000fe40007810000 */
[----:B------:R-:W-:Y:S02]  /*17bd0*/  FMNMX.FTZ R4, R8, R4, !PT ;  /* 0x0000000408047209 */ /* 0x000fe40007810000 */
[----:B-1----:R-:W-:Y:S02]  /*17be0*/  FMNMX.FTZ R72, R72, R5, !PT ;  /* 0x0000000548487209 */ /* 0x002fe40007810000 */
[----:B------:R-:W-:Y:S02]  /*17bf0*/  ISETP.LT.OR P0, PT, R2, 0x4a, P0 ;  /* 0x0000004a0200780c */ /* 0x000fe40000701670 */
[----:B------:R-:W-:Y:S01]  /*17c00*/  FMNMX.FTZ R4, R9, R4, !PT ;  /* 0x0000000409047209 */ /* 0x000fe20007810000 */
[----:B------:R-:W-:Y:S01]  /*17c10*/  FMUL.FTZ R74, R72, c[0x0][0x2d0] ;  /* 0x0000b400484a7a20 */ /* 0x000fe20000410000 */
[----:B------:R-:W-:Y:S02]  /*17c20*/  FMNMX.FTZ R3, R236, R3, !PT ;  /* 0x00000003ec037209 */ /* 0x000fe40007810000 */
[----:B------:R-:W-:Y:S02]  /*17c30*/  FSEL R207, R79, -INF , !P0 ;  /* 0xff8000004fcf7808 */ /* 0x000fe40004000000 */
[----:B------:R-:W-:Y:S02]  /*17c40*/  ISETP.GT.AND P0, PT, R0, 0x50, !P2 ;  /* 0x000000500000780c */ /* 0x000fe40005704270 */
[----:B------:R-:W-:Y:S02]  /*17c50*/  FSETP.NEU.FTZ.AND P2, PT, R72, -INF , PT ;  /* 0xff8000004800780b */ /* 0x000fe40003f5d000 */
        /* <DEDUP_REMOVED lines=9> */
[----:B------:R-:W1:Y:S01]  /*17cf0*/  SHFL.BFLY PT, R6, R71, 0x2, 0x1f ;  /* 0x0c401f0047067f89 */ /* 0x000e6200000e0000 */
[----:B------:R-:W-:Y:S01]  /*17d00*/  FMNMX.FTZ R4, R62, R4, !PT ;  /* 0x000000043e047209 */ /* 0x000fe20007810000 */
[----:B------:R2:W-:Y:S01]  /*17d10*/  MUFU.EX2 R23, R3 ;  /* 0x0000000300177308 */ /* 0x0005e20000000800 */
[----:B------:R-:W-:Y:S02]  /*17d20*/  LOP3.LUT P1, RZ, R225, 0x4000, RZ, 0xc0, !PT ;  /* 0x00004000e1ff7812 */ /* 0x000fe4000782c0ff */
[----:B------:R-:W-:Y:S02]  /*17d30*/  FSEL R229, R35, -INF , !P0 ;  /* 0xff80000023e57808 */ /* 0x000fe40004000000 */
[----:B------:R-:W-:Y:S02]  /*17d40*/  ISETP.GT.AND P0, PT, R0, 0x51, !P1 ;  /* 0x000000510000780c */ /* 0x000fe40004f04270 */
[----:B------:R-:W-:Y:S02]  /*17d50*/  FMNMX.FTZ R70, R240, R70, !PT ;  /* 0x00000046f0467209 */ /* 0x000fe40007810000 */
[----:B------:R-:W-:Y:S02]  /*17d60*/  ISETP.LT.OR P0, PT, R2, 0x52, P0 ;  /* 0x000000520200780c */ /* 0x000fe40000701670 */
[----:B------:R-:W-:Y:S02]  /*17d70*/  FMNMX.FTZ R70, R241, R70, !PT ;  /* 0x00000046f1467209 */ /* 0x000fe40007810000 */
[C---:B------:R-:W-:Y:S02]  /*17d80*/  LOP3.LUT P4, RZ, R225.reuse, 0x10000, RZ, 0xc0, !PT ;  /* 0x00010000e1ff7812 */ /* 0x040fe4000788c0ff */
[----:B------:R-:W-:Y:S01]  /*17d90*/  LOP3.LUT P6, RZ, R225, 0x40000, RZ, 0xc0, !PT ;  /* 0x00040000e1ff7812 */ /* 0x000fe200078cc0ff */
[----:B------:R-:W3:Y:S01]  /*17da0*/  SHFL.BFLY PT, R5, R70, 0x2, 0x1f ;  /* 0x0c401f0046057f89 */ /* 0x000ee200000e0000 */
[----:B------:R-:W-:Y:S02]  /*17db0*/  FSEL R206, R91, -INF , !P0 ;  /* 0xff8000005bce7808 */ /* 0x000fe40004000000 */
[C---:B------:R-:W-:Y:S02]  /*17dc0*/  ISETP.GT.AND P3, PT, R0.reuse, 0x58, !P4 ;  /* 0x000000580000780c */ /* 0x040fe40006764270 */
[----:B------:R-:W-:Y:S02]  /*17dd0*/  ISETP.GT.AND P0, PT, R0, 0x59, !P6 ;  /* 0x000000590000780c */ /* 0x000fe40007704270 */
[----:B-1----:R-:W-:Y:S02]  /*17de0*/  FMNMX.FTZ R71, R71, R6, !PT ;  /* 0x0000000647477209 */ /* 0x002fe40007810000 */
[----:B--2---:R-:W-:Y:S01]  /*17df0*/  FMNMX.FTZ R3, R88, R4, !PT ;  /* 0x0000000458037209 */ /* 0x004fe20007810000 */
[--C-:B------:R-:W-:Y:S01]  /*17e00*/  FFMA.FTZ R4, R15, c[0x0][0x2d0], -R74.reuse ;  /* 0x0000b4000f047a23 */ /* 0x100fe2000001084a */
[C---:B------:R-:W-:Y:S01]  /*17e10*/  ISETP.LT.OR P4, PT, R2.reuse, 0x59, P3 ;  /* 0x000000590200780c */ /* 0x040fe20001f81670 */
[----:B------:R-:W1:Y:S01]  /*17e20*/  SHFL.BFLY PT, R6, R71, 0x1, 0x1f ;  /* 0x0c201f0047067f89 */ /* 0x000e6200000e0000 */
[----:B------:R-:W-:Y:S01]  /*17e30*/  ISETP.LT.OR P3, PT, R2, 0x5a, P0 ;  /* 0x0000005a0200780c */ /* 0x000fe20000761670 */
[----:B------:R2:W-:Y:S01]  /*17e40*/  MUFU.EX2 R246, R4 ;  /* 0x0000000400f67308 */ /* 0x0005e20000000800 */
[----:B------:R-:W-:Y:S02]  /*17e50*/  FMNMX.FTZ R3, R169, R3, !PT ;  /* 0x00000003a9037209 */ /* 0x000fe40007810000 */
[----:B------:R-:W-:Y:S02]  /*17e60*/  FSEL R197, R36, -INF , !P4 ;  /* 0xff80000024c57808 */ /* 0x000fe40006000000 */
[----:B------:R-:W-:Y:S01]  /*17e70*/  FMNMX.FTZ R3, R172, R3, !PT ;  /* 0x00000003ac037209 */ /* 0x000fe20007810000 */
[----:B------:R-:W-:Y:S01]  /*17e80*/  LDSM.16.MT88.4 R36, [R212+0x100] ;  /* 0x00010000d424783b */ /* 0x000fe20000004200 */
[----:B------:R-:W-:Y:S02]  /*17e90*/  FSEL R73, R95, -INF , !P3 ;  /* 0xff8000005f497808 */ /* 0x000fe40005800000 */
[----:B------:R-:W-:Y:S02]  /*17ea0*/  FMNMX.FTZ R3, R173, R3, !PT ;  /* 0x00000003ad037209 */ /* 0x000fe40007810000 */
[----:B---3--:R-:W-:Y:S02]  /*17eb0*/  FMNMX.FTZ R70, R70, R5, !PT ;  /* 0x0000000546467209 */ /* 0x008fe40007810000 */
[----:B------:R-:W-:Y:S03]  /*17ec0*/  FMNMX.FTZ R3, R174, R3, !PT ;  /* 0x00000003ae037209 */ /* 0x000fe60007810000 */
[----:B------:R-:W3:Y:S01]  /*17ed0*/  SHFL.BFLY PT, R5, R70, 0x1, 0x1f ;  /* 0x0c201f0046057f89 */ /* 0x000ee200000e0000 */
[----:B-1----:R-:W-:Y:S01]  /*17ee0*/  FMNMX.FTZ R71, R71, R6, !PT ;  /* 0x0000000647477209 */ /* 0x002fe20007810000 */
[--C-:B--2---:R-:W-:Y:S03]  /*17ef0*/  FFMA.FTZ R4, R16, c[0x0][0x2d0], -R74.reuse ;  /* 0x0000b40010047a23 */ /* 0x104fe6000001084a */
[C---:B------:R-:W-:Y:S01]  /*17f00*/  FSETP.NEU.FTZ.AND P1, PT, R71.reuse, -INF , PT ;  /* 0xff8000004700780b */ /* 0x040fe20003f3d000 */
[----:B------:R-:W-:Y:S01]  /*17f10*/  FMUL.FTZ R75, R71, c[0x0][0x2d0] ;  /* 0x0000b400474b7a20 */ /* 0x000fe20000410000 */
[----:B------:R1:W-:Y:S04]  /*17f20*/  MUFU.EX2 R60, R4 ;  /* 0x00000004003c7308 */ /* 0x0003e80000000800 */
[----:B------:R-:W-:Y:S05]  /*17f30*/  FSEL R75, R75, RZ, P1 ;  /* 0x000000ff4b4b7208 */ /* 0x000fea0000800000 */
[--C-:B------:R-:W-:Y:S02]  /*17f40*/  FFMA.FTZ R2, R21, c[0x0][0x2d0], -R75.reuse ;  /* 0x0000b40015027a23 */ /* 0x100fe4000001084b */
[--C-:B------:R-:W-:Y:S01]  /*17f50*/  FFMA.FTZ R16, R29, c[0x0][0x2d0], -R75.reuse ;  /* 0x0000b4001d107a23 */ /* 0x100fe2000001084b */
[----:B---3--:R-:W-:Y:S01]  /*17f60*/  FMNMX.FTZ R70, R70, R5, !PT ;  /* 0x0000000546467209 */ /* 0x008fe20007810000 */
[----:B------:R2:W-:Y:S01]  /*17f70*/  MUFU.EX2 R50, R2 ;  /* 0x0000000200327308 */ /* 0x0005e20000000800 */
[--C-:B------:R-:W-:Y:S02]  /*17f80*/  FFMA.FTZ R48, R48, c[0x0][0x2d0], -R75.reuse ;  /* 0x0000b40030307a23 */ /* 0x100fe4000001084b */
[C---:B------:R-:W-:Y:S01]  /*17f90*/  FSETP.NEU.FTZ.AND P0, PT, R70.reuse, -INF , PT ;  /* 0xff8000004600780b */ /* 0x040fe20003f1d000 */
[----:B------:R-:W-:Y:S05]  /*17fa0*/  FMUL.FTZ R96, R70, c[0x0][0x2d0] ;  /* 0x0000b40046607a20 */ /* 0x000fea0000410000 */
[----:B------:R-:W-:Y:S01]  /*17fb0*/  FSEL R96, R96, RZ, P0 ;  /* 0x000000ff60607208 */ /* 0x000fe20000000000 */
[----:B------:R-:W-:Y:S01]  /*17fc0*/  MUFU.EX2 R63, R16 ;  /* 0x00000010003f7308 */ /* 0x000fe20000000800 */
[----:B-1----:R-:W-:Y:S01]  /*17fd0*/  FMNMX.FTZ R4, R183, R3, !PT ;  /* 0x00000003b7047209 */ /* 0x002fe20007810000 */
[----:B------:R-:W-:Y:S03]  /*17fe0*/  FFMA.FTZ R3, R20, c[0x0][0x2d0], -R74 ;  /* 0x0000b40014037a23 */ /* 0x000fe6000001084a */
[----:B------:R-:W-:Y:S04]  /*17ff0*/  FMNMX.FTZ R4, R186, R4, !PT ;  /* 0x00000004ba047209 */ /* 0x000fe80007810000 */
[----:B------:R-:W-:Y:S01]  /*18000*/  FMNMX.FTZ R4, R188, R4, !PT ;  /* 0x00000004bc047209 */ /* 0x000fe20007810000 */
[----:B------:R1:W3:Y:S03]  /*18010*/  MUFU.EX2 R51, R3 ;  /* 0x0000000300337308 */ /* 0x0002e60000000800 */
[----:B------:R-:W-:Y:S01]  /*18020*/  FMNMX.FTZ R4, R190, R4, !PT ;  /* 0x00000004be047209 */ /* 0x000fe20007810000 */
[----:B--2---:R-:W-:Y:S03]  /*18030*/  FFMA.FTZ R2, R11, c[0x0][0x2d0], -R96 ;  /* 0x0000b4000b027a23 */ /* 0x004fe60000010860 */
[----:B------:R-:W-:Y:S03]  /*18040*/  FMNMX.FTZ R4, R199, R4, !PT ;  /* 0x00000004c7047209 */ /* 0x000fe60007810000 */
[----:B------:R-:W-:Y:S01]  /*18050*/  MUFU.EX2 R92, R2 ;  /* 0x00000002005c7308 */ /* 0x000fe20000000800 */
[----:B------:R-:W-:Y:S01]  /*18060*/  FMNMX.FTZ R4, R202, R4, !PT ;  /* 0x00000004ca047209 */ /* 0x000fe20007810000 */
[--C-:B-1----:R-:W-:Y:S01]  /*18070*/  FFMA.FTZ R3, R12, c[0x0][0x2d0], -R75.reuse ;  /* 0x0000b4000c037a23 */ /* 0x102fe2000001084b */
[----:B---3--:R-:W-:Y:S01]  /*18080*/  F2FP.BF16.PACK_AB R78, R51, R60 ;  /* 0x0000003c334e723e */ /* 0x008fe200000010ff */
[----:B------:R-:W-:Y:S06]  /*18090*/  FFMA.FTZ R12, R32, c[0x0][0x2d0], -R74 ;  /* 0x0000b400200c7a23 */ /* 0x000fec000001084a */
[----:B------:R1:W-:Y:S01]  /*180a0*/  MUFU.EX2 R89, R3 ;  /* 0x0000000300597308 */ /* 0x0003e20000000800 */
[----:B------:R-:W-:Y:S02]  /*180b0*/  FFMA.FTZ R32, R34, c[0x0][0x2d0], -R96 ;  /* 0x0000b40022207a23 */ /* 0x000fe40000010860 */
[--C-:B-1----:R-:W-:Y:S07]  /*180c0*/  FFMA.FTZ R3, R13, c[0x0][0x2d0], -R75.reuse ;  /* 0x0000b4000d037a23 */ /* 0x102fee000001084b */
[----:B------:R1:W2:Y:S02]  /*180d0*/  MUFU.EX2 R247, R3 ;  /* 0x0000000300f77308 */ /* 0x0002a40000000800 */
[----:B-1----:R-:W-:Y:S01]  /*180e0*/  FMNMX.FTZ R3, R203, R4, !PT ;  /* 0x00000004cb037209 */ /* 0x002fe20007810000 */
[----:B------:R-:W-:Y:S01]  /*180f0*/  FFMA.FTZ R4, R26, c[0x0][0x2d0], -R74 ;  /* 0x0000b4001a047a23 */ /* 0x000fe2000001084a */
[----:B--2---:R-:W-:Y:S02]  /*18100*/  F2FP.BF16.PACK_AB R77, R247, R89 ;  /* 0x00000059f74d723e */ /* 0x004fe400000010ff */
[----:B------:R-:W-:Y:S04]  /*18110*/  FMNMX.FTZ R0, R207, R3, !PT ;  /* 0x00000003cf007209 */ /* 0x000fe80007810000 */
[----:B------:R-:W-:Y:S01]  /*18120*/  MUFU.EX2 R80, R4 ;  /* 0x0000000400507308 */ /* 0x000fe20000000800 */
[--C-:B------:R-:W-:Y:S01]  /*18130*/  FFMA.FTZ R3, R19, c[0x0][0x2d0], -R75.reuse ;  /* 0x0000b40013037a23 */ /* 0x100fe2000001084b */
[----:B------:R-:W-:Y:S04]  /*18140*/  FMNMX.FTZ R0, R229, R0, !PT ;  /* 0x00000000e5007209 */ /* 0x000fe80007810000 */
[----:B------:R-:W-:Y:S04]  /*18150*/  FMNMX.FTZ R0, R206, R0, !PT ;  /* 0x00000000ce007209 */ /* 0x000fe80007810000 */
[----:B------:R1:W2:Y:S01]  /*18160*/  MUFU.EX2 R45, R3 ;  /* 0x00000003002d7308 */ /* 0x0002a20000000800 */
[----:B------:R-:W-:Y:S04]  /*18170*/  FMNMX.FTZ R0, R197, R0, !PT ;  /* 0x00000000c5007209 */ /* 0x000fe80007810000 */
[----:B------:R-:W-:Y:S05]  /*18180*/  FMNMX.FTZ R0, R73, R0, !PT ;  /* 0x0000000049007209 */ /* 0x000fea0007810000 */
[----:B------:R-:W3:Y:S01]  /*18190*/  SHFL.BFLY PT, R2, R0, 0x2, 0x1f ;  /* 0x0c401f0000027f89 */ /* 0x000ee200000e0000 */
[--C-:B-1----:R-:W-:Y:S01]  /*181a0*/  FFMA.FTZ R3, R14, c[0x0][0x2d0], -R96.reuse ;  /* 0x0000b4000e037a23 */ /* 0x102fe20000010860 */
[----:B--2---:R-:W-:Y:S03]  /*181b0*/  F2FP.BF16.PACK_AB R79, R50, R45 ;  /* 0x0000002d324f723e */ /* 0x004fe600000010ff */
[----:B------:R1:W2:Y:S02]  /*181c0*/  MUFU.EX2 R61, R3 ;  /* 0x00000003003d7308 */ /* 0x0002a40000000800 */
[--C-:B-1----:R-:W-:Y:S01]  /*181d0*/  FFMA.FTZ R3, R17, c[0x0][0x2d0], -R96.reuse ;  /* 0x0000b40011037a23 */ /* 0x102fe20000010860 */
[----:B--2---:R-:W-:Y:S07]  /*181e0*/  F2FP.BF16.PACK_AB R64, R61, R92 ;  /* 0x0000005c3d40723e */ /* 0x004fee00000010ff */
[----:B------:R1:W-:Y:S02]  /*181f0*/  MUFU.EX2 R57, R3 ;  /* 0x0000000300397308 */ /* 0x0003e40000000800 */
[----:B-1----:R-:W-:Y:S08]  /*18200*/  FFMA.FTZ R3, R18, c[0x0][0x2d0], -R96 ;  /* 0x0000b40012037a23 */ /* 0x002ff00000010860 */
[----:B------:R1:W2:Y:S02]  /*18210*/  MUFU.EX2 R49, R3 ;  /* 0x0000000300317308 */ /* 0x0002a40000000800 */
[----:B-1----:R-:W-:Y:S01]  /*18220*/  FFMA.FTZ R3, R25, c[0x0][0x2d0], -R74 ;  /* 0x0000b40019037a23 */ /* 0x002fe2000001084a */
[----:B--2---:R-:W-:Y:S07]  /*18230*/  F2FP.BF16.PACK_AB R66, R49, R57 ;  /* 0x000000393142723e */ /* 0x004fee00000010ff */
[----:B------:R3:W-:Y:S02]  /*18240*/  MUFU.EX2 R81, R3 ;  /* 0x0000000300517308 */ /* 0x0007e40000000800 */
[----:B---3--:R-:W-:Y:S01]  /*18250*/  FMNMX.FTZ R3, R0, R2, !PT ;  /* 0x0000000200037209 */ /* 0x008fe20007810000 */
[----:B------:R-:W-:Y:S01]  /*18260*/  FFMA.FTZ R2, R22, c[0x0][0x2d0], -R75 ;  /* 0x0000b40016027a23 */ /* 0x000fe2000001084b */
[----:B------:R-:W-:Y:S06]  /*18270*/  FSEL R0, R72, RZ, P2 ;  /* 0x000000ff48007208 */ /* 0x000fec0001000000 */
[----:B------:R1:W-:Y:S01]  /*18280*/  MUFU.EX2 R82, R2 ;  /* 0x0000000200527308 */ /* 0x0003e20000000800 */
[----:B------:R-:W2:Y:S01]  /*18290*/  SHFL.BFLY PT, R4, R3, 0x1, 0x1f ;  /* 0x0c201f0003047f89 */ /* 0x000ea200000e0000 */
[----:B------:R-:W-:Y:S01]  /*182a0*/  FADD.FTZ R0, -R0, R100 ;  /* 0x0000006400007221 */ /* 0x000fe20000010100 */
[----:B------:R-:W-:Y:S03]  /*182b0*/  MOV R100, R23 ;  /* 0x0000001700647202 */ /* 0x000fe60000000f00 */
[----:B------:R-:W-:Y:S01]  /*182c0*/  FMUL.FTZ R0, R0, c[0x0][0x2d0] ;  /* 0x0000b40000007a20 */ /* 0x000fe20000410000 */
[----:B------:R-:W-:Y:S02]  /*182d0*/  F2FP.BF16.PACK_AB R76, R246, R100 ;  /* 0x00000064f64c723e */ /* 0x000fe400000010ff */
[----:B------:R-:W3:Y:S01]  /*182e0*/  LDSM.16.MT88.4 R20, [R209+0x100] ;  /* 0x00010000d114783b */ /* 0x000ee20000004200 */
[----:B------:R4:W5:Y:S01]  /*182f0*/  MUFU.EX2 R69, R0 ;  /* 0x0000000000457308 */ /* 0x0009620000000800 */
[----:B-1----:R-:W-:Y:S02]  /*18300*/  FSEL R2, R71, RZ, P1 ;  /* 0x000000ff47027208 */ /* 0x002fe40000800000 */
[----:B--2---:R-:W-:Y:S03]  /*18310*/  FMNMX.FTZ R3, R3, R4, !PT ;  /* 0x0000000403037209 */ /* 0x004fe60007810000 */
[----:B------:R-:W-:Y:S02]  /*18320*/  FADD.FTZ R2, -R2, R101 ;  /* 0x0000006502027221 */ /* 0x000fe40000010100 */
[----:B------:R-:W-:Y:S02]  /*18330*/  FMUL.FTZ R97, R3, c[0x0][0x2d0] ;  /* 0x0000b40003617a20 */ /* 0x000fe40000410000 */
[----:B------:R-:W-:Y:S01]  /*18340*/  FMUL.FTZ R2, R2, c[0x0][0x2d0] ;  /* 0x0000b40002027a20 */ /* 0x000fe20000410000 */
[----:B----4-:R-:W-:Y:S01]  /*18350*/  FSEL R0, R70, RZ, P0 ;  /* 0x000000ff46007208 */ /* 0x010fe20000000000 */
[----:B-----5:R-:W-:Y:S01]  /*18360*/  FMUL.FTZ R16, R69, R116 ;  /* 0x0000007445107220 */ /* 0x020fe20000410000 */
[----:B------:R-:W-:Y:S01]  /*18370*/  FSETP.NEU.FTZ.AND P0, PT, R3, -INF , PT ;  /* 0xff8000000300780b */ /* 0x000fe20003f1d000 */
[----:B------:R-:W1:Y:S01]  /*18380*/  MUFU.EX2 R68, R2 ;  /* 0x0000000200447308 */ /* 0x000e620000000800 */
[----:B------:R-:W-:Y:S02]  /*18390*/  FMUL.FTZ R5, R69, R105 ;  /* 0x0000006945057220 */ /* 0x000fe40000410000 */
[----:B------:R-:W-:Y:S01]  /*183a0*/  FADD.FTZ R0, -R0, R102 ;  /* 0x0000006600007221 */ /* 0x000fe20000010100 */
[----:B------:R-:W-:Y:S01]  /*183b0*/  FSEL R97, R97, RZ, P0 ;  /* 0x000000ff61617208 */ /* 0x000fe20000000000 */
[----:B------:R-:W-:Y:S02]  /*183c0*/  FMUL.FTZ R17, R69, R117 ;  /* 0x0000007545117220 */ /* 0x000fe40000410000 */
[----:B------:R-:W-:Y:S02]  /*183d0*/  FMUL.FTZ R0, R0, c[0x0][0x2d0] ;  /* 0x0000b40000007a20 */ /* 0x000fe40000410000 */
[--C-:B------:R-:W-:Y:S02]  /*183e0*/  FFMA.FTZ R58, R58, c[0x0][0x2d0], -R97.reuse ;  /* 0x0000b4003a3a7a23 */ /* 0x100fe40000010861 */
[----:B------:R2:W4:Y:S01]  /*183f0*/  MUFU.EX2 R2, R0 ;  /* 0x0000000000027308 */ /* 0x0005220000000800 */
[--C-:B------:R-:W-:Y:S02]  /*18400*/  FFMA.FTZ R4, R9, c[0x0][0x2d0], -R97.reuse ;  /* 0x0000b40009047a23 */ /* 0x100fe40000010861 */
[--C-:B------:R-:W-:Y:S07]  /*18410*/  FFMA.FTZ R62, R62, c[0x0][0x2d0], -R97.reuse ;  /* 0x0000b4003e3e7a23 */ /* 0x100fee0000010861 */
[----:B------:R5:W3:Y:S01]  /*18420*/  MUFU.EX2 R42, R4 ;  /* 0x00000004002a7308 */ /* 0x000ae20000000800 */
[C---:B-1----:R-:W-:Y:S02]  /*18430*/  FMUL.FTZ R6, R68.reuse, R106 ;  /* 0x0000006a44067220 */ /* 0x042fe40000410000 */
[C---:B------:R-:W-:Y:S02]  /*18440*/  FMUL.FTZ R18, R68.reuse, R118 ;  /* 0x0000007644127220 */ /* 0x040fe40000410000 */
[C---:B------:R-:W-:Y:S02]  /*18450*/  FMUL.FTZ R19, R68.reuse, R119 ;  /* 0x0000007744137220 */ /* 0x040fe40000410000 */
[----:B------:R-:W-:Y:S03]  /*18460*/  LDSM.16.MT88.4 R116, [R209+0x2900] ;  /* 0x00290000d174783b */ /* 0x000fe60000004200 */
[----:B------:R1:W-:Y:S01]  /*18470*/  MUFU.EX2 R106, R12 ;  /* 0x0000000c006a7308 */ /* 0x0003e20000000800 */
[----:B------:R-:W-:Y:S02]  /*18480*/  FMUL.FTZ R34, R68, R134 ;  /* 0x0000008644227220 */ /* 0x000fe40000410000 */
[--C-:B--2---:R-:W-:Y:S02]  /*18490*/  FFMA.FTZ R0, R7, c[0x0][0x2d0], -R97.reuse ;  /* 0x0000b40007007a23 */ /* 0x104fe40000010861 */
[----:B----4-:R-:W-:Y:S01]  /*184a0*/  FMUL.FTZ R25, R2, R125 ;  /* 0x0000007d02197220 */ /* 0x010fe20000410000 */
[----:B------:R-:W-:Y:S01]  /*184b0*/  MOV R125, R82 ;  /* 0x00000052007d7202 */ /* 0x000fe20000000f00 */
[----:B------:R-:W-:Y:S03]  /*184c0*/  FMUL.FTZ R7, R68, R107 ;  /* 0x0000006b44077220 */ /* 0x000fe60000410000 */
[----:B------:R2:W-:Y:S01]  /*184d0*/  MUFU.EX2 R196, R0 ;  /* 0x0000000000c47308 */ /* 0x0005e20000000800 */
[C---:B------:R-:W-:Y:S02]  /*184e0*/  FMUL.FTZ R9, R2.reuse, R109 ;  /* 0x0000006d02097220 */ /* 0x040fe40000410000 */
[----:B------:R-:W-:Y:S02]  /*184f0*/  FMUL.FTZ R13, R2, R113 ;  /* 0x00000071020d7220 */ /* 0x000fe40000410000 */
[--C-:B-----5:R-:W-:Y:S02]  /*18500*/  FFMA.FTZ R4, R24, c[0x0][0x2d0], -R97.reuse ;  /* 0x0000b40018047a23 */ /* 0x120fe40000010861 */
[----:B------:R-:W-:Y:S02]  /*18510*/  FMUL.FTZ R29, R2, R129 ;  /* 0x00000081021d7220 */ /* 0x000fe40000410000 */
[----:B------:R-:W-:Y:S01]  /*18520*/  FFMA.FTZ R24, R30, c[0x0][0x2d0], -R96 ;  /* 0x0000b4001e187a23 */ /* 0x000fe20000010860 */
[----:B------:R4:W-:Y:S01]  /*18530*/  MUFU.EX2 R10, R4 ;  /* 0x00000004000a7308 */ /* 0x0009e20000000800 */
[----:B-1----:R-:W-:Y:S01]  /*18540*/  FMUL.FTZ R12, R2, R112 ;  /* 0x00000070020c7220 */ /* 0x002fe20000410000 */
[----:B---3--:R-:W-:Y:S08]  /*18550*/  MOV R112, R42 ;  /* 0x0000002a00707202 */ /* 0x008ff00000000f00 */
[----:B------:R1:W3:Y:S01]  /*18560*/  MUFU.EX2 R46, R24 ;  /* 0x00000018002e7308 */ /* 0x0002e20000000800 */
[----:B--2---:R-:W-:Y:S02]  /*18570*/  FFMA.FTZ R0, R8, c[0x0][0x2d0], -R97 ;  /* 0x0000b40008007a23 */ /* 0x004fe40000010861 */
[----:B------:R-:W-:Y:S02]  /*18580*/  FFMA.FTZ R8, R28, c[0x0][0x2d0], -R74 ;  /* 0x0000b4001c087a23 */ /* 0x000fe4000001084a */
[----:B------:R-:W-:Y:S05]  /*18590*/  FFMA.FTZ R28, R33, c[0x0][0x2d0], -R96 ;  /* 0x0000b400211c7a23 */ /* 0x000fea0000010860 */
[----:B------:R2:W5:Y:S01]  /*185a0*/  MUFU.EX2 R35, R0 ;  /* 0x0000000000237308 */ /* 0x0005620000000800 */
[----:B------:R-:W-:Y:S02]  /*185b0*/  FMUL.FTZ R33, R69, R133 ;  /* 0x0000008545217220 */ /* 0x000fe40000410000 */
[----:B----4-:R-:W-:Y:S07]  /*185c0*/  FFMA.FTZ R4, R27, c[0x0][0x2d0], -R75 ;  /* 0x0000b4001b047a23 */ /* 0x010fee000001084b */
[----:B------:R4:W-:Y:S01]  /*185d0*/  MUFU.EX2 R43, R4 ;  /* 0x00000004002b7308 */ /* 0x0009e20000000800 */
[----:B-1----:R-:W-:Y:S02]  /*185e0*/  FMUL.FTZ R24, R2, R124 ;  /* 0x0000007c02187220 */ /* 0x002fe40000410000 */
[----:B---3--:R-:W-:Y:S07]  /*185f0*/  IMAD.MOV.U32 R124, RZ, RZ, R46 ;  /* 0x000000ffff7c7224 */ /* 0x008fee00078e002e */
[----:B------:R1:W3:Y:S01]  /*18600*/  MUFU.EX2 R59, R8 ;  /* 0x00000008003b7308 */ /* 0x0002e20000000800 */
[----:B--2---:R-:W-:Y:S02]  /*18610*/  FSEL R0, R3, RZ, P0 ;  /* 0x000000ff03007208 */ /* 0x004fe40000000000 */
[----:B-----5:R-:W-:Y:S03]  /*18620*/  F2FP.BF16.PACK_AB R65, R35, R196 ;  /* 0x000000c42341723e */ /* 0x020fe600000010ff */
[----:B------:R-:W-:Y:S04]  /*18630*/  FADD.FTZ R0, -R0, R103 ;  /* 0x0000006700007221 */ /* 0x000fe80000010100 */
[----:B------:R2:W-:Y:S01]  /*18640*/  MUFU.EX2 R47, R28 ;  /* 0x0000001c002f7308 */ /* 0x0005e20000000800 */
[----:B------:R-:W-:Y:S02]  /*18650*/  FMUL.FTZ R0, R0, c[0x0][0x2d0] ;  /* 0x0000b40000007a20 */ /* 0x000fe40000410000 */
[C---:B----4-:R-:W-:Y:S07]  /*18660*/  FMUL.FTZ R4, R69.reuse, R104 ;  /* 0x0000006845047220 */ /* 0x050fee0000410000 */
[----:B------:R-:W4:Y:S01]  /*18670*/  MUFU.EX2 R0, R0 ;  /* 0x0000000000007308 */ /* 0x000f220000000800 */
[-C--:B------:R-:W-:Y:S05]  /*18680*/  HMMA.16816.F32.BF16 R4, R76, R20.reuse, R4 ;  /* 0x000000144c04723c */ /* 0x080fea0000041804 */
[----:B-1----:R-:W-:Y:S02]  /*18690*/  FMUL.FTZ R8, R2, R108 ;  /* 0x0000006c02087220 */ /* 0x002fe40000410000 */
[----:B------:R-:W-:Y:S02]  /*186a0*/  IMAD.MOV.U32 R108, RZ, RZ, R10 ;  /* 0x000000ffff6c7224 */ /* 0x000fe400078e000a */
[----:B------:R1:W-:Y:S03]  /*186b0*/  MUFU.EX2 R104, R32 ;  /* 0x0000002000687308 */ /* 0x0003e60000000800 */
[----:B---3--:R-:W-:Y:S01]  /*186c0*/  IMAD.MOV.U32 R129, RZ, RZ, R59 ;  /* 0x000000ffff817224 */ /* 0x008fe200078e003b */
[----:B------:R-:W-:Y:S01]  /*186d0*/  F2FP.BF16.PACK_AB R67, R108, R42 ;  /* 0x0000002a6c43723e */ /* 0x000fe200000010ff */
[----:B--2---:R-:W-:Y:S01]  /*186e0*/  FMUL.FTZ R28, R2, R128 ;  /* 0x00000080021c7220 */ /* 0x004fe20000410000 */
[----:B------:R-:W-:Y:S04]  /*186f0*/  MOV R128, R63 ;  /* 0x0000003f00807202 */ /* 0x000fe80000000f00 */
[----:B------:R-:W-:Y:S01]  /*18700*/  MUFU.EX2 R103, R58 ;  /* 0x0000003a00677308 */ /* 0x000fe20000000800 */
[C---:B----4-:R-:W-:Y:S02]  /*18710*/  FMUL.FTZ R11, R0.reuse, R111 ;  /* 0x0000006f000b7220 */ /* 0x050fe40000410000 */
[C---:B------:R-:W-:Y:S01]  /*18720*/  FMUL.FTZ R10, R0.reuse, R110 ;  /* 0x0000006e000a7220 */ /* 0x040fe20000410000 */
[----:B------:R-:W-:Y:S01]  /*18730*/  MOV R110, R43 ;  /* 0x0000002b006e7202 */ /* 0x000fe20000000f00 */
[C---:B------:R-:W-:Y:S02]  /*18740*/  FMUL.FTZ R15, R0.reuse, R115 ;  /* 0x00000073000f7220 */ /* 0x040fe40000410000 */
[----:B------:R-:W2:Y:S01]  /*18750*/  LDL.LU R115, [R1+0x28] ;  /* 0x0000280001737983 */ /* 0x000ea20000300800 */
[----:B------:R-:W-:Y:S02]  /*18760*/  IMAD.MOV.U32 R111, RZ, RZ, R80 ;  /* 0x000000ffff6f7224 */ /* 0x000fe400078e0050 */
[C---:B------:R-:W-:Y:S04]  /*18770*/  HMMA.16816.F32.BF16 R8, R64.reuse, R20, R8 ;  /* 0x000000144008723c */ /* 0x040fe80000041808 */
[C---:B------:R-:W-:Y:S02]  /*18780*/  FMUL.FTZ R14, R0.reuse, R114 ;  /* 0x00000072000e7220 */ /* 0x040fe40000410000 */
[----:B-1----:R-:W-:Y:S01]  /*18790*/  FMUL.FTZ R32, R69, R132 ;  /* 0x0000008445207220 */ /* 0x002fe20000410000 */
[----:B------:R-:W-:Y:S01]  /*187a0*/  MUFU.EX2 R114, R48 ;  /* 0x0000003000727308 */ /* 0x000fe20000000800 */
[----:B------:R-:W-:Y:S03]  /*187b0*/  FFMA.FTZ R20, R31, c[0x0][0x2d0], -R75 ;  /* 0x0000b4001f147a23 */ /* 0x000fe6000001084b */
[-C--:B------:R-:W-:Y:S03]  /*187c0*/  HMMA.16816.F32.BF16 R12, R64, R22.reuse, R12 ;  /* 0x00000016400c723c */ /* 0x080fe6000004180c */
[C---:B------:R-:W-:Y:S02]  /*187d0*/  FMUL.FTZ R63, R0.reuse, R163 ;  /* 0x000000a3003f7220 */ /* 0x040fe40000410000 */
[----:B------:R-:W3:Y:S01]  /*187e0*/  LDL.LU R163, [R1+0x24] ;  /* 0x0000240001a37983 */ /* 0x000ee20000300800 */
[----:B------:R1:W-:Y:S01]  /*187f0*/  MUFU.EX2 R107, R20 ;  /* 0x00000014006b7308 */ /* 0x0003e20000000800 */
[C---:B------:R-:W-:Y:S01]  /*18800*/  FMUL.FTZ R26, R0.reuse, R126 ;  /* 0x0000007e001a7220 */ /* 0x040fe20000410000 */
[C---:B------:R-:W-:Y:S04]  /*18810*/  HMMA.16816.F32.BF16 R16, R76.reuse, R22, R16 ;  /* 0x000000164c10723c */ /* 0x040fe80000041810 */
[C---:B------:R-:W-:Y:S02]  /*18820*/  FMUL.FTZ R21, R69.reuse, R121 ;  /* 0x0000007945157220 */ /* 0x040fe40000410000 */
[----:B------:R-:W-:Y:S01]  /*18830*/  FMUL.FTZ R27, R0, R127 ;  /* 0x0000007f001b7220 */ /* 0x000fe20000410000 */
[----:B------:R-:W-:Y:S01]  /*18840*/  MOV R127, R35 ;  /* 0x00000023007f7202 */ /* 0x000fe20000000f00 */
[C---:B------:R-:W-:Y:S01]  /*18850*/  FMUL.FTZ R22, R68.reuse, R122 ;  /* 0x0000007a44167220 */ /* 0x040fe20000410000 */
[----:B------:R-:W-:Y:S01]  /*18860*/  MOV R122, R57 ;  /* 0x00000039007a7202 */ /* 0x000fe20000000f00 */
[----:B------:R-:W-:Y:S02]  /*18870*/  MUFU.EX2 R121, R62 ;  /* 0x0000003e00797308 */ /* 0x000fe40000000800 */
[----:B------:R-:W-:Y:S02]  /*18880*/  FMUL.FTZ R23, R68, R123 ;  /* 0x0000007b44177220 */ /* 0x000fe40000410000 */
[C---:B------:R-:W-:Y:S02]  /*18890*/  FMUL.FTZ R30, R0.reuse, R130 ;  /* 0x00000082001e7220 */ /* 0x040fe40000410000 */
[----:B------:R-:W-:Y:S01]  /*188a0*/  FMUL.FTZ R31, R0, R131 ;  /* 0x00000083001f7220 */ /* 0x000fe20000410000 */
[----:B------:R-:W-:Y:S01]  /*188b0*/  MOV R131, R47 ;  /* 0x0000002f00837202 */ /* 0x000fe20000000f00 */
[----:B------:R-:W-:Y:S02]  /*188c0*/  FMUL.FTZ R35, R68, R135 ;  /* 0x0000008744237220 */ /* 0x000fe40000410000 */
[----:B------:R-:W-:Y:S01]  /*188d0*/  FMUL.FTZ R42, R0, R142 ;  /* 0x0000008e002a7220 */ /* 0x000fe20000410000 */
[----:B------:R-:W-:Y:S01]  /*188e0*/  LDSM.16.MT88.4 R132, [R212+0x2900] ;  /* 0x00290000d484783b */ /* 0x000fe20000004200 */
[C---:B-1----:R-:W-:Y:S02]  /*188f0*/  FMUL.FTZ R20, R69.reuse, R120 ;  /* 0x0000007845147220 */ /* 0x042fe40000410000 */
[----:B------:R-:W-:Y:S01]  /*18900*/  IMAD.MOV.U32 R126, RZ, RZ, R81 ;  /* 0x000000ffff7e7224 */ /* 0x000fe200078e0051 */
[----:B------:R1:W-:Y:S01]  /*18910*/  MUFU.EX2 R120, R44 ;  /* 0x0000002c00787308 */ /* 0x0003e20000000800 */
[C---:B------:R-:W-:Y:S02]  /*18920*/  FMUL.FTZ R48, R69.reuse, R148 ;  /* 0x0000009445307220 */ /* 0x040fe40000410000 */
[----:B------:R-:W-:Y:S01]  /*18930*/  IMAD.MOV.U32 R148, RZ, RZ, R49 ;  /* 0x000000ffff947224 */ /* 0x000fe200078e0031 */
[-C--:B------:R-:W-:Y:S01]  /*18940*/  HMMA.16816.F32.BF16 R20, R76, R36.reuse, R20 ;  /* 0x000000244c14723c */ /* 0x080fe20000041814 */
[----:B------:R-:W4:Y:S02]  /*18950*/  LDSM.16.MT88.4 R80, [R211+0x100] ;  /* 0x00010000d350783b */ /* 0x000f240000004200 */
[----:B------:R-:W-:Y:S01]  /*18960*/  FMUL.FTZ R49, R69, R149 ;  /* 0x0000009545317220 */ /* 0x000fe20000410000 */
[----:B------:R-:W-:Y:S01]  /*18970*/  MOV R149, R50 ;  /* 0x0000003200957202 */ /* 0x000fe20000000f00 */
[C---:B------:R-:W-:Y:S02]  /*18980*/  FMUL.FTZ R50, R68.reuse, R150 ;  /* 0x0000009644327220 */ /* 0x040fe40000410000 */
[----:B------:R-:W-:Y:S01]  /*18990*/  IMAD.MOV.U32 R150, RZ, RZ, R51 ;  /* 0x000000ffff967224 */ /* 0x000fe200078e0033 */
[C---:B------:R-:W-:Y:S04]  /*189a0*/  HMMA.16816.F32.BF16 R24, R64.reuse, R36, R24 ;  /* 0x000000244018723c */ /* 0x040fe80000041818 */
[----:B------:R-:W-:Y:S01]  /*189b0*/  FMUL.FTZ R51, R68, R151 ;  /* 0x0000009744337220 */ /* 0x000fe20000410000 */
[----:B------:R-:W-:Y:S01]  /*189c0*/  MOV R151, R60 ;  /* 0x0000003c00977202 */ /* 0x000fe20000000f00 */
[----:B------:R-:W-:Y:S02]  /*189d0*/  FMUL.FTZ R43, R0, R143 ;  /* 0x0000008f002b7220 */ /* 0x000fe40000410000 */
[-C--:B------:R-:W-:Y:S04]  /*189e0*/  HMMA.16816.F32.BF16 R28, R64, R38.reuse, R28 ;  /* 0x00000026401c723c */ /* 0x080fe8000004181c */
[----:B------:R-:W-:Y:S02]  /*189f0*/  FFMA.FTZ R36, R40, c[0x0][0x2d0], -R96 ;  /* 0x0000b40028247a23 */ /* 0x000fe40000010860 */
[----:B------:R-:W-:Y:S02]  /*18a00*/  FFMA.FTZ R40, R41, c[0x0][0x2d0], -R74 ;  /* 0x0000b40029287a23 */ /* 0x000fe4000001084a */
[C---:B------:R-:W-:Y:S01]  /*18a10*/  HMMA.16816.F32.BF16 R32, R76.reuse, R38, R32 ;  /* 0x000000264c20723c */ /* 0x040fe20000041820 */
[----:B------:R5:W-:Y:S03]  /*18a20*/  MUFU.EX2 R109, R36 ;  /* 0x00000024006d7308 */ /* 0x000be60000000800 */
[C---:B------:R-:W-:Y:S02]  /*18a30*/  FMUL.FTZ R37, R69.reuse, R137 ;  /* 0x0000008945257220 */ /* 0x040fe40000410000 */
[----:B------:R-:W-:Y:S02]  /*18a40*/  FMUL.FTZ R41, R2, R141 ;  /* 0x0000008d02297220 */ /* 0x000fe40000410000 */
[C---:B------:R-:W-:Y:S03]  /*18a50*/  FMUL.FTZ R38, R68.reuse, R138 ;  /* 0x0000008a44267220 */ /* 0x040fe60000410000 */
[----:B------:R4:W-:Y:S01]  /*18a60*/  MUFU.EX2 R113, R40 ;  /* 0x0000002800717308 */ /* 0x0009e20000000800 */
[----:B------:R-:W-:Y:S02]  /*18a70*/  FMUL.FTZ R39, R68, R139 ;  /* 0x0000008b44277220 */ /* 0x000fe40000410000 */
[----:B-1----:R-:W-:Y:S02]  /*18a80*/  FMUL.FTZ R44, R2, R144 ;  /* 0x00000090022c7220 */ /* 0x002fe40000410000 */
[C---:B------:R-:W-:Y:S02]  /*18a90*/  FMUL.FTZ R46, R0.reuse, R146 ;  /* 0x00000092002e7220 */ /* 0x040fe40000410000 */
[----:B------:R-:W-:Y:S02]  /*18aa0*/  FMUL.FTZ R47, R0, R147 ;  /* 0x00000093002f7220 */ /* 0x000fe40000410000 */
[----:B------:R-:W-:Y:S02]  /*18ab0*/  IMAD.MOV.U32 R123, RZ, RZ, R45 ;  /* 0x000000ffff7b7224 */ /* 0x000fe400078e002d */
[C---:B------:R-:W-:Y:S02]  /*18ac0*/  FMUL.FTZ R45, R2.reuse, R145 ;  /* 0x00000091022d7220 */ /* 0x040fe40000410000 */
[----:B------:R-:W-:Y:S02]  /*18ad0*/  FMUL.FTZ R57, R2, R157 ;  /* 0x0000009d02397220 */ /* 0x000fe40000410000 */
[C---:B-----5:R-:W-:Y:S02]  /*18ae0*/  FMUL.FTZ R36, R69.reuse, R136 ;  /* 0x0000008845247220 */ /* 0x060fe40000410000 */
[C---:B------:R-:W-:Y:S02]  /*18af0*/  FMUL.FTZ R58, R0.reuse, R158 ;  /* 0x0000009e003a7220 */ /* 0x040fe40000410000 */
[----:B------:R-:W-:Y:S02]  /*18b00*/  FMUL.FTZ R59, R0, R159 ;  /* 0x0000009f003b7220 */ /* 0x000fe40000410000 */
[C---:B------:R-:W-:Y:S01]  /*18b10*/  FMUL.FTZ R60, R2.reuse, R160 ;  /* 0x000000a0023c7220 */ /* 0x040fe20000410000 */
[-C--:B------:R-:W-:Y:S03]  /*18b20*/  HMMA.16816.F32.BF16 R36, R76, R52.reuse, R36 ;  /* 0x000000344c24723c */ /* 0x080fe60000041824 */
[C---:B----4-:R-:W-:Y:S02]  /*18b30*/  FMUL.FTZ R40, R2.reuse, R140 ;  /* 0x0000008c02287220 */ /* 0x050fe40000410000 */
[----:B------:R-:W-:Y:S02]  /*18b40*/  IMAD.MOV.U32 R160, RZ, RZ, R61 ;  /* 0x000000ffffa07224 */ /* 0x000fe400078e003d */
[----:B------:R-:W-:Y:S01]  /*18b50*/  FMUL.FTZ R61, R2, R161 ;  /* 0x000000a1023d7220 */ /* 0x000fe20000410000 */
[----:B------:R-:W-:Y:S01]  /*18b60*/  MOV R161, R247 ;  /* 0x000000f700a17202 */ /* 0x000fe20000000f00 */
[----:B------:R-:W-:Y:S01]  /*18b70*/  FMUL.FTZ R62, R0, R162 ;  /* 0x000000a2003e7220 */ /* 0x000fe20000410000 */
[C---:B------:R-:W-:Y:S04]  /*18b80*/  HMMA.16816.F32.BF16 R40, R64.reuse, R52, R40 ;  /* 0x000000344028723c */ /* 0x040fe80000041828 */
[----:B------:R-:W-:Y:S03]  /*18b90*/  MOV R162, R246 ;  /* 0x000000f600a27202 */ /* 0x000fe60000000f00 */
[--C-:B------:R-:W-:Y:S01]  /*18ba0*/  FFMA.FTZ R52, R56, c[0x0][0x2d0], -R97.reuse ;  /* 0x0000b40038347a23 */ /* 0x100fe20000010861 */
[-C--:B------:R-:W-:Y:S03]  /*18bb0*/  HMMA.16816.F32.BF16 R44, R64, R54.reuse, R44 ;  /* 0x00000036402c723c */ /* 0x080fe6000004182c */
[----:B------:R1:W4:Y:S01]  /*18bc0*/  MUFU.EX2 R105, R52 ;  /* 0x0000003400697308 */ /* 0x0003220000000800 */
[C---:B------:R-:W-:Y:S02]  /*18bd0*/  FMUL.FTZ R53, R69.reuse, R153 ;  /* 0x0000009945357220 */ /* 0x040fe40000410000 */
[----:B------:R-:W-:Y:S02]  /*18be0*/  FMUL.FTZ R56, R2, R156 ;  /* 0x0000009c02387220 */ /* 0x000fe40000410000 */
[C---:B------:R-:W-:Y:S07]  /*18bf0*/  HMMA.16816.F32.BF16 R48, R76.reuse, R54, R48 ;  /* 0x000000364c30723c */ /* 0x040fee0000041830 */
[C---:B------:R-:W-:Y:S02]  /*18c00*/  FMUL.FTZ R55, R68.reuse, R155 ;  /* 0x0000009b44377220 */ /* 0x040fe40000410000 */
[----:B------:R-:W-:Y:S03]  /*18c10*/  FMUL.FTZ R54, R68, R154 ;  /* 0x0000009a44367220 */ /* 0x000fe60000410000 */
[----:B-1----:R-:W-:Y:S07]  /*18c20*/  FMUL.FTZ R52, R69, R152 ;  /* 0x0000009845347220 */ /* 0x002fee0000410000 */
[-C--:B------:R-:W-:Y:S08]  /*18c30*/  HMMA.16816.F32.BF16 R52, R76, R80.reuse, R52 ;  /* 0x000000504c34723c */ /* 0x080ff00000041834 */
[C---:B------:R-:W-:Y:S07]  /*18c40*/  HMMA.16816.F32.BF16 R56, R64.reuse, R80, R56 ;  /* 0x000000504038723c */ /* 0x040fee0000041838 */
[----:B------:R-:W-:Y:S01]  /*18c50*/  FFMA.FTZ R80, R88, c[0x0][0x2d0], -R97 ;  /* 0x0000b40058507a23 */ /* 0x000fe20000010861 */
[-C--:B------:R-:W-:Y:S03]  /*18c60*/  HMMA.16816.F32.BF16 R60, R64, R82.reuse, R60 ;  /* 0x00000052403c723c */ /* 0x080fe6000004183c */
[----:B------:R1:W5:Y:S01]  /*18c70*/  MUFU.EX2 R139, R80 ;  /* 0x00000050008b7308 */ /* 0x0003620000000800 */
[----:B----4-:R-:W-:Y:S03]  /*18c80*/  F2FP.BF16.PACK_AB R81, R103, R105 ;  /* 0x000000696751723e */ /* 0x010fe600000010ff */
[C---:B------:R-:W-:Y:S02]  /*18c90*/  FMUL.FTZ R65, R69.reuse, R165 ;  /* 0x000000a545417220 */ /* 0x040fe40000410000 */
[C---:B------:R-:W-:Y:S01]  /*18ca0*/  FMUL.FTZ R67, R68.reuse, R167 ;  /* 0x000000a744437220 */ /* 0x040fe20000410000 */
[----:B------:R-:W4:Y:S02]  /*18cb0*/  LDL.LU R165, [R1+0x20] ;  /* 0x0000200001a57983 */ /* 0x000f240000300800 */
[----:B------:R-:W-:Y:S01]  /*18cc0*/  FMUL.FTZ R66, R68, R166 ;  /* 0x000000a644427220 */ /* 0x000fe20000410000 */
[----:B------:R-:W-:Y:S01]  /*18cd0*/  MOV R166, R89 ;  /* 0x0000005900a67202 */ /* 0x000fe20000000f00 */
[----:B------:R-:W-:Y:S01]  /*18ce0*/  FMUL.FTZ R64, R69, R164 ;  /* 0x000000a445407220 */ /* 0x000fe20000410000 */
[----:B------:R-:W2:Y:S01]  /*18cf0*/  LDL.LU R167, [R1+0x1c] ;  /* 0x00001c0001a77983 */ /* 0x000ea20000300800 */
[----:B------:R-:W-:Y:S02]  /*18d00*/  IMAD.MOV.U32 R164, RZ, RZ, R92 ;  /* 0x000000ffffa47224 */ /* 0x000fe400078e005c */
[--C-:B------:R-:W-:Y:S03]  /*18d10*/  FFMA.FTZ R92, R175, c[0x0][0x2d0], -R74.reuse ;  /* 0x0000b400af5c7a23 */ /* 0x100fe6000001084a */
[----:B------:R-:W-:Y:S01]  /*18d20*/  HMMA.16816.F32.BF16 R64, R76, R82, R64 ;  /* 0x000000524c40723c */ /* 0x000fe20000041840 */
[----:B------:R-:W-:Y:S03]  /*18d30*/  MUFU.EX2 R252, R92 ;  /* 0x0000005c00fc7308 */ /* 0x000fe60000000800 */
[--C-:B-1----:R-:W-:Y:S03]  /*18d40*/  FFMA.FTZ R80, R90, c[0x0][0x2d0], -R75.reuse ;  /* 0x0000b4005a507a23 */ /* 0x102fe6000001084b */
[----:B------:R-:W-:Y:S01]  /*18d50*/  F2FP.BF16.PACK_AB R76, R111, R126 ;  /* 0x0000007e6f4c723e */ /* 0x000fe200000010ff */
[----:B------:R-:W1:Y:S01]  /*18d60*/  LDSM.16.MT88.4 R88, [R212+0x900] ;  /* 0x00090000d458783b */ /* 0x000e620000004200 */
[----:B------:R-:W-:Y:S02]  /*18d70*/  F2FP.BF16.PACK_AB R77, R110, R125 ;  /* 0x0000007d6e4d723e */ /* 0x000fe400000010ff */
[----:B------:R1:W-:Y:S01]  /*18d80*/  MUFU.EX2 R138, R80 ;  /* 0x00000050008a7308 */ /* 0x0003e20000000800 */
[----:B------:R-:W-:Y:S02]  /*18d90*/  F2FP.BF16.PACK_AB R78, R106, R129 ;  /* 0x000000816a4e723e */ /* 0x000fe400000010ff */
[----:B------:R-:W-:Y:S02]  /*18da0*/  F2FP.BF16.PACK_AB R79, R107, R128 ;  /* 0x000000806b4f723e */ /* 0x000fe400000010ff */
[----:B------:R-:W-:Y:S02]  /*18db0*/  F2FP.BF16.PACK_AB R82, R109, R104 ;  /* 0x000000686d52723e */ /* 0x000fe400000010ff */
[----:B-----5:R-:W-:Y:S03]  /*18dc0*/  F2FP.BF16.PACK_AB R83, R139, R121 ;  /* 0x000000798b53723e */ /* 0x020fe600000010ff */
[-C--:B------:R-:W-:Y:S03]  /*18dd0*/  HMMA.16816.F32.BF16 R4, R76, R84.reuse, R4 ;  /* 0x000000544c04723c */ /* 0x080fe60000041804 */
[----:B-1----:R-:W-:Y:S04]  /*18de0*/  FFMA.FTZ R80, R94, c[0x0][0x2d0], -R74 ;  /* 0x0000b4005e507a23 */ /* 0x002fe8000001084a */
[----:B------:R1:W-:Y:S02]  /*18df0*/  MUFU.EX2 R130, R80 ;  /* 0x0000005000827308 */ /* 0x0003e40000000800 */
[----:B-1----:R-:W-:Y:S07]  /*18e00*/  F2FP.BF16.PACK_AB R80, R131, R124 ;  /* 0x0000007c8350723e */ /* 0x002fee00000010ff */
[C---:B------:R-:W-:Y:S07]  /*18e10*/  HMMA.16816.F32.BF16 R8, R80.reuse, R84, R8 ;  /* 0x000000545008723c */ /* 0x040fee0000041808 */
[--C-:B------:R-:W-:Y:S01]  /*18e20*/  FFMA.FTZ R84, R93, c[0x0][0x2d0], -R75.reuse ;  /* 0x0000b4005d547a23 */ /* 0x100fe2000001084b */
[-C--:B------:R-:W-:Y:S01]  /*18e30*/  HMMA.16816.F32.BF16 R12, R80, R86.reuse, R12 ;  /* 0x00000056500c723c */ /* 0x080fe2000004180c */
[----:B------:R-:W1:Y:S02]  /*18e40*/  LDSM.16.MT88.4 R92, [R210+0x900] ;  /* 0x00090000d25c783b */ /* 0x000e640000004200 */
[----:B------:R5:W-:Y:S05]  /*18e50*/  MUFU.EX2 R251, R84 ;  /* 0x0000005400fb7308 */ /* 0x000bea0000000800 */
[C---:B------:R-:W-:Y:S08]  /*18e60*/  HMMA.16816.F32.BF16 R16, R76.reuse, R86, R16 ;  /* 0x000000564c10723c */ /* 0x040ff00000041810 */
[-C--:B------:R-:W-:Y:S08]  /*18e70*/  HMMA.16816.F32.BF16 R20, R76, R88.reuse, R20 ;  /* 0x000000584c14723c */ /* 0x080ff00000041814 */
[C---:B------:R-:W-:Y:S04]  /*18e80*/  HMMA.16816.F32.BF16 R24, R80.reuse, R88, R24 ;  /* 0x000000585018723c */ /* 0x040fe80000041818 */
[----:B-----5:R-:W-:Y:S03]  /*18e90*/  FFMA.FTZ R84, R171, c[0x0][0x2d0], -R75 ;  /* 0x0000b400ab547a23 */ /* 0x020fe6000001084b */
[----:B------:R-:W-:Y:S01]  /*18ea0*/  FFMA.FTZ R88, R170, c[0x0][0x2d0], -R96 ;  /* 0x0000b400aa587a23 */ /* 0x000fe20000010860 */
[-C--:B------:R-:W-:Y:S01]  /*18eb0*/  HMMA.16816.F32.BF16 R28, R80, R90.reuse, R28 ;  /* 0x0000005a501c723c */ /* 0x080fe2000004181c */
[----:B------:R5:W-:Y:S07]  /*18ec0*/  MUFU.EX2 R143, R84 ;  /* 0x00000054008f7308 */ /* 0x000bee0000000800 */
[C---:B------:R-:W-:Y:S03]  /*18ed0*/  HMMA.16816.F32.BF16 R32, R76.reuse, R90, R32 ;  /* 0x0000005a4c20723c */ /* 0x040fe60000041820 */
[----:B------:R5:W-:Y:S01]  /*18ee0*/  MUFU.EX2 R141, R88 ;  /* 0x00000058008d7308 */ /* 0x000be20000000800 */
[----:B---3--:R-:W-:Y:S04]  /*18ef0*/  FFMA.FTZ R2, R2, R163, R164 ;  /* 0x000000a302027223 */ /* 0x008fe800000100a4 */
[-C--:B-1----:R-:W-:Y:S08]  /*18f00*/  HMMA.16816.F32.BF16 R36, R76, R92.reuse, R36 ;  /* 0x0000005c4c24723c */ /* 0x082ff00000041824 */
[C---:B------:R-:W-:Y:S04]  /*18f10*/  HMMA.16816.F32.BF16 R40, R80.reuse, R92, R40 ;  /* 0x0000005c5028723c */ /* 0x040fe80000041828 */
[----:B-----5:R-:W-:Y:S03]  /*18f20*/  FFMA.FTZ R84, R98, c[0x0][0x2d0], -R96 ;  /* 0x0000b40062547a23 */ /* 0x020fe60000010860 */
[--C-:B------:R-:W-:Y:S01]  /*18f30*/  FFMA.FTZ R92, R172, c[0x0][0x2d0], -R97.reuse ;  /* 0x0000b400ac5c7a23 */ /* 0x100fe20000010861 */
[-C--:B------:R-:W-:Y:S01]  /*18f40*/  HMMA.16816.F32.BF16 R44, R80, R94.reuse, R44 ;  /* 0x0000005e502c723c */ /* 0x080fe2000004182c */
[----:B------:R1:W-:Y:S03]  /*18f50*/  MUFU.EX2 R137, R84 ;  /* 0x0000005400897308 */ /* 0x0003e60000000800 */
[----:B------:R-:W-:Y:S04]  /*18f60*/  FFMA.FTZ R88, R177, c[0x0][0x2d0], -R74 ;  /* 0x0000b400b1587a23 */ /* 0x000fe8000001084a */
[C---:B------:R-:W-:Y:S03]  /*18f70*/  HMMA.16816.F32.BF16 R48, R76.reuse, R94, R48 ;  /* 0x0000005e4c30723c */ /* 0x040fe60000041830 */
[----:B------:R3:W-:Y:S10]  /*18f80*/  MUFU.EX2 R250, R88 ;  /* 0x0000005800fa7308 */ /* 0x0007f40000000800 */
[----:B------:R5:W-:Y:S01]  /*18f90*/  MUFU.EX2 R147, R92 ;  /* 0x0000005c00937308 */ /* 0x000be20000000800 */
[----:B-1----:R-:W-:Y:S09]  /*18fa0*/  FFMA.FTZ R84, R99, c[0x0][0x2d0], -R96 ;  /* 0x0000b40063547a23 */ /* 0x002ff20000010860 */
[----:B------:R1:W-:Y:S01]  /*18fb0*/  MUFU.EX2 R136, R84 ;  /* 0x0000005400887308 */ /* 0x0003e20000000800 */
[----:B---3--:R-:W-:Y:S09]  /*18fc0*/  FFMA.FTZ R88, R178, c[0x0][0x2d0], -R74 ;  /* 0x0000b400b2587a23 */ /* 0x008ff2000001084a */
[----:B------:R3:W-:Y:S01]  /*18fd0*/  MUFU.EX2 R249, R88 ;  /* 0x0000005800f97308 */ /* 0x0007e20000000800 */
[----:B-----5:R-:W-:Y:S09]  /*18fe0*/  FFMA.FTZ R92, R173, c[0x0][0x2d0], -R97 ;  /* 0x0000b400ad5c7a23 */ /* 0x020ff20000010861 */
[----:B------:R5:W-:Y:S01]  /*18ff0*/  MUFU.EX2 R146, R92 ;  /* 0x0000005c00927308 */ /* 0x000be20000000800 */
[----:B-1----:R-:W-:Y:S09]  /*19000*/  FFMA.FTZ R84, R168, c[0x0][0x2d0], -R96 ;  /* 0x0000b400a8547a23 */ /* 0x002ff20000010860 */
[----:B------:R1:W1:Y:S01]  /*19010*/  MUFU.EX2 R142, R84 ;  /* 0x00000054008e7308 */ /* 0x0002620000000800 */
[----:B---3--:R-:W-:Y:S09]  /*19020*/  FFMA.FTZ R88, R176, c[0x0][0x2d0], -R75 ;  /* 0x0000b400b0587a23 */ /* 0x008ff2000001084b */
[----:B------:R3:W-:Y:S01]  /*19030*/  MUFU.EX2 R248, R88 ;  /* 0x0000005800f87308 */ /* 0x0007e20000000800 */
[----:B-----5:R-:W-:Y:S09]  /*19040*/  FFMA.FTZ R92, R191, c[0x0][0x2d0], -R74 ;  /* 0x0000b400bf5c7a23 */ /* 0x020ff2000001084a */
[----:B------:R5:W-:Y:S01]  /*19050*/  MUFU.EX2 R239, R92 ;  /* 0x0000005c00ef7308 */ /* 0x000be20000000800 */
[----:B-1----:R-:W1:Y:S01]  /*19060*/  LDSM.16.MT88.4 R84, [R211+0x900] ;  /* 0x00090000d354783b */ /* 0x002e620000004200 */
[--C-:B---3--:R-:W-:Y:S08]  /*19070*/  FFMA.FTZ R88, R169, c[0x0][0x2d0], -R97.reuse ;  /* 0x0000b400a9587a23 */ /* 0x108ff00000010861 */
[----:B------:R3:W1:Y:S01]  /*19080*/  MUFU.EX2 R140, R88 ;  /* 0x00000058008c7308 */ /* 0x0006620000000800 */
[----:B-----5:R-:W-:Y:S08]  /*19090*/  LDSM.16.MT88.4 R92, [R210+0x1100] ;  /* 0x00110000d25c783b */ /* 0x020ff00000004200 */
[----:B---3--:R-:W3:Y:S01]  /*190a0*/  LDSM.16.MT88.4 R88, [R209+0x1100] ;  /* 0x00110000d158783b */ /* 0x008ee20000004200 */
[-C--:B-1----:R-:W-:Y:S08]  /*190b0*/  HMMA.16816.F32.BF16 R52, R76, R84.reuse, R52 ;  /* 0x000000544c34723c */ /* 0x082ff00000041834 */
[C---:B------:R-:W-:Y:S07]  /*190c0*/  HMMA.16816.F32.BF16 R56, R80.reuse, R84, R56 ;  /* 0x000000545038723c */ /* 0x040fee0000041838 */
[----:B------:R-:W-:Y:S01]  /*190d0*/  FFMA.FTZ R84, R174, c[0x0][0x2d0], -R97 ;  /* 0x0000b400ae547a23 */ /* 0x000fe20000010861 */
[-C--:B------:R-:W-:Y:S03]  /*190e0*/  HMMA.16816.F32.BF16 R60, R80, R86.reuse, R60 ;  /* 0x00000056503c723c */ /* 0x080fe6000004183c */
[----:B------:R1:W5:Y:S01]  /*190f0*/  MUFU.EX2 R247, R84 ;  /* 0x0000005400f77308 */ /* 0x0003620000000800 */
[----:B----4-:R-:W-:Y:S03]  /*19100*/  FFMA.FTZ R68, R68, R165, R166 ;  /* 0x000000a544447223 */ /* 0x010fe600000100a6 */
[----:B------:R-:W-:Y:S01]  /*19110*/  F2FP.BF16.PACK_AB R82, R141, R142 ;  /* 0x0000008e8d52723e */ /* 0x000fe200000010ff */
[----:B------:R-:W-:Y:S04]  /*19120*/  HMMA.16816.F32.BF16 R64, R76, R86, R64 ;  /* 0x000000564c40723c */ /* 0x000fe80000041840 */
[--C-:B------:R-:W-:Y:S01]  /*19130*/  FFMA.FTZ R80, R179, c[0x0][0x2d0], -R75.reuse ;  /* 0x0000b400b3507a23 */ /* 0x100fe2000001084b */
[----:B------:R-:W-:Y:S01]  /*19140*/  F2FP.BF16.PACK_AB R81, R147, R140 ;  /* 0x0000008c9351723e */ /* 0x000fe200000010ff */
[----:B------:R-:W-:Y:S01]  /*19150*/  FADD.FTZ R68, R161, R68 ;  /* 0x00000044a1447221 */ /* 0x000fe20000010000 */
[----:B------:R-:W-:Y:S01]  /*19160*/  F2FP.BF16.PACK_AB R76, R120, R113 ;  /* 0x00000071784c723e */ /* 0x000fe200000010ff */
[----:B------:R4:W-:Y:S01]  /*19170*/  MUFU.EX2 R145, R80 ;  /* 0x0000005000917308 */ /* 0x0009e20000000800 */
[----:B------:R-:W-:Y:S03]  /*19180*/  F2FP.BF16.PACK_AB R77, R138, R114 ;  /* 0x000000728a4d723e */ /* 0x000fe600000010ff */
[----:B------:R-:W-:Y:S02]  /*19190*/  F2FP.BF16.PACK_AB R78, R252, R130 ;  /* 0x00000082fc4e723e */ /* 0x000fe400000010ff */
[----:B------:R-:W-:Y:S01]  /*191a0*/  F2FP.BF16.PACK_AB R79, R143, R251 ;  /* 0x000000fb8f4f723e */ /* 0x000fe200000010ff */
[----:B-1----:R-:W1:Y:S01]  /*191b0*/  LDSM.16.MT88.4 R84, [R212+0x1100] ;  /* 0x00110000d454783b */ /* 0x002e620000004200 */
[----:B-----5:R-:W-:Y:S05]  /*191c0*/  F2FP.BF16.PACK_AB R83, R247, R146 ;  /* 0x00000092f753723e */ /* 0x020fea00000010ff */
[-C--:B---3--:R-:W-:Y:S03]  /*191d0*/  HMMA.16816.F32.BF16 R4, R76, R88.reuse, R4 ;  /* 0x000000584c04723c */ /* 0x088fe60000041804 */
[----:B----4-:R-:W-:Y:S04]  /*191e0*/  FFMA.FTZ R80, R189, c[0x0][0x2d0], -R74 ;  /* 0x0000b400bd507a23 */ /* 0x010fe8000001084a */
        /* <DEDUP_REMOVED lines=15> */
[-C--:B------:R-:W-:Y:S08]  /*192e0*/  HMMA.16816.F32.BF16 R36, R76, R92.reuse, R36 ;  /* 0x0000005c4c24723c */ /* 0x080ff00000041824 */
[C---:B------:R-:W-:Y:S04]  /*192f0*/  HMMA.16816.F32.BF16 R40, R80.reuse, R92, R40 ;  /* 0x0000005c5028723c */ /* 0x040fe80000041828 */
[--C-:B-1----:R-:W-:Y:S03]  /*19300*/  FFMA.FTZ R88, R180, c[0x0][0x2d0], -R96.reuse ;  /* 0x0000b400b4587a23 */ /* 0x102fe60000010860 */
[----:B------:R-:W-:Y:S01]  /*19310*/  FFMA.FTZ R92, R186, c[0x0][0x2d0], -R97 ;  /* 0x0000b400ba5c7a23 */ /* 0x000fe20000010861 */
[-C--:B------:R-:W-:Y:S01]  /*19320*/  HMMA.16816.F32.BF16 R44, R80, R94.reuse, R44 ;  /* 0x0000005e502c723c */ /* 0x080fe2000004182c */
[----:B------:R1:W-:Y:S03]  /*19330*/  MUFU.EX2 R144, R88 ;  /* 0x0000005800907308 */ /* 0x0003e60000000800 */
[--C-:B---3--:R-:W-:Y:S01]  /*19340*/  FFMA.FTZ R84, R185, c[0x0][0x2d0], -R96.reuse ;  /* 0x0000b400b9547a23 */ /* 0x108fe20000010860 */
[----:B------:R-:W-:Y:S03]  /*19350*/  MOV R186, R113 ;  /* 0x0000007100ba7202 */ /* 0x000fe60000000f00 */
[C---:B------:R-:W-:Y:S03]  /*19360*/  HMMA.16816.F32.BF16 R48, R76.reuse, R94, R48 ;  /* 0x0000005e4c30723c */ /* 0x040fe60000041830 */
[----:B------:R3:W4:Y:S10]  /*19370*/  MUFU.EX2 R185, R84 ;  /* 0x0000005400b97308 */ /* 0x0007340000000800 */
[----:B------:R5:W-:Y:S01]  /*19380*/  MUFU.EX2 R154, R92 ;  /* 0x0000005c009a7308 */ /* 0x000be20000000800 */
[----:B-1----:R-:W-:Y:S09]  /*19390*/  FFMA.FTZ R88, R181, c[0x0][0x2d0], -R96 ;  /* 0x0000b400b5587a23 */ /* 0x002ff20000010860 */
[----:B------:R1:W-:Y:S01]  /*193a0*/  MUFU.EX2 R189, R88 ;  /* 0x0000005800bd7308 */ /* 0x0003e20000000800 */
[----:B---3--:R-:W-:Y:S01]  /*193b0*/  FFMA.FTZ R84, R193, c[0x0][0x2d0], -R74 ;  /* 0x0000b400c1547a23 */ /* 0x008fe2000001084a */
[----:B------:R-:W-:Y:S08]  /*193c0*/  MOV R193, R100 ;  /* 0x0000006400c17202 */ /* 0x000ff00000000f00 */
[----:B------:R3:W-:Y:S01]  /*193d0*/  MUFU.EX2 R182, R84 ;  /* 0x0000005400b67308 */ /* 0x0007e20000000800 */
[----:B--2---:R-:W-:Y:S02]  /*193e0*/  FFMA.FTZ R69, R69, R167, R193 ;  /* 0x000000a745457223 */ /* 0x004fe400000100c1 */
[----:B------:R-:W-:Y:S01]  /*193f0*/  IMAD.MOV.U32 R193, RZ, RZ, R130 ;  /* 0x000000ffffc17224 */ /* 0x000fe200078e0082 */
[----:B------:R-:W-:Y:S01]  /*19400*/  MOV R130, R108 ;  /* 0x0000006c00827202 */ /* 0x000fe20000000f00 */
[----:B-----5:R-:W-:Y:S02]  /*19410*/  FFMA.FTZ R92, R188, c[0x0][0x2d0], -R97 ;  /* 0x0000b400bc5c7a23 */ /* 0x020fe40000010861 */
[----:B------:R-:W-:Y:S02]  /*19420*/  FADD.FTZ R69, R162, R69 ;  /* 0x00000045a2457221 */ /* 0x000fe40000010000 */
[----:B------:R-:W-:Y:S01]  /*19430*/  IMAD.MOV.U32 R188, RZ, RZ, R109 ;  /* 0x000000ffffbc7224 */ /* 0x000fe200078e006d */
[----:B------:R2:W-:Y:S01]  /*19440*/  MUFU.EX2 R153, R92 ;  /* 0x0000005c00997308 */ /* 0x0005e20000000800 */
[----:B------:R-:W-:Y:S01]  /*19450*/  FADD.FTZ R69, R151, R69 ;  /* 0x0000004597457221 */ /* 0x000fe20000010000 */
[----:B-1----:R-:W1:Y:S01]  /*19460*/  LDSM.16.MT88.4 R88, [R211+0x1100] ;  /* 0x00110000d358783b */ /* 0x002e620000004200 */
[--C-:B---3--:R-:W-:Y:S01]  /*19470*/  FFMA.FTZ R84, R195, c[0x0][0x2d0], -R74.reuse ;  /* 0x0000b400c3547a23 */ /* 0x108fe2000001084a */
[----:B------:R-:W-:Y:S06]  /*19480*/  MOV R195, R120 ;  /* 0x0000007800c37202 */ /* 0x000fec0000000f00 */
[----:B------:R3:W-:Y:S01]  /*19490*/  MUFU.EX2 R184, R84 ;  /* 0x0000005400b87308 */ /* 0x0007e20000000800 */
[----:B--2---:R-:W-:Y:S01]  /*194a0*/  FFMA.FTZ R92, R231, c[0x0][0x2d0], -R74 ;  /* 0x0000b400e75c7a23 */ /* 0x004fe2000001084a */
[----:B------:R-:W-:Y:S08]  /*194b0*/  MOV R231, R104 ;  /* 0x0000006800e77202 */ /* 0x000ff00000000f00 */
[----:B------:R2:W-:Y:S01]  /*194c0*/  MUFU.EX2 R180, R92 ;  /* 0x0000005c00b47308 */ /* 0x0005e20000000800 */
[----:B---3--:R-:W-:Y:S01]  /*194d0*/  FFMA.FTZ R84, R192, c[0x0][0x2d0], -R75 ;  /* 0x0000b400c0547a23 */ /* 0x008fe2000001084b */
[-C--:B-1----:R-:W-:Y:S08]  /*194e0*/  HMMA.16816.F32.BF16 R52, R76, R88.reuse, R52 ;  /* 0x000000584c34723c */ /* 0x082ff00000041834 */
[----:B------:R1:W-:Y:S01]  /*194f0*/  MUFU.EX2 R181, R84 ;  /* 0x0000005400b57308 */ /* 0x0003e20000000800 */
[----:B------:R-:W-:Y:S01]  /*19500*/  IMAD.MOV.U32 R192, RZ, RZ, R121 ;  /* 0x000000ffffc07224 */ /* 0x000fe200078e0079 */
[C---:B------:R-:W-:Y:S01]  /*19510*/  HMMA.16816.F32.BF16 R56, R80.reuse, R88, R56 ;  /* 0x000000585038723c */ /* 0x040fe20000041838 */
[----:B--2---:R-:W-:Y:S06]  /*19520*/  LDSM.16.MT88.4 R92, [R210+0x1900] ;  /* 0x00190000d25c783b */ /* 0x004fec0000004200 */
[----:B------:R-:W-:Y:S01]  /*19530*/  FFMA.FTZ R88, R190, c[0x0][0x2d0], -R97 ;  /* 0x0000b400be587a23 */ /* 0x000fe20000010861 */
[-C--:B------:R-:W-:Y:S03]  /*19540*/  HMMA.16816.F32.BF16 R60, R80, R90.reuse, R60 ;  /* 0x0000005a503c723c */ /* 0x080fe6000004183c */
[----:B------:R2:W3:Y:S01]  /*19550*/  MUFU.EX2 R102, R88 ;  /* 0x0000005800667308 */ /* 0x0004e20000000800 */
[----:B------:R-:W-:Y:S03]  /*19560*/  MOV R190, R107 ;  /* 0x0000006b00be7202 */ /* 0x000fe60000000f00 */
[----:B------:R-:W-:Y:S01]  /*19570*/  FFMA.FTZ R80, R194, c[0x0][0x2d0], -R75 ;  /* 0x0000b400c2507a23 */ /* 0x000fe2000001084b */
[----:B------:R-:W-:Y:S04]  /*19580*/  HMMA.16816.F32.BF16 R64, R76, R90, R64 ;  /* 0x0000005a4c40723c */ /* 0x000fe80000041840 */
[----:B-1----:R-:W-:Y:S01]  /*19590*/  FFMA.FTZ R84, R183, c[0x0][0x2d0], -R97 ;  /* 0x0000b400b7547a23 */ /* 0x002fe20000010861 */
[----:B------:R1:W-:Y:S01]  /*195a0*/  MUFU.EX2 R159, R80 ;  /* 0x00000050009f7308 */ /* 0x0003e20000000800 */
[----:B----4-:R-:W-:Y:S01]  /*195b0*/  F2FP.BF16.PACK_AB R82, R185, R187 ;  /* 0x000000bbb952723e */ /* 0x010fe200000010ff */
[----:B------:R-:W-:Y:S01]  /*195c0*/  IMAD.MOV.U32 R194, RZ, RZ, R106 ;  /* 0x000000ffffc27224 */ /* 0x000fe200078e006a */
[----:B------:R-:W-:Y:S04]  /*195d0*/  F2FP.BF16.PACK_AB R76, R249, R250 ;  /* 0x000000faf94c723e */ /* 0x000fe800000010ff */
[----:B------:R-:W-:Y:S02]  /*195e0*/  F2FP.BF16.PACK_AB R77, R145, R248 ;  /* 0x000000f8914d723e */ /* 0x000fe400000010ff */
[----:B------:R-:W-:Y:S01]  /*195f0*/  F2FP.BF16.PACK_AB R78, R239, R246 ;  /* 0x000000f6ef4e723e */ /* 0x000fe200000010ff */
[----:B------:R4:W5:Y:S01]  /*19600*/  MUFU.EX2 R155, R84 ;  /* 0x00000054009b7308 */ /* 0x0009620000000800 */
[----:B------:R-:W-:Y:S02]  /*19610*/  F2FP.BF16.PACK_AB R79, R237, R191 ;  /* 0x000000bfed4f723e */ /* 0x000fe400000010ff */
[----:B------:R-:W-:Y:S01]  /*19620*/  MOV R183, R114 ;  /* 0x0000007200b77202 */ /* 0x000fe20000000f00 */
[----:B--2---:R-:W-:Y:S01]  /*19630*/  LDSM.16.MT88.4 R88, [R212+0x1900] ;  /* 0x00190000d458783b */ /* 0x004fe20000004200 */
[----:B---3--:R-:W-:Y:S01]  /*19640*/  F2FP.BF16.PACK_AB R83, R102, R153 ;  /* 0x000000996653723e */ /* 0x008fe200000010ff */
[----:B-1----:R-:W-:Y:S01]  /*19650*/  FFMA.FTZ R80, R230, c[0x0][0x2d0], -R74 ;  /* 0x0000b400e6507a23 */ /* 0x002fe2000001084a */
[----:B------:R-:W-:Y:S03]  /*19660*/  MOV R230, R105 ;  /* 0x0000006900e67202 */ /* 0x000fe60000000f00 */
[----:B------:R1:W-:Y:S02]  /*19670*/  MUFU.EX2 R158, R80 ;  /* 0x00000050009e7308 */ /* 0x0003e40000000800 */
[----:B----4-:R-:W2:Y:S01]  /*19680*/  LDSM.16.MT88.4 R84, [R209+0x1900] ;  /* 0x00190000d154783b */ /* 0x010ea20000004200 */
[----:B-----5:R-:W-:Y:S02]  /*19690*/  F2FP.BF16.PACK_AB R81, R154, R155 ;  /* 0x0000009b9a51723e */ /* 0x020fe400000010ff */
[----:B-1----:R-:W-:Y:S01]  /*196a0*/  F2FP.BF16.PACK_AB R80, R189, R144 ;  /* 0x00000090bd50723e */ /* 0x002fe200000010ff */
[-C--:B--2---:R-:W-:Y:S08]  /*196b0*/  HMMA.16816.F32.BF16 R4, R76, R84.reuse, R4 ;  /* 0x000000544c04723c */ /* 0x084ff00000041804 */
[C---:B------:R-:W-:Y:S07]  /*196c0*/  HMMA.16816.F32.BF16 R8, R80.reuse, R84, R8 ;  /* 0x000000545008723c */ /* 0x040fee0000041808 */
[--C-:B------:R-:W-:Y:S01]  /*196d0*/  FFMA.FTZ R84, R205, c[0x0][0x2d0], -R75.reuse ;  /* 0x0000b400cd547a23 */ /* 0x100fe2000001084b */
[-C--:B------:R-:W-:Y:S03]  /*196e0*/  HMMA.16816.F32.BF16 R12, R80, R86.reuse, R12 ;  /* 0x00000056500c723c */ /* 0x080fe6000004180c */
[----:B------:R1:W-:Y:S01]  /*196f0*/  MUFU.EX2 R157, R84 ;  /* 0x00000054009d7308 */ /* 0x0003e20000000800 */
[----:B------:R-:W-:Y:S04]  /*19700*/  MOV R205, R110 ;  /* 0x0000006e00cd7202 */ /* 0x000fe80000000f00 */
[C---:B------:R-:W-:Y:S08]  /*19710*/  HMMA.16816.F32.BF16 R16, R76.reuse, R86, R16 ;  /* 0x000000564c10723c */ /* 0x040ff00000041810 */
[-C--:B------:R-:W-:Y:S08]  /*19720*/  HMMA.16816.F32.BF16 R20, R76, R88.reuse, R20 ;  /* 0x000000584c14723c */ /* 0x080ff00000041814 */
[C---:B------:R-:W-:Y:S04]  /*19730*/  HMMA.16816.F32.BF16 R24, R80.reuse, R88, R24 ;  /* 0x000000585018723c */ /* 0x040fe80000041818 */
[----:B-1----:R-:W-:Y:S01]  /*19740*/  FFMA.FTZ R84, R228, c[0x0][0x2d0], -R75 ;  /* 0x0000b400e4547a23 */ /* 0x002fe2000001084b */
[----:B------:R-:W-:Y:S02]  /*19750*/  MOV R228, R111 ;  /* 0x0000006f00e47202 */ /* 0x000fe40000000f00 */
[----:B------:R-:W-:Y:S01]  /*19760*/  FFMA.FTZ R88, R204, c[0x0][0x2d0], -R96 ;  /* 0x0000b400cc587a23 */ /* 0x000fe20000010860 */
[-C--:B------:R-:W-:Y:S01]  /*19770*/  HMMA.16816.F32.BF16 R28, R80, R90.reuse, R28 ;  /* 0x0000005a501c723c */ /* 0x080fe2000004181c */
[----:B------:R1:W-:Y:S03]  /*19780*/  MUFU.EX2 R179, R84 ;  /* 0x0000005400b37308 */ /* 0x0003e60000000800 */
[----:B------:R-:W-:Y:S04]  /*19790*/  IMAD.MOV.U32 R204, RZ, RZ, R150 ;  /* 0x000000ffffcc7224 */ /* 0x000fe800078e0096 */
        /* <DEDUP_REMOVED lines=8> */
[----:B--2---:R-:W-:Y:S02]  /*19820*/  FFMA.FTZ R88, R232, c[0x0][0x2d0], -R74 ;  /* 0x0000b400e8587a23 */ /* 0x004fe4000001084a */
[--C-:B------:R-:W-:Y:S02]  /*19830*/  FFMA.FTZ R92, R202, c[0x0][0x2d0], -R97.reuse ;  /* 0x0000b400ca5c7a23 */ /* 0x100fe40000010861 */
[C---:B------:R-:W-:Y:S03]  /*19840*/  HMMA.16816.F32.BF16 R48, R76.reuse, R94, R48 ;  /* 0x0000005e4c30723c */ /* 0x040fe60000041830 */
[----:B------:R2:W-:Y:S10]  /*19850*/  MUFU.EX2 R175, R88 ;  /* 0x0000005800af7308 */ /* 0x0005f40000000800 */
[----:B------:R3:W-:Y:S01]  /*19860*/  MUFU.EX2 R101, R92 ;  /* 0x0000005c00657308 */ /* 0x0007e20000000800 */
[----:B-1----:R-:W-:Y:S01]  /*19870*/  FFMA.FTZ R84, R200, c[0x0][0x2d0], -R96 ;  /* 0x0000b400c8547a23 */ /* 0x002fe20000010860 */
[----:B------:R-:W-:Y:S08]  /*19880*/  MOV R200, R148 ;  /* 0x0000009400c87202 */ /* 0x000ff00000000f00 */
[----:B------:R1:W-:Y:S01]  /*19890*/  MUFU.EX2 R156, R84 ;  /* 0x00000054009c7308 */ /* 0x0003e20000000800 */
[----:B--2---:R-:W-:Y:S09]  /*198a0*/  FFMA.FTZ R88, R233, c[0x0][0x2d0], -R74 ;  /* 0x0000b400e9587a23 */ /* 0x004ff2000001084a */
[----:B------:R2:W4:Y:S01]  /*198b0*/  MUFU.EX2 R176, R88 ;  /* 0x0000005800b07308 */ /* 0x0005220000000800 */
[--C-:B---3--:R-:W-:Y:S09]  /*198c0*/  FFMA.FTZ R92, R203, c[0x0][0x2d0], -R97.reuse ;  /* 0x0000b400cb5c7a23 */ /* 0x108ff20000010861 */
[----:B------:R3:W-:Y:S01]  /*198d0*/  MUFU.EX2 R99, R92 ;  /* 0x0000005c00637308 */ /* 0x0007e20000000800 */
[----:B-1----:R-:W-:Y:S01]  /*198e0*/  FFMA.FTZ R84, R201, c[0x0][0x2d0], -R96 ;  /* 0x0000b400c9547a23 */ /* 0x002fe20000010860 */
[----:B------:R-:W-:Y:S02]  /*198f0*/  MOV R201, R149 ;  /* 0x0000009500c97202 */ /* 0x000fe40000000f00 */
[----:B------:R-:W-:Y:S06]  /*19900*/  LDSM.16.MT88.4 R148, [R210+0x2900] ;  /* 0x00290000d294783b */ /* 0x000fec0000004200 */
[----:B------:R1:W5:Y:S01]  /*19910*/  MUFU.EX2 R178, R84 ;  /* 0x0000005400b27308 */ /* 0x0003620000000800 */
[--C-:B--2---:R-:W-:Y:S01]  /*19920*/  FFMA.FTZ R88, R199, c[0x0][0x2d0], -R97.reuse ;  /* 0x0000b400c7587a23 */ /* 0x104fe20000010861 */
[----:B----4-:R-:W-:Y:S08]  /*19930*/  F2FP.BF16.PACK_AB R164, R176, R175 ;  /* 0x000000afb0a4723e */ /* 0x010ff000000010ff */
[----:B------:R2:W4:Y:S01]  /*19940*/  MUFU.EX2 R100, R88 ;  /* 0x0000005800647308 */ /* 0x0005220000000800 */
[----:B---3--:R-:W-:Y:S09]  /*19950*/  FFMA.FTZ R92, R207, c[0x0][0x2d0], -R97 ;  /* 0x0000b400cf5c7a23 */ /* 0x008ff20000010861 */
[----:B------:R3:W3:Y:S01]  /*19960*/  MUFU.EX2 R98, R92 ;  /* 0x0000005c00627308 */ /* 0x0006e20000000800 */
[----:B-1----:R-:W1:Y:S08]  /*19970*/  LDSM.16.MT88.4 R84, [R211+0x1900] ;  /* 0x00190000d354783b */ /* 0x002e700000004200 */
[----:B--2---:R-:W2:Y:S08]  /*19980*/  LDSM.16.MT88.4 R88, [R209+0x2100] ;  /* 0x00210000d158783b */ /* 0x004eb00000004200 */
[----:B---3--:R-:W3:Y:S01]  /*19990*/  LDSM.16.MT88.4 R92, [R212+0x2100] ;  /* 0x00210000d45c783b */ /* 0x008ee20000004200 */
[-C--:B-1----:R-:W-:Y:S08]  /*199a0*/  HMMA.16816.F32.BF16 R52, R76, R84.reuse, R52 ;  /* 0x000000544c34723c */ /* 0x082ff00000041834 */
[C---:B------:R-:W-:Y:S07]  /*199b0*/  HMMA.16816.F32.BF16 R56, R80.reuse, R84, R56 ;  /* 0x000000545038723c */ /* 0x040fee0000041838 */
[--C-:B------:R-:W-:Y:S01]  /*199c0*/  FFMA.FTZ R84, R245, c[0x0][0x2d0], -R74.reuse ;  /* 0x0000b400f5547a23 */ /* 0x100fe2000001084a */
[-C--:B------:R-:W-:Y:S03]  /*199d0*/  HMMA.16816.F32.BF16 R60, R80, R86.reuse, R60 ;  /* 0x00000056503c723c */ /* 0x080fe6000004183c */
[----:B------:R1:W-:Y:S01]  /*199e0*/  MUFU.EX2 R172, R84 ;  /* 0x0000005400ac7308 */ /* 0x0003e20000000800 */
[----:B------:R-:W-:Y:S03]  /*199f0*/  FFMA.FTZ R74, R244, c[0x0][0x2d0], -R74 ;  /* 0x0000b400f44a7a23 */ /* 0x000fe6000001084a */
[--C-:B------:R-:W-:Y:S01]  /*19a00*/  FFMA.FTZ R80, R234, c[0x0][0x2d0], -R75.reuse ;  /* 0x0000b400ea507a23 */ /* 0x100fe2000001084b */
[----:B------:R-:W-:Y:S04]  /*19a10*/  HMMA.16816.F32.BF16 R64, R76, R86, R64 ;  /* 0x000000564c40723c */ /* 0x000fe80000041840 */
[----:B-----5:R-:W-:Y:S01]  /*19a20*/  F2FP.BF16.PACK_AB R82, R177, R178 ;  /* 0x000000b2b152723e */ /* 0x020fe200000010ff */
[----:B------:R5:W-:Y:S01]  /*19a30*/  MUFU.EX2 R174, R80 ;  /* 0x0000005000ae7308 */ /* 0x000be20000000800 */
[----:B----4-:R-:W-:Y:S02]  /*19a40*/  F2FP.BF16.PACK_AB R81, R101, R100 ;  /* 0x000000646551723e */ /* 0x010fe400000010ff */
[----:B------:R-:W-:Y:S04]  /*19a50*/  F2FP.BF16.PACK_AB R76, R184, R182 ;  /* 0x000000b6b84c723e */ /* 0x000fe800000010ff */
[----:B------:R-:W-:Y:S02]  /*19a60*/  F2FP.BF16.PACK_AB R77, R159, R181 ;  /* 0x000000b59f4d723e */ /* 0x000fe400000010ff */
[----:B------:R-:W-:Y:S01]  /*19a70*/  F2FP.BF16.PACK_AB R78, R180, R158 ;  /* 0x0000009eb44e723e */ /* 0x000fe200000010ff */
[----:B------:R4:W3:Y:S01]  /*19a80*/  MUFU.EX2 R171, R74 ;  /* 0x0000004a00ab7308 */ /* 0x0008e20000000800 */
[----:B------:R-:W-:Y:S02]  /*19a90*/  F2FP.BF16.PACK_AB R79, R179, R157 ;  /* 0x0000009db34f723e */ /* 0x000fe400000010ff */
[----:B------:R-:W-:Y:S01]  /*19aa0*/  F2FP.BF16.PACK_AB R83, R98, R99 ;  /* 0x000000636253723e */ /* 0x000fe200000010ff */
[----:B-1----:R-:W1:Y:S04]  /*19ab0*/  LDSM.16.MT88.4 R84, [R210+0x2100] ;  /* 0x00210000d254783b */ /* 0x002e680000004200 */
[-C--:B--2---:R-:W-:Y:S03]  /*19ac0*/  HMMA.16816.F32.BF16 R4, R76, R88.reuse, R4 ;  /* 0x000000584c04723c */ /* 0x084fe60000041804 */
[--C-:B-----5:R-:W-:Y:S04]  /*19ad0*/  FFMA.FTZ R80, R235, c[0x0][0x2d0], -R75.reuse ;  /* 0x0000b400eb507a23 */ /* 0x120fe8000001084b */
[----:B------:R2:W5:Y:S01]  /*19ae0*/  MUFU.EX2 R173, R80 ;  /* 0x0000005000ad7308 */ /* 0x0005620000000800 */
[--C-:B----4-:R-:W-:Y:S01]  /*19af0*/  FFMA.FTZ R74, R242, c[0x0][0x2d0], -R75.reuse ;  /* 0x0000b400f24a7a23 */ /* 0x110fe2000001084b */
[----:B---3--:R-:W-:Y:S03]  /*19b00*/  F2FP.BF16.PACK_AB R166, R171, R172 ;  /* 0x000000acaba6723e */ /* 0x008fe600000010ff */
[----:B------:R-:W-:Y:S05]  /*19b10*/  FFMA.FTZ R75, R243, c[0x0][0x2d0], -R75 ;  /* 0x0000b400f34b7a23 */ /* 0x000fea000001084b */
[----:B------:R3:W-:Y:S10]  /*19b20*/  MUFU.EX2 R170, R74 ;  /* 0x0000004a00aa7308 */ /* 0x0007f40000000800 */
[----:B------:R-:W4:Y:S01]  /*19b30*/  MUFU.EX2 R169, R75 ;  /* 0x0000004b00a97308 */ /* 0x000f220000000800 */
[----:B--2---:R-:W-:Y:S02]  /*19b40*/  F2FP.BF16.PACK_AB R80, R156, R152 ;  /* 0x000000989c50723e */ /* 0x004fe400000010ff */
[----:B-----5:R-:W-:Y:S05]  /*19b50*/  F2FP.BF16.PACK_AB R165, R173, R174 ;  /* 0x000000aeada5723e */ /* 0x020fea00000010ff */
[C---:B------:R-:W-:Y:S04]  /*19b60*/  HMMA.16816.F32.BF16 R8, R80.reuse, R88, R8 ;  /* 0x000000585008723c */ /* 0x040fe80000041808 */
[--C-:B---3--:R-:W-:Y:S04]  /*19b70*/  FFMA.FTZ R74, R236, c[0x0][0x2d0], -R96.reuse ;  /* 0x0000b400ec4a7a23 */ /* 0x108fe80000010860 */
[-C--:B------:R-:W-:Y:S01]  /*19b80*/  HMMA.16816.F32.BF16 R12, R80, R90.reuse, R12 ;  /* 0x0000005a500c723c */ /* 0x080fe2000004180c */
[----:B------:R2:W-:Y:S03]  /*19b90*/  MUFU.EX2 R168, R74 ;  /* 0x0000004a00a87308 */ /* 0x0005e60000000800 */
[----:B----4-:R-:W-:Y:S04]  /*19ba0*/  F2FP.BF16.PACK_AB R167, R169, R170 ;  /* 0x000000aaa9a7723e */ /* 0x010fe800000010ff */
[C---:B------:R-:W-:Y:S01]  /*19bb0*/  HMMA.16816.F32.BF16 R16, R76.reuse, R90, R16 ;  /* 0x0000005a4c10723c */ /* 0x040fe20000041810 */
[----:B------:R-:W3:Y:S07]  /*19bc0*/  LDSM.16.MT88.4 R88, [R211+0x2100] ;  /* 0x00210000d358783b */ /* 0x000eee0000004200 */
        /* <DEDUP_REMOVED lines=8> */
[--C-:B--2---:R-:W-:Y:S02]  /*19c50*/  FFMA.FTZ R74, R240, c[0x0][0x2d0], -R96.reuse ;  /* 0x0000b400f04a7a23 */ /* 0x104fe40000010860 */
[----:B------:R-:W-:Y:S02]  /*19c60*/  FFMA.FTZ R96, R241, c[0x0][0x2d0], -R96 ;  /* 0x0000b400f1607a23 */ /* 0x000fe40000010860 */
[----:B------:R1:W-:Y:S01]  /*19c70*/  MUFU.EX2 R93, R74 ;  /* 0x0000004a005d7308 */ /* 0x0003e20000000800 */
[-C--:B------:R-:W-:Y:S08]  /*19c80*/  HMMA.16816.F32.BF16 R44, R80, R86.reuse, R44 ;  /* 0x00000056502c723c */ /* 0x080ff0000004182c */
[C---:B------:R-:W-:Y:S01]  /*19c90*/  HMMA.16816.F32.BF16 R48, R76.reuse, R86, R48 ;  /* 0x000000564c30723c */ /* 0x040fe20000041830 */
[----:B------:R-:W2:Y:S07]  /*19ca0*/  MUFU.EX2 R96, R96 ;  /* 0x0000006000607308 */ /* 0x000eae0000000800 */
[-C--:B---3--:R-:W-:Y:S04]  /*19cb0*/  HMMA.16816.F32.BF16 R52, R76, R88.reuse, R52 ;  /* 0x000000584c34723c */ /* 0x088fe80000041834 */
[--C-:B-1----:R-:W-:Y:S04]  /*19cc0*/  FFMA.FTZ R74, R229, c[0x0][0x2d0], -R97.reuse ;  /* 0x0000b400e54a7a23 */ /* 0x102fe80000010861 */
[C---:B------:R-:W-:Y:S01]  /*19cd0*/  HMMA.16816.F32.BF16 R56, R80.reuse, R88, R56 ;  /* 0x000000585038723c */ /* 0x040fe20000041838 */
[----:B------:R1:W-:Y:S07]  /*19ce0*/  MUFU.EX2 R75, R74 ;  /* 0x0000004a004b7308 */ /* 0x0003ee0000000800 */
[-C--:B------:R-:W-:Y:S04]  /*19cf0*/  HMMA.16816.F32.BF16 R60, R80, R90.reuse, R60 ;  /* 0x0000005a503c723c */ /* 0x080fe8000004183c */
[----:B--2---:R-:W-:Y:S04]  /*19d00*/  F2FP.BF16.PACK_AB R162, R96, R93 ;  /* 0x0000005d60a2723e */ /* 0x004fe800000010ff */
[----:B------:R-:W-:Y:S08]  /*19d10*/  HMMA.16816.F32.BF16 R64, R76, R90, R64 ;  /* 0x0000005a4c40723c */ /* 0x000ff00000041840 */
[-C--:B------:R-:W-:Y:S05]  /*19d20*/  HMMA.16816.F32.BF16 R104, R164, R116.reuse, R4 ;  /* 0x00000074a468723c */ /* 0x080fea0000041804 */
[----:B-1----:R-:W-:Y:S02]  /*19d30*/  FFMA.FTZ R74, R206, c[0x0][0x2d0], -R97 ;  /* 0x0000b400ce4a7a23 */ /* 0x002fe40000010861 */
[----:B------:R-:W-:Y:S02]  /*19d40*/  FADD.FTZ R4, R204, R69 ;  /* 0x00000045cc047221 */ /* 0x000fe40000010000 */
[----:B------:R1:W2:Y:S03]  /*19d50*/  MUFU.EX2 R84, R74 ;  /* 0x0000004a00547308 */ /* 0x0002a60000000800 */
[----:B------:R-:W-:Y:S02]  /*19d60*/  FADD.FTZ R6, R126, R4 ;  /* 0x000000047e067221 */ /* 0x000fe40000010000 */
[--C-:B-1----:R-:W-:Y:S01]  /*19d70*/  FFMA.FTZ R74, R197, c[0x0][0x2d0], -R97.reuse ;  /* 0x0000b400c54a7a23 */ /* 0x102fe20000010861 */
[----:B--2---:R-:W-:Y:S01]  /*19d80*/  F2FP.BF16.PACK_AB R161, R84, R75 ;  /* 0x0000004b54a1723e */ /* 0x004fe200000010ff */
[----:B------:R-:W-:Y:S02]  /*19d90*/  FFMA.FTZ R97, R73, c[0x0][0x2d0], -R97 ;  /* 0x0000b40049617a23 */ /* 0x000fe40000010861 */
[----:B------:R-:W-:Y:S01]  /*19da0*/  FADD.FTZ R73, R160, R2 ;  /* 0x00000002a0497221 */ /* 0x000fe20000010000 */
[----:B------:R-:W-:Y:S01]  /*19db0*/  F2FP.BF16.PACK_AB R160, R92, R168 ;  /* 0x000000a85ca0723e */ /* 0x000fe200000010ff */
[----:B------:R-:W-:Y:S01]  /*19dc0*/  FADD.FTZ R2, R123, R68 ;  /* 0x000000447b027221 */ /* 0x000fe20000010000 */
[----:B------:R-:W-:Y:S01]  /*19dd0*/  MUFU.EX2 R74, R74 ;  /* 0x0000004a004a7308 */ /* 0x000fe20000000800 */
[----:B------:R-:W-:Y:S02]  /*19de0*/  FFMA.FTZ R68, R0, R115, R196 ;  /* 0x0000007300447223 */ /* 0x000fe400000100c4 */
[----:B------:R-:W-:Y:S02]  /*19df0*/  FADD.FTZ R0, R122, R73 ;  /* 0x000000497a007221 */ /* 0x000fe40000010000 */
[----:B------:R-:W-:Y:S02]  /*19e00*/  FADD.FTZ R2, R201, R2 ;  /* 0x00000002c9027221 */ /* 0x000fe40000010000 */
[----:B------:R-:W-:Y:S02]  /*19e10*/  FADD.FTZ R0, R200, R0 ;  /* 0x00000000c8007221 */ /* 0x000fe40000010000 */
[----:B------:R-:W-:Y:S01]  /*19e20*/  FADD.FTZ R5, R125, R2 ;  /* 0x000000027d057221 */ /* 0x000fe20000010000 */
[----:B------:R-:W1:Y:S01]  /*19e30*/  MUFU.EX2 R97, R97 ;  /* 0x0000006100617308 */ /* 0x000e620000000800 */
        /* <DEDUP_REMOVED lines=8> */
[----:B-1----:R-:W-:Y:S07]  /*19ec0*/  F2FP.BF16.PACK_AB R163, R97, R74 ;  /* 0x0000004a61a3723e */ /* 0x002fee00000010ff */
[C---:B------:R-:W-:Y:S07]  /*19ed0*/  HMMA.16816.F32.BF16 R108, R160.reuse, R116, R8 ;  /* 0x00000074a06c723c */ /* 0x040fee0000041808 */
[----:B------:R-:W-:Y:S01]  /*19ee0*/  FADD.FTZ R8, R127, R68 ;  /* 0x000000447f087221 */ /* 0x000fe20000010000 */
[-C--:B------:R-:W-:Y:S01]  /*19ef0*/  HMMA.16816.F32.BF16 R112, R160, R118.reuse, R12 ;  /* 0x00000076a070723c */ /* 0x080fe2000004180c */
[----:B------:R-:W2:Y:S03]  /*19f00*/  LDL R13, [R1+0xc] ;  /* 0x00000c00010d7983 */ /* 0x000ea60000100800 */
[----:B------:R-:W-:Y:S02]  /*19f10*/  FADD.FTZ R4, R198, R8 ;  /* 0x00000008c6047221 */ /* 0x000fe40000010000 */
[----:B------:R-:W-:Y:S02]  /*19f20*/  FADD.FTZ R10, R190, R5 ;  /* 0x00000005be0a7221 */ /* 0x000fe40000010000 */
[----:B------:R-:W-:Y:S01]  /*19f30*/  FADD.FTZ R4, R130, R4 ;  /* 0x0000000482047221 */ /* 0x000fe20000010000 */
[C---:B------:R-:W-:Y:S04]  /*19f40*/  HMMA.16816.F32.BF16 R116, R164.reuse, R118, R16 ;  /* 0x00000076a474723c */ /* 0x040fe80000041810 */
[----:B------:R-:W-:Y:S02]  /*19f50*/  FADD.FTZ R4, R230, R4 ;  /* 0x00000004e6047221 */ /* 0x000fe40000010000 */
[----:B------:R-:W-:Y:S02]  /*19f60*/  FADD.FTZ R8, R188, R2 ;  /* 0x00000002bc087221 */ /* 0x000fe40000010000 */
[----:B------:R-:W-:Y:S01]  /*19f70*/  FADD.FTZ R11, R103, R4 ;  /* 0x00000004670b7221 */ /* 0x000fe20000010000 */
[-C--:B------:R-:W-:Y:S01]  /*19f80*/  HMMA.16816.F32.BF16 R120, R164, R132.reuse, R20 ;  /* 0x00000084a478723c */ /* 0x080fe20000041814 */
[----:B------:R-:W1:Y:S02]  /*19f90*/  LDSM.16.MT88.4 R4, [R211+0x2900] ;  /* 0x00290000d304783b */ /* 0x000e640000004200 */
[----:B------:R-:W-:Y:S01]  /*19fa0*/  FADD.FTZ R9, R186, R0 ;  /* 0x00000000ba097221 */ /* 0x000fe20000010000 */
[----:B------:R-:W-:Y:S01]  /*19fb0*/  MOV R103, R3 ;  /* 0x0000000300677202 */ /* 0x000fe20000000f00 */
        /* <DEDUP_REMOVED lines=83> */
[C---:B--2---:R-:W-:Y:S02]  /*1a4f0*/  ISETP.GT.AND P0, PT, R226.reuse, R13, PT ;  /* 0x0000000de200720c */ /* 0x044fe40003f04270 */
[----:B------:R-:W-:Y:S11]  /*1a500*/  IADD3 R226, R226, -0x1, RZ ;  /* 0xffffffffe2e27810 */ /* 0x000ff60007ffe0ff */
[----:B-1----:R-:W-:-:S05]  /*1a510*/  @P0 BRA `(.L_x_455) ;  /* 0xffff97d000000947 */ /* 0x002fca000383ffff */
.L_x_438:
[----:B-1----:R-:W2:Y:S04]  /*1a520*/  LDL R4, [R1+0x30] ;  /* 0x0000300001047983 */ /* 0x002ea80000100800 */
[----:B------:R-:W3:Y:S01]  /*1a530*/  LDL R2, [R1+0x2c] ;  /* 0x00002c0001027983 */ /* 0x000ee20000100800 */
[----:B------:R-:W-:-:S02]  /*1a540*/  IMAD.MOV.U32 R0, RZ, RZ, c[0x0][0x2c4] ;  /* 0x0000b100ff007624 */ /* 0x000fc400078e00ff */
[----:B------:R-:W-:-:S03]  /*1a550*/  IMAD.MOV.U32 R5, RZ, RZ, c[0x0][0x32c] ;  /* 0x0000cb00ff057624 */ /* 0x000fc600078e00ff */
[----:B------:R-:W-:Y:S02]  /*1a560*/  ISETP.NE.AND P1, PT, R0, 0x1, PT ;  /* 0x000000010000780c */ /* 0x000fe40003f25270 */
[----:B------:R-:W1:Y:S01]  /*1a570*/  S2R R0, SR_CTAID.X ;  /* 0x0000000000007919 */ /* 0x000e620000002500 */
[----:B------:R-:W-:Y:S02]  /*1a580*/  ISETP.GE.AND P0, PT, R5, 0x1, PT ;  /* 0x000000010500780c */ /* 0x000fe40003f06270 */
[----:B-1----:R-:W-:Y:S01]  /*1a590*/  LEA R0, R0, 0x7f, 0x7 ;  /* 0x0000007f00007811 */ /* 0x002fe200078e38ff */
[----:B--2---:R-:W-:-:S07]  /*1a5a0*/  IMAD.MOV.U32 R6, RZ, RZ, R4 ;  /* 0x000000ffff067224 */ /* 0x004fce00078e0004 */
[----:B------:R-:W-:Y:S01]  /*1a5b0*/  @P1 IMAD.HI.U32 R4, R0, c[0x0][0x2c8], RZ ;  /* 0x0000b20000041a27 */ /* 0x000fe200078e00ff */
[----:B---3--:R-:W-:-:S04]  /*1a5c0*/  IADD3 R2, R2, 0x1, -R6 ;  /* 0x0000000102027810 */ /* 0x008fc80007ffe806 */
[----:B------:R-:W-:-:S05]  /*1a5d0*/  @P1 SHF.R.U32.HI R0, RZ, c[0x0][0x2cc], R4 ;  /* 0x0000b300ff001a19 */ /* 0x000fca0000011604 */
[----:B------:R-:W-:-:S05]  /*1a5e0*/  IMAD.IADD R0, R0, 0x1, R2 ;  /* 0x0000000100007824 */ /* 0x000fca00078e0202 */
        /* <DEDUP_REMOVED lines=11> */
.L_x_457:
[----:B------:R-:W-:-:S04]  /*1a6a0*/  MOV R4, c[0x0][0x32c] ;  /* 0x0000cb0000047a02 */ /* 0x000fc80000000f00 */
[----:B------:R-:W-:-:S13]  /*1a6b0*/  ISETP.NE.AND P0, PT, R4, 0x1, PT ;  /* 0x000000010400780c */ /* 0x000fda0003f05270 */
[----:B------:R-:W-:-:S05]  /*1a6c0*/  @P0 IMAD.HI.U32 R4, R0, c[0x0][0x330], RZ ;  /* 0x0000cc0000040a27 */ /* 0x000fca00078e00ff */
[----:B------:R-:W-:-:S05]  /*1a6d0*/  @P0 SHF.R.U32.HI R0, RZ, c[0x0][0x334], R4 ;  /* 0x0000cd00ff000a19 */ /* 0x000fca0000011604 */
.L_x_458:
[----:B------:R-:W-:-:S05]  /*1a6e0*/  IMAD R0, R0, c[0x0][0x32c], RZ ;  /* 0x0000cb0000007a24 */ /* 0x000fca00078e02ff */
[----:B------:R-:W-:-:S03]  /*1a6f0*/  IMNMX R2, R2, R0, !PT ;  /* 0x0000000002027217 */ /* 0x000fc60007800200 */
.L_x_456:
[----:B------:R-:W2:Y:S01]  /*1a700*/  LDL R4, [R1+0x18] ;  /* 0x0000180001047983 */ /* 0x000ea20000100800 */
[----:B------:R-:W-:-:S05]  /*1a710*/  IADD3 R2, R2, 0x5f, RZ ;  /* 0x0000005f02027810 */ /* 0x000fca0007ffe0ff */
[----:B------:R-:W-:-:S05]  /*1a720*/  IMAD.HI R2, R2, 0x2aaaaaab, RZ ;  /* 0x2aaaaaab02027827 */ /* 0x000fca00078e02ff */
[----:B------:R-:W-:-:S04]  /*1a730*/  SHF.R.U32.HI R0, RZ, 0x1f, R2 ;  /* 0x0000001fff007819 */ /* 0x000fc80000011602 */
[----:B------:R-:W-:-:S04]  /*1a740*/  LEA.HI.SX32 R0, R2, R0, 0x1c ;  /* 0x0000000002007211 */ /* 0x000fc800078fe2ff */
[----:B--2---:R-:W-:-:S04]  /*1a750*/  IMNMX R4, R4, R0, !PT ;  /* 0x0000000004047217 */ /* 0x004fc80007800200 */
[----:B------:R-:W-:Y:S01]  /*1a760*/  ISETP.GE.AND P0, PT, R226, R4, PT ;  /* 0x00000004e200720c */ /* 0x000fe20003f06270 */
[----:B------:R1:W-:-:S12]  /*1a770*/  STL [R1+0x38], R4 ;  /* 0x0000380401007387 */ /* 0x0003d80000100800 */
[----:B------:R-:W-:Y:S05]  /*1a780*/  @!P0 BRA `(.L_x_459) ;  /* 0x000048b000008947 */ /* 0x000fea0003800000 */
[----:B------:R-:W-:Y:S01]  /*1a790*/  MOV R100, R71 ;  /* 0x0000004700647202 */ /* 0x000fe20000000f00 */
[----:B------:R-:W-:Y:S01]  /*1a7a0*/  IMAD.MOV.U32 R102, RZ, RZ, R3 ;  /* 0x000000ffff667224 */ /* 0x000fe200078e0003 */
[----:B------:R-:W-:Y:S01]  /*1a7b0*/  MOV R2, R72 ;  /* 0x0000004800027202 */ /* 0x000fe20000000f00 */
[----:B------:R-:W-:Y:S01]  /*1a7c0*/  IMAD.MOV.U32 R225, RZ, RZ, R226 ;  /* 0x000000ffffe17224 */ /* 0x000fe200078e00e2 */
[----:B------:R-:W-:Y:S02]  /*1a7d0*/  MOV R101, R70 ;  /* 0x0000004600657202 */ /* 0x000fe40000000f00 */
.L_x_460:
[----:B--2---:R-:W2:Y:S01]  /*1a7e0*/  LDL R226, [R1+0x18] ;  /* 0x0000180001e27983 */ /* 0x004ea20000100800 */
[----:B------:R-:W-:Y:S04]  /*1a7f0*/  DEPBAR.LE SB0, 0x0 ;  /* 0x000080000000791a */ /* 0x000fe80000000000 */
[----:B------:R-:W-:Y:S01]  /*1a800*/  BAR.SYNC.DEFER_BLOCKING 0x0 ;  /* 0x0000000000007b1d */ /* 0x000fe20000010000 */
[----:B------:R-:W-:Y:S02]  /*1a810*/  MOV R103, 0x5 ;  /* 0x0000000500677802 */ /* 0x000fe40000000f00 */
[----:B------:R-:W-:Y:S04]  /*1a820*/  MOV R3, c[0x0][0x208] ;  /* 0x0000820000037a02 */ /* 0x000fe80000000f00 */
[----:B------:R-:W-:Y:S01]  /*1a830*/  SHF.L.U64.HI R3, R3, R103, c[0x0][0x20c] ;  /* 0x0000830003037619 */ /* 0x000fe20000010267 */
[----:B-----5:R-:W-:Y:S08]  /*1a840*/  LDSM.16.M88.4 R96, [R215+0x6100] ;  /* 0x00610000d760783b */ /* 0x020ff00000000200 */
[----:B------:R-:W3:Y:S08]  /*1a850*/  LDSM.16.M88.4 R16, [R208+0x3100] ;  /* 0x00310000d010783b */ /* 0x000ef00000000200 */
[----:B------:R-:W4:Y:S06]  /*1a860*/  LDL.64 R198, [R1+0x50] ;  /* 0x0000500001c67983 */ /* 0x000f2c0000100a00 */
[----:B------:R-:W4:Y:S06]  /*1a870*/  LDL.64 R196, [R1+0x58] ;  /* 0x0000580001c47983 */ /* 0x000f2c0000100a00 */
        /* <DEDUP_REMOVED lines=9> */
[----:B------:R-:W2:Y:S08]  /*1a910*/  LDSM.16.M88.4 R184, [R224] ;  /* 0x00000000e0b8783b */ /* 0x000eb00000000200 */
[----:B------:R-:W2:Y:S08]  /*1a920*/  LDSM.16.M88.4 R188, [R223] ;  /* 0x00000000dfbc783b */ /* 0x000eb00000000200 */
[----:B------:R-:W-:Y:S04]  /*1a930*/  STL [R1+0x68], R215 ;  /* 0x000068d701007387 */ /* 0x000fe80000100800 */
[----:B------:R-:W-:Y:S04]  /*1a940*/  STL [R1+0x6c], R208 ;  /* 0x00006cd001007387 */ /* 0x000fe80000100800 */
[----:B------:R-:W-:Y:S04]  /*1a950*/  STL [R1+0x70], R219 ;  /* 0x000070db01007387 */ /* 0x000fe80000100800 */
[----:B------:R-:W-:Y:S01]  /*1a960*/  STL [R1+0x74], R218 ;  /* 0x000074da01007387 */ /* 0x000fe20000100800 */
[-C--:B-1-3--:R-:W-:Y:S08]  /*1a970*/  HMMA.16816.F32.BF16 R4, R96, R16.reuse, RZ ;  /* 0x000000106004723c */ /* 0x08aff000000418ff */
        /* <DEDUP_REMOVED lines=16> */
[C---:B------:R-:W-:Y:S02]  /*1aa80*/  HMMA.16816.F32.BF16 R72, R92.reuse, R80, RZ ;  /* 0x000000505c48723c */ /* 0x040fe400000418ff */
[----:B--2---:R-:W-:Y:S06]  /*1aa90*/  ISETP.GT.AND P0, PT, R226, R225, PT ;  /* 0x000000e1e200720c */ /* 0x004fec0003f04270 */
[-C--:B------:R-:W-:Y:S08]  /*1aaa0*/  HMMA.16816.F32.BF16 R76, R92, R82.reuse, RZ ;  /* 0x000000525c4c723c */ /* 0x080ff000000418ff */
[C---:B------:R-:W-:Y:S04]  /*1aab0*/  HMMA.16816.F32.BF16 R80, R96.reuse, R82, RZ ;  /* 0x000000526050723c */ /* 0x040fe800000418ff */
[----:B------:R-:W-:Y:S04]  /*1aac0*/  @!P0 SHF.R.S32.HI R0, RZ, 0x1f, R225 ;  /* 0x0000001fff008819 */ /* 0x000fe800000114e1 */
[-C--:B------:R-:W-:Y:S01]  /*1aad0*/  HMMA.16816.F32.BF16 R84, R96, R168.reuse, RZ ;  /* 0x000000a86054723c */ /* 0x080fe200000418ff */
[----:B------:R-:W-:Y:S04]  /*1aae0*/  @!P0 IMAD R0, R0, c[0x0][0x208], RZ ;  /* 0x0000820000008a24 */ /* 0x000fe800078e02ff */
[C---:B------:R-:W-:Y:S03]  /*1aaf0*/  @!P0 IMAD R0, R225.reuse, c[0x0][0x20c], R0 ;  /* 0x00008300e1008a24 */ /* 0x040fe600078e0200 */
        /* <DEDUP_REMOVED lines=13> */
[----:B----4-:R-:W-:Y:S01]  /*1abd0*/  @!P0 MOV R185, R199 ;  /* 0x000000c700b98202 */ /* 0x010fe20000000f00 */
[-C--:B------:R-:W-:Y:S04]  /*1abe0*/  HMMA.16816.F32.BF16 R28, R180, R186.reuse, R28 ;  /* 0x000000bab41c723c */ /* 0x080fe8000004181c */
[----:B------:R-:W-:Y:S02]  /*1abf0*/  @!P0 MOV R184, R196 ;  /* 0x000000c400b88202 */ /* 0x000fe40000000f00 */
[----:B------:R-:W-:Y:S02]  /*1ac00*/  MOV R196, c[0x0][0x208] ;  /* 0x0000820000c47a02 */ /* 0x000fe40000000f00 */
[C---:B------:R-:W-:Y:S04]  /*1ac10*/  HMMA.16816.F32.BF16 R32, R172.reuse, R186, R32 ;  /* 0x000000baac20723c */ /* 0x040fe80000041820 */
[----:B------:R-:W-:Y:S01]  /*1ac20*/  @!P0 IMAD.WIDE.U32 R184, R176, 0x60, R184 ;  /* 0x00000060b0b88825 */ /* 0x000fe200078e00b8 */
[----:B------:R-:W-:Y:S01]  /*1ac30*/  SHF.L.U32 R196, R196, 0x5, RZ ;  /* 0x00000005c4c47819 */ /* 0x000fe200000006ff */
[----:B------:R-:W2:Y:S02]  /*1ac40*/  LDSM.16.M88.4 R176, [R221] ;  /* 0x00000000ddb0783b */ /* 0x000ea40000000200 */
[-C--:B------:R-:W-:Y:S04]  /*1ac50*/  HMMA.16816.F32.BF16 R36, R172, R188.reuse, R36 ;  /* 0x000000bcac24723c */ /* 0x080fe80000041824 */
[C---:B------:R-:W-:Y:S02]  /*1ac60*/  @!P0 LEA R194, P1, R184.reuse, c[0x0][0x1f8], 0x1 ;  /* 0x00007e00b8c28a11 */ /* 0x040fe400078208ff */
[----:B------:R-:W-:Y:S02]  /*1ac70*/  @!P0 IADD3 R0, R185, R0, RZ ;  /* 0x00000000b9008210 */ /* 0x000fe40007ffe0ff */
[C---:B------:R-:W-:Y:S04]  /*1ac80*/  HMMA.16816.F32.BF16 R40, R180.reuse, R188, R40 ;  /* 0x000000bcb428723c */ /* 0x040fe80000041828 */
[----:B------:R-:W-:Y:S02]  /*1ac90*/  @!P0 LEA.HI.X R195, R184, c[0x0][0x1fc], R0, 0x1, P1 ;  /* 0x00007f00b8c38a11 */ /* 0x000fe400008f0c00 */
[----:B------:R-:W3:Y:S01]  /*1aca0*/  LDSM.16.M88.4 R184, [R220] ;  /* 0x00000000dcb8783b */ /* 0x000ee20000000200 */
[-C--:B------:R-:W-:Y:S01]  /*1acb0*/  @!P0 IADD3 R192, P2, R194, R196.reuse, RZ ;  /* 0x000000c4c2c08210 */ /* 0x080fe20007f5e0ff */
[-C--:B------:R-:W-:Y:S04]  /*1acc0*/  HMMA.16816.F32.BF16 R44, R180, R190.reuse, R44 ;  /* 0x000000beb42c723c */ /* 0x080fe8000004182c */
[-C--:B------:R-:W-:Y:S02]  /*1acd0*/  @!P0 IADD3.X R193, R195, R3.reuse, RZ, P2, !PT ;  /* 0x00000003c3c18210 */ /* 0x080fe400017fe4ff */
[----:B------:R-:W-:Y:S01]  /*1ace0*/  @!PT LDS RZ, [RZ] ;  /* 0x00000000fffff984 */ /* 0x000fe20000000800 */
[----:B------:R-:W-:Y:S01]  /*1acf0*/  @!PT LDS RZ, [RZ] ;  /* 0x00000000fffff984 */ /* 0x000fe20000000800 */
[----:B------:R-:W-:Y:S01]  /*1ad00*/  @!PT LDS RZ, [RZ] ;  /* 0x00000000fffff984 */ /* 0x000fe20000000800 */
[----:B------:R4:W-:Y:S02]  /*1ad10*/  @!P0 LDGSTS.E.BYPASS.LTC128B.128 [R227+0x100], [R194.64], !P5 ;  /* 0x00100000c2e38fae */ /* 0x0009e4000e901d48 */
[C---:B------:R-:W-:Y:S06]  /*1ad20*/  HMMA.16816.F32.BF16 R48, R172.reuse, R190, R48 ;  /* 0x000000beac30723c */ /* 0x040fec0000041830 */
[----:B------:R2:W-:Y:S01]  /*1ad30*/  @!P0 LDGSTS.E.BYPASS.LTC128B.128 [R227+0x900], [R192.64], !P5 ;  /* 0x00900000c0e38fae */ /* 0x0005e2000e901d48 */
[-C--:B------:R-:W-:Y:S01]  /*1ad40*/  @!P0 IADD3 R190, P1, R192, R196.reuse, RZ ;  /* 0x000000c4c0be8210 */ /* 0x080fe20007f3e0ff */
[-C--:B-1----:R-:W-:Y:S04]  /*1ad50*/  HMMA.16816.F32.BF16 R52, R172, R168.reuse, R52 ;  /* 0x000000a8ac34723c */ /* 0x082fe80000041834 */
[-C--:B------:R-:W-:Y:S02]  /*1ad60*/  @!P0 IADD3.X R191, R193, R3.reuse, RZ, P1, !PT ;  /* 0x00000003c1bf8210 */ /* 0x080fe40000ffe4ff */
[-C--:B------:R-:W-:Y:S02]  /*1ad70*/  @!P0 IADD3 R188, P3, R190, R196.reuse, RZ ;  /* 0x000000c4bebc8210 */ /* 0x080fe40007f7e0ff */
[C---:B------:R-:W-:Y:S01]  /*1ad80*/  HMMA.16816.F32.BF16 R56, R180.reuse, R168, R56 ;  /* 0x000000a8b438723c */ /* 0x040fe20000041838 */
[----:B------:R1:W-:Y:S03]  /*1ad90*/  @!P0 LDGSTS.E.BYPASS.LTC128B.128 [R227+0x1100], [R190.64], !P5 ;  /* 0x01100000bee38fae */ /* 0x0003e6000e901d48 */
[-C--:B------:R-:W-:Y:S03]  /*1ada0*/  @!P0 IADD3.X R189, R191, R3.reuse, RZ, P3, !PT ;  /* 0x00000003bfbd8210 */ /* 0x080fe60001ffe4ff */
[-C--:B------:R-:W-:Y:S01]  /*1adb0*/  @!P0 IADD3 R168, P2, R188, R196.reuse, RZ ;  /* 0x000000c4bca88210 */ /* 0x080fe20007f5e0ff */
[-C--:B------:R-:W-:Y:S01]  /*1adc0*/  HMMA.16816.F32.BF16 R60, R180, R170.reuse, R60 ;  /* 0x000000aab43c723c */ /* 0x080fe2000004183c */
[----:B------:R1:W-:Y:S03]  /*1add0*/  @!P0 LDGSTS.E.BYPASS.LTC128B.128 [R227+0x1900], [R188.64], !P5 ;  /* 0x01900000bce38fae */ /* 0x0003e6000e901d48 */
[-C--:B------:R-:W-:Y:S02]  /*1ade0*/  @!P0 IADD3.X R169, R189, R3.reuse, RZ, P2, !PT ;  /* 0x00000003bda98210 */ /* 0x080fe400017fe4ff */
[----:B----4-:R-:W-:Y:S02]  /*1adf0*/  @!P0 IADD3 R194, P1, R168, R196, RZ ;  /* 0x000000c4a8c28210 */ /* 0x010fe40007f3e0ff */
[C---:B------:R-:W-:Y:S01]  /*1ae00*/  HMMA.16816.F32.BF16 R64, R172.reuse, R170, R64 ;  /* 0x000000aaac40723c */ /* 0x040fe20000041840 */
[----:B------:R4:W-:Y:S03]  /*1ae10*/  @!P0 LDGSTS.E.BYPASS.LTC128B.128 [R227+0x2100], [R168.64], !P5 ;  /* 0x02100000a8e38fae */ /* 0x0009e6000e901d48 */
[----:B------:R-:W-:Y:S04]  /*1ae20*/  @!P0 IADD3.X R195, R169, R3, RZ, P1, !PT ;  /* 0x00000003a9c38210 */ /* 0x000fe80000ffe4ff */
[-C--:B--2---:R-:W-:Y:S01]  /*1ae30*/  HMMA.16816.F32.BF16 R68, R172, R176.reuse, R68 ;  /* 0x000000b0ac44723c */ /* 0x084fe20000041844 */
[----:B------:R2:W-:Y:S02]  /*1ae40*/  @!P0 LDGSTS.E.BYPASS.LTC128B.128 [R227+0x2900], [R194.64], !P5 ;  /* 0x02900000c2e38fae */ /* 0x0005e4000e901d48 */
[C---:B------:R-:W-:Y:S02]  /*1ae50*/  ISETP.GT.AND P0, PT, R225.reuse, R226, PT ;  /* 0x000000e2e100720c */ /* 0x040fe40003f04270 */
[----:B------:R-:W-:Y:S03]  /*1ae60*/  IADD3 R226, R225, -0x1, RZ ;  /* 0xffffffffe1e27810 */ /* 0x000fe60007ffe0ff */
        /* <DEDUP_REMOVED lines=48> */
[----:B------:R-:W-:Y:S01]  /*1b170*/  MUFU.TANH R168, R4 ;  /* 0x0000000400a87308 */ /* 0x000fe20000002400 */
        /* <DEDUP_REMOVED lines=10> */
[----:B------:R-:W-:Y:S01]  /*1b220*/  MUFU.TANH R103, R5 ;  /* 0x0000000500677308 */ /* 0x000fe20000002400 */
[----:B------:R-:W-:Y:S02]  /*1b230*/  FMUL.FTZ R16, R16, c[0x0][0x320] ;  /* 0x0000c80010107a20 */ /* 0x000fe40000410000 */
[----:B------:R-:W-:Y:S02]  /*1b240*/  FMUL.FTZ R17, R17, c[0x0][0x320] ;  /* 0x0000c80011117a20 */ /* 0x000fe40000410000 */
[----:B------:R-:W-:Y:S02]  /*1b250*/  FMUL.FTZ R18, R18, c[0x0][0x320] ;  /* 0x0000c80012127a20 */ /* 0x000fe40000410000 */
[----:B------:R-:W-:Y:S02]  /*1b260*/  FMUL.FTZ R19, R19, c[0x0][0x320] ;  /* 0x0000c80013137a20 */ /* 0x000fe40000410000 */
[----:B------:R-:W-:Y:S01]  /*1b270*/  FMUL.FTZ R15, R15, c[0x0][0x320] ;  /* 0x0000c8000f0f7a20 */ /* 0x000fe20000410000 */
[----:B------:R1:W-:Y:S01]  /*1b280*/  MUFU.TANH R169, R7 ;  /* 0x0000000700a97308 */ /* 0x0003e20000002400 */
[----:B------:R-:W-:Y:S09]  /*1b290*/  FMUL.FTZ R14, R14, c[0x0][0x320] ;  /* 0x0000c8000e0e7a20 */ /* 0x000ff20000410000 */
[----:B------:R-:W-:Y:S10]  /*1b2a0*/  MUFU.TANH R15, R15 ;  /* 0x0000000f000f7308 */ /* 0x000ff40000002400 */
[----:B------:R-:W2:Y:S01]  /*1b2b0*/  MUFU.TANH R178, R8 ;  /* 0x0000000800b27308 */ /* 0x000ea20000002400 */
[----:B-1----:R-:W1:Y:S09]  /*1b2c0*/  LDSM.16.M88.4 R4, [R213+0x800] ;  /* 0x00080000d504783b */ /* 0x002e720000000200 */
[----:B------:R-:W-:Y:S10]  /*1b2d0*/  MUFU.TANH R170, R9 ;  /* 0x0000000900aa7308 */ /* 0x000ff40000002400 */
[----:B------:R-:W-:Y:S10]  /*1b2e0*/  MUFU.TANH R176, R10 ;  /* 0x0000000a00b07308 */ /* 0x000ff40000002400 */
[----:B------:R3:W-:Y:S10]  /*1b2f0*/  MUFU.TANH R171, R11 ;  /* 0x0000000b00ab7308 */ /* 0x0007f40000002400 */
[----:B------:R-:W-:Y:S01]  /*1b300*/  MUFU.TANH R16, R16 ;  /* 0x0000001000107308 */ /* 0x000fe20000002400 */
[-C--:B-1----:R-:W-:Y:S09]  /*1b310*/  HMMA.16816.F32.BF16 R20, R172, R4.reuse, R20 ;  /* 0x00000004ac14723c */ /* 0x082ff20000041814 */
[----:B------:R-:W-:Y:S01]  /*1b320*/  MUFU.TANH R18, R18 ;  /* 0x0000001200127308 */ /* 0x000fe20000002400 */
[C---:B------:R-:W-:Y:S01]  /*1b330*/  HMMA.16816.F32.BF16 R24, R188.reuse, R4, R24 ;  /* 0x00000004bc18723c */ /* 0x040fe20000041818 */
[----:B---3--:R-:W1:Y:S08]  /*1b340*/  LDSM.16.M88.4 R8, [R213+0x1000] ;  /* 0x00100000d508783b */ /* 0x008e700000000200 */
[----:B------:R-:W-:Y:S01]  /*1b350*/  MUFU.TANH R17, R17 ;  /* 0x0000001100117308 */ /* 0x000fe20000002400 */
[-C--:B------:R-:W-:Y:S04]  /*1b360*/  HMMA.16816.F32.BF16 R28, R188, R6.reuse, R28 ;  /* 0x00000006bc1c723c */ /* 0x080fe8000004181c */
[----:B------:R-:W-:Y:S04]  /*1b370*/  FMUL.FTZ R20, R20, c[0x0][0x320] ;  /* 0x0000c80014147a20 */ /* 0x000fe80000410000 */
[C---:B------:R-:W-:Y:S01]  /*1b380*/  HMMA.16816.F32.BF16 R32, R172.reuse, R6, R32 ;  /* 0x00000006ac20723c */ /* 0x040fe20000041820 */
[----:B------:R-:W-:Y:S01]  /*1b390*/  MUFU.TANH R19, R19 ;  /* 0x0000001300137308 */ /* 0x000fe20000002400 */
[----:B------:R-:W3:Y:S02]  /*1b3a0*/  LDSM.16.M88.4 R4, [R213+0x1800] ;  /* 0x00180000d504783b */ /* 0x000ee40000000200 */
[----:B------:R-:W-:Y:S02]  /*1b3b0*/  FMUL.FTZ R22, R22, c[0x0][0x320] ;  /* 0x0000c80016167a20 */ /* 0x000fe40000410000 */
[----:B------:R-:W-:Y:S02]  /*1b3c0*/  FMUL.FTZ R21, R21, c[0x0][0x320] ;  /* 0x0000c80015157a20 */ /* 0x000fe40000410000 */
[----:B------:R-:W-:Y:S03]  /*1b3d0*/  FMUL.FTZ R23, R23, c[0x0][0x320] ;  /* 0x0000c80017177a20 */ /* 0x000fe60000410000 */
        /* <DEDUP_REMOVED lines=9> */
[-C--:B-1----:R-:W-:Y:S03]  /*1b470*/  HMMA.16816.F32.BF16 R36, R172, R8.reuse, R36 ;  /* 0x00000008ac24723c */ /* 0x082fe60000041824 */
        /* <DEDUP_REMOVED lines=11> */
[----:B------:R-:W-:Y:S01]  /*1b530*/  MUFU.TANH R21, R21 ;  /* 0x0000001500157308 */ /* 0x000fe20000002400 */
[----:B------:R-:W1:Y:S02]  /*1b540*/  LDSM.16.M88.4 R8, [R213+0x2000] ;  /* 0x00200000d508783b */ /* 0x000e640000000200 */
[----:B------:R-:W-:Y:S02]  /*1b550*/  FMUL.FTZ R39, R39, c[0x0][0x320] ;  /* 0x0000c80027277a20 */ /* 0x000fe40000410000 */
[----:B------:R-:W-:Y:S02]  /*1b560*/  FMUL.FTZ R36, R36, c[0x0][0x320] ;  /* 0x0000c80024247a20 */ /* 0x000fe40000410000 */
[-C--:B---3--:R-:W-:Y:S03]  /*1b570*/  HMMA.16816.F32.BF16 R52, R172, R4.reuse, R52 ;  /* 0x00000004ac34723c */ /* 0x088fe60000041834 */
[----:B------:R-:W-:Y:S01]  /*1b580*/  MUFU.TANH R23, R23 ;  /* 0x0000001700177308 */ /* 0x000fe20000002400 */
[----:B------:R-:W-:Y:S02]  /*1b590*/  FMUL.FTZ R37, R37, c[0x0][0x320] ;  /* 0x0000c80025257a20 */ /* 0x000fe40000410000 */
[----:B------:R-:W-:Y:S02]  /*1b5a0*/  FMUL.FTZ R43, R43, c[0x0][0x320] ;  /* 0x0000c8002b2b7a20 */ /* 0x000fe40000410000 */
[C---:B------:R-:W-:Y:S04]  /*1b5b0*/  HMMA.16816.F32.BF16 R56, R188.reuse, R4, R56 ;  /* 0x00000004bc38723c */ /* 0x040fe80000041838 */
[----:B------:R-:W-:Y:S01]  /*1b5c0*/  FMUL.FTZ R45, R45, c[0x0][0x320] ;  /* 0x0000c8002d2d7a20 */ /* 0x000fe20000410000 */
[----:B------:R-:W-:Y:S01]  /*1b5d0*/  MUFU.TANH R32, R32 ;  /* 0x0000002000207308 */ /* 0x000fe20000002400 */
[----:B------:R-:W-:Y:S02]  /*1b5e0*/  FMUL.FTZ R42, R42, c[0x0][0x320] ;  /* 0x0000c8002a2a7a20 */ /* 0x000fe40000410000 */
[-C--:B------:R-:W-:Y:S04]  /*1b5f0*/  HMMA.16816.F32.BF16 R60, R188, R6.reuse, R60 ;  /* 0x00000006bc3c723c */ /* 0x080fe8000004183c */
[----:B------:R-:W-:Y:S02]  /*1b600*/  FMUL.FTZ R51, R51, c[0x0][0x320] ;  /* 0x0000c80033337a20 */ /* 0x000fe40000410000 */
[----:B------:R-:W-:Y:S01]  /*1b610*/  FMUL.FTZ R50, R50, c[0x0][0x320] ;  /* 0x0000c80032327a20 */ /* 0x000fe20000410000 */
[----:B------:R-:W-:Y:S01]  /*1b620*/  MUFU.TANH R200, R45 ;  /* 0x0000002d00c87308 */ /* 0x000fe20000002400 */
[C---:B------:R-:W-:Y:S01]  /*1b630*/  HMMA.16816.F32.BF16 R64, R172.reuse, R6, R64 ;  /* 0x00000006ac40723c */ /* 0x040fe20000041840 */
[----:B------:R-:W3:Y:S01]  /*1b640*/  LDSM.16.M88.4 R4, [R213+0x2800] ;  /* 0x00280000d504783b */ /* 0x000ee20000000200 */
[----:B------:R-:W-:Y:S04]  /*1b650*/  DEPBAR.LE SB0, 0x0 ;  /* 0x000080000000791a */ /* 0x000fe80000000000 */
[----:B------:R-:W-:Y:S02]  /*1b660*/  FMUL.FTZ R54, R54, c[0x0][0x320] ;  /* 0x0000c80036367a20 */ /* 0x000fe40000410000 */
[----:B------:R-:W-:Y:S01]  /*1b670*/  FMUL.FTZ R58, R58, c[0x0][0x320] ;  /* 0x0000c8003a3a7a20 */ /* 0x000fe20000410000 */
[----:B------:R-:W-:Y:S01]  /*1b680*/  MUFU.TANH R192, R51 ;  /* 0x0000003300c07308 */ /* 0x000fe20000002400 */
[-C--:B-1----:R-:W-:Y:S01]  /*1b690*/  HMMA.16816.F32.BF16 R68, R172, R8.reuse, R68 ;  /* 0x00000008ac44723c */ /* 0x082fe20000041844 */
[----:B------:R-:W-:Y:S04]  /*1b6a0*/  BAR.SYNC.DEFER_BLOCKING 0x0 ;  /* 0x0000000000007b1d */ /* 0x000fe80000010000 */
[----:B------:R-:W-:Y:S02]  /*1b6b0*/  FMUL.FTZ R55, R55, c[0x0][0x320] ;  /* 0x0000c80037377a20 */ /* 0x000fe40000410000 */
[----:B------:R-:W-:Y:S01]  /*1b6c0*/  FMUL.FTZ R61, R61, c[0x0][0x320] ;  /* 0x0000c8003d3d7a20 */ /* 0x000fe20000410000 */
[C---:B------:R-:W-:Y:S01]  /*1b6d0*/  HMMA.16816.F32.BF16 R72, R188.reuse, R8, R72 ;  /* 0x00000008bc48723c */ /* 0x040fe20000041848 */
[----:B------:R-:W1:Y:S03]  /*1b6e0*/  MUFU.TANH R3, R54 ;  /* 0x0000003600037308 */ /* 0x000e660000002400 */
[----:B------:R-:W-:Y:S02]  /*1b6f0*/  FMUL.FTZ R52, R52, c[0x0][0x320] ;  /* 0x0000c80034347a20 */ /* 0x000fe40000410000 */
[----:B------:R-:W-:Y:S02]  /*1b700*/  FMUL.FTZ R53, R53, c[0x0][0x320] ;  /* 0x0000c80035357a20 */ /* 0x000fe40000410000 */
[-C--:B------:R-:W-:Y:S03]  /*1b710*/  HMMA.16816.F32.BF16 R76, R188, R10.reuse, R76 ;  /* 0x0000000abc4c723c */ /* 0x080fe6000004184c */
[----:B------:R4:W1:Y:S01]  /*1b720*/  MUFU.TANH R0, R55 ;  /* 0x0000003700007308 */ /* 0x0008620000002400 */
[----:B------:R-:W-:Y:S02]  /*1b730*/  FMUL.FTZ R60, R60, c[0x0][0x320] ;  /* 0x0000c8003c3c7a20 */ /* 0x000fe40000410000 */
[----:B------:R-:W-:Y:S02]  /*1b740*/  FMUL.FTZ R59, R59, c[0x0][0x320] ;  /* 0x0000c8003b3b7a20 */ /* 0x000fe40000410000 */
[C---:B------:R-:W-:Y:S04]  /*1b750*/  HMMA.16816.F32.BF16 R80, R172.reuse, R10, R80 ;  /* 0x0000000aac50723c */ /* 0x040fe80000041850 */
[----:B------:R-:W-:Y:S01]  /*1b760*/  FMUL.FTZ R48, R48, c[0x0][0x320] ;  /* 0x0000c80030307a20 */ /* 0x000fe20000410000 */
[----:B------:R-:W-:Y:S01]  /*1b770*/  MUFU.TANH R45, R58 ;  /* 0x0000003a002d7308 */ /* 0x000fe20000002400 */
[----:B------:R-:W-:Y:S02]  /*1b780*/  FMUL.FTZ R49, R49, c[0x0][0x320] ;  /* 0x0000c80031317a20 */ /* 0x000fe40000410000 */
[-C--:B---3--:R-:W-:Y:S04]  /*1b790*/  HMMA.16816.F32.BF16 R84, R172, R4.reuse, R84 ;  /* 0x00000004ac54723c */ /* 0x088fe80000041854 */
[----:B------:R-:W-:Y:S02]  /*1b7a0*/  FMUL.FTZ R73, R73, c[0x0][0x320] ;  /* 0x0000c80049497a20 */ /* 0x000fe40000410000 */
[----:B------:R-:W-:Y:S01]  /*1b7b0*/  FMUL.FTZ R74, R74, c[0x0][0x320] ;  /* 0x0000c8004a4a7a20 */ /* 0x000fe20000410000 */
[----:B------:R1:W-:Y:S01]  /*1b7c0*/  MUFU.TANH R51, R61 ;  /* 0x0000003d00337308 */ /* 0x0003e20000002400 */
[C---:B------:R-:W-:Y:S01]  /*1b7d0*/  HMMA.16816.F32.BF16 R88, R188.reuse, R4, R88 ;  /* 0x00000004bc58723c */ /* 0x040fe20000041858 */
[----:B----4-:R-:W3:Y:S03]  /*1b7e0*/  LDL.64 R54, [R1+0x40] ;  /* 0x0000400001367983 */ /* 0x010ee60000100a00 */
[----:B------:R-:W-:Y:S02]  /*1b7f0*/  FMUL.FTZ R76, R76, c[0x0][0x320] ;  /* 0x0000c8004c4c7a20 */ /* 0x000fe40000410000 */
[----:B------:R-:W-:Y:S01]  /*1b800*/  FMUL.FTZ R78, R78, c[0x0][0x320] ;  /* 0x0000c8004e4e7a20 */ /* 0x000fe20000410000 */
[----:B--2---:R-:W-:Y:S01]  /*1b810*/  FMNMX.FTZ R5, R178, R101, !PT ;  /* 0x00000065b2057209 */ /* 0x004fe20007810000 */
[----:B------:R-:W-:Y:S01]  /*1b820*/  FMUL.FTZ R80, R80, c[0x0][0x320] ;  /* 0x0000c80050507a20 */ /* 0x000fe20000410000 */
[----:B------:R-:W2:Y:S01]  /*1b830*/  MUFU.TANH R34, R34 ;  /* 0x0000002200227308 */ /* 0x000ea20000002400 */
[-C--:B------:R-:W-:Y:S03]  /*1b840*/  HMMA.16816.F32.BF16 R92, R188, R6.reuse, R92 ;  /* 0x00000006bc5c723c */ /* 0x080fe6000004185c */
[----:B------:R-:W-:Y:S02]  /*1b850*/  FMUL.FTZ R82, R82, c[0x0][0x320] ;  /* 0x0000c80052527a20 */ /* 0x000fe40000410000 */
[----:B------:R-:W-:Y:S02]  /*1b860*/  FMUL.FTZ R83, R83, c[0x0][0x320] ;  /* 0x0000c80053537a20 */ /* 0x000fe40000410000 */
[----:B------:R-:W-:Y:S01]  /*1b870*/  FMUL.FTZ R81, R81, c[0x0][0x320] ;  /* 0x0000c80051517a20 */ /* 0x000fe20000410000 */
[----:B------:R-:W-:Y:S01]  /*1b880*/  HMMA.16816.F32.BF16 R96, R172, R6, R96 ;  /* 0x00000006ac60723c */ /* 0x000fe20000041860 */
[----:B------:R4:W-:Y:S03]  /*1b890*/  MUFU.TANH R58, R80 ;  /* 0x00000050003a7308 */ /* 0x0009e60000002400 */
[----:B------:R-:W-:Y:S01]  /*1b8a0*/  FMUL.FTZ R86, R86, c[0x0][0x320] ;  /* 0x0000c80056567a20 */ /* 0x000fe20000410000 */
[----:B-1----:R-:W-:Y:S01]  /*1b8b0*/  MOV R61, R3 ;  /* 0x00000003003d7202 */ /* 0x002fe20000000f00 */
[----:B------:R-:W-:Y:S01]  /*1b8c0*/  FMUL.FTZ R87, R87, c[0x0][0x320] ;  /* 0x0000c80057577a20 */ /* 0x000fe20000410000 */
[----:B------:R-:W-:Y:S01]  /*1b8d0*/  FMNMX.FTZ R3, R177, R100, !PT ;  /* 0x00000064b1037209 */ /* 0x000fe20007810000 */
[----:B------:R-:W-:Y:S03]  /*1b8e0*/  FMUL.FTZ R84, R84, c[0x0][0x320] ;  /* 0x0000c80054547a20 */ /* 0x000fe60000410000 */
[----:B------:R-:W1:Y:S01]  /*1b8f0*/  MUFU.TANH R33, R33 ;  /* 0x0000002100217308 */ /* 0x000e620000002400 */
[----:B------:R-:W-:Y:S01]  /*1b900*/  FMUL.FTZ R85, R85, c[0x0][0x320] ;  /* 0x0000c80055557a20 */ /* 0x000fe20000410000 */
[----:B------:R-:W-:Y:S01]  /*1b910*/  FMNMX.FTZ R3, R169, R3, !PT ;  /* 0x00000003a9037209 */ /* 0x000fe20007810000 */
[----:B------:R-:W-:Y:S02]  /*1b920*/  FMUL.FTZ R88, R88, c[0x0][0x320] ;  /* 0x0000c80058587a20 */ /* 0x000fe40000410000 */
[----:B------:R-:W-:Y:S02]  /*1b930*/  FMUL.FTZ R89, R89, c[0x0][0x320] ;  /* 0x0000c80059597a20 */ /* 0x000fe40000410000 */
[----:B------:R-:W-:Y:S02]  /*1b940*/  FMUL.FTZ R93, R93, c[0x0][0x320] ;  /* 0x0000c8005d5d7a20 */ /* 0x000fe40000410000 */
[----:B------:R-:W-:Y:S01]  /*1b950*/  FMUL.FTZ R90, R90, c[0x0][0x320] ;  /* 0x0000c8005a5a7a20 */ /* 0x000fe20000410000 */
[----:B------:R-:W1:Y:S01]  /*1b960*/  MUFU.TANH R35, R35 ;  /* 0x0000002300237308 */ /* 0x000e620000002400 */
[----:B------:R-:W-:Y:S02]  /*1b970*/  FMUL.FTZ R72, R72, c[0x0][0x320] ;  /* 0x0000c80048487a20 */ /* 0x000fe40000410000 */
[----:B------:R-:W-:Y:S01]  /*1b980*/  FMUL.FTZ R91, R91, c[0x0][0x320] ;  /* 0x0000c8005b5b7a20 */ /* 0x000fe20000410000 */
[----:B----4-:R-:W-:Y:S01]  /*1b990*/  MOV R80, R0 ;  /* 0x0000000000507202 */ /* 0x010fe20000000f00 */
[----:B------:R-:W-:Y:S01]  /*1b9a0*/  FMUL.FTZ R99, R99, c[0x0][0x320] ;  /* 0x0000c80063637a20 */ /* 0x000fe20000410000 */
[----:B------:R-:W-:Y:S01]  /*1b9b0*/  FMNMX.FTZ R0, R168, R2, !PT ;  /* 0x00000002a8007209 */ /* 0x000fe20007810000 */
[----:B------:R-:W-:Y:S02]  /*1b9c0*/  FMUL.FTZ R98, R98, c[0x0][0x320] ;  /* 0x0000c80062627a20 */ /* 0x000fe40000410000 */
[----:B------:R-:W-:Y:S01]  /*1b9d0*/  FMUL.FTZ R96, R96, c[0x0][0x320] ;  /* 0x0000c80060607a20 */ /* 0x000fe20000410000 */
[----:B------:R-:W-:Y:S01]  /*1b9e0*/  MUFU.TANH R182, R36 ;  /* 0x0000002400b67308 */ /* 0x000fe20000002400 */
[----:B------:R-:W-:Y:S01]  /*1b9f0*/  FMNMX.FTZ R0, R103, R0, !PT ;  /* 0x0000000067007209 */ /* 0x000fe20007810000 */
[----:B------:R-:W-:Y:S02]  /*1ba00*/  FMUL.FTZ R97, R97, c[0x0][0x320] ;  /* 0x0000c80061617a20 */ /* 0x000fe40000410000 */
[----:B------:R-:W-:Y:S01]  /*1ba10*/  FMUL.FTZ R92, R92, c[0x0][0x320] ;  /* 0x0000c8005c5c7a20 */ /* 0x000fe20000410000 */
[----:B------:R-:W-:Y:S01]  /*1ba20*/  FMNMX.FTZ R4, R16, R0, !PT ;  /* 0x0000000010047209 */ /* 0x000fe20007810000 */
[----:B------:R-:W-:Y:S01]  /*1ba30*/  FMUL.FTZ R79, R79, c[0x0][0x320] ;  /* 0x0000c8004f4f7a20 */ /* 0x000fe20000410000 */
[----:B------:R-:W-:Y:S01]  /*1ba40*/  FMNMX.FTZ R0, R18, R3, !PT ;  /* 0x0000000312007209 */ /* 0x000fe20007810000 */
[----:B------:R-:W-:Y:S01]  /*1ba50*/  FMUL.FTZ R64, R64, c[0x0][0x320] ;  /* 0x0000c80040407a20 */ /* 0x000fe20000410000 */
[----:B------:R-:W-:Y:S01]  /*1ba60*/  FMNMX.FTZ R4, R17, R4, !PT ;  /* 0x0000000411047209 */ /* 0x000fe20007810000 */
        /* <DEDUP_REMOVED lines=10> */
[----:B------:R-:W4:Y:S01]  /*1bb10*/  MUFU.TANH R235, R72 ;  /* 0x0000004800eb7308 */ /* 0x000f220000002400 */
[----:B------:R-:W-:Y:S02]  /*1bb20*/  FMUL.FTZ R41, R41, c[0x0][0x320] ;  /* 0x0000c80029297a20 */ /* 0x000fe40000410000 */
[----:B------:R-:W-:Y:S01]  /*1bb30*/  FMNMX.FTZ R3, R12, R3, !PT ;  /* 0x000000030c037209 */ /* 0x000fe20007810000 */
[----:B------:R-:W-:Y:S02]  /*1bb40*/  FMUL.FTZ R46, R46, c[0x0][0x320] ;  /* 0x0000c8002e2e7a20 */ /* 0x000fe40000410000 */
[----:B------:R-:W-:Y:S01]  /*1bb50*/  FMUL.FTZ R44, R44, c[0x0][0x320] ;  /* 0x0000c8002c2c7a20 */ /* 0x000fe20000410000 */
[----:B------:R-:W-:Y:S01]  /*1bb60*/  FMNMX.FTZ R5, R13, R3, !PT ;  /* 0x000000030d057209 */ /* 0x000fe20007810000 */
[----:B------:R-:W-:Y:S01]  /*1bb70*/  FMUL.FTZ R47, R47, c[0x0][0x320] ;  /* 0x0000c8002f2f7a20 */ /* 0x000fe20000410000 */
[----:B------:R-:W-:Y:S01]  /*1bb80*/  FMNMX.FTZ R3, R23, R0, !PT ;  /* 0x0000000017037209 */ /* 0x000fe20007810000 */
[----:B------:R4:W4:Y:S01]  /*1bb90*/  MUFU.TANH R194, R39 ;  /* 0x0000002700c27308 */ /* 0x0009220000002400 */
[----:B------:R-:W-:Y:S01]  /*1bba0*/  FMNMX.FTZ R0, R32, R4, !PT ;  /* 0x0000000420007209 */ /* 0x000fe20007810000 */
[----:B------:R-:W-:Y:S01]  /*1bbb0*/  FMUL.FTZ R63, R63, c[0x0][0x320] ;  /* 0x0000c8003f3f7a20 */ /* 0x000fe20000410000 */
[----:B--2---:R-:W-:Y:S01]  /*1bbc0*/  FMNMX.FTZ R3, R34, R3, !PT ;  /* 0x0000000322037209 */ /* 0x004fe20007810000 */
[----:B------:R-:W-:Y:S01]  /*1bbd0*/  FMUL.FTZ R66, R66, c[0x0][0x320] ;  /* 0x0000c80042427a20 */ /* 0x000fe20000410000 */
[----:B-1----:R-:W-:Y:S01]  /*1bbe0*/  FMNMX.FTZ R0, R33, R0, !PT ;  /* 0x0000000021007209 */ /* 0x002fe20007810000 */
[----:B------:R-:W-:Y:S01]  /*1bbf0*/  FMUL.FTZ R67, R67, c[0x0][0x320] ;  /* 0x0000c80043437a20 */ /* 0x000fe20000410000 */
[----:B------:R-:W-:Y:S01]  /*1bc00*/  FMNMX.FTZ R3, R35, R3, !PT ;  /* 0x0000000323037209 */ /* 0x000fe20007810000 */
[----:B------:R-:W-:Y:S02]  /*1bc10*/  FMUL.FTZ R70, R70, c[0x0][0x320] ;  /* 0x0000c80046467a20 */ /* 0x000fe40000410000 */
[----:B------:R1:W2:Y:S01]  /*1bc20*/  MUFU.TANH R185, R37 ;  /* 0x0000002500b97308 */ /* 0x0002a20000002400 */
[----:B------:R-:W-:Y:S02]  /*1bc30*/  FMUL.FTZ R56, R56, c[0x0][0x320] ;  /* 0x0000c80038387a20 */ /* 0x000fe40000410000 */
[----:B------:R-:W-:Y:S01]  /*1bc40*/  FMUL.FTZ R62, R62, c[0x0][0x320] ;  /* 0x0000c8003e3e7a20 */ /* 0x000fe20000410000 */
[----:B----4-:R-:W-:Y:S01]  /*1bc50*/  MOV R189, R235 ;  /* 0x000000eb00bd7202 */ /* 0x010fe20000000f00 */
[----:B------:R-:W-:Y:S01]  /*1bc60*/  FMUL.FTZ R71, R71, c[0x0][0x320] ;  /* 0x0000c80047477a20 */ /* 0x000fe20000410000 */
[----:B------:R-:W-:Y:S01]  /*1bc70*/  FMNMX.FTZ R72, R182, R0, !PT ;  /* 0x00000000b6487209 */ /* 0x000fe20007810000 */
[----:B------:R-:W-:Y:S01]  /*1bc80*/  FMUL.FTZ R77, R77, c[0x0][0x320] ;  /* 0x0000c8004d4d7a20 */ /* 0x000fe20000410000 */
[----:B------:R-:W-:Y:S01]  /*1bc90*/  FMNMX.FTZ R0, R193, R3, !PT ;  /* 0x00000003c1007209 */ /* 0x000fe20007810000 */
[----:B------:R-:W-:Y:S01]  /*1bca0*/  FMUL.FTZ R75, R75, c[0x0][0x320] ;  /* 0x0000c8004b4b7a20 */ /* 0x000fe20000410000 */
[----:B------:R-:W4:Y:S01]  /*1bcb0*/  MUFU.TANH R187, R50 ;  /* 0x0000003200bb7308 */ /* 0x000f220000002400 */
[----:B------:R-:W-:Y:S01]  /*1bcc0*/  FMUL.FTZ R57, R57, c[0x0][0x320] ;  /* 0x0000c80039397a20 */ /* 0x000fe20000410000 */
[----:B------:R-:W3:Y:S01]  /*1bcd0*/  LDL.64 R38, [R1+0x48] ;  /* 0x0000480001267983 */ /* 0x000ee20000100a00 */
[----:B------:R-:W-:Y:S07]  /*1bce0*/  FMNMX.FTZ R0, R194, R0, !PT ;  /* 0x00000000c2007209 */ /* 0x000fee0007810000 */
[----:B------:R-:W4:Y:S01]  /*1bcf0*/  MUFU.TANH R48, R48 ;  /* 0x0000003000307308 */ /* 0x000f220000002400 */
[----:B-1----:R-:W-:Y:S02]  /*1bd00*/  MOV R37, c[0x0][0x1e0] ;  /* 0x0000780000257a02 */ /* 0x002fe40000000f00 */
[----:B--2---:R-:W-:Y:S07]  /*1bd10*/  FMNMX.FTZ R72, R185, R72, !PT ;  /* 0x00000048b9487209 */ /* 0x004fee0007810000 */
[----:B------:R-:W1:Y:S01]  /*1bd20*/  MUFU.TANH R49, R49 ;  /* 0x0000003100317308 */ /* 0x000e620000002400 */
[----:B----4-:R-:W-:Y:S04]  /*1bd30*/  FMNMX.FTZ R0, R187, R0, !PT ;  /* 0x00000000bb007209 */ /* 0x010fe80007810000 */
[----:B------:R-:W-:Y:S05]  /*1bd40*/  FMNMX.FTZ R0, R192, R0, !PT ;  /* 0x00000000c0007209 */ /* 0x000fea0007810000 */
[----:B------:R-:W2:Y:S01]  /*1bd50*/  MUFU.TANH R201, R52 ;  /* 0x0000003400c97308 */ /* 0x000ea20000002400 */
[----:B------:R-:W-:Y:S02]  /*1bd60*/  FMNMX.FTZ R0, R61, R0, !PT ;  /* 0x000000003d007209 */ /* 0x000fe40007810000 */
[----:B------:R-:W-:Y:S02]  /*1bd70*/  FMNMX.FTZ R72, R48, R72, !PT ;  /* 0x0000004830487209 */ /* 0x000fe40007810000 */
[----:B------:R-:W-:Y:S05]  /*1bd80*/  FMNMX.FTZ R0, R80, R0, !PT ;  /* 0x0000000050007209 */ /* 0x000fea0007810000 */
        /* <DEDUP_REMOVED lines=17> */
[----:B----4-:R-:W-:Y:S04]  /*1bea0*/  MOV R191, R234 ;  /* 0x000000ea00bf7202 */ /* 0x010fe80000000f00 */
[----:B------:R-:W-:Y:S05]  /*1beb0*/  FMNMX.FTZ R0, R191, R0, !PT ;  /* 0x00000000bf007209 */ /* 0x000fea0007810000 */
[----:B------:R-:W4:Y:S01]  /*1bec0*/  MUFU.TANH R29, R29 ;  /* 0x0000001d001d7308 */ /* 0x000f220000002400 */
[----:B-1----:R-:W-:Y:S09]  /*1bed0*/  FMNMX.FTZ R4, R28, R4, !PT ;  /* 0x000000041c047209 */ /* 0x002ff20007810000 */
[----:B------:R-:W1:Y:S01]  /*1bee0*/  MUFU.TANH R207, R68 ;  /* 0x0000004400cf7308 */ /* 0x000e620000002400 */
[----:B--2---:R-:W-:Y:S09]  /*1bef0*/  FMNMX.FTZ R72, R197, R72, !PT ;  /* 0x00000048c5487209 */ /* 0x004ff20007810000 */
[----:B------:R-:W2:Y:S01]  /*1bf00*/  MUFU.TANH R206, R71 ;  /* 0x0000004700ce7308 */ /* 0x000ea20000002400 */
[----:B----4-:R-:W-:Y:S02]  /*1bf10*/  FMNMX.FTZ R3, R29, R4, !PT ;  /* 0x000000041d037209 */ /* 0x010fe40007810000 */
[----:B------:R-:W-:Y:S07]  /*1bf20*/  FMNMX.FTZ R4, R176, R102, !PT ;  /* 0x00000066b0047209 */ /* 0x000fee0007810000 */
[----:B------:R-:W-:Y:S01]  /*1bf30*/  MUFU.TANH R230, R56 ;  /* 0x0000003800e67308 */ /* 0x000fe20000002400 */
[----:B------:R-:W-:Y:S02]  /*1bf40*/  FMNMX.FTZ R4, R171, R4, !PT ;  /* 0x00000004ab047209 */ /* 0x000fe40007810000 */
[----:B-1----:R-:W-:Y:S07]  /*1bf50*/  FMNMX.FTZ R72, R207, R72, !PT ;  /* 0x00000048cf487209 */ /* 0x002fee0007810000 */
[----:B------:R-:W-:Y:S01]  /*1bf60*/  MUFU.TANH R56, R62 ;  /* 0x0000003e00387308 */ /* 0x000fe20000002400 */
[----:B--2---:R-:W-:Y:S09]  /*1bf70*/  FMNMX.FTZ R0, R206, R0, !PT ;  /* 0x00000000ce007209 */ /* 0x004ff20007810000 */
[----:B------:R-:W1:Y:S10]  /*1bf80*/  MUFU.TANH R62, R69 ;  /* 0x00000045003e7308 */ /* 0x000e740000002400 */
[----:B------:R-:W2:Y:S10]  /*1bf90*/  MUFU.TANH R232, R82 ;  /* 0x0000005200e87308 */ /* 0x000eb40000002400 */
[----:B------:R-:W4:Y:S01]  /*1bfa0*/  MUFU.TANH R14, R14 ;  /* 0x0000000e000e7308 */ /* 0x000f220000002400 */
[----:B-1----:R-:W-:Y:S04]  /*1bfb0*/  FMNMX.FTZ R72, R62, R72, !PT ;  /* 0x000000483e487209 */ /* 0x002fe80007810000 */
[----:B------:R-:W-:Y:S05]  /*1bfc0*/  FMNMX.FTZ R72, R58, R72, !PT ;  /* 0x000000483a487209 */ /* 0x000fea0007810000 */
[----:B------:R-:W1:Y:S01]  /*1bfd0*/  MUFU.TANH R219, R83 ;  /* 0x0000005300db7308 */ /* 0x000e620000002400 */
[----:B--2---:R-:W-:Y:S09]  /*1bfe0*/  FMNMX.FTZ R0, R232, R0, !PT ;  /* 0x00000000e8007209 */ /* 0x004ff20007810000 */
[----:B------:R-:W2:Y:S01]  /*1bff0*/  MUFU.TANH R196, R40 ;  /* 0x0000002800c47308 */ /* 0x000ea20000002400 */
[----:B----4-:R-:W-:Y:S04]  /*1c000*/  FMNMX.FTZ R4, R14, R4, !PT ;  /* 0x000000040e047209 */ /* 0x010fe80007810000 */
[----:B------:R-:W-:Y:S05]  /*1c010*/  FMNMX.FTZ R4, R15, R4, !PT ;  /* 0x000000040f047209 */ /* 0x000fea0007810000 */
[----:B------:R-:W-:Y:S01]  /*1c020*/  MUFU.TANH R228, R43 ;  /* 0x0000002b00e47308 */ /* 0x000fe20000002400 */
[----:B-1----:R-:W-:Y:S09]  /*1c030*/  FMNMX.FTZ R0, R219, R0, !PT ;  /* 0x00000000db007209 */ /* 0x002ff20007810000 */
[----:B------:R-:W1:Y:S01]  /*1c040*/  MUFU.TANH R43, R81 ;  /* 0x00000051002b7308 */ /* 0x000e620000002400 */
[----:B--2---:R-:W-:Y:S09]  /*1c050*/  FMNMX.FTZ R3, R196, R3, !PT ;  /* 0x00000003c4037209 */ /* 0x004ff20007810000 */
[----:B------:R-:W2:Y:S10]  /*1c060*/  MUFU.TANH R198, R41 ;  /* 0x0000002900c67308 */ /* 0x000eb40000002400 */
[----:B------:R-:W-:Y:S01]  /*1c070*/  MUFU.TANH R203, R46 ;  /* 0x0000002e00cb7308 */ /* 0x000fe20000002400 */
[----:B-1----:R-:W-:Y:S09]  /*1c080*/  FMNMX.FTZ R72, R43, R72, !PT ;  /* 0x000000482b487209 */ /* 0x002ff20007810000 */
[----:B------:R-:W-:Y:S01]  /*1c090*/  MUFU.TANH R46, R60 ;  /* 0x0000003c002e7308 */ /* 0x000fe20000002400 */
[----:B--2---:R-:W-:Y:S09]  /*1c0a0*/  FMNMX.FTZ R3, R198, R3, !PT ;  /* 0x00000003c6037209 */ /* 0x004ff20007810000 */
[----:B------:R-:W1:Y:S10]  /*1c0b0*/  MUFU.TANH R60, R86 ;  /* 0x00000056003c7308 */ /* 0x000e740000002400 */
[----:B------:R-:W2:Y:S10]  /*1c0c0*/  MUFU.TANH R8, R87 ;  /* 0x0000005700087308 */ /* 0x000eb40000002400 */
[----:B------:R2:W-:Y:S01]  /*1c0d0*/  MUFU.TANH R41, R99 ;  /* 0x0000006300297308 */ /* 0x0005e20000002400 */
[----:B-1----:R-:W-:Y:S09]  /*1c0e0*/  FMNMX.FTZ R0, R60, R0, !PT ;  /* 0x000000003c007209 */ /* 0x002ff20007810000 */
[----:B------:R-:W1:Y:S10]  /*1c0f0*/  MUFU.TANH R26, R26 ;  /* 0x0000001a001a7308 */ /* 0x000e740000002400 */
[----:B------:R-:W4:Y:S01]  /*1c100*/  MUFU.TANH R231, R84 ;  /* 0x0000005400e77308 */ /* 0x000f220000002400 */
[----:B--2---:R-:W-:Y:S04]  /*1c110*/  MOV R99, R8 ;  /* 0x0000000800637202 */ /* 0x004fe80000000f00 */
[----:B------:R-:W-:Y:S05]  /*1c120*/  FMNMX.FTZ R0, R99, R0, !PT ;  /* 0x0000000063007209 */ /* 0x000fea0007810000 */
[----:B------:R-:W2:Y:S01]  /*1c130*/  MUFU.TANH R27, R27 ;  /* 0x0000001b001b7308 */ /* 0x000ea20000002400 */
[----:B-1----:R-:W-:Y:S09]  /*1c140*/  FMNMX.FTZ R4, R26, R4, !PT ;  /* 0x000000041a047209 */ /* 0x002ff20007810000 */
[----:B------:R-:W1:Y:S01]  /*1c150*/  MUFU.TANH R199, R44 ;  /* 0x0000002c00c77308 */ /* 0x000e620000002400 */
[----:B----4-:R-:W-:Y:S09]  /*1c160*/  FMNMX.FTZ R72, R231, R72, !PT ;  /* 0x00000048e7487209 */ /* 0x010ff20007810000 */
[----:B------:R-:W4:Y:S01]  /*1c170*/  MUFU.TANH R233, R85 ;  /* 0x0000005500e97308 */ /* 0x000f220000002400 */
[----:B--2---:R-:W-:Y:S09]  /*1c180*/  FMNMX.FTZ R4, R27, R4, !PT ;  /* 0x000000041b047209 */ /* 0x004ff20007810000 */
[----:B------:R-:W2:Y:S01]  /*1c190*/  MUFU.TANH R40, R98 ;  /* 0x0000006200287308 */ /* 0x000ea20000002400 */
[----:B-1----:R-:W-:Y:S04]  /*1c1a0*/  FMNMX.FTZ R3, R199, R3, !PT ;  /* 0x00000003c7037209 */ /* 0x002fe80007810000 */
[----:B------:R-:W-:Y:S05]  /*1c1b0*/  FMNMX.FTZ R3, R200, R3, !PT ;  /* 0x00000003c8037209 */ /* 0x000fea0007810000 */
[----:B------:R-:W1:Y:S01]  /*1c1c0*/  MUFU.TANH R30, R30 ;  /* 0x0000001e001e7308 */ /* 0x000e620000002400 */
[----:B------:R-:W-:Y:S02]  /*1c1d0*/  FMNMX.FTZ R3, R230, R3, !PT ;  /* 0x00000003e6037209 */ /* 0x000fe40007810000 */
[----:B----4-:R-:W-:Y:S07]  /*1c1e0*/  FMNMX.FTZ R72, R233, R72, !PT ;  /* 0x00000048e9487209 */ /* 0x010fee0007810000 */
[----:B------:R-:W4:Y:S01]  /*1c1f0*/  MUFU.TANH R173, R96 ;  /* 0x0000006000ad7308 */ /* 0x000f220000002400 */
[----:B--2---:R-:W-:Y:S04]  /*1c200*/  FMNMX.FTZ R0, R40, R0, !PT ;  /* 0x0000000028007209 */ /* 0x004fe80007810000 */
[----:B------:R-:W-:Y:S05]  /*1c210*/  FMNMX.FTZ R0, R41, R0, !PT ;  /* 0x0000000029007209 */ /* 0x000fea0007810000 */
[----:B------:R-:W2:Y:S01]  /*1c220*/  MUFU.TANH R31, R31 ;  /* 0x0000001f001f7308 */ /* 0x000ea20000002400 */
[----:B------:R-:W3:Y:S01]  /*1c230*/  SHFL.BFLY PT, R71, R0, 0x2, 0x1f ;  /* 0x0c401f0000477f89 */ /* 0x000ee200000e0000 */
[----:B-1----:R-:W-:Y:S08]  /*1c240*/  FMNMX.FTZ R4, R30, R4, !PT ;  /* 0x000000041e047209 */ /* 0x002ff00007810000 */
[----:B------:R-:W1:Y:S01]  /*1c250*/  MUFU.TANH R172, R97 ;  /* 0x0000006100ac7308 */ /* 0x000e620000002400 */
[----:B----4-:R-:W-:Y:S09]  /*1c260*/  FMNMX.FTZ R72, R173, R72, !PT ;  /* 0x00000048ad487209 */ /* 0x010ff20007810000 */
[----:B------:R-:W4:Y:S01]  /*1c270*/  MUFU.TANH R204, R42 ;  /* 0x0000002a00cc7308 */ /* 0x000f220000002400 */
[----:B--2---:R-:W-:Y:S02]  /*1c280*/  FMNMX.FTZ R4, R31, R4, !PT ;  /* 0x000000041f047209 */ /* 0x004fe40007810000 */
[----:B---3--:R-:W-:Y:S07]  /*1c290*/  FMNMX.FTZ R71, R0, R71, !PT ;  /* 0x0000004700477209 */ /* 0x008fee0007810000 */
[----:B------:R-:W2:Y:S01]  /*1c2a0*/  MUFU.TANH R57, R57 ;  /* 0x0000003900397308 */ /* 0x000ea20000002400 */
[----:B-1----:R-:W-:Y:S05]  /*1c2b0*/  FMNMX.FTZ R72, R172, R72, !PT ;  /* 0x00000048ac487209 */ /* 0x002fea0007810000 */
[----:B------:R-:W1:Y:S04]  /*1c2c0*/  SHFL.BFLY PT, R5, R72, 0x2, 0x1f ;  /* 0x0c401f0048057f89 */ /* 0x000e6800000e0000 */
[----:B------:R-:W3:Y:S01]  /*1c2d0*/  MUFU.TANH R180, R47 ;  /* 0x0000002f00b47308 */ /* 0x000ee20000002400 */
[----:B----4-:R-:W-:Y:S04]  /*1c2e0*/  FMNMX.FTZ R4, R204, R4, !PT ;  /* 0x00000004cc047209 */ /* 0x010fe80007810000 */
[----:B------:R-:W-:Y:S05]  /*1c2f0*/  FMNMX.FTZ R4, R228, R4, !PT ;  /* 0x00000004e4047209 */ /* 0x000fea0007810000 */
[----:B------:R-:W4:Y:S01]  /*1c300*/  MUFU.TANH R218, R73 ;  /* 0x0000004900da7308 */ /* 0x000f220000002400 */
[----:B------:R-:W-:Y:S02]  /*1c310*/  FMNMX.FTZ R4, R203, R4, !PT ;  /* 0x00000004cb047209 */ /* 0x000fe40007810000 */
[----:B--2---:R-:W-:Y:S04]  /*1c320*/  FMNMX.FTZ R3, R57, R3, !PT ;  /* 0x0000000339037209 */ /* 0x004fe80007810000 */
[----:B------:R-:W-:Y:S03]  /*1c330*/  FMNMX.FTZ R3, R46, R3, !PT ;  /* 0x000000032e037209 */ /* 0x000fe60007810000 */
[----:B------:R-:W2:Y:S01]  /*1c340*/  MUFU.TANH R208, R59 ;  /* 0x0000003b00d07308 */ /* 0x000ea20000002400 */
[----:B------:R-:W-:Y:S02]  /*1c350*/  FMNMX.FTZ R3, R51, R3, !PT ;  /* 0x0000000333037209 */ /* 0x000fe40007810000 */
[----:B---3--:R-:W-:Y:S02]  /*1c360*/  FMNMX.FTZ R4, R180, R4, !PT ;  /* 0x00000004b4047209 */ /* 0x008fe40007810000 */
[----:B------:R-:W-:Y:S02]  /*1c370*/  FMNMX.FTZ R3, R189, R3, !PT ;  /* 0x00000003bd037209 */ /* 0x000fe40007810000 */
[----:B------:R-:W-:Y:S03]  /*1c380*/  FMNMX.FTZ R4, R45, R4, !PT ;  /* 0x000000042d047209 */ /* 0x000fe60007810000 */
[----:B------:R-:W3:Y:S01]  /*1c390*/  MUFU.TANH R215, R76 ;  /* 0x0000004c00d77308 */ /* 0x000ee20000002400 */
[----:B-1----:R-:W-:Y:S02]  /*1c3a0*/  FMNMX.FTZ R72, R72, R5, !PT ;  /* 0x0000000548487209 */ /* 0x002fe40007810000 */
[----:B------:R-:W1:Y:S01]  /*1c3b0*/  SHFL.BFLY PT, R5, R71, 0x1, 0x1f ;  /* 0x0c201f0047057f89 */ /* 0x000e6200000e0000 */
[----:B----4-:R-:W-:Y:S06]  /*1c3c0*/  FMNMX.FTZ R3, R218, R3, !PT ;  /* 0x00000003da037209 */ /* 0x010fec0007810000 */
[----:B------:R-:W4:Y:S01]  /*1c3d0*/  MUFU.TANH R229, R77 ;  /* 0x0000004d00e57308 */ /* 0x000f220000002400 */
[----:B------:R-:W4:Y:S01]  /*1c3e0*/  SHFL.BFLY PT, R7, R72, 0x1, 0x1f ;  /* 0x0c201f0048077f89 */ /* 0x000f2200000e0000 */
[----:B--2---:R-:W-:Y:S04]  /*1c3f0*/  FMNMX.FTZ R4, R208, R4, !PT ;  /* 0x00000004d0047209 */ /* 0x004fe80007810000 */
[----:B------:R-:W-:Y:S04]  /*1c400*/  FMNMX.FTZ R0, R56, R4, !PT ;  /* 0x0000000438007209 */ /* 0x000fe80007810000 */
[----:B------:R-:W2:Y:S01]  /*1c410*/  MUFU.TANH R44, R63 ;  /* 0x0000003f002c7308 */ /* 0x000ea20000002400 */
[----:B---3--:R-:W-:Y:S02]  /*1c420*/  FMNMX.FTZ R3, R215, R3, !PT ;  /* 0x00000003d7037209 */ /* 0x008fe40007810000 */
[----:B-1----:R-:W-:Y:S07]  /*1c430*/  FMNMX.FTZ R71, R71, R5, !PT ;  /* 0x0000000547477209 */ /* 0x002fee0007810000 */
[----:B------:R-:W1:Y:S01]  /*1c440*/  MUFU.TANH R42, R88 ;  /* 0x00000058002a7308 */ /* 0x000e620000002400 */
[----:B----4-:R-:W-:Y:S02]  /*1c450*/  FMNMX.FTZ R3, R229, R3, !PT ;  /* 0x00000003e5037209 */ /* 0x010fe40007810000 */
[----:B------:R-:W-:Y:S07]  /*1c460*/  FMNMX.FTZ R72, R72, R7, !PT ;  /* 0x0000000748487209 */ /* 0x000fee0007810000 */
[----:B------:R3:W4:Y:S01]  /*1c470*/  MUFU.TANH R205, R74 ;  /* 0x0000004a00cd7308 */ /* 0x0007220000002400 */
[----:B------:R-:W-:Y:S01]  /*1c480*/  FMUL.FTZ R96, R72, c[0x0][0x2d0] ;  /* 0x0000b40048607a20 */ /* 0x000fe20000410000 */
[----:B--2---:R-:W-:Y:S03]  /*1c490*/  FMNMX.FTZ R0, R44, R0, !PT ;  /* 0x000000002c007209 */ /* 0x004fe60007810000 */
[--C-:B------:R-:W-:Y:S02]  /*1c4a0*/  FFMA.FTZ R7, R20, c[0x0][0x2d0], -R96.reuse ;  /* 0x0000b40014077a23 */ /* 0x100fe40000010860 */
[----:B------:R-:W-:Y:S03]  /*1c4b0*/  FFMA.FTZ R8, R21, c[0x0][0x2d0], -R96 ;  /* 0x0000b40015087a23 */ /* 0x000fe60000010860 */
[----:B------:R-:W2:Y:S01]  /*1c4c0*/  MUFU.TANH R50, R89 ;  /* 0x0000005900327308 */ /* 0x000ea20000002400 */
[----:B-1----:R-:W-:Y:S09]  /*1c4d0*/  FMNMX.FTZ R3, R42, R3, !PT ;  /* 0x000000032a037209 */ /* 0x002ff20007810000 */
[----:B------:R-:W-:Y:S01]  /*1c4e0*/  MUFU.EX2 R244, R8 ;  /* 0x0000000800f47308 */ /* 0x000fe20000000800 */
[----:B---3--:R-:W-:Y:S01]  /*1c4f0*/  FMUL.FTZ R74, R94, c[0x0][0x320] ;  /* 0x0000c8005e4a7a20 */ /* 0x008fe20000410000 */
[----:B----4-:R-:W-:Y:S01]  /*1c500*/  FMNMX.FTZ R4, R205, R0, !PT ;  /* 0x00000000cd047209 */ /* 0x010fe20007810000 */
[----:B------:R-:W-:Y:S07]  /*1c510*/  FMUL.FTZ R0, R95, c[0x0][0x320] ;  /* 0x0000c8005f007a20 */ /* 0x000fee0000410000 */
[----:B------:R-:W1:Y:S01]  /*1c520*/  MUFU.TANH R47, R92 ;  /* 0x0000005c002f7308 */ /* 0x000e620000002400 */
[----:B--2---:R-:W-:Y:S09]  /*1c530*/  FMNMX.FTZ R3, R50, R3, !PT ;  /* 0x0000000332037209 */ /* 0x004ff20007810000 */
[----:B------:R-:W2:Y:S10]  /*1c540*/  MUFU.TANH R175, R93 ;  /* 0x0000005d00af7308 */ /* 0x000eb40000002400 */
[----:B------:R-:W3:Y:S01]  /*1c550*/  MUFU.TANH R63, R75 ;  /* 0x0000004b003f7308 */ /* 0x000ee20000002400 */
[----:B-1----:R-:W-:Y:S09]  /*1c560*/  FMNMX.FTZ R3, R47, R3, !PT ;  /* 0x000000032f037209 */ /* 0x002ff20007810000 */
[----:B------:R1:W-:Y:S01]  /*1c570*/  MUFU.TANH R75, R0 ;  /* 0x00000000004b7308 */ /* 0x0003e20000002400 */
[----:B--2---:R-:W-:Y:S05]  /*1c580*/  FMNMX.FTZ R3, R175, R3, !PT ;  /* 0x00000003af037209 */ /* 0x004fea0007810000 */
[----:B------:R-:W2:Y:S04]  /*1c590*/  SHFL.BFLY PT, R6, R3, 0x2, 0x1f ;  /* 0x0c401f0003067f89 */ /* 0x000ea800000e0000 */
[----:B------:R-:W4:Y:S01]  /*1c5a0*/  MUFU.TANH R98, R78 ;  /* 0x0000004e00627308 */ /* 0x000f220000002400 */
[----:B---3--:R-:W-:Y:S09]  /*1c5b0*/  FMNMX.FTZ R4, R63, R4, !PT ;  /* 0x000000043f047209 */ /* 0x008ff20007810000 */
[----:B------:R-:W3:Y:S01]  /*1c5c0*/  MUFU.TANH R97, R79 ;  /* 0x0000004f00617308 */ /* 0x000ee20000002400 */
[----:B-1----:R-:W-:Y:S04]  /*1c5d0*/  FADD.FTZ R0, -R72, R2 ;  /* 0x0000000248007221 */ /* 0x002fe80000010100 */
[----:B------:R-:W-:Y:S05]  /*1c5e0*/  FMUL.FTZ R2, R0, c[0x0][0x2d0] ;  /* 0x0000b40000027a20 */ /* 0x000fea0000410000 */
[----:B------:R-:W1:Y:S01]  /*1c5f0*/  MUFU.TANH R59, R90 ;  /* 0x0000005a003b7308 */ /* 0x000e620000002400 */
[----:B--2---:R-:W-:Y:S02]  /*1c600*/  FMNMX.FTZ R3, R3, R6, !PT ;  /* 0x0000000603037209 */ /* 0x004fe40007810000 */
[----:B----4-:R-:W-:Y:S02]  /*1c610*/  FMNMX.FTZ R4, R98, R4, !PT ;  /* 0x0000000462047209 */ /* 0x010fe40007810000 */
[----:B------:R-:W-:Y:S01]  /*1c620*/  @P0 SHF.R.S32.HI R6, RZ, 0x1f, R226 ;  /* 0x0000001fff060819 */ /* 0x000fe200000114e2 */
[----:B------:R-:W2:Y:S04]  /*1c630*/  SHFL.BFLY PT, R70, R3, 0x1, 0x1f ;  /* 0x0c201f0003467f89 */ /* 0x000ea800000e0000 */
[----:B------:R-:W4:Y:S01]  /*1c640*/  MUFU.TANH R174, R91 ;  /* 0x0000005b00ae7308 */ /* 0x000f220000002400 */
[----:B------:R-:W-:Y:S01]  /*1c650*/  @P0 IMAD R6, R6, c[0x0][0x1e0], RZ ;  /* 0x0000780006060a24 */ /* 0x000fe200078e02ff */
[----:B---3--:R-:W-:Y:S03]  /*1c660*/  FMNMX.FTZ R4, R97, R4, !PT ;  /* 0x0000000461047209 */ /* 0x008fe60007810000 */
[----:B------:R-:W-:Y:S05]  /*1c670*/  @P0 IMAD R6, R226, c[0x0][0x1e4], R6 ;  /* 0x00007900e2060a24 */ /* 0x000fea00078e0206 */
[----:B------:R-:W3:Y:S01]  /*1c680*/  MUFU.TANH R74, R74 ;  /* 0x0000004a004a7308 */ /* 0x000ee20000002400 */
[----:B-1----:R-:W-:Y:S09]  /*1c690*/  FMNMX.FTZ R4, R59, R4, !PT ;  /* 0x000000043b047209 */ /* 0x002ff20007810000 */
[----:B------:R1:W1:Y:S01]  /*1c6a0*/  MUFU.EX2 R73, R2 ;  /* 0x0000000200497308 */ /* 0x0002620000000800 */
[----:B--2---:R-:W-:Y:S02]  /*1c6b0*/  FMNMX.FTZ R70, R3, R70, !PT ;  /* 0x0000004603467209 */ /* 0x004fe40007810000 */
[----:B----4-:R-:W-:Y:S01]  /*1c6c0*/  FMNMX.FTZ R0, R174, R4, !PT ;  /* 0x00000004ae007209 */ /* 0x010fe20007810000 */
[--C-:B------:R-:W-:Y:S01]  /*1c6d0*/  FFMA.FTZ R4, R168, c[0x0][0x2d0], -R96.reuse ;  /* 0x0000b400a8047a23 */ /* 0x100fe20000010860 */
[----:B------:R-:W-:Y:S01]  /*1c6e0*/  MOV R168, R40 ;  /* 0x0000002800a87202 */ /* 0x000fe20000000f00 */
[----:B------:R-:W-:Y:S04]  /*1c6f0*/  FFMA.FTZ R40, R185, c[0x0][0x2d0], -R96 ;  /* 0x0000b400b9287a23 */ /* 0x000fe80000010860 */
[----:B------:R-:W-:Y:S01]  /*1c700*/  MUFU.EX2 R249, R4 ;  /* 0x0000000400f97308 */ /* 0x000fe20000000800 */
[----:B---3--:R-:W-:Y:S04]  /*1c710*/  FMNMX.FTZ R0, R74, R0, !PT ;  /* 0x000000004a007209 */ /* 0x008fe80007810000 */
[----:B------:R-:W-:Y:S05]  /*1c720*/  FMNMX.FTZ R0, R75, R0, !PT ;  /* 0x000000004b007209 */ /* 0x000fea0007810000 */
[----:B------:R2:W-:Y:S01]  /*1c730*/  MUFU.EX2 R245, R7 ;  /* 0x0000000700f57308 */ /* 0x0005e20000000800 */
[----:B------:R-:W3:Y:S01]  /*1c740*/  SHFL.BFLY PT, R3, R0, 0x2, 0x1f ;  /* 0x0c401f0000037f89 */ /* 0x000ee200000e0000 */
[C---:B-1----:R-:W-:Y:S02]  /*1c750*/  FADD.FTZ R2, -R71.reuse, R100 ;  /* 0x0000006447027221 */ /* 0x042fe40000010100 */
[----:B------:R-:W-:Y:S02]  /*1c760*/  FMUL.FTZ R100, R71, c[0x0][0x2d0] ;  /* 0x0000b40047647a20 */ /* 0x000fe40000410000 */
[----:B------:R-:W-:Y:S04]  /*1c770*/  FMUL.FTZ R2, R2, c[0x0][0x2d0] ;  /* 0x0000b40002027a20 */ /* 0x000fe80000410000 */
[----:B------:R1:W4:Y:S01]  /*1c780*/  MUFU.EX2 R69, R2 ;  /* 0x0000000200457308 */ /* 0x0003220000000800 */
[----:B--2---:R-:W-:Y:S02]  /*1c790*/  @P0 MOV R7, R55 ;  /* 0x0000003700070202 */ /* 0x004fe40000000f00 */
[----:B---3--:R-:W-:Y:S01]  /*1c7a0*/  FMNMX.FTZ R0, R0, R3, !PT ;  /* 0x0000000300007209 */ /* 0x008fe20007810000 */
[----:B------:R-:W-:Y:S02]  /*1c7b0*/  FFMA.FTZ R3, R17, c[0x0][0x2d0], -R96 ;  /* 0x0000b40011037a23 */ /* 0x000fe40000010860 */
[----:B------:R-:W-:Y:S01]  /*1c7c0*/  FMUL.FTZ R17, R73, R117 ;  /* 0x0000007549117220 */ /* 0x000fe20000410000 */
[----:B------:R-:W-:Y:S03]  /*1c7d0*/  MOV R117, R207 ;  /* 0x000000cf00757202 */ /* 0x000fe60000000f00 */
[----:B------:R2:W-:Y:S01]  /*1c7e0*/  MUFU.EX2 R52, R3 ;  /* 0x0000000300347308 */ /* 0x0005e20000000800 */
[----:B-1----:R-:W-:Y:S01]  /*1c7f0*/  FADD.FTZ R2, -R70, R101 ;  /* 0x0000006546027221 */ /* 0x002fe20000010100 */
[----:B------:R-:W-:Y:S01]  /*1c800*/  MOV R101, R50 ;  /* 0x0000003200657202 */ /* 0x000fe20000000f00 */
[----:B----4-:R-:W-:Y:S02]  /*1c810*/  FMUL.FTZ R50, R69, R150 ;  /* 0x0000009645327220 */ /* 0x010fe40000410000 */
[----:B------:R-:W-:Y:S05]  /*1c820*/  FMUL.FTZ R2, R2, c[0x0][0x2d0] ;  /* 0x0000b40002027a20 */ /* 0x000fea0000410000 */
[----:B------:R1:W3:Y:S01]  /*1c830*/  MUFU.EX2 R68, R2 ;  /* 0x0000000200447308 */ /* 0x0002e20000000800 */
[----:B--2---:R-:W-:Y:S01]  /*1c840*/  FFMA.FTZ R3, R177, c[0x0][0x2d0], -R100 ;  /* 0x0000b400b1037a23 */ /* 0x004fe20000010864 */
[----:B------:R-:W-:Y:S08]  /*1c850*/  MOV R177, R231 ;  /* 0x000000e700b17202 */ /* 0x000ff00000000f00 */
[----:B------:R2:W-:Y:S01]  /*1c860*/  MUFU.EX2 R246, R3 ;  /* 0x0000000300f67308 */ /* 0x0005e20000000800 */
[----:B-1----:R-:W-:Y:S02]  /*1c870*/  FFMA.FTZ R2, R103, c[0x0][0x2d0], -R96 ;  /* 0x0000b40067027a23 */ /* 0x002fe40000010860 */
[----:B------:R-:W-:Y:S07]  /*1c880*/  FMUL.FTZ R103, R70, c[0x0][0x2d0] ;  /* 0x0000b40046677a20 */ /* 0x000fee0000410000 */
[----:B------:R1:W4:Y:S01]  /*1c890*/  MUFU.EX2 R251, R2 ;  /* 0x0000000200fb7308 */ /* 0x0003220000000800 */
[--C-:B------:R-:W-:Y:S02]  /*1c8a0*/  FFMA.FTZ R92, R199, c[0x0][0x2d0], -R103.reuse ;  /* 0x0000b400c75c7a23 */ /* 0x100fe40000010867 */
[--C-:B------:R-:W-:Y:S07]  /*1c8b0*/  FFMA.FTZ R101, R101, c[0x0][0x2d0], -R103.reuse ;  /* 0x0000b40065657a23 */ /* 0x100fee0000010867 */
[----:B------:R-:W-:Y:S01]  /*1c8c0*/  MUFU.EX2 R101, R101 ;  /* 0x0000006500657308 */ /* 0x000fe20000000800 */
[----:B--2---:R-:W-:Y:S01]  /*1c8d0*/  FFMA.FTZ R3, R169, c[0x0][0x2d0], -R100 ;  /* 0x0000b400a9037a23 */ /* 0x004fe20000010864 */
[----:B------:R-:W-:Y:S01]  /*1c8e0*/  MOV R169, R41 ;  /* 0x0000002900a97202 */ /* 0x000fe20000000f00 */
[----:B---3--:R-:W-:Y:S07]  /*1c8f0*/  FMUL.FTZ R41, R68, R141 ;  /* 0x0000008d44297220 */ /* 0x008fee0000410000 */
[----:B------:R2:W3:Y:S01]  /*1c900*/  MUFU.EX2 R247, R3 ;  /* 0x0000000300f77308 */ /* 0x0004e20000000800 */
[----:B-1----:R-:W-:Y:S01]  /*1c910*/  FFMA.FTZ R2, R16, c[0x0][0x2d0], -R96 ;  /* 0x0000b40010027a23 */ /* 0x002fe20000010860 */
[----:B----4-:R-:W-:Y:S01]  /*1c920*/  F2FP.BF16.PACK_AB R76, R251, R249 ;  /* 0x000000f9fb4c723e */ /* 0x010fe200000010ff */
[--C-:B------:R-:W-:Y:S02]  /*1c930*/  FFMA.FTZ R16, R29, c[0x0][0x2d0], -R103.reuse ;  /* 0x0000b4001d107a23 */ /* 0x100fe40000010867 */
[----:B------:R-:W-:Y:S05]  /*1c940*/  FMUL.FTZ R29, R68, R129 ;  /* 0x00000081441d7220 */ /* 0x000fea0000410000 */
[----:B------:R1:W-:Y:S01]  /*1c950*/  MUFU.EX2 R53, R2 ;  /* 0x0000000200357308 */ /* 0x0003e20000000800 */
[----:B--2---:R-:W-:Y:S01]  /*1c960*/  FFMA.FTZ R3, R18, c[0x0][0x2d0], -R100 ;  /* 0x0000b40012037a23 */ /* 0x004fe20000010864 */
[----:B---3--:R-:W-:Y:S01]  /*1c970*/  F2FP.BF16.PACK_AB R77, R247, R246 ;  /* 0x000000f6f74d723e */ /* 0x008fe200000010ff */
[----:B------:R-:W-:Y:S01]  /*1c980*/  FMUL.FTZ R18, R69, R118 ;  /* 0x0000007645127220 */ /* 0x000fe20000410000 */
[----:B------:R-:W-:Y:S06]  /*1c990*/  MOV R118, R44 ;  /* 0x0000002c00767202 */ /* 0x000fec0000000f00 */
[----:B------:R2:W-:Y:S01]  /*1c9a0*/  MUFU.EX2 R252, R3 ;  /* 0x0000000300fc7308 */ /* 0x0005e20000000800 */
[--C-:B------:R-:W-:Y:S02]  /*1c9b0*/  FFMA.FTZ R44, R48, c[0x0][0x2d0], -R96.reuse ;  /* 0x0000b400302c7a23 */ /* 0x100fe40000010860 */
[----:B------:R-:W-:Y:S02]  /*1c9c0*/  FFMA.FTZ R48, R49, c[0x0][0x2d0], -R96 ;  /* 0x0000b40031307a23 */ /* 0x000fe40000010860 */
[----:B------:R-:W-:Y:S01]  /*1c9d0*/  FMUL.FTZ R49, R73, R149 ;  /* 0x0000009549317220 */ /* 0x000fe20000410000 */
[----:B-1----:R-:W2:Y:S02]  /*1c9e0*/  SHFL.BFLY PT, R2, R0, 0x1, 0x1f ;  /* 0x0c201f0000027f89 */ /* 0x002ea400000e0000 */
[----:B--2---:R-:W-:Y:S01]  /*1c9f0*/  FMNMX.FTZ R3, R0, R2, !PT ;  /* 0x0000000200037209 */ /* 0x004fe20007810000 */
[--C-:B------:R-:W-:Y:S01]  /*1ca00*/  FFMA.FTZ R2, R178, c[0x0][0x2d0], -R103.reuse ;  /* 0x0000b400b2027a23 */ /* 0x100fe20000010867 */
[----:B------:R-:W-:Y:S01]  /*1ca10*/  MOV R178, R229 ;  /* 0x000000e500b27202 */ /* 0x000fe20000000f00 */
[----:B------:R-:W-:Y:S01]  /*1ca20*/  FFMA.FTZ R0, R19, c[0x0][0x2d0], -R100 ;  /* 0x0000b40013007a23 */ /* 0x000fe20000010864 */
[----:B------:R1:W-:Y:S01]  /*1ca30*/  MUFU.EX2 R229, R48 ;  /* 0x0000003000e57308 */ /* 0x0003e20000000800 */
[----:B------:R-:W-:Y:S01]  /*1ca40*/  FMUL.FTZ R19, R69, R119 ;  /* 0x0000007745137220 */ /* 0x000fe20000410000 */
[----:B------:R-:W-:Y:S01]  /*1ca50*/  MOV R119, R45 ;  /* 0x0000002d00777202 */ /* 0x000fe20000000f00 */
[----:B------:R-:W-:Y:S07]  /*1ca60*/  FMUL.FTZ R45, R68, R145 ;  /* 0x00000091442d7220 */ /* 0x000fee0000410000 */
[----:B------:R2:W-:Y:S10]  /*1ca70*/  MUFU.EX2 R240, R2 ;  /* 0x0000000200f07308 */ /* 0x0005f40000000800 */
[----:B------:R3:W-:Y:S01]  /*1ca80*/  MUFU.EX2 R36, R0 ;  /* 0x0000000000247308 */ /* 0x0007e20000000800 */
[----:B-1----:R-:W-:Y:S02]  /*1ca90*/  FMUL.FTZ R48, R73, R148 ;  /* 0x0000009449307220 */ /* 0x002fe40000410000 */
[--C-:B--2---:R-:W-:Y:S01]  /*1caa0*/  FFMA.FTZ R2, R170, c[0x0][0x2d0], -R103.reuse ;  /* 0x0000b400aa027a23 */ /* 0x104fe20000010867 */
[----:B------:R-:W-:Y:S06]  /*1cab0*/  MOV R170, R42 ;  /* 0x0000002a00aa7202 */ /* 0x000fec0000000f00 */
[----:B------:R1:W2:Y:S01]  /*1cac0*/  MUFU.EX2 R241, R2 ;  /* 0x0000000200f17308 */ /* 0x0002a20000000800 */
[----:B---3--:R-:W-:Y:S01]  /*1cad0*/  FADD.FTZ R0, -R3, R102 ;  /* 0x0000006603007221 */ /* 0x008fe20000010100 */
[----:B------:R-:W-:Y:S03]  /*1cae0*/  MOV R102, R47 ;  /* 0x0000002f00667202 */ /* 0x000fe60000000f00 */
[----:B------:R-:W-:Y:S02]  /*1caf0*/  FMUL.FTZ R0, R0, c[0x0][0x2d0] ;  /* 0x0000b40000007a20 */ /* 0x000fe40000410000 */
[--C-:B------:R-:W-:Y:S04]  /*1cb00*/  FFMA.FTZ R102, R102, c[0x0][0x2d0], -R103.reuse ;  /* 0x0000b40066667a23 */ /* 0x100fe80000010867 */
[----:B------:R-:W3:Y:S01]  /*1cb10*/  MUFU.EX2 R0, R0 ;  /* 0x0000000000007308 */ /* 0x000ee20000000800 */
[--C-:B-1----:R-:W-:Y:S01]  /*1cb20*/  FFMA.FTZ R2, R12, c[0x0][0x2d0], -R103.reuse ;  /* 0x0000b4000c027a23 */ /* 0x102fe20000010867 */
[----:B--2---:R-:W-:Y:S08]  /*1cb30*/  F2FP.BF16.PACK_AB R64, R241, R240 ;  /* 0x000000f0f140723e */ /* 0x004ff000000010ff */
[----:B------:R-:W-:Y:S10]  /*1cb40*/  MUFU.EX2 R102, R102 ;  /* 0x0000006600667308 */ /* 0x000ff40000000800 */
[----:B------:R1:W-:Y:S01]  /*1cb50*/  MUFU.EX2 R248, R2 ;  /* 0x0000000200f87308 */ /* 0x0003e20000000800 */
[C---:B---3--:R-:W-:Y:S02]  /*1cb60*/  FMUL.FTZ R42, R0.reuse, R142 ;  /* 0x0000008e002a7220 */ /* 0x048fe40000410000 */
[----:B------:R-:W-:Y:S07]  /*1cb70*/  FMUL.FTZ R47, R0, R147 ;  /* 0x00000093002f7220 */ /* 0x000fee0000410000 */
[----:B------:R-:W-:Y:S01]  /*1cb80*/  MUFU.EX2 R142, R92 ;  /* 0x0000005c008e7308 */ /* 0x000fe20000000800 */
[----:B-1----:R-:W-:Y:S01]  /*1cb90*/  FFMA.FTZ R2, R13, c[0x0][0x2d0], -R103 ;  /* 0x0000b4000d027a23 */ /* 0x002fe20000010867 */
[----:B------:R-:W-:Y:S08]  /*1cba0*/  @P0 SHF.L.U32 R13, R37, 0x5, RZ ;  /* 0x00000005250d0819 */ /* 0x000ff000000006ff */
[----:B------:R1:W2:Y:S02]  /*1cbb0*/  MUFU.EX2 R250, R2 ;  /* 0x0000000200fa7308 */ /* 0x0002a40000000800 */
[----:B-1----:R-:W-:Y:S01]  /*1cbc0*/  FMUL.FTZ R2, R3, c[0x0][0x2d0] ;  /* 0x0000b40003027a20 */ /* 0x002fe20000410000 */
[----:B--2---:R-:W-:Y:S03]  /*1cbd0*/  F2FP.BF16.PACK_AB R66, R250, R248 ;  /* 0x000000f8fa42723e */ /* 0x004fe600000010ff */
[--C-:B------:R-:W-:Y:S01]  /*1cbe0*/  FFMA.FTZ R4, R176, c[0x0][0x2d0], -R2.reuse ;  /* 0x0000b400b0047a23 */ /* 0x100fe20000010802 */
[----:B------:R-:W-:Y:S01]  /*1cbf0*/  MOV R176, R233 ;  /* 0x000000e900b07202 */ /* 0x000fe20000000f00 */
[--C-:B------:R-:W-:Y:S02]  /*1cc00*/  FFMA.FTZ R74, R74, c[0x0][0x2d0], -R2.reuse ;  /* 0x0000b4004a4a7a23 */ /* 0x100fe40000010802 */
[----:B------:R1:W-:Y:S02]  /*1cc10*/  MUFU.EX2 R184, R4 ;  /* 0x0000000400b87308 */ /* 0x0003e40000000800 */
[--C-:B-1----:R-:W-:Y:S01]  /*1cc20*/  FFMA.FTZ R4, R171, c[0x0][0x2d0], -R2.reuse ;  /* 0x0000b400ab047a23 */ /* 0x102fe20000010802 */
[----:B------:R-:W-:Y:S07]  /*1cc30*/  MOV R171, R36 ;  /* 0x0000002400ab7202 */ /* 0x000fee0000000f00 */
[----:B------:R1:W2:Y:S01]  /*1cc40*/  MUFU.EX2 R186, R4 ;  /* 0x0000000400ba7308 */ /* 0x0002a20000000800 */
[----:B------:R-:W-:Y:S01]  /*1cc50*/  F2FP.BF16.PACK_AB R79, R171, R252 ;  /* 0x000000fcab4f723e */ /* 0x000fe200000010ff */
[--C-:B-1----:R-:W-:Y:S01]  /*1cc60*/  FFMA.FTZ R4, R14, c[0x0][0x2d0], -R2.reuse ;  /* 0x0000b4000e047a23 */ /* 0x102fe20000010802 */
[----:B--2---:R-:W-:Y:S01]  /*1cc70*/  F2FP.BF16.PACK_AB R65, R186, R184 ;  /* 0x000000b8ba41723e */ /* 0x004fe200000010ff */
[C---:B------:R-:W-:Y:S01]  /*1cc80*/  FMUL.FTZ R14, R0.reuse, R114 ;  /* 0x00000072000e7220 */ /* 0x040fe20000410000 */
[----:B------:R-:W-:Y:S05]  /*1cc90*/  MOV R114, R232 ;  /* 0x000000e800727202 */ /* 0x000fea0000000f00 */
[----:B------:R1:W-:Y:S10]  /*1cca0*/  MUFU.EX2 R188, R4 ;  /* 0x0000000400bc7308 */ /* 0x0003f40000000800 */
[----:B------:R2:W-:Y:S01]  /*1ccb0*/  MUFU.EX2 R232, R16 ;  /* 0x0000001000e87308 */ /* 0x0005e20000000800 */
[----:B-1----:R-:W-:Y:S02]  /*1ccc0*/  FFMA.FTZ R4, R15, c[0x0][0x2d0], -R2 ;  /* 0x0000b4000f047a23 */ /* 0x002fe40000010802 */
[C---:B------:R-:W-:Y:S01]  /*1ccd0*/  FMUL.FTZ R15, R0.reuse, R115 ;  /* 0x00000073000f7220 */ /* 0x040fe20000410000 */
[----:B------:R-:W-:Y:S06]  /*1cce0*/  MOV R115, R43 ;  /* 0x0000002b00737202 */ /* 0x000fec0000000f00 */
[----:B------:R1:W3:Y:S01]  /*1ccf0*/  MUFU.EX2 R190, R4 ;  /* 0x0000000400be7308 */ /* 0x0002e20000000800 */
[C---:B------:R-:W-:Y:S02]  /*1cd00*/  FMUL.FTZ R43, R0.reuse, R143 ;  /* 0x0000008f002b7220 */ /* 0x040fe40000410000 */
[----:B--2---:R-:W-:Y:S01]  /*1cd10*/  FMUL.FTZ R16, R73, R116 ;  /* 0x0000007449107220 */ /* 0x004fe20000410000 */
[----:B------:R-:W-:Y:S01]  /*1cd20*/  MOV R116, R58 ;  /* 0x0000003a00747202 */ /* 0x000fe20000000f00 */
[----:B------:R-:W-:Y:S02]  /*1cd30*/  FMUL.FTZ R58, R0, R158 ;  /* 0x0000009e003a7220 */ /* 0x000fe40000410000 */
[----:B-1----:R-:W-:Y:S01]  /*1cd40*/  @P0 IMAD.WIDE.U32 R4, R226, c[0x0][0x1e0], RZ ;  /* 0x00007800e2040a25 */ /* 0x002fe200078e00ff */
[----:B---3--:R-:W-:Y:S04]  /*1cd50*/  F2FP.BF16.PACK_AB R67, R190, R188 ;  /* 0x000000bcbe43723e */ /* 0x008fe800000010ff */
[----:B------:R-:W-:Y:S02]  /*1cd60*/  @P0 IADD3 R5, R5, R6, RZ ;  /* 0x0000000605050210 */ /* 0x000fe40007ffe0ff */
[----:B------:R-:W-:Y:S02]  /*1cd70*/  @P0 MOV R6, R38 ;  /* 0x0000002600060202 */ /* 0x000fe40000000f00 */
[----:B------:R-:W-:Y:S01]  /*1cd80*/  MOV R38, 0x5 ;  /* 0x0000000500267802 */ /* 0x000fe20000000f00 */
[----:B------:R-:W-:Y:S02]  /*1cd90*/  @P0 IMAD R5, R5, 0x60, RZ ;  /* 0x0000006005050824 */ /* 0x000fe400078e02ff */
[----:B------:R-:W-:Y:S01]  /*1cda0*/  @P0 IMAD.WIDE.U32 R6, R4, 0x60, R6 ;  /* 0x0000006004060825 */ /* 0x000fe200078e0006 */
[----:B------:R-:W-:Y:S04]  /*1cdb0*/  @P0 SHF.L.U64.HI R12, R37, R38, c[0x0][0x1e4] ;  /* 0x00007900250c0619 */ /* 0x000fe80000010226 */
[----:B------:R-:W-:Y:S01]  /*1cdc0*/  @P0 IADD3 R5, R7, R5, RZ ;  /* 0x0000000507050210 */ /* 0x000fe20007ffe0ff */
[----:B------:R-:W-:Y:S01]  /*1cdd0*/  FFMA.FTZ R7, R32, c[0x0][0x2d0], -R96 ;  /* 0x0000b40020077a23 */ /* 0x000fe20000010860 */
[C---:B------:R-:W-:Y:S01]  /*1cde0*/  @P0 LEA R4, P1, R6.reuse, c[0x0][0x1c8], 0x1 ;  /* 0x0000720006040a11 */ /* 0x040fe200078208ff */
[----:B------:R-:W-:Y:S02]  /*1cdf0*/  FFMA.FTZ R32, R31, c[0x0][0x2d0], -R2 ;  /* 0x0000b4001f207a23 */ /* 0x000fe40000010802 */
[----:B------:R1:W-:Y:S01]  /*1ce00*/  MUFU.EX2 R243, R7 ;  /* 0x0000000700f37308 */ /* 0x0003e20000000800 */
[----:B------:R-:W-:Y:S01]  /*1ce10*/  @P0 LEA.HI.X R5, R6, c[0x0][0x1cc], R5, 0x1, P1 ;  /* 0x0000730006050a11 */ /* 0x000fe200008f0c05 */
[----:B------:R-:W-:Y:S01]  /*1ce20*/  FMUL.FTZ R31, R0, R131 ;  /* 0x00000083001f7220 */ /* 0x000fe20000410000 */
[C---:B------:R-:W-:Y:S03]  /*1ce30*/  @P0 IADD3 R10, P2, R13.reuse, R4, RZ ;  /* 0x000000040d0a0210 */ /* 0x040fe60007f5e0ff */
[----:B------:R2:W-:Y:S01]  /*1ce40*/  @P0 LDGSTS.E.BYPASS.LTC128B.128 [R227+0x3100], [R4.64], !P5 ;  /* 0x0310000004e30fae */ /* 0x0005e2000e901d48 */
[C---:B------:R-:W-:Y:S02]  /*1ce50*/  @P0 IADD3.X R11, R12.reuse, R5, RZ, P2, !PT ;  /* 0x000000050c0b0210 */ /* 0x040fe400017fe4ff */
[C---:B------:R-:W-:Y:S04]  /*1ce60*/  @P0 IADD3 R8, P1, R13.reuse, R10, RZ ;  /* 0x0000000a0d080210 */ /* 0x040fe80007f3e0ff */
[----:B------:R-:W-:Y:S01]  /*1ce70*/  @P0 IADD3.X R9, R12, R11, RZ, P1, !PT ;  /* 0x0000000b0c090210 */ /* 0x000fe20000ffe4ff */
[----:B------:R3:W-:Y:S01]  /*1ce80*/  @P0 LDGSTS.E.BYPASS.LTC128B.128 [R227+0x3900], [R10.64], !P5 ;  /* 0x039000000ae30fae */ /* 0x0007e2000e901d48 */
[----:B------:R-:W-:Y:S07]  /*1ce90*/  @P0 IADD3 R6, P3, R13, R8, RZ ;  /* 0x000000080d060210 */ /* 0x000fee0007f7e0ff */
[----:B------:R4:W-:Y:S01]  /*1cea0*/  @P0 LDGSTS.E.BYPASS.LTC128B.128 [R227+0x4100], [R8.64], !P5 ;  /* 0x0410000008e30fae */ /* 0x0009e2000e901d48 */
[----:B-1----:R-:W-:Y:S02]  /*1ceb0*/  FFMA.FTZ R7, R33, c[0x0][0x2d0], -R96 ;  /* 0x0000b40021077a23 */ /* 0x002fe40000010860 */
[----:B------:R-:W-:Y:S02]  /*1cec0*/  FMUL.FTZ R33, R73, R133 ;  /* 0x0000008549217220 */ /* 0x000fe40000410000 */
[----:B------:R1:W-:Y:S01]  /*1ced0*/  MUFU.EX2 R242, R7 ;  /* 0x0000000700f27308 */ /* 0x0003e20000000800 */
[C---:B--2---:R-:W-:Y:S04]  /*1cee0*/  @P0 IADD3 R4, P2, R13.reuse, R6, RZ ;  /* 0x000000060d040210 */ /* 0x044fe80007f5e0ff */
[----:B---3--:R-:W-:Y:S01]  /*1cef0*/  @P0 IADD3 R10, P1, R13, R4, RZ ;  /* 0x000000040d0a0210 */ /* 0x008fe20007f3e0ff */
[----:B------:R-:W-:Y:S02]  /*1cf00*/  FFMA.FTZ R11, R22, c[0x0][0x2d0], -R100 ;  /* 0x0000b400160b7a23 */ /* 0x000fe40000010864 */
[C---:B------:R-:W-:Y:S01]  /*1cf10*/  FMUL.FTZ R13, R68.reuse, R113 ;  /* 0x00000071440d7220 */ /* 0x040fe20000410000 */
[----:B------:R-:W-:Y:S01]  /*1cf20*/  MOV R113, R230 ;  /* 0x000000e600717202 */ /* 0x000fe20000000f00 */
[----:B------:R2:W-:Y:S01]  /*1cf30*/  MUFU.EX2 R239, R11 ;  /* 0x0000000b00ef7308 */ /* 0x0005e20000000800 */
[----:B----4-:R-:W-:Y:S01]  /*1cf40*/  FMUL.FTZ R8, R68, R108 ;  /* 0x0000006c44087220 */ /* 0x010fe20000410000 */
[----:B------:R-:W-:Y:S01]  /*1cf50*/  MOV R108, R63 ;  /* 0x0000003f006c7202 */ /* 0x000fe20000000f00 */
[----:B------:R-:W-:Y:S01]  /*1cf60*/  FMUL.FTZ R63, R0, R163 ;  /* 0x000000a3003f7220 */ /* 0x000fe20000410000 */
[----:B-1----:R-:W-:Y:S01]  /*1cf70*/  @P0 IADD3.X R7, R12, R9, RZ, P3, !PT ;  /* 0x000000090c070210 */ /* 0x002fe20001ffe4ff */
[----:B------:R-:W-:Y:S01]  /*1cf80*/  FMUL.FTZ R9, R68, R109 ;  /* 0x0000006d44097220 */ /* 0x000fe20000410000 */
[----:B------:R-:W-:Y:S02]  /*1cf90*/  MOV R109, R205 ;  /* 0x000000cd006d7202 */ /* 0x000fe40000000f00 */
[C---:B------:R-:W-:Y:S01]  /*1cfa0*/  @P0 IADD3.X R5, R12.reuse, R7, RZ, P2, !PT ;  /* 0x000000070c050210 */ /* 0x040fe200017fe4ff */
[----:B------:R1:W-:Y:S01]  /*1cfb0*/  @P0 LDGSTS.E.BYPASS.LTC128B.128 [R227+0x4900], [R6.64], !P5 ;  /* 0x0490000006e30fae */ /* 0x0003e2000e901d48 */
[----:B------:R3:W-:Y:S07]  /*1cfc0*/  MUFU.EX2 R230, R44 ;  /* 0x0000002c00e67308 */ /* 0x0007ee0000000800 */
[----:B------:R4:W-:Y:S01]  /*1cfd0*/  @P0 LDGSTS.E.BYPASS.LTC128B.128 [R227+0x5100], [R4.64], !P5 ;  /* 0x0510000004e30fae */ /* 0x0009e2000e901d48 */
[----:B--2---:R-:W-:Y:S01]  /*1cfe0*/  @P0 IADD3.X R11, R12, R5, RZ, P1, !PT ;  /* 0x000000050c0b0210 */ /* 0x004fe20000ffe4ff */
[--C-:B------:R-:W-:Y:S02]  /*1cff0*/  FFMA.FTZ R12, R28, c[0x0][0x2d0], -R103.reuse ;  /* 0x0000b4001c0c7a23 */ /* 0x100fe40000010867 */
[----:B------:R-:W-:Y:S04]  /*1d000*/  FFMA.FTZ R28, R30, c[0x0][0x2d0], -R2 ;  /* 0x0000b4001e1c7a23 */ /* 0x000fe80000010802 */
[----:B------:R2:W-:Y:S01]  /*1d010*/  @P0 LDGSTS.E.BYPASS.LTC128B.128 [R227+0x5900], [R10.64], !P5 ;  /* 0x059000000ae30fae */ /* 0x0005e2000e901d48 */
[----:B------:R2:W-:Y:S01]  /*1d020*/  MUFU.EX2 R233, R12 ;  /* 0x0000000c00e97308 */ /* 0x0005e20000000800 */
[----:B------:R-:W-:Y:S02]  /*1d030*/  FMUL.FTZ R30, R0, R130 ;  /* 0x00000082001e7220 */ /* 0x000fe40000410000 */
[----:B---3--:R-:W-:Y:S04]  /*1d040*/  FMUL.FTZ R44, R68, R144 ;  /* 0x00000090442c7220 */ /* 0x008fe80000410000 */
[----:B------:R-:W-:Y:S01]  /*1d050*/  LDSM.16.MT88.4 R36, [R212+0x100] ;  /* 0x00010000d424783b */ /* 0x000fe20000004200 */
[--C-:B-1----:R-:W-:Y:S02]  /*1d060*/  FFMA.FTZ R6, R23, c[0x0][0x2d0], -R100.reuse ;  /* 0x0000b40017067a23 */ /* 0x102fe40000010864 */
[----:B------:R-:W-:Y:S01]  /*1d070*/  FMUL.FTZ R7, R69, R107 ;  /* 0x0000006b45077220 */ /* 0x000fe20000410000 */
[----:B------:R-:W-:Y:S01]  /*1d080*/  MOV R107, R60 ;  /* 0x0000003c006b7202 */ /* 0x000fe20000000f00 */
[----:B------:R1:W-:Y:S01]  /*1d090*/  MUFU.EX2 R236, R6 ;  /* 0x0000000600ec7308 */ /* 0x0003e20000000800 */
[--C-:B------:R-:W-:Y:S02]  /*1d0a0*/  FFMA.FTZ R60, R187, c[0x0][0x2d0], -R100.reuse ;  /* 0x0000b400bb3c7a23 */ /* 0x100fe40000010864 */
[----:B------:R-:W3:Y:S01]  /*1d0b0*/  LDSM.16.MT88.4 R20, [R209+0x100] ;  /* 0x00010000d114783b */ /* 0x000ee20000004200 */
[--C-:B----4-:R-:W-:Y:S02]  /*1d0c0*/  FFMA.FTZ R4, R34, c[0x0][0x2d0], -R100.reuse ;  /* 0x0000b40022047a23 */ /* 0x110fe40000010864 */
[----:B------:R-:W-:Y:S01]  /*1d0d0*/  FMUL.FTZ R5, R73, R105 ;  /* 0x0000006949057220 */ /* 0x000fe20000410000 */
[----:B------:R-:W-:Y:S01]  /*1d0e0*/  MOV R105, R59 ;  /* 0x0000003b00697202 */ /* 0x000fe20000000f00 */
[C---:B------:R-:W-:Y:S02]  /*1d0f0*/  FMUL.FTZ R34, R69.reuse, R134 ;  /* 0x0000008645227220 */ /* 0x040fe40000410000 */
[----:B------:R4:W-:Y:S01]  /*1d100*/  MUFU.EX2 R237, R4 ;  /* 0x0000000400ed7308 */ /* 0x0009e20000000800 */
[----:B------:R-:W-:Y:S01]  /*1d110*/  FMUL.FTZ R59, R0, R159 ;  /* 0x0000009f003b7220 */ /* 0x000fe20000410000 */
[----:B------:R-:W-:Y:S01]  /*1d120*/  LDSM.16.MT88.4 R84, [R209+0x900] ;  /* 0x00090000d154783b */ /* 0x000fe20000004200 */
[----:B--2---:R-:W-:Y:S01]  /*1d130*/  FMUL.FTZ R12, R68, R112 ;  /* 0x00000070440c7220 */ /* 0x004fe20000410000 */
[----:B------:R-:W-:Y:S01]  /*1d140*/  MOV R112, R206 ;  /* 0x000000ce00707202 */ /* 0x000fe20000000f00 */
[C---:B------:R-:W-:Y:S01]  /*1d150*/  FMUL.FTZ R10, R0.reuse, R110 ;  /* 0x0000006e000a7220 */ /* 0x040fe20000410000 */
[----:B------:R-:W-:Y:S01]  /*1d160*/  MOV R110, R62 ;  /* 0x0000003e006e7202 */ /* 0x000fe20000000f00 */
[C---:B------:R-:W-:Y:S01]  /*1d170*/  FMUL.FTZ R11, R0.reuse, R111 ;  /* 0x0000006f000b7220 */ /* 0x040fe20000410000 */
[----:B------:R-:W-:Y:S01]  /*1d180*/  MOV R111, R181 ;  /* 0x000000b5006f7202 */ /* 0x000fe20000000f00 */
[----:B------:R-:W-:Y:S01]  /*1d190*/  FMUL.FTZ R62, R0, R162 ;  /* 0x000000a2003e7220 */ /* 0x000fe20000410000 */
[----:B------:R2:W-:Y:S01]  /*1d1a0*/  MUFU.EX2 R207, R60 ;  /* 0x0000003c00cf7308 */ /* 0x0005e20000000800 */
[----:B------:R-:W-:Y:S01]  /*1d1b0*/  LDSM.16.MT88.4 R88, [R212+0x900] ;  /* 0x00090000d458783b */ /* 0x000fe20000004200 */
[----:B-1----:R-:W-:Y:S01]  /*1d1c0*/  FMUL.FTZ R6, R69, R106 ;  /* 0x0000006a45067220 */ /* 0x002fe20000410000 */
[----:B------:R-:W-:Y:S06]  /*1d1d0*/  MOV R106, R52 ;  /* 0x00000034006a7202 */ /* 0x000fec0000000f00 */
[----:B------:R-:W-:Y:S01]  /*1d1e0*/  LDSM.16.MT88.4 R92, [R210+0x900] ;  /* 0x00090000d25c783b */ /* 0x000fe20000004200 */
[----:B----4-:R-:W-:Y:S02]  /*1d1f0*/  FFMA.FTZ R4, R35, c[0x0][0x2d0], -R100 ;  /* 0x0000b40023047a23 */ /* 0x010fe40000010864 */
[----:B------:R-:W-:Y:S05]  /*1d200*/  FMUL.FTZ R35, R69, R135 ;  /* 0x0000008745237220 */ /* 0x000fea0000410000 */
[----:B------:R-:W0:Y:S01]  /*1d210*/  LDGDEPBAR ;  /* 0x00000000000079af */ /* 0x000e220000000000 */
[----:B------:R1:W-:Y:S01]  /*1d220*/  MUFU.EX2 R238, R4 ;  /* 0x0000000400ee7308 */ /* 0x0003e20000000800 */
[----:B--2---:R-:W-:Y:S02]  /*1d230*/  FMUL.FTZ R60, R68, R160 ;  /* 0x000000a0443c7220 */ /* 0x004fe40000410000 */
[--C-:B-1----:R-:W-:Y:S02]  /*1d240*/  FFMA.FTZ R4, R24, c[0x0][0x2d0], -R103.reuse ;  /* 0x0000b40018047a23 */ /* 0x102fe40000010867 */
[--C-:B------:R-:W-:Y:S05]  /*1d250*/  FFMA.FTZ R24, R27, c[0x0][0x2d0], -R2.reuse ;  /* 0x0000b4001b187a23 */ /* 0x100fea0000010802 */
[----:B------:R1:W-:Y:S01]  /*1d260*/  MUFU.EX2 R234, R4 ;  /* 0x0000000400ea7308 */ /* 0x0003e20000000800 */
[----:B------:R-:W-:Y:S01]  /*1d270*/  FMUL.FTZ R27, R0, R127 ;  /* 0x0000007f001b7220 */ /* 0x000fe20000410000 */
[----:B------:R-:W-:Y:S08]  /*1d280*/  MOV R127, R180 ;  /* 0x000000b4007f7202 */ /* 0x000ff00000000f00 */
[----:B------:R2:W-:Y:S10]  /*1d290*/  MUFU.EX2 R181, R24 ;  /* 0x0000001800b57308 */ /* 0x0005f40000000800 */
[----:B------:R4:W-:Y:S01]  /*1d2a0*/  MUFU.EX2 R180, R32 ;  /* 0x0000002000b47308 */ /* 0x0009e20000000800 */
[--C-:B-1----:R-:W-:Y:S02]  /*1d2b0*/  FFMA.FTZ R4, R25, c[0x0][0x2d0], -R103.reuse ;  /* 0x0000b40019047a23 */ /* 0x102fe40000010867 */
[C---:B------:R-:W-:Y:S01]  /*1d2c0*/  FMUL.FTZ R25, R68.reuse, R125 ;  /* 0x0000007d44197220 */ /* 0x040fe20000410000 */
[----:B------:R-:W-:Y:S02]  /*1d2d0*/  MOV R125, R80 ;  /* 0x00000050007d7202 */ /* 0x000fe40000000f00 */
[----:B------:R-:W-:Y:S04]  /*1d2e0*/  LDSM.16.MT88.4 R80, [R211+0x100] ;  /* 0x00010000d350783b */ /* 0x000fe80000004200 */
[----:B------:R1:W-:Y:S01]  /*1d2f0*/  MUFU.EX2 R235, R4 ;  /* 0x0000000400eb7308 */ /* 0x0003e20000000800 */
[----:B--2---:R-:W-:Y:S01]  /*1d300*/  FMUL.FTZ R24, R68, R124 ;  /* 0x0000007c44187220 */ /* 0x004fe20000410000 */
[----:B------:R-:W-:Y:S08]  /*1d310*/  MOV R124, R179 ;  /* 0x000000b3007c7202 */ /* 0x000ff00000000f00 */
[----:B------:R2:W-:Y:S01]  /*1d320*/  MUFU.EX2 R179, R28 ;  /* 0x0000001c00b37308 */ /* 0x0005e20000000800 */
[C---:B----4-:R-:W-:Y:S02]  /*1d330*/  FMUL.FTZ R32, R73.reuse, R132 ;  /* 0x0000008449207220 */ /* 0x050fe40000410000 */
[----:B------:R-:W-:Y:S01]  /*1d340*/  LDSM.16.MT88.4 R132, [R212+0x2900] ;  /* 0x00290000d484783b */ /* 0x000fe20000004200 */
[C---:B-1----:R-:W-:Y:S01]  /*1d350*/  FMUL.FTZ R4, R73.reuse, R104 ;  /* 0x0000006849047220 */ /* 0x042fe20000410000 */
[----:B------:R-:W-:Y:S06]  /*1d360*/  MOV R104, R53 ;  /* 0x0000003500687202 */ /* 0x000fec0000000f00 */
[----:B------:R-:W1:Y:S01]  /*1d370*/  LDSM.16.MT88.4 R52, [R210+0x100] ;  /* 0x00010000d234783b */ /* 0x000e620000004200 */
[----:B------:R-:W-:Y:S01]  /*1d380*/  F2FP.BF16.PACK_AB R78, R106, R104 ;  /* 0x000000686a4e723e */ /* 0x000fe200000010ff */
[----:B--2---:R-:W-:Y:S01]  /*1d390*/  FMUL.FTZ R28, R68, R128 ;  /* 0x00000080441c7220 */ /* 0x004fe20000410000 */
[----:B------:R-:W-:Y:S05]  /*1d3a0*/  MOV R128, R228 ;  /* 0x000000e400807202 */ /* 0x000fea0000000f00 */
[-C--:B---3--:R-:W-:Y:S08]  /*1d3b0*/  HMMA.16816.F32.BF16 R4, R76, R20.reuse, R4 ;  /* 0x000000144c04723c */ /* 0x088ff00000041804 */
[C---:B------:R-:W-:Y:S07]  /*1d3c0*/  HMMA.16816.F32.BF16 R8, R64.reuse, R20, R8 ;  /* 0x000000144008723c */ /* 0x040fee0000041808 */
[----:B------:R-:W-:Y:S01]  /*1d3d0*/  FFMA.FTZ R20, R26, c[0x0][0x2d0], -R2 ;  /* 0x0000b4001a147a23 */ /* 0x000fe20000010802 */
[-C--:B------:R-:W-:Y:S03]  /*1d3e0*/  HMMA.16816.F32.BF16 R12, R64, R22.reuse, R12 ;  /* 0x00000016400c723c */ /* 0x080fe6000004180c */
[----:B------:R2:W3:Y:S01]  /*1d3f0*/  MUFU.EX2 R183, R20 ;  /* 0x0000001400b77308 */ /* 0x0004e20000000800 */
[----:B------:R-:W-:Y:S01]  /*1d400*/  FMUL.FTZ R21, R73, R121 ;  /* 0x0000007949157220 */ /* 0x000fe20000410000 */
[----:B------:R-:W-:Y:S01]  /*1d410*/  MOV R121, R46 ;  /* 0x0000002e00797202 */ /* 0x000fe20000000f00 */
[C---:B------:R-:W-:Y:S01]  /*1d420*/  FMUL.FTZ R26, R0.reuse, R126 ;  /* 0x0000007e001a7220 */ /* 0x040fe20000410000 */
[----:B------:R-:W-:Y:S01]  /*1d430*/  MOV R126, R61 ;  /* 0x0000003d007e7202 */ /* 0x000fe20000000f00 */
[C---:B------:R-:W-:Y:S04]  /*1d440*/  HMMA.16816.F32.BF16 R16, R76.reuse, R22, R16 ;  /* 0x000000164c10723c */ /* 0x040fe80000041810 */
[----:B------:R-:W-:Y:S02]  /*1d450*/  FMUL.FTZ R46, R0, R146 ;  /* 0x00000092002e7220 */ /* 0x000fe40000410000 */
[C---:B------:R-:W-:Y:S02]  /*1d460*/  FMUL.FTZ R61, R68.reuse, R161 ;  /* 0x000000a1443d7220 */ /* 0x040fe40000410000 */
[C---:B------:R-:W-:Y:S01]  /*1d470*/  FMUL.FTZ R22, R69.reuse, R122 ;  /* 0x0000007a45167220 */ /* 0x040fe20000410000 */
[----:B------:R-:W-:Y:S03]  /*1d480*/  MOV R122, R51 ;  /* 0x00000033007a7202 */ /* 0x000fe60000000f00 */
[C---:B------:R-:W-:Y:S01]  /*1d490*/  FMUL.FTZ R23, R69.reuse, R123 ;  /* 0x0000007b45177220 */ /* 0x040fe20000410000 */
[----:B------:R-:W-:Y:S01]  /*1d4a0*/  MOV R123, R57 ;  /* 0x00000039007b7202 */ /* 0x000fe20000000f00 */
[----:B------:R-:W-:Y:S02]  /*1d4b0*/  FMUL.FTZ R51, R69, R151 ;  /* 0x0000009745337220 */ /* 0x000fe40000410000 */
[----:B------:R-:W-:Y:S01]  /*1d4c0*/  FMUL.FTZ R57, R68, R157 ;  /* 0x0000009d44397220 */ /* 0x000fe20000410000 */
[----:B------:R-:W-:Y:S01]  /*1d4d0*/  LDSM.16.MT88.4 R148, [R210+0x2900] ;  /* 0x00290000d294783b */ /* 0x000fe20000004200 */
[C---:B--2---:R-:W-:Y:S01]  /*1d4e0*/  FMUL.FTZ R20, R73.reuse, R120 ;  /* 0x0000007849147220 */ /* 0x044fe20000410000 */
[----:B------:R-:W-:Y:S01]  /*1d4f0*/  MOV R120, R56 ;  /* 0x0000003800787202 */ /* 0x000fe20000000f00 */
[----:B------:R-:W-:Y:S04]  /*1d500*/  FFMA.FTZ R56, R194, c[0x0][0x2d0], -R100 ;  /* 0x0000b400c2387a23 */ /* 0x000fe80000010864 */
[----:B------:R2:W-:Y:S01]  /*1d510*/  MUFU.EX2 R228, R56 ;  /* 0x0000003800e47308 */ /* 0x0005e20000000800 */
[-C--:B------:R-:W-:Y:S08]  /*1d520*/  HMMA.16816.F32.BF16 R20, R76, R36.reuse, R20 ;  /* 0x000000244c14723c */ /* 0x080ff00000041814 */
[C---:B------:R-:W-:Y:S07]  /*1d530*/  HMMA.16816.F32.BF16 R24, R64.reuse, R36, R24 ;  /* 0x000000244018723c */ /* 0x040fee0000041818 */
[----:B------:R-:W-:Y:S01]  /*1d540*/  FFMA.FTZ R36, R182, c[0x0][0x2d0], -R96 ;  /* 0x0000b400b6247a23 */ /* 0x000fe20000010860 */
[-C--:B------:R-:W-:Y:S03]  /*1d550*/  HMMA.16816.F32.BF16 R28, R64, R38.reuse, R28 ;  /* 0x00000026401c723c */ /* 0x080fe6000004181c */
[----:B------:R4:W-:Y:S01]  /*1d560*/  MUFU.EX2 R231, R36 ;  /* 0x0000002400e77308 */ /* 0x0009e20000000800 */
[----:B------:R-:W-:Y:S02]  /*1d570*/  FMUL.FTZ R37, R73, R137 ;  /* 0x0000008949257220 */ /* 0x000fe40000410000 */
[C---:B--2---:R-:W-:Y:S02]  /*1d580*/  FMUL.FTZ R56, R68.reuse, R156 ;  /* 0x0000009c44387220 */ /* 0x044fe40000410000 */
[C---:B------:R-:W-:Y:S07]  /*1d590*/  HMMA.16816.F32.BF16 R32, R76.reuse, R38, R32 ;  /* 0x000000264c20723c */ /* 0x040fee0000041820 */
[C---:B------:R-:W-:Y:S02]  /*1d5a0*/  FMUL.FTZ R39, R69.reuse, R139 ;  /* 0x0000008b45277220 */ /* 0x040fe40000410000 */
[----:B------:R2:W-:Y:S03]  /*1d5b0*/  MUFU.EX2 R139, R40 ;  /* 0x00000028008b7308 */ /* 0x0005e60000000800 */
[----:B------:R-:W-:Y:S02]  /*1d5c0*/  FMUL.FTZ R38, R69, R138 ;  /* 0x0000008a45267220 */ /* 0x000fe40000410000 */
[----:B----4-:R-:W-:Y:S07]  /*1d5d0*/  FMUL.FTZ R36, R73, R136 ;  /* 0x0000008849247220 */ /* 0x010fee0000410000 */
[-C--:B-1----:R-:W-:Y:S03]  /*1d5e0*/  HMMA.16816.F32.BF16 R36, R76, R52.reuse, R36 ;  /* 0x000000344c24723c */ /* 0x082fe60000041824 */
[----:B--2---:R-:W-:Y:S07]  /*1d5f0*/  FMUL.FTZ R40, R68, R140 ;  /* 0x0000008c44287220 */ /* 0x004fee0000410000 */
[C---:B------:R-:W-:Y:S07]  /*1d600*/  HMMA.16816.F32.BF16 R40, R64.reuse, R52, R40 ;  /* 0x000000344028723c */ /* 0x040fee0000041828 */
[--C-:B------:R-:W-:Y:S01]  /*1d610*/  FFMA.FTZ R52, R193, c[0x0][0x2d0], -R100.reuse ;  /* 0x0000b400c1347a23 */ /* 0x100fe20000010864 */
[-C--:B------:R-:W-:Y:S03]  /*1d620*/  HMMA.16816.F32.BF16 R44, R64, R54.reuse, R44 ;  /* 0x00000036402c723c */ /* 0x080fe6000004182c */
[----:B------:R1:W-:Y:S01]  /*1d630*/  MUFU.EX2 R138, R52 ;  /* 0x00000034008a7308 */ /* 0x0003e20000000800 */
[----:B------:R-:W-:Y:S04]  /*1d640*/  FMUL.FTZ R53, R73, R153 ;  /* 0x0000009949357220 */ /* 0x000fe80000410000 */
        /* <DEDUP_REMOVED lines=8> */
[----:B------:R1:W-:Y:S01]  /*1d6d0*/  MUFU.EX2 R206, R80 ;  /* 0x0000005000ce7308 */ /* 0x0003e20000000800 */
[----:B---3--:R-:W-:Y:S03]  /*1d6e0*/  F2FP.BF16.PACK_AB R81, R181, R183 ;  /* 0x000000b7b551723e */ /* 0x008fe600000010ff */
        /* <DEDUP_REMOVED lines=15> */
[----:B------:R1:W-:Y:S02]  /*1d7e0*/  MUFU.EX2 R143, R80 ;  /* 0x00000050008f7308 */ /* 0x0003e40000000800 */
[----:B-1----:R-:W-:Y:S07]  /*1d7f0*/  F2FP.BF16.PACK_AB R80, R235, R234 ;  /* 0x000000eaeb50723e */ /* 0x002fee00000010ff */
[C---:B------:R-:W-:Y:S07]  /*1d800*/  HMMA.16816.F32.BF16 R8, R80.reuse, R84, R8 ;  /* 0x000000545008723c */ /* 0x040fee0000041808 */
[--C-:B------:R-:W-:Y:S01]  /*1d810*/  FFMA.FTZ R84, R200, c[0x0][0x2d0], -R103.reuse ;  /* 0x0000b400c8547a23 */ /* 0x100fe20000010867 */
[-C--:B------:R-:W-:Y:S03]  /*1d820*/  HMMA.16816.F32.BF16 R12, R80, R86.reuse, R12 ;  /* 0x00000056500c723c */ /* 0x080fe6000004180c */
[----:B------:R1:W2:Y:S05]  /*1d830*/  MUFU.EX2 R205, R84 ;  /* 0x0000005400cd7308 */ /* 0x0002aa0000000800 */
[C---:B------:R-:W-:Y:S08]  /*1d840*/  HMMA.16816.F32.BF16 R16, R76.reuse, R86, R16 ;  /* 0x000000564c10723c */ /* 0x040ff00000041810 */
[-C--:B------:R-:W-:Y:S08]  /*1d850*/  HMMA.16816.F32.BF16 R20, R76, R88.reuse, R20 ;  /* 0x000000584c14723c */ /* 0x080ff00000041814 */
[C---:B------:R-:W-:Y:S04]  /*1d860*/  HMMA.16816.F32.BF16 R24, R80.reuse, R88, R24 ;  /* 0x000000585018723c */ /* 0x040fe80000041818 */
[--C-:B-1----:R-:W-:Y:S04]  /*1d870*/  FFMA.FTZ R84, R204, c[0x0][0x2d0], -R2.reuse ;  /* 0x0000b400cc547a23 */ /* 0x102fe80000010802 */
[-C--:B------:R-:W-:Y:S01]  /*1d880*/  HMMA.16816.F32.BF16 R28, R80, R90.reuse, R28 ;  /* 0x0000005a501c723c */ /* 0x080fe2000004181c */
[----:B------:R1:W-:Y:S07]  /*1d890*/  MUFU.EX2 R136, R84 ;  /* 0x0000005400887308 */ /* 0x0003ee0000000800 */
[C---:B------:R-:W-:Y:S08]  /*1d8a0*/  HMMA.16816.F32.BF16 R32, R76.reuse, R90, R32 ;  /* 0x0000005a4c20723c */ /* 0x040ff00000041820 */
[-C--:B------:R-:W-:Y:S08]  /*1d8b0*/  HMMA.16816.F32.BF16 R36, R76, R92.reuse, R36 ;  /* 0x0000005c4c24723c */ /* 0x080ff00000041824 */
[C---:B------:R-:W-:Y:S04]  /*1d8c0*/  HMMA.16816.F32.BF16 R40, R80.reuse, R92, R40 ;  /* 0x0000005c5028723c */ /* 0x040fe80000041828 */
[--C-:B-1----:R-:W-:Y:S01]  /*1d8d0*/  FFMA.FTZ R84, R128, c[0x0][0x2d0], -R2.reuse ;  /* 0x0000b40080547a23 */ /* 0x102fe20000010802 */
[----:B------:R-:W-:Y:S02]  /*1d8e0*/  MOV R128, R127 ;  /* 0x0000007f00807202 */ /* 0x000fe40000000f00 */
[----:B------:R-:W-:Y:S01]  /*1d8f0*/  MOV R127, R126 ;  /* 0x0000007e007f7202 */ /* 0x000fe20000000f00 */
[-C--:B------:R-:W-:Y:S01]  /*1d900*/  HMMA.16816.F32.BF16 R44, R80, R94.reuse, R44 ;  /* 0x0000005e502c723c */ /* 0x080fe2000004182c */
[----:B------:R1:W3:Y:S03]  /*1d910*/  MUFU.EX2 R141, R84 ;  /* 0x00000054008d7308 */ /* 0x0002e60000000800 */
[----:B------:R-:W-:Y:S01]  /*1d920*/  FFMA.FTZ R88, R128, c[0x0][0x2d0], -R2 ;  /* 0x0000b40080587a23 */ /* 0x000fe20000010802 */
[----:B------:R-:W-:Y:S02]  /*1d930*/  MOV R128, R127 ;  /* 0x0000007f00807202 */ /* 0x000fe40000000f00 */
[----:B------:R-:W-:Y:S01]  /*1d940*/  MOV R126, R125 ;  /* 0x0000007d007e7202 */ /* 0x000fe20000000f00 */
[C---:B------:R-:W-:Y:S03]  /*1d950*/  HMMA.16816.F32.BF16 R48, R76.reuse, R94, R48 ;  /* 0x0000005e4c30723c */ /* 0x040fe60000041830 */
[----:B------:R4:W-:Y:S01]  /*1d960*/  MUFU.EX2 R144, R88 ;  /* 0x0000005800907308 */ /* 0x0009e20000000800 */
[----:B------:R-:W-:Y:S01]  /*1d970*/  FFMA.FTZ R92, R128, c[0x0][0x2d0], -R100 ;  /* 0x0000b400805c7a23 */ /* 0x000fe20000010864 */
[----:B------:R-:W-:Y:S02]  /*1d980*/  MOV R125, R111 ;  /* 0x0000006f007d7202 */ /* 0x000fe40000000f00 */
[----:B------:R-:W-:Y:S02]  /*1d990*/  MOV R127, R126 ;  /* 0x0000007e007f7202 */ /* 0x000fe40000000f00 */
[----:B------:R-:W-:Y:S03]  /*1d9a0*/  MOV R126, R125 ;  /* 0x0000007d007e7202 */ /* 0x000fe60000000f00 */
[----:B------:R-:W-:Y:S01]  /*1d9b0*/  MOV R125, R124 ;  /* 0x0000007c007d7202 */ /* 0x000fe20000000f00 */
[----:B------:R2:W-:Y:S01]  /*1d9c0*/  MUFU.EX2 R146, R92 ;  /* 0x0000005c00927308 */ /* 0x0005e20000000800 */
[----:B------:R-:W-:Y:S02]  /*1d9d0*/  MOV R128, R127 ;  /* 0x0000007f00807202 */ /* 0x000fe40000000f00 */
[----:B------:R-:W-:Y:S01]  /*1d9e0*/  MOV R127, R126 ;  /* 0x0000007e007f7202 */ /* 0x000fe20000000f00 */
[----:B-1----:R-:W-:Y:S01]  /*1d9f0*/  FFMA.FTZ R84, R203, c[0x0][0x2d0], -R2 ;  /* 0x0000b400cb547a23 */ /* 0x002fe20000010802 */
[----:B------:R-:W-:Y:S02]  /*1da00*/  MOV R126, R125 ;  /* 0x0000007d007e7202 */ /* 0x000fe40000000f00 */
[----:B------:R-:W-:Y:S02]  /*1da10*/  MOV R124, R113 ;  /* 0x00000071007c7202 */ /* 0x000fe40000000f00 */
[----:B------:R-:W-:Y:S01]  /*1da20*/  MOV R113, R219 ;  /* 0x000000db00717202 */ /* 0x000fe20000000f00 */
[----:B------:R1:W1:Y:S01]  /*1da30*/  MUFU.EX2 R140, R84 ;  /* 0x00000054008c7308 */ /* 0x0002620000000800 */
[----:B------:R-:W-:Y:S02]  /*1da40*/  MOV R125, R124 ;  /* 0x0000007c007d7202 */ /* 0x000fe40000000f00 */
[----:B------:R-:W-:Y:S01]  /*1da50*/  MOV R124, R123 ;  /* 0x0000007b007c7202 */ /* 0x000fe20000000f00 */
[----:B----4-:R-:W-:Y:S01]  /*1da60*/  FFMA.FTZ R88, R201, c[0x0][0x2d0], -R96 ;  /* 0x0000b400c9587a23 */ /* 0x010fe20000010860 */
[----:B------:R-:W-:Y:S02]  /*1da70*/  MOV R123, R122 ;  /* 0x0000007a007b7202 */ /* 0x000fe40000000f00 */
[----:B------:R-:W-:Y:S02]  /*1da80*/  MOV R122, R121 ;  /* 0x00000079007a7202 */ /* 0x000fe40000000f00 */
[----:B------:R-:W-:Y:S01]  /*1da90*/  MOV R121, R119 ;  /* 0x0000007700797202 */ /* 0x000fe20000000f00 */
[----:B------:R4:W-:Y:S01]  /*1daa0*/  MUFU.EX2 R147, R88 ;  /* 0x0000005800937308 */ /* 0x0009e20000000800 */
[----:B------:R-:W-:Y:S02]  /*1dab0*/  MOV R119, R118 ;  /* 0x0000007600777202 */ /* 0x000fe40000000f00 */
[----:B------:R-:W-:Y:S01]  /*1dac0*/  MOV R118, R117 ;  /* 0x0000007500767202 */ /* 0x000fe20000000f00 */
[----:B--2---:R-:W-:Y:S01]  /*1dad0*/  FFMA.FTZ R92, R128, c[0x0][0x2d0], -R100 ;  /* 0x0000b400805c7a23 */ /* 0x004fe20000010864 */
[----:B------:R-:W-:Y:S02]  /*1dae0*/  MOV R128, R127 ;  /* 0x0000007f00807202 */ /* 0x000fe40000000f00 */
[----:B------:R-:W-:Y:S02]  /*1daf0*/  MOV R127, R126 ;  /* 0x0000007e007f7202 */ /* 0x000fe40000000f00 */
[----:B------:R-:W-:Y:S01]  /*1db00*/  MOV R126, R125 ;  /* 0x0000007d007e7202 */ /* 0x000fe20000000f00 */
[----:B------:R2:W-:Y:S01]  /*1db10*/  MUFU.EX2 R201, R92 ;  /* 0x0000005c00c97308 */ /* 0x0005e20000000800 */
        /* <DEDUP_REMOVED lines=9> */
[--C-:B----4-:R-:W-:Y:S01]  /*1dbb0*/  FFMA.FTZ R88, R202, c[0x0][0x2d0], -R96.reuse ;  /* 0x0000b400ca587a23 */ /* 0x110fe20000010860 */
[----:B------:R-:W-:Y:S01]  /*1dbc0*/  MOV R110, R215 ;  /* 0x000000d7006e7202 */ /* 0x000fe20000000f00 */
[----:B------:R4:W5:Y:S02]  /*1dbd0*/  LDL.LU R219, [R1+0x70] ;  /* 0x0000700001db7983 */ /* 0x0009640000300800 */
[----:B------:R3:W-:Y:S02]  /*1dbe0*/  MUFU.EX2 R204, R88 ;  /* 0x0000005800cc7308 */ /* 0x0007e40000000800 */
[----:B------:R4:W5:Y:S04]  /*1dbf0*/  LDL.LU R208, [R1+0x6c] ;  /* 0x00006c0001d07983 */ /* 0x0009680000300800 */
[----:B------:R4:W5:Y:S01]  /*1dc00*/  LDL.LU R215, [R1+0x68] ;  /* 0x0000680001d77983 */ /* 0x0009620000300800 */
[--C-:B--2---:R-:W-:Y:S02]  /*1dc10*/  FFMA.FTZ R92, R125, c[0x0][0x2d0], -R103.reuse ;  /* 0x0000b4007d5c7a23 */ /* 0x104fe40000010867 */
[----:B---3--:R-:W-:Y:S01]  /*1dc20*/  FFMA.FTZ R88, R195, c[0x0][0x2d0], -R96 ;  /* 0x0000b400c3587a23 */ /* 0x008fe20000010860 */
[-C--:B-1----:R-:W-:Y:S03]  /*1dc30*/  HMMA.16816.F32.BF16 R52, R76, R84.reuse, R52 ;  /* 0x000000544c34723c */ /* 0x082fe60000041834 */
[----:B------:R1:W-:Y:S05]  /*1dc40*/  MUFU.EX2 R203, R88 ;  /* 0x0000005800cb7308 */ /* 0x0003ea0000000800 */
[C---:B------:R-:W-:Y:S07]  /*1dc50*/  HMMA.16816.F32.BF16 R56, R80.reuse, R84, R56 ;  /* 0x000000545038723c */ /* 0x040fee0000041838 */
[--C-:B------:R-:W-:Y:S01]  /*1dc60*/  FFMA.FTZ R84, R128, c[0x0][0x2d0], -R100.reuse ;  /* 0x0000b40080547a23 */ /* 0x100fe20000010864 */
[-C--:B------:R-:W-:Y:S03]  /*1dc70*/  HMMA.16816.F32.BF16 R60, R80, R86.reuse, R60 ;  /* 0x00000056503c723c */ /* 0x080fe6000004183c */
[----:B------:R2:W-:Y:S04]  /*1dc80*/  MUFU.EX2 R200, R84 ;  /* 0x0000005400c87308 */ /* 0x0005e80000000800 */
[----:B------:R-:W-:Y:S01]  /*1dc90*/  FFMA.FTZ R80, R127, c[0x0][0x2d0], -R100 ;  /* 0x0000b4007f507a23 */ /* 0x000fe20000010864 */
[----:B------:R-:W-:Y:S04]  /*1dca0*/  HMMA.16816.F32.BF16 R64, R76, R86, R64 ;  /* 0x000000564c40723c */ /* 0x000fe80000041840 */
[----:B-1----:R-:W-:Y:S01]  /*1dcb0*/  FFMA.FTZ R88, R197, c[0x0][0x2d0], -R96 ;  /* 0x0000b400c5587a23 */ /* 0x002fe20000010860 */
[----:B------:R1:W-:Y:S01]  /*1dcc0*/  MUFU.EX2 R199, R80 ;  /* 0x0000005000c77308 */ /* 0x0003e20000000800 */
[----:B------:R-:W-:Y:S02]  /*1dcd0*/  F2FP.BF16.PACK_AB R82, R205, R142 ;  /* 0x0000008ecd52723e */ /* 0x000fe400000010ff */
[----:B------:R-:W-:Y:S04]  /*1dce0*/  F2FP.BF16.PACK_AB R76, R139, R231 ;  /* 0x000000e78b4c723e */ /* 0x000fe800000010ff */
[----:B------:R-:W-:Y:S02]  /*1dcf0*/  F2FP.BF16.PACK_AB R78, R229, R230 ;  /* 0x000000e6e54e723e */ /* 0x000fe400000010ff */
[----:B------:R-:W-:Y:S01]  /*1dd00*/  F2FP.BF16.PACK_AB R77, R228, R138 ;  /* 0x0000008ae44d723e */ /* 0x000fe200000010ff */
[----:B------:R3:W-:Y:S01]  /*1dd10*/  MUFU.EX2 R202, R88 ;  /* 0x0000005800ca7308 */ /* 0x0007e20000000800 */
[----:B------:R-:W-:Y:S02]  /*1dd20*/  F2FP.BF16.PACK_AB R79, R206, R207 ;  /* 0x000000cfce4f723e */ /* 0x000fe400000010ff */
[----:B------:R-:W-:Y:S01]  /*1dd30*/  F2FP.BF16.PACK_AB R81, R141, R136 ;  /* 0x000000888d51723e */ /* 0x000fe200000010ff */
[----:B--2---:R-:W-:Y:S01]  /*1dd40*/  LDSM.16.MT88.4 R84, [R212+0x1100] ;  /* 0x00110000d454783b */ /* 0x004fe20000004200 */
[----:B------:R-:W-:Y:S05]  /*1dd50*/  F2FP.BF16.PACK_AB R83, R144, R140 ;  /* 0x0000008c9053723e */ /* 0x000fea00000010ff */
[----:B------:R2:W-:Y:S01]  /*1dd60*/  MUFU.EX2 R197, R92 ;  /* 0x0000005c00c57308 */ /* 0x0005e20000000800 */
[--C-:B-1----:R-:W-:Y:S09]  /*1dd70*/  FFMA.FTZ R80, R126, c[0x0][0x2d0], -R103.reuse ;  /* 0x0000b4007e507a23 */ /* 0x102ff20000010867 */
[----:B------:R1:W-:Y:S01]  /*1dd80*/  MUFU.EX2 R145, R80 ;  /* 0x0000005000917308 */ /* 0x0003e20000000800 */
[----:B---3--:R-:W3:Y:S08]  /*1dd90*/  LDSM.16.MT88.4 R88, [R209+0x1100] ;  /* 0x00110000d158783b */ /* 0x008ef00000004200 */
[----:B--2---:R-:W2:Y:S01]  /*1dda0*/  LDSM.16.MT88.4 R92, [R210+0x1100] ;  /* 0x00110000d25c783b */ /* 0x004ea20000004200 */
[----:B-1----:R-:W-:Y:S01]  /*1ddb0*/  F2FP.BF16.PACK_AB R80, R143, R137 ;  /* 0x000000898f50723e */ /* 0x002fe200000010ff */
[-C--:B---3--:R-:W-:Y:S08]  /*1ddc0*/  HMMA.16816.F32.BF16 R4, R76, R88.reuse, R4 ;  /* 0x000000584c04723c */ /* 0x088ff00000041804 */
[C---:B------:R-:W-:Y:S07]  /*1ddd0*/  HMMA.16816.F32.BF16 R8, R80.reuse, R88, R8 ;  /* 0x000000585008723c */ /* 0x040fee0000041808 */
[--C-:B------:R-:W-:Y:S01]  /*1dde0*/  FFMA.FTZ R88, R124, c[0x0][0x2d0], -R103.reuse ;  /* 0x0000b4007c587a23 */ /* 0x100fe20000010867 */
[-C--:B------:R-:W-:Y:S03]  /*1ddf0*/  HMMA.16816.F32.BF16 R12, R80, R90.reuse, R12 ;  /* 0x0000005a500c723c */ /* 0x080fe6000004180c */
[----:B------:R1:W-:Y:S05]  /*1de00*/  MUFU.EX2 R198, R88 ;  /* 0x0000005800c67308 */ /* 0x0003ea0000000800 */
[C---:B------:R-:W-:Y:S08]  /*1de10*/  HMMA.16816.F32.BF16 R16, R76.reuse, R90, R16 ;  /* 0x0000005a4c10723c */ /* 0x040ff00000041810 */
[-C--:B------:R-:W-:Y:S08]  /*1de20*/  HMMA.16816.F32.BF16 R20, R76, R84.reuse, R20 ;  /* 0x000000544c14723c */ /* 0x080ff00000041814 */
[C---:B------:R-:W-:Y:S04]  /*1de30*/  HMMA.16816.F32.BF16 R24, R80.reuse, R84, R24 ;  /* 0x000000545018723c */ /* 0x040fe80000041818 */
[--C-:B-1----:R-:W-:Y:S03]  /*1de40*/  FFMA.FTZ R88, R123, c[0x0][0x2d0], -R103.reuse ;  /* 0x0000b4007b587a23 */ /* 0x102fe60000010867 */
[--C-:B------:R-:W-:Y:S01]  /*1de50*/  FFMA.FTZ R84, R120, c[0x0][0x2d0], -R2.reuse ;  /* 0x0000b40078547a23 */ /* 0x100fe20000010802 */
[-C--:B------:R-:W-:Y:S01]  /*1de60*/  HMMA.16816.F32.BF16 R28, R80, R86.reuse, R28 ;  /* 0x00000056501c723c */ /* 0x080fe2000004181c */
[----:B------:R1:W3:Y:S07]  /*1de70*/  MUFU.EX2 R196, R88 ;  /* 0x0000005800c47308 */ /* 0x0002ee0000000800 */
[C---:B------:R-:W-:Y:S03]  /*1de80*/  HMMA.16816.F32.BF16 R32, R76.reuse, R86, R32 ;  /* 0x000000564c20723c */ /* 0x040fe60000041820 */
[----:B------:R3:W-:Y:S05]  /*1de90*/  MUFU.EX2 R154, R84 ;  /* 0x00000054009a7308 */ /* 0x0007ea0000000800 */
[-C--:B--2---:R-:W-:Y:S08]  /*1dea0*/  HMMA.16816.F32.BF16 R36, R76, R92.reuse, R36 ;  /* 0x0000005c4c24723c */ /* 0x084ff00000041824 */
[C---:B------:R-:W-:Y:S04]  /*1deb0*/  HMMA.16816.F32.BF16 R40, R80.reuse, R92, R40 ;  /* 0x0000005c5028723c */ /* 0x040fe80000041828 */
[----:B-1----:R-:W-:Y:S03]  /*1dec0*/  FFMA.FTZ R88, R122, c[0x0][0x2d0], -R2 ;  /* 0x0000b4007a587a23 */ /* 0x002fe60000010802 */
[----:B------:R-:W-:Y:S01]  /*1ded0*/  FFMA.FTZ R92, R115, c[0x0][0x2d0], -R96 ;  /* 0x0000b400735c7a23 */ /* 0x000fe20000010860 */
[-C--:B------:R-:W-:Y:S01]  /*1dee0*/  HMMA.16816.F32.BF16 R44, R80, R94.reuse, R44 ;  /* 0x0000005e502c723c */ /* 0x080fe2000004182c */
[----:B------:R1:W-:Y:S03]  /*1def0*/  MUFU.EX2 R155, R88 ;  /* 0x00000058009b7308 */ /* 0x0003e60000000800 */
[--C-:B---3--:R-:W-:Y:S04]  /*1df00*/  FFMA.FTZ R84, R119, c[0x0][0x2d0], -R2.reuse ;  /* 0x0000b40077547a23 */ /* 0x108fe80000010802 */
[C---:B------:R-:W-:Y:S03]  /*1df10*/  HMMA.16816.F32.BF16 R48, R76.reuse, R94, R48 ;  /* 0x0000005e4c30723c */ /* 0x040fe60000041830 */
[----:B------:R2:W-:Y:S10]  /*1df20*/  MUFU.EX2 R152, R84 ;  /* 0x0000005400987308 */ /* 0x0005f40000000800 */
[----:B------:R3:W-:Y:S01]  /*1df30*/  MUFU.EX2 R192, R92 ;  /* 0x0000005c00c07308 */ /* 0x0007e20000000800 */
[----:B-1----:R-:W-:Y:S09]  /*1df40*/  FFMA.FTZ R88, R121, c[0x0][0x2d0], -R2 ;  /* 0x0000b40079587a23 */ /* 0x002ff20000010802 */
[----:B------:R1:W1:Y:S01]  /*1df50*/  MUFU.EX2 R153, R88 ;  /* 0x0000005800997308 */ /* 0x0002620000000800 */
[----:B--2---:R-:W-:Y:S09]  /*1df60*/  FFMA.FTZ R84, R118, c[0x0][0x2d0], -R96 ;  /* 0x0000b40076547a23 */ /* 0x004ff20000010860 */
[----:B------:R2:W-:Y:S01]  /*1df70*/  MUFU.EX2 R194, R84 ;  /* 0x0000005400c27308 */ /* 0x0005e20000000800 */
[----:B---3--:R-:W-:Y:S09]  /*1df80*/  FFMA.FTZ R92, R191, c[0x0][0x2d0], -R100 ;  /* 0x0000b400bf5c7a23 */ /* 0x008ff20000010864 */
[----:B------:R-:W-:Y:S01]  /*1df90*/  MUFU.EX2 R191, R92 ;  /* 0x0000005c00bf7308 */ /* 0x000fe20000000800 */
[----:B-1----:R-:W1:Y:S01]  /*1dfa0*/  LDSM.16.MT88.4 R88, [R211+0x1100] ;  /* 0x00110000d358783b */ /* 0x002e620000004200 */
[--C-:B--2---:R-:W-:Y:S08]  /*1dfb0*/  FFMA.FTZ R84, R117, c[0x0][0x2d0], -R96.reuse ;  /* 0x0000b40075547a23 */ /* 0x104ff00000010860 */
[----:B------:R2:W-:Y:S02]  /*1dfc0*/  MUFU.EX2 R195, R84 ;  /* 0x0000005400c37308 */ /* 0x0005e40000000800 */
[----:B--2---:R-:W-:Y:S01]  /*1dfd0*/  FFMA.FTZ R84, R116, c[0x0][0x2d0], -R96 ;  /* 0x0000b40074547a23 */ /* 0x004fe20000010860 */
[-C--:B-1----:R-:W-:Y:S01]  /*1dfe0*/  HMMA.16816.F32.BF16 R52, R76, R88.reuse, R52 ;  /* 0x000000584c34723c */ /* 0x082fe20000041834 */
[----:B------:R-:W-:Y:S06]  /*1dff0*/  LDSM.16.MT88.4 R116, [R209+0x2900] ;  /* 0x00290000d174783b */ /* 0x000fec0000004200 */
[----:B------:R1:W-:Y:S01]  /*1e000*/  MUFU.EX2 R193, R84 ;  /* 0x0000005400c17308 */ /* 0x0003e20000000800 */
[C---:B------:R-:W-:Y:S07]  /*1e010*/  HMMA.16816.F32.BF16 R56, R80.reuse, R88, R56 ;  /* 0x000000585038723c */ /* 0x040fee0000041838 */
[--C-:B------:R-:W-:Y:S01]  /*1e020*/  FFMA.FTZ R88, R112, c[0x0][0x2d0], -R100.reuse ;  /* 0x0000b40070587a23 */ /* 0x100fe20000010864 */
[-C--:B------:R-:W-:Y:S04]  /*1e030*/  HMMA.16816.F32.BF16 R60, R80, R90.reuse, R60 ;  /* 0x0000005a503c723c */ /* 0x080fe8000004183c */
[----:B------:R-:W-:Y:S02]  /*1e040*/  MOV R112, R189 ;  /* 0x000000bd00707202 */ /* 0x000fe40000000f00 */
[----:B------:R2:W-:Y:S01]  /*1e050*/  MUFU.EX2 R189, R88 ;  /* 0x0000005800bd7308 */ /* 0x0005e20000000800 */
[--C-:B------:R-:W-:Y:S01]  /*1e060*/  FFMA.FTZ R80, R114, c[0x0][0x2d0], -R100.reuse ;  /* 0x0000b40072507a23 */ /* 0x100fe20000010864 */
[----:B------:R-:W-:Y:S01]  /*1e070*/  HMMA.16816.F32.BF16 R64, R76, R90, R64 ;  /* 0x0000005a4c40723c */ /* 0x000fe20000041840 */
[----:B-1----:R-:W1:Y:S03]  /*1e080*/  LDSM.16.MT88.4 R84, [R209+0x1900] ;  /* 0x00190000d154783b */ /* 0x002e660000004200 */
[----:B------:R-:W-:Y:S01]  /*1e090*/  F2FP.BF16.PACK_AB R82, R196, R198 ;  /* 0x000000c6c452723e */ /* 0x000fe200000010ff */
[--C-:B------:R-:W-:Y:S01]  /*1e0a0*/  FFMA.FTZ R92, R112, c[0x0][0x2d0], -R103.reuse ;  /* 0x0000b400705c7a23 */ /* 0x100fe20000010867 */
[----:B------:R-:W-:Y:S02]  /*1e0b0*/  F2FP.BF16.PACK_AB R81, R153, R155 ;  /* 0x0000009b9951723e */ /* 0x000fe400000010ff */
[----:B------:R3:W-:Y:S01]  /*1e0c0*/  MUFU.EX2 R187, R80 ;  /* 0x0000005000bb7308 */ /* 0x0007e20000000800 */
[----:B------:R-:W-:Y:S03]  /*1e0d0*/  F2FP.BF16.PACK_AB R76, R204, R147 ;  /* 0x00000093cc4c723e */ /* 0x000fe600000010ff */
[----:B------:R-:W-:Y:S02]  /*1e0e0*/  F2FP.BF16.PACK_AB R78, R202, R203 ;  /* 0x000000cbca4e723e */ /* 0x000fe400000010ff */
[----:B------:R-:W-:Y:S02]  /*1e0f0*/  F2FP.BF16.PACK_AB R77, R201, R146 ;  /* 0x00000092c94d723e */ /* 0x000fe400000010ff */
[----:B------:R-:W-:Y:S02]  /*1e100*/  F2FP.BF16.PACK_AB R79, R199, R200 ;  /* 0x000000c8c74f723e */ /* 0x000fe400000010ff */
[----:B------:R1:W-:Y:S01]  /*1e110*/  MUFU.EX2 R159, R92 ;  /* 0x0000005c009f7308 */ /* 0x0003e20000000800 */
[----:B------:R-:W-:Y:S01]  /*1e120*/  F2FP.BF16.PACK_AB R83, R152, R154 ;  /* 0x0000009a9853723e */ /* 0x000fe200000010ff */
[----:B--2---:R-:W2:Y:S01]  /*1e130*/  LDSM.16.MT88.4 R88, [R212+0x1900] ;  /* 0x00190000d458783b */ /* 0x004ea20000004200 */
[----:B---3--:R-:W-:Y:S07]  /*1e140*/  FFMA.FTZ R80, R113, c[0x0][0x2d0], -R100 ;  /* 0x0000b40071507a23 */ /* 0x008fee0000010864 */
[----:B------:R3:W-:Y:S01]  /*1e150*/  MUFU.EX2 R185, R80 ;  /* 0x0000005000b97308 */ /* 0x0007e20000000800 */
[-C--:B-1----:R-:W-:Y:S01]  /*1e160*/  HMMA.16816.F32.BF16 R4, R76, R84.reuse, R4 ;  /* 0x000000544c04723c */ /* 0x082fe20000041804 */
[----:B------:R-:W1:Y:S02]  /*1e170*/  LDSM.16.MT88.4 R92, [R210+0x1900] ;  /* 0x00190000d25c783b */ /* 0x000e640000004200 */
[----:B---3--:R-:W-:Y:S07]  /*1e180*/  F2FP.BF16.PACK_AB R80, R197, R145 ;  /* 0x00000091c550723e */ /* 0x008fee00000010ff */
[C---:B------:R-:W-:Y:S07]  /*1e190*/  HMMA.16816.F32.BF16 R8, R80.reuse, R84, R8 ;  /* 0x000000545008723c */ /* 0x040fee0000041808 */
[--C-:B------:R-:W-:Y:S01]  /*1e1a0*/  FFMA.FTZ R84, R111, c[0x0][0x2d0], -R103.reuse ;  /* 0x0000b4006f547a23 */ /* 0x100fe20000010867 */
[-C--:B------:R-:W-:Y:S03]  /*1e1b0*/  HMMA.16816.F32.BF16 R12, R80, R86.reuse, R12 ;  /* 0x00000056500c723c */ /* 0x080fe6000004180c */
[----:B------:R3:W-:Y:S01]  /*1e1c0*/  MUFU.EX2 R158, R84 ;  /* 0x00000054009e7308 */ /* 0x0007e20000000800 */
[----:B------:R-:W-:Y:S02]  /*1e1d0*/  MOV R111, R107 ;  /* 0x0000006b006f7202 */ /* 0x000fe40000000f00 */
[----:B------:R-:W-:Y:S02]  /*1e1e0*/  MOV R107, R175 ;  /* 0x000000af006b7202 */ /* 0x000fe40000000f00 */
[C---:B------:R-:W-:Y:S08]  /*1e1f0*/  HMMA.16816.F32.BF16 R16, R76.reuse, R86, R16 ;  /* 0x000000564c10723c */ /* 0x040ff00000041810 */
[-C--:B--2---:R-:W-:Y:S08]  /*1e200*/  HMMA.16816.F32.BF16 R20, R76, R88.reuse, R20 ;  /* 0x000000584c14723c */ /* 0x084ff00000041814 */
[C---:B------:R-:W-:Y:S04]  /*1e210*/  HMMA.16816.F32.BF16 R24, R80.reuse, R88, R24 ;  /* 0x000000585018723c */ /* 0x040fe80000041818 */
[--C-:B---3--:R-:W-:Y:S01]  /*1e220*/  FFMA.FTZ R84, R110, c[0x0][0x2d0], -R103.reuse ;  /* 0x0000b4006e547a23 */ /* 0x108fe20000010867 */
[----:B------:R-:W-:Y:S02]  /*1e230*/  MOV R110, R168 ;  /* 0x000000a8006e7202 */ /* 0x000fe40000000f00 */
[----:B------:R-:W-:Y:S01]  /*1e240*/  FFMA.FTZ R88, R98, c[0x0][0x2d0], -R2 ;  /* 0x0000b40062587a23 */ /* 0x000fe20000010802 */
[-C--:B------:R-:W-:Y:S01]  /*1e250*/  HMMA.16816.F32.BF16 R28, R80, R90.reuse, R28 ;  /* 0x0000005a501c723c */ /* 0x080fe2000004181c */
[----:B------:R2:W-:Y:S07]  /*1e260*/  MUFU.EX2 R182, R84 ;  /* 0x0000005400b67308 */ /* 0x0005ee0000000800 */
[C---:B------:R-:W-:Y:S03]  /*1e270*/  HMMA.16816.F32.BF16 R32, R76.reuse, R90, R32 ;  /* 0x0000005a4c20723c */ /* 0x040fe60000041820 */
[----:B------:R3:W-:Y:S05]  /*1e280*/  MUFU.EX2 R168, R88 ;  /* 0x0000005800a87308 */ /* 0x0007ea0000000800 */
[-C--:B-1----:R-:W-:Y:S08]  /*1e290*/  HMMA.16816.F32.BF16 R36, R76, R92.reuse, R36 ;  /* 0x0000005c4c24723c */ /* 0x082ff00000041824 */
[C---:B------:R-:W-:Y:S04]  /*1e2a0*/  HMMA.16816.F32.BF16 R40, R80.reuse, R92, R40 ;  /* 0x0000005c5028723c */ /* 0x040fe80000041828 */
[--C-:B--2---:R-:W-:Y:S03]  /*1e2b0*/  FFMA.FTZ R84, R178, c[0x0][0x2d0], -R103.reuse ;  /* 0x0000b400b2547a23 */ /* 0x104fe60000010867 */
[----:B------:R-:W-:Y:S01]  /*1e2c0*/  FFMA.FTZ R92, R172, c[0x0][0x2d0], -R96 ;  /* 0x0000b400ac5c7a23 */ /* 0x000fe20000010860 */
[-C--:B------:R-:W-:Y:S01]  /*1e2d0*/  HMMA.16816.F32.BF16 R44, R80, R94.reuse, R44 ;  /* 0x0000005e502c723c */ /* 0x080fe2000004182c */
[----:B------:R1:W-:Y:S03]  /*1e2e0*/  MUFU.EX2 R178, R84 ;  /* 0x0000005400b27308 */ /* 0x0003e60000000800 */
[--C-:B---3--:R-:W-:Y:S04]  /*1e2f0*/  FFMA.FTZ R88, R97, c[0x0][0x2d0], -R2.reuse ;  /* 0x0000b40061587a23 */ /* 0x108fe80000010802 */
[C---:B------:R-:W-:Y:S04]  /*1e300*/  HMMA.16816.F32.BF16 R48, R76.reuse, R94, R48 ;  /* 0x0000005e4c30723c */ /* 0x040fe80000041830 */
[--C-:B-1----:R-:W-:Y:S01]  /*1e310*/  FFMA.FTZ R84, R109, c[0x0][0x2d0], -R2.reuse ;  /* 0x0000b4006d547a23 */ /* 0x102fe20000010802 */
[----:B------:R-:W-:Y:S02]  /*1e320*/  MOV R109, R170 ;  /* 0x000000aa006d7202 */ /* 0x000fe40000000f00 */
[----:B------:R-:W-:Y:S01]  /*1e330*/  MOV R170, R169 ;  /* 0x000000a900aa7202 */ /* 0x000fe20000000f00 */
[----:B------:R1:W-:Y:S10]  /*1e340*/  MUFU.EX2 R157, R84 ;  /* 0x00000054009d7308 */ /* 0x0003f40000000800 */
[----:B------:R2:W-:Y:S01]  /*1e350*/  MUFU.EX2 R169, R88 ;  /* 0x0000005800a97308 */ /* 0x0005e20000000800 */
[----:B-1----:R-:W-:Y:S01]  /*1e360*/  FFMA.FTZ R84, R108, c[0x0][0x2d0], -R2 ;  /* 0x0000b4006c547a23 */ /* 0x002fe20000010802 */
[----:B------:R-:W-:Y:S02]  /*1e370*/  MOV R108, R105 ;  /* 0x00000069006c7202 */ /* 0x000fe40000000f00 */
[----:B------:R-:W-:Y:S06]  /*1e380*/  MOV R105, R174 ;  /* 0x000000ae00697202 */ /* 0x000fec0000000f00 */
[----:B------:R1:W-:Y:S01]  /*1e390*/  MUFU.EX2 R156, R84 ;  /* 0x00000054009c7308 */ /* 0x0003e20000000800 */
[----:B------:R-:W-:Y:S02]  /*1e3a0*/  MOV R113, R108 ;  /* 0x0000006c00717202 */ /* 0x000fe40000000f00 */
[----:B------:R-:W-:Y:S01]  /*1e3b0*/  MOV R112, R105 ;  /* 0x0000006900707202 */ /* 0x000fe20000000f00 */
[----:B--2---:R-:W-:Y:S06]  /*1e3c0*/  FFMA.FTZ R88, R177, c[0x0][0x2d0], -R96 ;  /* 0x0000b400b1587a23 */ /* 0x004fec0000010860 */
[----:B------:R2:W-:Y:S10]  /*1e3d0*/  MUFU.EX2 R174, R92 ;  /* 0x0000005c00ae7308 */ /* 0x0005f40000000800 */
[----:B------:R3:W-:Y:S01]  /*1e3e0*/  MUFU.EX2 R177, R88 ;  /* 0x0000005800b17308 */ /* 0x0007e20000000800 */
[----:B-1----:R-:W1:Y:S01]  /*1e3f0*/  LDSM.16.MT88.4 R84, [R211+0x1900] ;  /* 0x00190000d354783b */ /* 0x002e620000004200 */
[----:B--2---:R-:W-:Y:S01]  /*1e400*/  FFMA.FTZ R92, R111, c[0x0][0x2d0], -R100 ;  /* 0x0000b4006f5c7a23 */ /* 0x004fe20000010864 */
[----:B------:R-:W-:Y:S04]  /*1e410*/  MOV R111, R171 ;  /* 0x000000ab006f7202 */ /* 0x000fe80000000f00 */
[----:B------:R-:W-:Y:S01]  /*1e420*/  MOV R124, R111 ;  /* 0x0000006f007c7202 */ /* 0x000fe20000000f00 */
[--C-:B---3--:R-:W-:Y:S04]  /*1e430*/  FFMA.FTZ R88, R176, c[0x0][0x2d0], -R96.reuse ;  /* 0x0000b400b0587a23 */ /* 0x108fe80000010860 */
[----:B------:R2:W3:Y:S01]  /*1e440*/  MUFU.EX2 R175, R88 ;  /* 0x0000005800af7308 */ /* 0x0004e20000000800 */
[-C--:B-1----:R-:W-:Y:S08]  /*1e450*/  HMMA.16816.F32.BF16 R52, R76, R84.reuse, R52 ;  /* 0x000000544c34723c */ /* 0x082ff00000041834 */
[C---:B------:R-:W-:Y:S04]  /*1e460*/  HMMA.16816.F32.BF16 R56, R80.reuse, R84, R56 ;  /* 0x000000545038723c */ /* 0x040fe80000041838 */
[----:B--2---:R-:W-:Y:S01]  /*1e470*/  FFMA.FTZ R88, R173, c[0x0][0x2d0], -R96 ;  /* 0x0000b400ad587a23 */ /* 0x004fe20000010860 */
[----:B---3--:R-:W-:Y:S01]  /*1e480*/  F2FP.BF16.PACK_AB R164, R175, R177 ;  /* 0x000000b1afa4723e */ /* 0x008fe200000010ff */
[----:B------:R-:W-:Y:S01]  /*1e490*/  MUFU.EX2 R173, R92 ;  /* 0x0000005c00ad7308 */ /* 0x000fe20000000800 */
[--C-:B------:R-:W-:Y:S01]  /*1e4a0*/  FFMA.FTZ R84, R99, c[0x0][0x2d0], -R100.reuse ;  /* 0x0000b40063547a23 */ /* 0x100fe20000010864 */
[-C--:B------:R-:W-:Y:S01]  /*1e4b0*/  HMMA.16816.F32.BF16 R60, R80, R86.reuse, R60 ;  /* 0x00000056503c723c */ /* 0x080fe2000004183c */
[----:B------:R-:W-:Y:S06]  /*1e4c0*/  LDSM.16.MT88.4 R96, [R210+0x2100] ;  /* 0x00210000d260783b */ /* 0x000fec0000004200 */
[--C-:B------:R-:W-:Y:S01]  /*1e4d0*/  FFMA.FTZ R80, R110, c[0x0][0x2d0], -R100.reuse ;  /* 0x0000b4006e507a23 */ /* 0x100fe20000010864 */
[----:B------:R-:W-:Y:S01]  /*1e4e0*/  HMMA.16816.F32.BF16 R64, R76, R86, R64 ;  /* 0x000000564c40723c */ /* 0x000fe20000041840 */
[----:B------:R-:W1:Y:S03]  /*1e4f0*/  MUFU.EX2 R176, R88 ;  /* 0x0000005800b07308 */ /* 0x000e660000000800 */
[----:B------:R-:W-:Y:S01]  /*1e500*/  FFMA.FTZ R81, R170, c[0x0][0x2d0], -R100 ;  /* 0x0000b400aa517a23 */ /* 0x000fe20000010864 */
[----:B------:R-:W-:Y:S01]  /*1e510*/  MOV R110, R106 ;  /* 0x0000006a006e7202 */ /* 0x000fe20000000f00 */
[--C-:B------:R-:W-:Y:S01]  /*1e520*/  FFMA.FTZ R100, R109, c[0x0][0x2d0], -R103.reuse ;  /* 0x0000b4006d647a23 */ /* 0x100fe20000010867 */
[----:B------:R-:W-:Y:S01]  /*1e530*/  F2FP.BF16.PACK_AB R76, R195, R194 ;  /* 0x000000c2c34c723e */ /* 0x000fe200000010ff */
[----:B------:R-:W2:Y:S01]  /*1e540*/  LDL R109, [R1+0x38] ;  /* 0x00003800016d7983 */ /* 0x000ea20000100800 */
[----:B------:R-:W-:Y:S02]  /*1e550*/  FFMA.FTZ R103, R107, c[0x0][0x2d0], -R103 ;  /* 0x0000b4006b677a23 */ /* 0x000fe40000010867 */
[----:B------:R3:W-:Y:S01]  /*1e560*/  MUFU.EX2 R171, R81 ;  /* 0x0000005100ab7308 */ /* 0x0007e20000000800 */
[----:B------:R-:W4:Y:S01]  /*1e570*/  LDL.LU R108, [R1+0x1c] ;  /* 0x00001c00016c7983 */ /* 0x000f220000300800 */
[----:B------:R-:W-:Y:S02]  /*1e580*/  F2FP.BF16.PACK_AB R78, R192, R193 ;  /* 0x000000c1c04e723e */ /* 0x000fe400000010ff */
[----:B------:R-:W-:Y:S01]  /*1e590*/  F2FP.BF16.PACK_AB R77, R189, R191 ;  /* 0x000000bfbd4d723e */ /* 0x000fe200000010ff */
[----:B------:R-:W4:Y:S01]  /*1e5a0*/  LDL.LU R107, [R1+0x20] ;  /* 0x00002000016b7983 */ /* 0x000f220000300800 */
[----:B------:R-:W-:Y:S02]  /*1e5b0*/  F2FP.BF16.PACK_AB R79, R185, R187 ;  /* 0x000000bbb94f723e */ /* 0x000fe400000010ff */
[----:B------:R-:W-:Y:S01]  /*1e5c0*/  F2FP.BF16.PACK_AB R82, R178, R182 ;  /* 0x000000b6b252723e */ /* 0x000fe200000010ff */
[----:B------:R-:W4:Y:S01]  /*1e5d0*/  LDL.LU R106, [R1+0x24] ;  /* 0x00002400016a7983 */ /* 0x000f220000300800 */
[----:B------:R3:W3:Y:S01]  /*1e5e0*/  MUFU.EX2 R170, R80 ;  /* 0x0000005000aa7308 */ /* 0x0006e20000000800 */
[----:B------:R-:W-:Y:S02]  /*1e5f0*/  F2FP.BF16.PACK_AB R83, R169, R168 ;  /* 0x000000a8a953723e */ /* 0x000fe400000010ff */
[----:B------:R-:W4:Y:S01]  /*1e600*/  LDL.LU R105, [R1+0x28] ;  /* 0x0000280001697983 */ /* 0x000f220000300800 */
[----:B-1----:R-:W-:Y:S02]  /*1e610*/  F2FP.BF16.PACK_AB R166, R174, R176 ;  /* 0x000000b0aea6723e */ /* 0x002fe400000010ff */
[----:B------:R-:W-:Y:S01]  /*1e620*/  MOV R125, R110 ;  /* 0x0000006e007d7202 */ /* 0x000fe20000000f00 */
[----:B------:R-:W1:Y:S03]  /*1e630*/  LDSM.16.MT88.4 R88, [R209+0x2100] ;  /* 0x00210000d158783b */ /* 0x000e660000004200 */
[----:B------:R3:W3:Y:S02]  /*1e640*/  MUFU.EX2 R172, R84 ;  /* 0x0000005400ac7308 */ /* 0x0006e40000000800 */
[----:B---3--:R-:W-:Y:S03]  /*1e650*/  F2FP.BF16.PACK_AB R81, R156, R157 ;  /* 0x0000009d9c51723e */ /* 0x008fe600000010ff */
[----:B------:R-:W3:Y:S05]  /*1e660*/  LDSM.16.MT88.4 R92, [R212+0x2100] ;  /* 0x00210000d45c783b */ /* 0x000eea0000004200 */
[----:B------:R-:W1:Y:S01]  /*1e670*/  MUFU.EX2 R103, R103 ;  /* 0x0000006700677308 */ /* 0x000e620000000800 */
[----:B------:R-:W-:Y:S02]  /*1e680*/  F2FP.BF16.PACK_AB R80, R158, R159 ;  /* 0x0000009f9e50723e */ /* 0x000fe400000010ff */
[----:B------:R-:W-:Y:S07]  /*1e690*/  F2FP.BF16.PACK_AB R167, R171, R170 ;  /* 0x000000aaaba7723e */ /* 0x000fee00000010ff */
[----:B------:R-:W3:Y:S01]  /*1e6a0*/  MUFU.EX2 R100, R100 ;  /* 0x0000006400647308 */ /* 0x000ee20000000800 */
[----:B------:R-:W3:Y:S01]  /*1e6b0*/  LDSM.16.MT88.4 R84, [R211+0x2100] ;  /* 0x00210000d354783b */ /* 0x000ee20000004200 */
[----:B------:R-:W-:Y:S02]  /*1e6c0*/  F2FP.BF16.PACK_AB R165, R172, R173 ;  /* 0x000000adaca5723e */ /* 0x000fe400000010ff */
[----:B-1----:R-:W-:Y:S01]  /*1e6d0*/  F2FP.BF16.PACK_AB R162, R103, R102 ;  /* 0x0000006667a2723e */ /* 0x002fe200000010ff */
[-C--:B------:R-:W-:Y:S03]  /*1e6e0*/  HMMA.16816.F32.BF16 R4, R76, R88.reuse, R4 ;  /* 0x000000584c04723c */ /* 0x080fe60000041804 */
[----:B---3--:R-:W-:Y:S05]  /*1e6f0*/  F2FP.BF16.PACK_AB R160, R101, R100 ;  /* 0x0000006465a0723e */ /* 0x008fea00000010ff */
[C---:B------:R-:W-:Y:S07]  /*1e700*/  HMMA.16816.F32.BF16 R8, R80.reuse, R88, R8 ;  /* 0x000000585008723c */ /* 0x040fee0000041808 */
[--C-:B------:R-:W-:Y:S01]  /*1e710*/  FFMA.FTZ R88, R113, c[0x0][0x2d0], -R2.reuse ;  /* 0x0000b40071587a23 */ /* 0x100fe20000010802 */
[-C--:B------:R-:W-:Y:S03]  /*1e720*/  HMMA.16816.F32.BF16 R12, R80, R90.reuse, R12 ;  /* 0x0000005a500c723c */ /* 0x080fe6000004180c */
[----:B------:R1:W-:Y:S05]  /*1e730*/  MUFU.EX2 R89, R88 ;  /* 0x0000005800597308 */ /* 0x0003ea0000000800 */
[C---:B------:R-:W-:Y:S08]  /*1e740*/  HMMA.16816.F32.BF16 R16, R76.reuse, R90, R16 ;  /* 0x0000005a4c10723c */ /* 0x040ff00000041810 */
[-C--:B------:R-:W-:Y:S08]  /*1e750*/  HMMA.16816.F32.BF16 R20, R76, R92.reuse, R20 ;  /* 0x0000005c4c14723c */ /* 0x080ff00000041814 */
[C---:B------:R-:W-:Y:S04]  /*1e760*/  HMMA.16816.F32.BF16 R24, R80.reuse, R92, R24 ;  /* 0x0000005c5018723c */ /* 0x040fe80000041818 */
[--C-:B-1----:R-:W-:Y:S02]  /*1e770*/  FFMA.FTZ R88, R112, c[0x0][0x2d0], -R2.reuse ;  /* 0x0000b40070587a23 */ /* 0x102fe40000010802 */
[----:B------:R-:W-:Y:S02]  /*1e780*/  FFMA.FTZ R2, R75, c[0x0][0x2d0], -R2 ;  /* 0x0000b4004b027a23 */ /* 0x000fe40000010802 */
[-C--:B------:R-:W-:Y:S01]  /*1e790*/  HMMA.16816.F32.BF16 R28, R80, R94.reuse, R28 ;  /* 0x0000005e501c723c */ /* 0x080fe2000004181c */
[----:B------:R-:W1:Y:S07]  /*1e7a0*/  MUFU.EX2 R90, R88 ;  /* 0x00000058005a7308 */ /* 0x000e6e0000000800 */
[C---:B------:R-:W-:Y:S03]  /*1e7b0*/  HMMA.16816.F32.BF16 R32, R76.reuse, R94, R32 ;  /* 0x0000005e4c20723c */ /* 0x040fe60000041820 */
[----:B------:R-:W-:Y:S05]  /*1e7c0*/  MUFU.EX2 R88, R74 ;  /* 0x0000004a00587308 */ /* 0x000fea0000000800 */
[-C--:B------:R-:W-:Y:S05]  /*1e7d0*/  HMMA.16816.F32.BF16 R36, R76, R96.reuse, R36 ;  /* 0x000000604c24723c */ /* 0x080fea0000041824 */
[----:B------:R-:W3:Y:S03]  /*1e7e0*/  MUFU.EX2 R74, R2 ;  /* 0x00000002004a7308 */ /* 0x000ee60000000800 */
[C---:B------:R-:W-:Y:S04]  /*1e7f0*/  HMMA.16816.F32.BF16 R40, R80.reuse, R96, R40 ;  /* 0x000000605028723c */ /* 0x040fe80000041828 */
[----:B-1----:R-:W-:Y:S04]  /*1e800*/  F2FP.BF16.PACK_AB R161, R90, R89 ;  /* 0x000000595aa1723e */ /* 0x002fe800000010ff */
[-C--:B------:R-:W-:Y:S08]  /*1e810*/  HMMA.16816.F32.BF16 R44, R80, R98.reuse, R44 ;  /* 0x00000062502c723c */ /* 0x080ff0000004182c */
[C---:B------:R-:W-:Y:S04]  /*1e820*/  HMMA.16816.F32.BF16 R48, R76.reuse, R98, R48 ;  /* 0x000000624c30723c */ /* 0x040fe80000041830 */
[----:B---3--:R-:W-:Y:S04]  /*1e830*/  F2FP.BF16.PACK_AB R163, R74, R88 ;  /* 0x000000584aa3723e */ /* 0x008fe800000010ff */
[-C--:B------:R-:W-:Y:S08]  /*1e840*/  HMMA.16816.F32.BF16 R52, R76, R84.reuse, R52 ;  /* 0x000000544c34723c */ /* 0x080ff00000041834 */
[C---:B------:R-:W-:Y:S08]  /*1e850*/  HMMA.16816.F32.BF16 R56, R80.reuse, R84, R56 ;  /* 0x000000545038723c */ /* 0x040ff00000041838 */
[-C--:B------:R-:W-:Y:S08]  /*1e860*/  HMMA.16816.F32.BF16 R60, R80, R86.reuse, R60 ;  /* 0x00000056503c723c */ /* 0x080ff0000004183c */
[----:B------:R-:W-:Y:S04]  /*1e870*/  HMMA.16816.F32.BF16 R64, R76, R86, R64 ;  /* 0x000000564c40723c */ /* 0x000fe80000041840 */
[----:B--2---:R-:W-:Y:S02]  /*1e880*/  ISETP.GT.AND P0, PT, R225, R109, PT ;  /* 0x0000006de100720c */ /* 0x004fe40003f04270 */
[----:B------:R-:W-:Y:S01]  /*1e890*/  MOV R225, R226 ;  /* 0x000000e200e17202 */ /* 0x000fe20000000f00 */
[----:B----4-:R-:W-:Y:S05]  /*1e8a0*/  FFMA.FTZ R73, R73, R108, R249 ;  /* 0x0000006c49497223 */ /* 0x010fea00000100f9 */
[----:B------:R-:W-:Y:S02]  /*1e8b0*/  FADD.FTZ R73, R251, R73 ;  /* 0x00000049fb497221 */ /* 0x000fe40000010000 */
[----:B------:R-:W-:Y:S02]  /*1e8c0*/  FFMA.FTZ R69, R69, R107, R246 ;  /* 0x0000006b45457223 */ /* 0x000fe400000100f6 */
[----:B------:R-:W-:Y:S02]  /*1e8d0*/  FFMA.FTZ R68, R68, R106, R240 ;  /* 0x0000006a44447223 */ /* 0x000fe400000100f0 */
[----:B------:R-:W-:Y:S02]  /*1e8e0*/  FADD.FTZ R73, R104, R73 ;  /* 0x0000004968497221 */ /* 0x000fe40000010000 */
[----:B------:R-:W-:Y:S02]  /*1e8f0*/  FFMA.FTZ R0, R0, R105, R184 ;  /* 0x0000006900007223 */ /* 0x000fe400000100b8 */
[----:B------:R-:W-:Y:S01]  /*1e900*/  FADD.FTZ R69, R247, R69 ;  /* 0x00000045f7457221 */ /* 0x000fe20000010000 */
        /* <DEDUP_REMOVED lines=93> */
[----:B------:R-:W-:Y:S01]  /*1eee0*/  FADD.FTZ R8, R100, R8 ;  /* 0x0000000864087221 */ /* 0x000fe20000010000 */
[----:B------:R-:W-:Y:S01]  /*1eef0*/  MOV R100, R71 ;  /* 0x0000004700647202 */ /* 0x000fe20000000f00 */
[----:B------:R-:W-:Y:S02]  /*1ef00*/  FADD.FTZ R4, R89, R4 ;  /* 0x0000000459047221 */ /* 0x000fe40000010000 */
[----:B------:R-:W-:Y:S02]  /*1ef10*/  FADD.FTZ R5, R172, R0 ;  /* 0x00000000ac057221 */ /* 0x000fe40000010000 */
[----:B------:R-:W-:Y:S02]  /*1ef20*/  FADD.FTZ R6, R176, R2 ;  /* 0x00000002b0067221 */ /* 0x000fe40000010000 */
[----:B------:R-:W-:Y:S01]  /*1ef30*/  FADD.FTZ R0, R101, R8 ;  /* 0x0000000865007221 */ /* 0x000fe20000010000 */
[----:B------:R-:W-:Y:S01]  /*1ef40*/  MOV R101, R70 ;  /* 0x0000004600657202 */ /* 0x000fe20000000f00 */
        /* <DEDUP_REMOVED lines=8> */
[----:B------:R-:W-:Y:S02]  /*1efd0*/  FADD.FTZ R2, R103, R2 ;  /* 0x0000000267027221 */ /* 0x000fe40000010000 */
[----:B------:R-:W-:Y:S01]  /*1efe0*/  FADD.FTZ R0, R74, R0 ;  /* 0x000000004a007221 */ /* 0x000fe20000010000 */
[----:B------:R-:W-:Y:S04]  /*1eff0*/  STL [R1+0x20], R4 ;  /* 0x0000200401007387 */ /* 0x000fe80000100800 */
[----:B------:R1:W-:Y:S04]  /*1f000*/  STL [R1+0x24], R2 ;  /* 0x0000240201007387 */ /* 0x0003e80000100800 */
[----:B------:R2:W-:Y:S01]  /*1f010*/  STL [R1+0x28], R0 ;  /* 0x0000280001007387 */ /* 0x0005e20000100800 */
[----:B-1----:R-:W-:Y:S01]  /*1f020*/  MOV R2, R72 ;  /* 0x0000004800027202 */ /* 0x002fe20000000f00 */
[----:B------:R-:W-:-:S05]  /*1f030*/  @P0 BRA `(.L_x_460) ;  /* 0xffffb7a000000947 */ /* 0x000fca000383ffff */
.L_x_459:
[----:B--2---:R-:W2:Y:S02]  /*1f040*/  LDL R0, [R1+0x18] ;  /* 0x0000180001007983 */ /* 0x004ea40000100800 */
[----:B--2---:R-:W-:-:S13]  /*1f050*/  ISETP.GE.AND P0, PT, R226, R0, PT ;  /* 0x00000000e200720c */ /* 0x004fda0003f06270 */
[----:B------:R-:W-:Y:S05]  /*1f060*/  @!P0 BRA `(.L_x_461) ;  /* 0x0000677000008947 */ /* 0x000fea0003800000 */
[----:B------:R-:W2:Y:S01]  /*1f070*/  LDL.LU.64 R6, [R1+0x50] ;  /* 0x0000500001067983 */ /* 0x000ea20000300a00 */
[----:B------:R-:W-:Y:S02]  /*1f080*/  UMOV UR10, 0x60 ;  /* 0x00000060000a7882 */ /* 0x000fe40000000000 */
[----:B------:R-:W-:Y:S01]  /*1f090*/  ULDC.64 UR4, c[0x0][0x208] ;  /* 0x0000820000047ab9 */ /* 0x000fe20000000a00 */
[----:B-1----:R-:W3:Y:S04]  /*1f0a0*/  LDL.LU.64 R4, [R1+0x58] ;  /* 0x0000580001047983 */ /* 0x002ee80000300a00 */
[----:B------:R-:W4:Y:S01]  /*1f0b0*/  LDL R0, [R1+0x60] ;  /* 0x0000600001007983 */ /* 0x000f220000100800 */
[----:B------:R-:W-:Y:S01]  /*1f0c0*/  MOV R8, c[0x0][0x2c4] ;  /* 0x0000b10000087a02 */ /* 0x000fe20000000f00 */
[----:B------:R-:W-:Y:S01]  /*1f0d0*/  UIMAD.WIDE.U32 UR12, UR10, UR4, URZ ;  /* 0x000000040a0c72a5 */ /* 0x000fe2000f8e003f */
[----:B------:R-:W-:Y:S01]  /*1f0e0*/  MOV R103, R3 ;  /* 0x0000000300677202 */ /* 0x000fe20000000f00 */
[----:B------:R-:W-:Y:S01]  /*1f0f0*/  UIMAD UR10, UR10, UR5, URZ ;  /* 0x000000050a0a72a4 */ /* 0x000fe2000f8e023f */
[----:B------:R-:W-:Y:S01]  /*1f100*/  ISETP.NE.AND P1, PT, R8, 0x1, PT ;  /* 0x000000010800780c */ /* 0x000fe20003f25270 */
[----:B------:R-:W-:Y:S01]  /*1f110*/  UMOV UR6, 0x5 ;  /* 0x0000000500067882 */ /* 0x000fe20000000000 */
[----:B------:R-:W-:Y:S01]  /*1f120*/  MOV R101, R71 ;  /* 0x0000004700657202 */ /* 0x000fe20000000f00 */
[----:B------:R-:W-:Y:S01]  /*1f130*/  ULDC.64 UR4, c[0x0][0x1e0] ;  /* 0x0000780000047ab9 */ /* 0x000fe20000000a00 */
[----:B------:R-:W-:Y:S01]  /*1f140*/  IMAD.MOV.U32 R100, RZ, RZ, R72 ;  /* 0x000000ffff647224 */ /* 0x000fe200078e0048 */
[----:B------:R-:W-:Y:S01]  /*1f150*/  USHF.L.U64.HI UR5, UR4, UR6, UR5 ;  /* 0x0000000604057299 */ /* 0x000fe20008010205 */
[----:B------:R-:W-:Y:S01]  /*1f160*/  IMAD.MOV.U32 R102, RZ, RZ, R70 ;  /* 0x000000ffff667224 */ /* 0x000fe200078e0046 */
[----:B------:R-:W-:-:S02]  /*1f170*/  USHF.L.U32 UR4, UR4, 0x5, URZ ;  /* 0x0000000504047899 */ /* 0x000fc4000800063f */
[----:B------:R-:W-:Y:S01]  /*1f180*/  UIADD3 UR10, UR13, UR10, URZ ;  /* 0x0000000a0d0a7290 */ /* 0x000fe2000fffe03f */
[----:B--2---:R-:W-:Y:S01]  /*1f190*/  IMAD.MOV.U32 R3, RZ, RZ, R7 ;  /* 0x000000ffff037224 */ /* 0x004fe200078e0007 */
[----:B---3--:R-:W-:Y:S02]  /*1f1a0*/  MOV R2, R4 ;  /* 0x0000000400027202 */ /* 0x008fe40000000f00 */
[----:B----4-:R-:W-:-:S03]  /*1f1b0*/  @P1 IMAD.HI.U32 R0, R0, c[0x0][0x2c8], RZ ;  /* 0x0000b20000001a27 */ /* 0x010fc600078e00ff */
[----:B------:R1:W-:Y:S04]  /*1f1c0*/  STL.64 [R1], R2 ;  /* 0x0000000201007387 */ /* 0x0003e80000100a00 */
[----:B------:R1:W-:Y:S02]  /*1f1d0*/  @P1 STL [R1+0x8], R0 ;  /* 0x0000080001001387 */ /* 0x0003e40000100800 */
.L_x_478:
[----:B------:R-:W-:Y:S04]  /*1f1e0*/  DEPBAR.LE SB0, 0x0 ;  /* 0x000080000000791a */ /* 0x000fe80000000000 */
[----:B------:R-:W-:Y:S01]  /*1f1f0*/  BAR.SYNC.DEFER_BLOCKING 0x0 ;  /* 0x0000000000007b1d */ /* 0x000fe20000010000 */
[----:B-12---:R-:W-:Y:S01]  /*1f200*/  SHF.R.S32.HI R2, RZ, 0x1f, R226 ;  /* 0x0000001fff027819 */ /* 0x006fe200000114e2 */
[----:B------:R-:W-:Y:S01]  /*1f210*/  IMAD R0, R226, UR10, RZ ;  /* 0x0000000ae2007c24 */ /* 0x000fe2000f8e02ff */
[----:B------:R-:W-:Y:S02]  /*1f220*/  MOV R198, c[0x0][0x208] ;  /* 0x0000820000c67a02 */ /* 0x000fe40000000f00 */
[----:B------:R-:W-:Y:S01]  /*1f230*/  MOV R228, c[0x0][0x2c4] ;  /* 0x0000b10000e47a02 */ /* 0x000fe20000000f00 */
[----:B------:R-:W-:Y:S01]  /*1f240*/  IMAD R0, R2, UR12, R0 ;  /* 0x0000000c02007c24 */ /* 0x000fe2000f8e0200 */
[----:B------:R-:W-:Y:S02]  /*1f250*/  SHF.L.U32 R198, R198, 0x5, RZ ;  /* 0x00000005c6c67819 */ /* 0x000fe400000006ff */
[----:B------:R-:W-:Y:S01]  /*1f260*/  ISETP.NE.AND P3, PT, R228, 0x1, PT ;  /* 0x00000001e400780c */ /* 0x000fe20003f65270 */
        /* <DEDUP_REMOVED lines=16> */
[----:B------:R-:W2:Y:S01]  /*1f370*/  LDL.64 R248, [R1+0x48] ;  /* 0x0000480001f87983 */ /* 0x000ea20000100a00 */
        /* <DEDUP_REMOVED lines=28> */
[-C--:B------:R-:W-:Y:S01]  /*1f540*/  HMMA.16816.F32.BF16 R12, R180, R178.reuse, R12 ;  /* 0x000000b2b40c723c */ /* 0x080fe2000004180c */
[----:B------:R-:W-:Y:S03]  /*1f550*/  MOV R197, 0x5 ;  /* 0x0000000500c57802 */ /* 0x000fe60000000f00 */
[C---:B------:R-:W-:Y:S02]  /*1f560*/  LEA R2, P0, R176.reuse, c[0x0][0x1f8], 0x1 ;  /* 0x00007e00b0027a11 */ /* 0x040fe400078008ff */
[----:B------:R-:W-:Y:S02]  /*1f570*/  IADD3 R0, R177, R0, RZ ;  /* 0x00000000b1007210 */ /* 0x000fe40007ffe0ff */
[C---:B------:R-:W-:Y:S01]  /*1f580*/  HMMA.16816.F32.BF16 R16, R172.reuse, R178, R16 ;  /* 0x000000b2ac10723c */ /* 0x040fe20000041810 */
[----:B------:R-:W-:Y:S03]  /*1f590*/  MOV R196, c[0x0][0x208] ;  /* 0x0000820000c47a02 */ /* 0x000fe60000000f00 */
[----:B------:R-:W-:Y:S02]  /*1f5a0*/  LEA.HI.X R3, R176, c[0x0][0x1fc], R0, 0x1, P0 ;  /* 0x00007f00b0037a11 */ /* 0x000fe400000f0c00 */
[----:B------:R-:W2:Y:S01]  /*1f5b0*/  LDSM.16.M88.4 R176, [R220] ;  /* 0x00000000dcb0783b */ /* 0x000ea20000000200 */
[----:B------:R-:W-:Y:S01]  /*1f5c0*/  SHF.L.U64.HI R196, R196, R197, c[0x0][0x20c] ;  /* 0x00008300c4c47619 */ /* 0x000fe200000102c5 */
        /* <DEDUP_REMOVED lines=10> */
[----:B------:R-:W-:Y:S01]  /*1f670*/  IADD3 R188, P1, R2, R198, RZ ;  /* 0x000000c602bc7210 */ /* 0x000fe20007f3e0ff */
[-C--:B------:R-:W-:Y:S04]  /*1f680*/  HMMA.16816.F32.BF16 R44, R180, R190.reuse, R44 ;  /* 0x000000beb42c723c */ /* 0x080fe8000004182c */
[----:B------:R-:W-:Y:S02]  /*1f690*/  IADD3.X R189, R3, R196, RZ, P1, !PT ;  /* 0x000000c403bd7210 */ /* 0x000fe40000ffe4ff */
[----:B------:R-:W-:Y:S02]  /*1f6a0*/  IADD3 R186, P0, R188, R198, RZ ;  /* 0x000000c6bcba7210 */ /* 0x000fe40007f1e0ff */
[C---:B------:R-:W-:Y:S01]  /*1f6b0*/  HMMA.16816.F32.BF16 R48, R172.reuse, R190, R48 ;  /* 0x000000beac30723c */ /* 0x040fe20000041830 */
[----:B------:R4:W-:Y:S03]  /*1f6c0*/  LDGSTS.E.BYPASS.LTC128B.128 [R227+0x900], [R188.64], !P5 ;  /* 0x00900000bce37fae */ /* 0x0009e6000e901d48 */
[----:B------:R-:W-:Y:S02]  /*1f6d0*/  IADD3.X R187, R189, R196, RZ, P0, !PT ;  /* 0x000000c4bdbb7210 */ /* 0x000fe400007fe4ff */
[----:B------:R-:W-:Y:S02]  /*1f6e0*/  IADD3 R184, P2, R186, R198, RZ ;  /* 0x000000c6bab87210 */ /* 0x000fe40007f5e0ff */
[-C--:B------:R-:W-:Y:S01]  /*1f6f0*/  HMMA.16816.F32.BF16 R52, R172, R192.reuse, R52 ;  /* 0x000000c0ac34723c */ /* 0x080fe20000041834 */
[----:B------:R1:W-:Y:S03]  /*1f700*/  LDGSTS.E.BYPASS.LTC128B.128 [R227+0x1100], [R186.64], !P5 ;  /* 0x01100000bae37fae */ /* 0x0003e6000e901d48 */
[----:B------:R-:W-:Y:S02]  /*1f710*/  IADD3.X R185, R187, R196, RZ, P2, !PT ;  /* 0x000000c4bbb97210 */ /* 0x000fe400017fe4ff */
[----:B---3--:R-:W-:Y:S02]  /*1f720*/  IADD3 R2, P1, R184, R198, RZ ;  /* 0x000000c6b8027210 */ /* 0x008fe40007f3e0ff */
[C---:B------:R-:W-:Y:S01]  /*1f730*/  HMMA.16816.F32.BF16 R56, R180.reuse, R192, R56 ;  /* 0x000000c0b438723c */ /* 0x040fe20000041838 */
[----:B------:R3:W-:Y:S03]  /*1f740*/  LDGSTS.E.BYPASS.LTC128B.128 [R227+0x1900], [R184.64], !P5 ;  /* 0x01900000b8e37fae */ /* 0x0007e6000e901d48 */
[----:B------:R-:W-:Y:S02]  /*1f750*/  IADD3.X R3, R185, R196, RZ, P1, !PT ;  /* 0x000000c4b9037210 */ /* 0x000fe40000ffe4ff */
[----:B------:R-:W-:Y:S02]  /*1f760*/  IADD3 R190, P0, R2, R198, RZ ;  /* 0x000000c602be7210 */ /* 0x000fe40007f1e0ff */
[-C--:B------:R-:W-:Y:S01]  /*1f770*/  HMMA.16816.F32.BF16 R60, R180, R194.reuse, R60 ;  /* 0x000000c2b43c723c */ /* 0x080fe2000004183c */
[----:B------:R2:W-:Y:S03]  /*1f780*/  LDGSTS.E.BYPASS.LTC128B.128 [R227+0x2100], [R2.64], !P5 ;  /* 0x0210000002e37fae */ /* 0x0005e6000e901d48 */
[----:B------:R-:W-:Y:S04]  /*1f790*/  IADD3.X R191, R3, R196, RZ, P0, !PT ;  /* 0x000000c403bf7210 */ /* 0x000fe800007fe4ff */
[C---:B------:R-:W-:Y:S01]  /*1f7a0*/  HMMA.16816.F32.BF16 R64, R172.reuse, R194, R64 ;  /* 0x000000c2ac40723c */ /* 0x040fe20000041840 */
[----:B------:R4:W-:Y:S07]  /*1f7b0*/  LDGSTS.E.BYPASS.LTC128B.128 [R227+0x2900], [R190.64], !P5 ;  /* 0x02900000bee37fae */ /* 0x0009ee000e901d48 */
[-C--:B-1----:R-:W-:Y:S01]  /*1f7c0*/  HMMA.16816.F32.BF16 R68, R172, R168.reuse, R68 ;  /* 0x000000a8ac44723c */ /* 0x082fe20000041844 */
[----:B------:R-:W-:Y:S07]  /*1f7d0*/  LDSM.16.M88.4 R192, [R216+0x8100] ;  /* 0x00810000d8c0783b */ /* 0x000fee0000000200 */
[C---:B------:R-:W-:Y:S01]  /*1f7e0*/  HMMA.16816.F32.BF16 R72, R180.reuse, R168, R72 ;  /* 0x000000a8b448723c */ /* 0x040fe20000041848 */
[----:B---3--:R-:W-:Y:S07]  /*1f7f0*/  LDSM.16.M88.4 R184, [R216+0x6100] ;  /* 0x00610000d8b8783b */ /* 0x008fee0000000200 */
[-C--:B------:R-:W-:Y:S01]  /*1f800*/  HMMA.16816.F32.BF16 R76, R180, R170.reuse, R76 ;  /* 0x000000aab44c723c */ /* 0x080fe2000004184c */
[----:B------:R-:W-:Y:S07]  /*1f810*/  LDSM.16.M88.4 R196, [R214+0x3900] ;  /* 0x00390000d6c4783b */ /* 0x000fee0000000200 */
[C---:B------:R-:W-:Y:S01]  /*1f820*/  HMMA.16816.F32.BF16 R80, R172.reuse, R170, R80 ;  /* 0x000000aaac50723c */ /* 0x040fe20000041850 */
[----:B----4-:R-:W1:Y:S07]  /*1f830*/  LDSM.16.M88.4 R188, [R214+0x3100] ;  /* 0x00310000d6bc783b */ /* 0x010e6e0000000200 */
[-C--:B--2---:R-:W-:Y:S01]  /*1f840*/  HMMA.16816.F32.BF16 R84, R172, R176.reuse, R84 ;  /* 0x000000b0ac54723c */ /* 0x084fe20000041854 */
[----:B------:R-:W2:Y:S07]  /*1f850*/  LDSM.16.M88.4 R200, [R214+0x4100] ;  /* 0x00410000d6c8783b */ /* 0x000eae0000000200 */
[C---:B------:R-:W-:Y:S01]  /*1f860*/  HMMA.16816.F32.BF16 R88, R180.reuse, R176, R88 ;  /* 0x000000b0b458723c */ /* 0x040fe20000041858 */
[----:B------:R-:W3:Y:S07]  /*1f870*/  LDSM.16.M88.4 R168, [R214+0x4900] ;  /* 0x00490000d6a8783b */ /* 0x000eee0000000200 */
[-C--:B------:R-:W-:Y:S01]  /*1f880*/  HMMA.16816.F32.BF16 R92, R180, R178.reuse, R92 ;  /* 0x000000b2b45c723c */ /* 0x080fe2000004185c */
[----:B------:R-:W4:Y:S07]  /*1f890*/  LDSM.16.M88.4 R180, [R214+0x5100] ;  /* 0x00510000d6b4783b */ /* 0x000f2e0000000200 */
[----:B------:R-:W-:Y:S01]  /*1f8a0*/  HMMA.16816.F32.BF16 R96, R172, R178, R96 ;  /* 0x000000b2ac60723c */ /* 0x000fe20000041860 */
[----:B------:R-:W2:Y:S07]  /*1f8b0*/  LDSM.16.M88.4 R204, [R214+0x5900] ;  /* 0x00590000d6cc783b */ /* 0x000eae0000000200 */
[-C--:B-1----:R-:W-:Y:S01]  /*1f8c0*/  HMMA.16816.F32.BF16 R4, R184, R188.reuse, R4 ;  /* 0x000000bcb804723c */ /* 0x082fe20000041804 */
[----:B------:R-:W-:Y:S07]  /*1f8d0*/  LDSM.16.M88.4 R172, [R217+0x6100] ;  /* 0x00610000d9ac783b */ /* 0x000fee0000000200 */
[C---:B------:R-:W-:Y:S01]  /*1f8e0*/  HMMA.16816.F32.BF16 R8, R192.reuse, R188, R8 ;  /* 0x000000bcc008723c */ /* 0x040fe20000041808 */
[----:B------:R-:W1:Y:S07]  /*1f8f0*/  LDSM.16.M88.4 R176, [R213] ;  /* 0x00000000d5b0783b */ /* 0x000e6e0000000200 */
[-C--:B------:R-:W-:Y:S01]  /*1f900*/  HMMA.16816.F32.BF16 R12, R192, R190.reuse, R12 ;  /* 0x000000bec00c723c */ /* 0x080fe2000004180c */
[----:B------:R-:W0:Y:S07]  /*1f910*/  LDGDEPBAR ;  /* 0x00000000000079af */ /* 0x000e2e0000000000 */
[C---:B------:R-:W-:Y:S01]  /*1f920*/  HMMA.16816.F32.BF16 R16, R184.reuse, R190, R16 ;  /* 0x000000beb810723c */ /* 0x040fe20000041810 */
[----:B------:R-:W1:Y:S07]  /*1f930*/  LDSM.16.M88.4 R188, [R217+0x8100] ;  /* 0x00810000d9bc783b */ /* 0x000e6e0000000200 */
[-C--:B------:R-:W-:Y:S08]  /*1f940*/  HMMA.16816.F32.BF16 R20, R184, R196.reuse, R20 ;  /* 0x000000c4b814723c */ /* 0x080ff00000041814 */
[C---:B------:R-:W-:Y:S08]  /*1f950*/  HMMA.16816.F32.BF16 R24, R192.reuse, R196, R24 ;  /* 0x000000c4c018723c */ /* 0x040ff00000041818 */
[-C--:B------:R-:W-:Y:S08]  /*1f960*/  HMMA.16816.F32.BF16 R28, R192, R198.reuse, R28 ;  /* 0x000000c6c01c723c */ /* 0x080ff0000004181c */
[C---:B------:R-:W-:Y:S08]  /*1f970*/  HMMA.16816.F32.BF16 R32, R184.reuse, R198, R32 ;  /* 0x000000c6b820723c */ /* 0x040ff00000041820 */
        /* <DEDUP_REMOVED lines=45> */
[----:B------:R-:W2:Y:S10]  /*1fc50*/  MUFU.TANH R237, R12 ;  /* 0x0000000c00ed7308 */ /* 0x000eb40000002400 */
[----:B------:R-:W2:Y:S01]  /*1fc60*/  MUFU.TANH R230, R13 ;  /* 0x0000000d00e67308 */ /* 0x000ea20000002400 */
[----:B-1----:R-:W1:Y:S01]  /*1fc70*/  LDSM.16.M88.4 R8, [R213+0x1000] ;  /* 0x00100000d508783b */ /* 0x002e620000000200 */
[-C--:B----4-:R-:W-:Y:S08]  /*1fc80*/  HMMA.16816.F32.BF16 R20, R172, R4.reuse, R20 ;  /* 0x00000004ac14723c */ /* 0x090ff00000041814 */
[----:B------:R-:W4:Y:S01]  /*1fc90*/  MUFU.TANH R242, R14 ;  /* 0x0000000e00f27308 */ /* 0x000f220000002400 */
        /* <DEDUP_REMOVED lines=57> */
[----:B------:R-:W3:Y:S03]  /*20030*/  MUFU.TANH R178, R59 ;  /* 0x0000003b00b27308 */ /* 0x000ee60000002400 */
[----:B------:R-:W-:Y:S02]  /*20040*/  FMUL.FTZ R54, R54, c[0x0][0x320] ;  /* 0x0000c80036367a20 */ /* 0x000fe40000410000 */
[----:B------:R-:W-:Y:S02]  /*20050*/  FMUL.FTZ R55, R55, c[0x0][0x320] ;  /* 0x0000c80037377a20 */ /* 0x000fe40000410000 */
[C---:B------:R-:W-:Y:S01]  /*20060*/  HMMA.16816.F32.BF16 R80, R172.reuse, R10, R80 ;  /* 0x0000000aac50723c */ /* 0x040fe20000041850 */
[----:B------:R-:W3:Y:S02]  /*20070*/  LDL R11, [R1+0x8] ;  /* 0x00000800010b7983 */ /* 0x000ee40000100800 */
[----:B------:R4:W3:Y:S01]  /*20080*/  MUFU.TANH R59, R62 ;  /* 0x0000003e003b7308 */ /* 0x0008e20000002400 */
[----:B------:R-:W-:Y:S01]  /*20090*/  FMUL.FTZ R56, R56, c[0x0][0x320] ;  /* 0x0000c80038387a20 */ /* 0x000fe20000410000 */
[----:B------:R-:W3:Y:S01]  /*200a0*/  LDL R10, [R1+0x34] ;  /* 0x00003400010a7983 */ /* 0x000ee20000100800 */
[----:B------:R-:W-:Y:S02]  /*200b0*/  FMUL.FTZ R57, R57, c[0x0][0x320] ;  /* 0x0000c80039397a20 */ /* 0x000fe40000410000 */
[-C--:B--2---:R-:W-:Y:S01]  /*200c0*/  HMMA.16816.F32.BF16 R84, R172, R4.reuse, R84 ;  /* 0x00000004ac54723c */ /* 0x084fe20000041854 */
[----:B-1----:R-:W2:Y:S03]  /*200d0*/  LDL R58, [R1+0x18] ;  /* 0x00001800013a7983 */ /* 0x002ea60000100800 */
[----:B------:R-:W-:Y:S01]  /*200e0*/  FMUL.FTZ R60, R60, c[0x0][0x320] ;  /* 0x0000c8003c3c7a20 */ /* 0x000fe20000410000 */
[----:B------:R-:W1:Y:S01]  /*200f0*/  MUFU.TANH R21, R21 ;  /* 0x0000001500157308 */ /* 0x000e620000002400 */
[----:B------:R-:W-:Y:S02]  /*20100*/  FMUL.FTZ R61, R61, c[0x0][0x320] ;  /* 0x0000c8003d3d7a20 */ /* 0x000fe40000410000 */
[C---:B------:R-:W-:Y:S04]  /*20110*/  HMMA.16816.F32.BF16 R88, R188.reuse, R4, R88 ;  /* 0x00000004bc58723c */ /* 0x040fe80000041858 */
[----:B------:R-:W-:Y:S02]  /*20120*/  FMUL.FTZ R63, R63, c[0x0][0x320] ;  /* 0x0000c8003f3f7a20 */ /* 0x000fe40000410000 */
[----:B------:R-:W-:Y:S01]  /*20130*/  FMUL.FTZ R64, R64, c[0x0][0x320] ;  /* 0x0000c80040407a20 */ /* 0x000fe20000410000 */
[----:B------:R1:W1:Y:S01]  /*20140*/  MUFU.TANH R198, R22 ;  /* 0x0000001600c67308 */ /* 0x0002620000002400 */
[-C--:B------:R-:W-:Y:S01]  /*20150*/  HMMA.16816.F32.BF16 R92, R188, R6.reuse, R92 ;  /* 0x00000006bc5c723c */ /* 0x080fe2000004185c */
[----:B----4-:R-:W3:Y:S03]  /*20160*/  LDL R62, [R1+0x30] ;  /* 0x00003000013e7983 */ /* 0x010ee60000100800 */
[----:B------:R-:W-:Y:S02]  /*20170*/  FMUL.FTZ R65, R65, c[0x0][0x320] ;  /* 0x0000c80041417a20 */ /* 0x000fe40000410000 */
[----:B------:R-:W-:Y:S02]  /*20180*/  FMUL.FTZ R66, R66, c[0x0][0x320] ;  /* 0x0000c80042427a20 */ /* 0x000fe40000410000 */
[----:B------:R-:W-:Y:S01]  /*20190*/  HMMA.16816.F32.BF16 R96, R172, R6, R96 ;  /* 0x00000006ac60723c */ /* 0x000fe20000041860 */
[----:B------:R1:W1:Y:S03]  /*201a0*/  MUFU.TANH R184, R23 ;  /* 0x0000001700b87308 */ /* 0x0002660000002400 */
[----:B------:R-:W-:Y:S02]  /*201b0*/  FMUL.FTZ R67, R67, c[0x0][0x320] ;  /* 0x0000c80043437a20 */ /* 0x000fe40000410000 */
[----:B------:R-:W-:Y:S02]  /*201c0*/  FMUL.FTZ R68, R68, c[0x0][0x320] ;  /* 0x0000c80044447a20 */ /* 0x000fe40000410000 */
[----:B------:R-:W-:Y:S03]  /*201d0*/  FMUL.FTZ R69, R69, c[0x0][0x320] ;  /* 0x0000c80045457a20 */ /* 0x000fe60000410000 */
        /* <DEDUP_REMOVED lines=9> */
[----:B------:R-:W3:Y:S01]  /*20270*/  LDL R96, [R1+0x2c] ;  /* 0x00002c0001607983 */ /* 0x000ee20000100800 */
        /* <DEDUP_REMOVED lines=21> */
[----:B------:R-:W-:Y:S01]  /*203d0*/  FMUL.FTZ R27, R97, c[0x0][0x320] ;  /* 0x0000c800611b7a20 */ /* 0x000fe20000410000 */
[----:B------:R-:W-:Y:S01]  /*203e0*/  MOV R97, c[0x0][0x32c] ;  /* 0x0000cb0000617a02 */ /* 0x000fe20000000f00 */
        /* <DEDUP_REMOVED lines=19> */
[----:B------:R1:W1:Y:S10]  /*20520*/  MUFU.TANH R170, R38 ;  /* 0x0000002600aa7308 */ /* 0x0002740000002400 */
        /* <DEDUP_REMOVED lines=12> */
[----:B------:R1:W1:Y:S10]  /*205f0*/  MUFU.TANH R45, R51 ;  /* 0x00000033002d7308 */ /* 0x0002740000002400 */
[----:B------:R-:W1:Y:S10]  /*20600*/  MUFU.TANH R52, R52 ;  /* 0x0000003400347308 */ /* 0x000e740000002400 */
[----:B------:R-:W1:Y:S10]  /*20610*/  MUFU.TANH R53, R53 ;  /* 0x0000003500357308 */ /* 0x000e740000002400 */
[----:B------:R1:W1:Y:S01]  /*20620*/  MUFU.TANH R36, R54 ;  /* 0x0000003600247308 */ /* 0x0002620000002400 */
[C---:B--2---:R-:W-:Y:S09]  /*20630*/  ISETP.GT.AND P0, PT, R226.reuse, R58, PT ;  /* 0x0000003ae200720c */ /* 0x044ff20003f04270 */
[----:B------:R2:W1:Y:S04]  /*20640*/  MUFU.TANH R35, R55 ;  /* 0x0000003700237308 */ /* 0x0004680000002400 */
[----:B------:R-:W-:Y:S06]  /*20650*/  @P0 IADD3 R0, R226, -0x1, RZ ;  /* 0xffffffffe2000810 */ /* 0x000fec0007ffe0ff */
[----:B------:R2:W1:Y:S01]  /*20660*/  MUFU.TANH R168, R56 ;  /* 0x0000003800a87308 */ /* 0x0004620000002400 */
[----:B------:R-:W-:Y:S02]  /*20670*/  @P0 MOV R3, R251 ;  /* 0x000000fb00030202 */ /* 0x000fe40000000f00 */
[----:B------:R-:W-:Y:S01]  /*20680*/  @P0 SHF.R.S32.HI R2, RZ, 0x1f, R0 ;  /* 0x0000001fff020819 */ /* 0x000fe20000011400 */
[----:B------:R-:W-:Y:S04]  /*20690*/  @P0 IMAD.WIDE.U32 R4, R0, c[0x0][0x1e0], RZ ;  /* 0x0000780000040a25 */ /* 0x000fe800078e00ff */
[----:B------:R-:W-:Y:S02]  /*206a0*/  @P0 IMAD R2, R2, c[0x0][0x1e0], RZ ;  /* 0x0000780002020a24 */ /* 0x000fe400078e02ff */
[----:B------:R2:W1:Y:S02]  /*206b0*/  MUFU.TANH R56, R57 ;  /* 0x0000003900387308 */ /* 0x0004640000002400 */
[----:B------:R-:W-:Y:S05]  /*206c0*/  @P0 IMAD R2, R0, c[0x0][0x1e4], R2 ;  /* 0x0000790000020a24 */ /* 0x000fea00078e0202 */
[----:B------:R-:W-:Y:S02]  /*206d0*/  @P0 IADD3 R0, R5, R2, RZ ;  /* 0x0000000205000210 */ /* 0x000fe40007ffe0ff */
[----:B------:R-:W-:Y:S01]  /*206e0*/  @P0 MOV R2, R248 ;  /* 0x000000f800020202 */ /* 0x000fe20000000f00 */
[----:B------:R-:W1:Y:S02]  /*206f0*/  MUFU.TANH R60, R60 ;  /* 0x0000003c003c7308 */ /* 0x000e640000002400 */
[----:B------:R-:W-:Y:S02]  /*20700*/  @P0 IMAD R0, R0, 0x60, RZ ;  /* 0x0000006000000824 */ /* 0x000fe400078e02ff */
[----:B------:R-:W-:Y:S05]  /*20710*/  @P0 IMAD.WIDE.U32 R2, R4, 0x60, R2 ;  /* 0x0000006004020825 */ /* 0x000fea00078e0002 */
[C---:B------:R-:W-:Y:S01]  /*20720*/  @P0 LEA R4, P1, R2.reuse, c[0x0][0x1c8], 0x1 ;  /* 0x0000720002040a11 */ /* 0x040fe200078208ff */
[----:B------:R-:W1:Y:S01]  /*20730*/  MUFU.TANH R61, R61 ;  /* 0x0000003d003d7308 */ /* 0x000e620000002400 */
[----:B------:R-:W-:Y:S04]  /*20740*/  @P0 IADD3 R0, R3, R0, RZ ;  /* 0x0000000003000210 */ /* 0x000fe80007ffe0ff */
[----:B------:R-:W-:Y:S02]  /*20750*/  @P0 LEA.HI.X R5, R2, c[0x0][0x1cc], R0, 0x1, P1 ;  /* 0x0000730002050a11 */ /* 0x000fe400008f0c00 */
[----:B------:R-:W-:Y:S03]  /*20760*/  @P0 IADD3 R2, P1, R4, UR4, RZ ;  /* 0x0000000404020c10 */ /* 0x000fe6000ff3e0ff */
[----:B------:R-:W1:Y:S01]  /*20770*/  MUFU.TANH R63, R63 ;  /* 0x0000003f003f7308 */ /* 0x000e620000002400 */
[----:B------:R-:W-:Y:S01]  /*20780*/  @!PT LDS RZ, [RZ] ;  /* 0x00000000fffff984 */ /* 0x000fe20000000800 */
[----:B------:R-:W-:Y:S01]  /*20790*/  @!PT LDS RZ, [RZ] ;  /* 0x00000000fffff984 */ /* 0x000fe20000000800 */
[----:B------:R-:W-:Y:S01]  /*207a0*/  @!PT LDS RZ, [RZ] ;  /* 0x00000000fffff984 */ /* 0x000fe20000000800 */
[----:B------:R1:W-:Y:S01]  /*207b0*/  @P0 LDGSTS.E.BYPASS.LTC128B.128 [R227+0x3100], [R4.64], !P5 ;  /* 0x0310000004e30fae */ /* 0x0003e2000e901d48 */
[----:B------:R-:W-:Y:S02]  /*207c0*/  @P0 IADD3.X R3, R5, UR5, RZ, P1, !PT ;  /* 0x0000000505030c10 */ /* 0x000fe40008ffe4ff */
[----:B------:R-:W-:Y:S04]  /*207d0*/  @P0 IADD3 R8, P2, R2, UR4, RZ ;  /* 0x0000000402080c10 */ /* 0x000fe8000ff5e0ff */
[----:B------:R-:W-:Y:S01]  /*207e0*/  @P0 IADD3.X R9, R3, UR5, RZ, P2, !PT ;  /* 0x0000000503090c10 */ /* 0x000fe200097fe4ff */
[----:B------:R2:W-:Y:S01]  /*207f0*/  @P0 LDGSTS.E.BYPASS.LTC128B.128 [R227+0x3900], [R2.64], !P5 ;  /* 0x0390000002e30fae */ /* 0x0005e2000e901d48 */
[----:B------:R-:W2:Y:S01]  /*20800*/  MUFU.TANH R64, R64 ;  /* 0x0000004000407308 */ /* 0x000ea20000002400 */
[----:B------:R-:W-:Y:S04]  /*20810*/  @P0 IADD3 R6, P1, R8, UR4, RZ ;  /* 0x0000000408060c10 */ /* 0x000fe8000ff3e0ff */
[----:B------:R-:W-:Y:S02]  /*20820*/  @P0 IADD3.X R7, R9, UR5, RZ, P1, !PT ;  /* 0x0000000509070c10 */ /* 0x000fe40008ffe4ff */
[----:B------:R3:W-:Y:S03]  /*20830*/  @P0 LDGSTS.E.BYPASS.LTC128B.128 [R227+0x4100], [R8.64], !P5 ;  /* 0x0410000008e30fae */ /* 0x0007e6000e901d48 */
[----:B------:R-:W3:Y:S05]  /*20840*/  MUFU.TANH R65, R65 ;  /* 0x0000004100417308 */ /* 0x000eea0000002400 */
[----:B------:R3:W-:Y:S05]  /*20850*/  @P0 LDGSTS.E.BYPASS.LTC128B.128 [R227+0x4900], [R6.64], !P5 ;  /* 0x0490000006e30fae */ /* 0x0007ea000e901d48 */
[----:B------:R-:W3:Y:S03]  /*20860*/  MUFU.TANH R66, R66 ;  /* 0x0000004200427308 */ /* 0x000ee60000002400 */
[----:B-1----:R1:W4:Y:S01]  /*20870*/  LDL R5, [R1+0x60] ;  /* 0x0000600001057983 */ /* 0x0023220000100800 */
[----:B--2---:R-:W-:Y:S06]  /*20880*/  @P0 IADD3 R2, P2, R6, UR4, RZ ;  /* 0x0000000406020c10 */ /* 0x004fec000ff5e0ff */
[----:B------:R-:W2:Y:S01]  /*20890*/  MUFU.TANH R67, R67 ;  /* 0x0000004300437308 */ /* 0x000ea20000002400 */
[----:B------:R-:W-:Y:S02]  /*208a0*/  @P0 IADD3.X R3, R7, UR5, RZ, P2, !PT ;  /* 0x0000000507030c10 */ /* 0x000fe400097fe4ff */
[----:B---3--:R-:W-:Y:S03]  /*208b0*/  @P0 IADD3 R8, P1, R2, UR4, RZ ;  /* 0x0000000402080c10 */ /* 0x008fe6000ff3e0ff */
[----:B------:R3:W-:Y:S01]  /*208c0*/  @P0 LDGSTS.E.BYPASS.LTC128B.128 [R227+0x5100], [R2.64], !P5 ;  /* 0x0510000002e30fae */ /* 0x0007e2000e901d48 */
[----:B------:R-:W-:Y:S03]  /*208d0*/  @P0 IADD3.X R9, R3, UR5, RZ, P1, !PT ;  /* 0x0000000503090c10 */ /* 0x000fe60008ffe4ff */
[----:B------:R-:W1:Y:S04]  /*208e0*/  MUFU.TANH R68, R68 ;  /* 0x0000004400447308 */ /* 0x000e680000002400 */
[----:B------:R1:W-:Y:S06]  /*208f0*/  @P0 LDGSTS.E.BYPASS.LTC128B.128 [R227+0x5900], [R8.64], !P5 ;  /* 0x0590000008e30fae */ /* 0x0003ec000e901d48 */
[----:B------:R-:W2:Y:S02]  /*20900*/  MUFU.TANH R69, R69 ;  /* 0x0000004500457308 */ /* 0x000ea40000002400 */
[----:B------:R-:W0:Y:S08]  /*20910*/  LDGDEPBAR ;  /* 0x00000000000079af */ /* 0x000e300000000000 */
[----:B------:R-:W2:Y:S01]  /*20920*/  MUFU.TANH R70, R70 ;  /* 0x0000004600467308 */ /* 0x000ea20000002400 */
[----:B---3--:R-:W-:Y:S05]  /*20930*/  IMAD R2, R226, -0x60, RZ ;  /* 0xffffffa0e2027824 */ /* 0x008fea00078e02ff */
[C---:B------:R-:W-:Y:S04]  /*20940*/  IADD3 R7, -R10.reuse, 0x1, R2 ;  /* 0x000000010a077810 */ /* 0x040fe80007ffe102 */
[----:B------:R-:W3:Y:S01]  /*20950*/  MUFU.TANH R71, R71 ;  /* 0x0000004700477308 */ /* 0x000ee20000002400 */
[----:B-1----:R-:W-:Y:S02]  /*20960*/  IADD3 R8, -R10, R2, RZ ;  /* 0x000000020a087210 */ /* 0x002fe40007ffe1ff */
[----:B------:R-:W-:Y:S04]  /*20970*/  IADD3 R7, -R62, R7, R96 ;  /* 0x000000073e077210 */ /* 0x000fe80007ffe160 */
[C---:B------:R-:W-:Y:S02]  /*20980*/  IADD3 R6, R7.reuse, c[0x0][0x328], RZ ;  /* 0x0000ca0007067a10 */ /* 0x040fe40007ffe0ff */
[----:B------:R-:W-:Y:S01]  /*20990*/  IADD3 R7, R7, UR7, RZ ;  /* 0x0000000707077c10 */ /* 0x000fe2000fffe0ff */
        /* <DEDUP_REMOVED lines=24> */
[----:B------:R-:W1:Y:S01]  /*20b20*/  MUFU.TANH R30, R30 ;  /* 0x0000001e001e7308 */ /* 0x000e620000002400 */
[----:B----4-:R-:W-:Y:S02]  /*20b30*/  @P3 SHF.R.U32.HI R5, RZ, c[0x0][0x2cc], R11 ;  /* 0x0000b300ff053a19 */ /* 0x010fe4000001160b */
[----:B------:R-:W-:Y:S03]  /*20b40*/  ISETP.GE.AND P3, PT, R97, 0x1, PT ;  /* 0x000000016100780c */ /* 0x000fe60003f66270 */
[----:B------:R-:W4:Y:S04]  /*20b50*/  SHFL.IDX PT, R4, R5, RZ, 0x1c1f ;  /* 0x001c1fff05047589 */ /* 0x000f2800000e0000 */
[----:B------:R-:W1:Y:S10]  /*20b60*/  MUFU.TANH R27, R27 ;  /* 0x0000001b001b7308 */ /* 0x000e740000002400 */
[----:B------:R-:W1:Y:S10]  /*20b70*/  MUFU.TANH R29, R29 ;  /* 0x0000001d001d7308 */ /* 0x000e740000002400 */
[----:B------:R-:W1:Y:S01]  /*20b80*/  MUFU.TANH R28, R28 ;  /* 0x0000001c001c7308 */ /* 0x000e620000002400 */
[-C--:B----4-:R-:W-:Y:S02]  /*20b90*/  IADD3 R3, R6, R4.reuse, RZ ;  /* 0x0000000406037210 */ /* 0x090fe40007ffe0ff */
[----:B------:R-:W-:Y:S01]  /*20ba0*/  IADD3 R0, R7, R4, RZ ;  /* 0x0000000407007210 */ /* 0x000fe20007ffe0ff */
[----:B------:R-:W-:-:S06]  /*20bb0*/  @!P3 BRA `(.L_x_462) ;  /* 0x000001700000b947 */ /* 0x000fcc0003800000 */
[----:B--23--:R-:W-:Y:S01]  /*20bc0*/  IADD3 R4, -R62, R96, R4 ;  /* 0x000000603e047210 */ /* 0x00cfe20007ffe104 */
        /* <DEDUP_REMOVED lines=12> */
.L_x_464:
[----:B------:R-:W-:Y:S04]  /*20c90*/  MOV R9, c[0x0][0x32c] ;  /* 0x0000cb0000097a02 */ /* 0x000fe80000000f00 */
[----:B------:R-:W-:Y:S11]  /*20ca0*/  ISETP.NE.AND P0, PT, R9, 0x1, PT ;  /* 0x000000010900780c */ /* 0x000ff60003f05270 */
[----:B------:R-:W-:Y:S02]  /*20cb0*/  @!UPT UIADD3 URZ, URZ, URZ, URZ ;  /* 0x0000003f3f3ff290 */ /* 0x000fe4000fffe03f */
[----:B------:R-:W-:Y:S05]  /*20cc0*/  @P0 IMAD.HI.U32 R9, R4, c[0x0][0x330], RZ ;  /* 0x0000cc0004090a27 */ /* 0x000fea00078e00ff */
[----:B------:R-:W-:Y:S02]  /*20cd0*/  @P0 SHF.R.U32.HI R4, RZ, c[0x0][0x334], R9 ;  /* 0x0000cd00ff040a19 */ /* 0x000fe40000011609 */
.L_x_465:
[----:B------:R-:W-:Y:S05]  /*20ce0*/  BSYNC B0 ;  /* 0x0000000000007941 */ /* 0x000fea0003800000 */
.L_x_463:
[----:B------:R-:W-:Y:S05]  /*20cf0*/  IMAD R4, R4, c[0x0][0x32c], R8 ;  /* 0x0000cb0004047a24 */ /* 0x000fea00078e0208 */
[----:B------:R-:W-:Y:S02]  /*20d00*/  IADD3 R9, R4, c[0x0][0x32c], RZ ;  /* 0x0000cb0004097a10 */ /* 0x000fe40007ffe0ff */
[----:B------:R-:W-:Y:S02]  /*20d10*/  IMNMX R0, R0, R4, !PT ;  /* 0x0000000400007217 */ /* 0x000fe40007800200 */
[----:B------:R-:W-:Y:S02]  /*20d20*/  IMNMX R3, R3, R9, PT ;  /* 0x0000000903037217 */ /* 0x000fe40003800200 */
.L_x_462:
[C---:B--23--:R-:W-:Y:S02]  /*20d30*/  ISETP.GE.AND P0, PT, R2.reuse, 0x9, PT ;  /* 0x000000090200780c */ /* 0x04cfe40003f06270 */
[----:B------:R-:W-:Y:S02]  /*20d40*/  ISETP.GE.AND P1, PT, R2, 0x2, PT ;  /* 0x000000020200780c */ /* 0x000fe40003f26270 */
[----:B------:R-:W-:Y:S02]  /*20d50*/  P2R R25, PR, RZ, 0x1 ;  /* 0x00000001ff197803 */ /* 0x000fe40000000000 */
[C---:B------:R-:W-:Y:S02]  /*20d60*/  ISETP.GT.AND P0, PT, R0.reuse, 0x8, !P0 ;  /* 0x000000080000780c */ /* 0x040fe40004704270 */
[----:B------:R-:W-:Y:S02]  /*20d70*/  P2R R26, PR, RZ, 0x2 ;  /* 0x00000002ff1a7803 */ /* 0x000fe40000000000 */
[----:B------:R-:W-:Y:S02]  /*20d80*/  ISETP.GT.AND P1, PT, R0, 0x1, !P1 ;  /* 0x000000010000780c */ /* 0x000fe40004f24270 */
[C---:B------:R-:W-:Y:S02]  /*20d90*/  ISETP.LT.OR P0, PT, R3.reuse, 0x9, P0 ;  /* 0x000000090300780c */ /* 0x040fe40000701670 */
[----:B------:R-:W-:Y:S02]  /*20da0*/  ISETP.GE.AND P2, PT, R2, 0xa, PT ;  /* 0x0000000a0200780c */ /* 0x000fe40003f46270 */
[C---:B------:R-:W-:Y:S02]  /*20db0*/  ISETP.LT.OR P1, PT, R3.reuse, 0x2, P1 ;  /* 0x000000020300780c */ /* 0x040fe40000f21670 */
        /* <DEDUP_REMOVED lines=67> */
[C---:B------:R-:W-:Y:S02]  /*211f0*/  ISETP.GE.AND P6, PT, R2.reuse, 0x42, PT ;  /* 0x000000420200780c */ /* 0x040fe40003fc6270 */
        /* <DEDUP_REMOVED lines=18> */
[----:B------:R-:W-:Y:S04]  /*21320*/  ISETP.GT.AND P0, PT, R0, 0x50, !P2 ;  /* 0x000000500000780c */ /* 0x000fe80005704270 */
[C---:B------:R-:W-:Y:S04]  /*21330*/  ISETP.LT.OR P0, PT, R3.reuse, 0x51, P0 ;  /* 0x000000510300780c */ /* 0x040fe80000701670 */
        /* <DEDUP_REMOVED lines=36> */
.L_x_468:
[----:B------:R-:W-:Y:S04]  /*21580*/  MOV R27, c[0x0][0x32c] ;  /* 0x0000cb00001b7a02 */ /* 0x000fe80000000f00 */
[----:B------:R-:W-:Y:S11]  /*21590*/  ISETP.NE.AND P0, PT, R27, 0x1, PT ;  /* 0x000000011b00780c */ /* 0x000ff60003f05270 */
[----:B------:R-:W-:Y:S02]  /*215a0*/  @!UPT UIADD3 URZ, URZ, URZ, URZ ;  /* 0x0000003f3f3ff290 */ /* 0x000fe4000fffe03f */
[----:B------:R-:W-:Y:S05]  /*215b0*/  @P0 IMAD.HI.U32 R27, R3, c[0x0][0x330], RZ ;  /* 0x0000cc00031b0a27 */ /* 0x000fea00078e00ff */
[----:B------:R-:W-:Y:S02]  /*215c0*/  @P0 SHF.R.U32.HI R3, RZ, c[0x0][0x334], R27 ;  /* 0x0000cd00ff030a19 */ /* 0x000fe4000001161b */
.L_x_469:
[----:B------:R-:W-:Y:S05]  /*215d0*/  BSYNC B0 ;  /* 0x0000000000007941 */ /* 0x000fea0003800000 */
.L_x_467:
[----:B------:R-:W-:Y:S05]  /*215e0*/  IMAD R3, R3, c[0x0][0x32c], R8 ;  /* 0x0000cb0003037a24 */ /* 0x000fea00078e0208 */
[----:B------:R-:W-:Y:S02]  /*215f0*/  IADD3 R27, R3, c[0x0][0x32c], RZ ;  /* 0x0000cb00031b7a10 */ /* 0x000fe40007ffe0ff */
[----:B------:R-:W-:Y:S02]  /*21600*/  IMNMX R0, R0, R3, !PT ;  /* 0x0000000300007217 */ /* 0x000fe40007800200 */
[----:B------:R-:W-:Y:S02]  /*21610*/  IMNMX R2, R2, R27, PT ;  /* 0x0000001b02027217 */ /* 0x000fe40003800200 */
.L_x_466:
        /* <DEDUP_REMOVED lines=110> */
.L_x_472:
[----:B------:R-:W-:Y:S04]  /*21d00*/  MOV R27, c[0x0][0x32c] ;  /* 0x0000cb00001b7a02 */ /* 0x000fe80000000f00 */
[----:B------:R-:W-:Y:S11]  /*21d10*/  ISETP.NE.AND P0, PT, R27, 0x1, PT ;  /* 0x000000011b00780c */ /* 0x000ff60003f05270 */
[----:B------:R-:W-:Y:S02]  /*21d20*/  @!UPT UIADD3 URZ, URZ, URZ, URZ ;  /* 0x0000003f3f3ff290 */ /* 0x000fe4000fffe03f */
[----:B------:R-:W-:Y:S05]  /*21d30*/  @P0 IMAD.HI.U32 R27, R3, c[0x0][0x330], RZ ;  /* 0x0000cc00031b0a27 */ /* 0x000fea00078e00ff */
[----:B------:R-:W-:Y:S02]  /*21d40*/  @P0 SHF.R.U32.HI R3, RZ, c[0x0][0x334], R27 ;  /* 0x0000cd00ff030a19 */ /* 0x000fe4000001161b */
.L_x_473:
[----:B------:R-:W-:Y:S05]  /*21d50*/  BSYNC B0 ;  /* 0x0000000000007941 */ /* 0x000fea0003800000 */
.L_x_471:
[----:B------:R-:W-:Y:S05]  /*21d60*/  IMAD R3, R3, c[0x0][0x32c], R8 ;  /* 0x0000cb0003037a24 */ /* 0x000fea00078e0208 */
[----:B------:R-:W-:Y:S02]  /*21d70*/  IADD3 R27, R3, c[0x0][0x32c], RZ ;  /* 0x0000cb00031b7a10 */ /* 0x000fe40007ffe0ff */
[----:B------:R-:W-:Y:S02]  /*21d80*/  IMNMX R0, R0, R3, !PT ;  /* 0x0000000300007217 */ /* 0x000fe40007800200 */
[----:B------:R-:W-:Y:S02]  /*21d90*/  IMNMX R2, R2, R27, PT ;  /* 0x0000001b02027217 */ /* 0x000fe40003800200 */
.L_x_470:
        /* <DEDUP_REMOVED lines=110> */
.L_x_476:
[----:B------:R-:W-:Y:S04]  /*22480*/  MOV R5, c[0x0][0x32c] ;  /* 0x0000cb0000057a02 */ /* 0x000fe80000000f00 */
[----:B------:R-:W-:Y:S11]  /*22490*/  ISETP.NE.AND P0, PT, R5, 0x1, PT ;  /* 0x000000010500780c */ /* 0x000ff60003f05270 */
[----:B------:R-:W-:Y:S02]  /*224a0*/  @!UPT UIADD3 URZ, URZ, URZ, URZ ;  /* 0x0000003f3f3ff290 */ /* 0x000fe4000fffe03f */
[----:B------:R-:W-:Y:S05]  /*224b0*/  @P0 IMAD.HI.U32 R5, R3, c[0x0][0x330], RZ ;  /* 0x0000cc0003050a27 */ /* 0x000fea00078e00ff */
[----:B------:R-:W-:Y:S02]  /*224c0*/  @P0 SHF.R.U32.HI R3, RZ, c[0x0][0x334], R5 ;  /* 0x0000cd00ff030a19 */ /* 0x000fe40000011605 */
.L_x_477:
[----:B------:R-:W-:Y:S05]  /*224d0*/  BSYNC B0 ;  /* 0x0000000000007941 */ /* 0x000fea0003800000 */
.L_x_475:
[----:B------:R-:W-:Y:S05]  /*224e0*/  IMAD R8, R3, c[0x0][0x32c], R8 ;  /* 0x0000cb0003087a24 */ /* 0x000fea00078e0208 */
[----:B------:R-:W-:Y:S02]  /*224f0*/  IADD3 R3, R8, c[0x0][0x32c], RZ ;  /* 0x0000cb0008037a10 */ /* 0x000fe40007ffe0ff */
[----:B------:R-:W-:Y:S02]  /*22500*/  IMNMX R0, R0, R8, !PT ;  /* 0x0000000800007217 */ /* 0x000fe40007800200 */
[----:B------:R-:W-:Y:S02]  /*22510*/  IMNMX R2, R2, R3, PT ;  /* 0x0000000302027217 */ /* 0x000fe40003800200 */
.L_x_474:
[----:B------:R-:W-:Y:S02]  /*22520*/  ISETP.GT.AND P0, PT, R0, RZ, !P1 ;  /* 0x000000ff0000720c */ /* 0x000fe40004f04270 */
[----:B------:R-:W-:Y:S02]  /*22530*/  ISETP.NE.AND P1, PT, R22, RZ, PT ;  /* 0x000000ff1600720c */ /* 0x000fe40003f25270 */
[----:B------:R-:W-:Y:S02]  /*22540*/  ISETP.LT.OR P0, PT, R2, 0x1, P0 ;  /* 0x000000010200780c */ /* 0x000fe40000701670 */
[----:B------:R-:W-:Y:S02]  /*22550*/  MOV R52, R58 ;  /* 0x0000003a00347202 */ /* 0x000fe40000000f00 */
[----:B------:R-:W-:Y:S02]  /*22560*/  FSEL R8, R247, -INF , !P0 ;  /* 0xff800000f7087808 */ /* 0x000fe40004000000 */
[----:B------:R-:W-:Y:S01]  /*22570*/  ISETP.NE.AND P0, PT, R26, RZ, PT ;  /* 0x000000ff1a00720c */ /* 0x000fe20003f05270 */
[----:B------:R-:W-:Y:S01]  /*22580*/  IMAD.MOV.U32 R82, RZ, RZ, R52 ;  /* 0x000000ffff527224 */ /* 0x000fe200078e0034 */
        /* <DEDUP_REMOVED lines=97> */
[----:B------:R-:W-:Y:S01]  /*22ba0*/  ISETP.LT.OR P0, PT, R2, 0x39, P0 ;  /* 0x000000390200780c */ /* 0x000fe20000701670 */
[----:B------:R-:W1:Y:S01]  /*22bb0*/  SHFL.BFLY PT, R5, R72, 0x2, 0x1f ;  /* 0x0c401f0048057f89 */ /* 0x000e6200000e0000 */
[----:B------:R-:W-:Y:S02]  /*22bc0*/  FMNMX.FTZ R3, R244, R3, !PT ;  /* 0x00000003f4037209 */ /* 0x000fe40007810000 */
[----:B------:R-:W-:Y:S02]  /*22bd0*/  FSEL R183, R59, -INF , !P0 ;  /* 0xff8000003bb77808 */ /* 0x000fe40004000000 */
[----:B------:R-:W-:Y:S02]  /*22be0*/  ISETP.NE.AND P0, PT, R12, RZ, PT ;  /* 0x000000ff0c00720c */ /* 0x000fe40003f05270 */
[----:B------:R-:W-:Y:S02]  /*22bf0*/  FMNMX.FTZ R3, R249, R3, !PT ;  /* 0x00000003f9037209 */ /* 0x000fe40007810000 */
[----:B------:R-:W-:Y:S02]  /*22c00*/  ISETP.GT.AND P0, PT, R0, 0x39, !P0 ;  /* 0x000000390000780c */ /* 0x000fe40004704270 */
[----:B------:R-:W-:Y:S02]  /*22c10*/  FMNMX.FTZ R3, R250, R3, !PT ;  /* 0x00000003fa037209 */ /* 0x000fe40007810000 */
[----:B------:R-:W-:Y:S02]  /*22c20*/  ISETP.LT.OR P0, PT, R2, 0x3a, P0 ;  /* 0x0000003a0200780c */ /* 0x000fe40000701670 */
[----:B------:R-:W-:Y:S01]  /*22c30*/  ISETP.NE.AND P1, PT, R11, RZ, PT ;  /* 0x000000ff0b00720c */ /* 0x000fe20003f25270 */
[----:B------:R-:W2:Y:S01]  /*22c40*/  SHFL.BFLY PT, R6, R3, 0x2, 0x1f ;  /* 0x0c401f0003067f89 */ /* 0x000ea200000e0000 */
[----:B------:R-:W-:Y:S02]  /*22c50*/  FSEL R186, R63, -INF , !P0 ;  /* 0xff8000003fba7808 */ /* 0x000fe40004000000 */
[----:B------:R-:W-:Y:S02]  /*22c60*/  ISETP.GT.AND P0, PT, R0, 0x40, !P1 ;  /* 0x000000400000780c */ /* 0x000fe40004f04270 */
[----:B------:R-:W-:Y:S02]  /*22c70*/  ISETP.NE.AND P1, PT, R10, RZ, PT ;  /* 0x000000ff0a00720c */ /* 0x000fe40003f25270 */
[----:B------:R-:W-:Y:S04]  /*22c80*/  ISETP.LT.OR P0, PT, R2, 0x41, P0 ;  /* 0x000000410200780c */ /* 0x000fe80000701670 */
[----:B------:R-:W-:Y:S02]  /*22c90*/  FSEL R193, R74, -INF , !P0 ;  /* 0xff8000004ac17808 */ /* 0x000fe40004000000 */
[----:B------:R-:W-:Y:S02]  /*22ca0*/  ISETP.GT.AND P0, PT, R0, 0x41, !P6 ;  /* 0x000000410000780c */ /* 0x000fe40007704270 */
[----:B------:R-:W-:Y:S02]  /*22cb0*/  ISETP.NE.AND P6, PT, R4, RZ, PT ;  /* 0x000000ff0400720c */ /* 0x000fe40003fc5270 */
[----:B------:R-:W-:Y:S02]  /*22cc0*/  FMNMX.FTZ R4, R27, R102, !PT ;  /* 0x000000661b047209 */ /* 0x000fe40007810000 */
[----:B------:R-:W-:Y:S02]  /*22cd0*/  ISETP.LT.OR P0, PT, R2, 0x42, P0 ;  /* 0x000000420200780c */ /* 0x000fe40000701670 */
[----:B------:R-:W-:Y:S02]  /*22ce0*/  FMNMX.FTZ R4, R28, R4, !PT ;  /* 0x000000041c047209 */ /* 0x000fe40007810000 */
[----:B------:R-:W-:Y:S02]  /*22cf0*/  FSEL R197, R75, -INF , !P0 ;  /* 0xff8000004bc57808 */ /* 0x000fe40004000000 */
[----:B-1----:R-:W-:Y:S02]  /*22d00*/  FMNMX.FTZ R72, R72, R5, !PT ;  /* 0x0000000548487209 */ /* 0x002fe40007810000 */
[----:B------:R-:W-:Y:S02]  /*22d10*/  FMNMX.FTZ R4, R35, R4, !PT ;  /* 0x0000000423047209 */ /* 0x000fe40007810000 */
[----:B--2---:R-:W-:Y:S01]  /*22d20*/  FMNMX.FTZ R3, R3, R6, !PT ;  /* 0x0000000603037209 */ /* 0x004fe20007810000 */
        /* <DEDUP_REMOVED lines=14> */
[----:B-1----:R-:W-:Y:S02]  /*22e10*/  FMNMX.FTZ R72, R72, R7, !PT ;  /* 0x0000000748487209 */ /* 0x002fe40007810000 */
[----:B------:R-:W-:Y:S02]  /*22e20*/  FMNMX.FTZ R4, R169, R4, !PT ;  /* 0x00000004a9047209 */ /* 0x000fe40007810000 */
[----:B------:R-:W-:Y:S01]  /*22e30*/  ISETP.GT.AND P0, PT, R0, 0x50, !P2 ;  /* 0x000000500000780c */ /* 0x000fe20005704270 */
[C---:B------:R-:W-:Y:S01]  /*22e40*/  FMUL.FTZ R74, R72.reuse, c[0x0][0x2d0] ;  /* 0x0000b400484a7a20 */ /* 0x040fe20000410000 */
[----:B------:R-:W-:Y:S02]  /*22e50*/  FSETP.NEU.FTZ.AND P2, PT, R72, -INF , PT ;  /* 0xff8000004800780b */ /* 0x000fe40003f5d000 */
[----:B------:R-:W-:Y:S02]  /*22e60*/  FMNMX.FTZ R5, R8, R103, !PT ;  /* 0x0000006708057209 */ /* 0x000fe40007810000 */
[----:B------:R-:W-:Y:S02]  /*22e70*/  FMNMX.FTZ R4, R173, R4, !PT ;  /* 0x00000004ad047209 */ /* 0x000fe40007810000 */
[----:B------:R-:W-:Y:S02]  /*22e80*/  FSEL R74, R74, RZ, P2 ;  /* 0x000000ff4a4a7208 */ /* 0x000fe40001000000 */
[----:B------:R-:W-:Y:S02]  /*22e90*/  FMNMX.FTZ R5, R22, R5, !PT ;  /* 0x0000000516057209 */ /* 0x000fe40007810000 */
[----:B------:R-:W-:Y:S01]  /*22ea0*/  FMNMX.FTZ R4, R175, R4, !PT ;  /* 0x00000004af047209 */ /* 0x000fe20007810000 */
[--C-:B------:R-:W-:Y:S01]  /*22eb0*/  FFMA.FTZ R16, R43, c[0x0][0x2d0], -R74.reuse ;  /* 0x0000b4002b107a23 */ /* 0x100fe2000001084a */
[----:B------:R-:W-:Y:S02]  /*22ec0*/  FMNMX.FTZ R5, R25, R5, !PT ;  /* 0x0000000519057209 */ /* 0x000fe40007810000 */
[----:B--2---:R-:W-:Y:S01]  /*22ed0*/  FMNMX.FTZ R71, R3, R71, !PT ;  /* 0x0000004703477209 */ /* 0x004fe20007810000 */
[--C-:B------:R-:W-:Y:S01]  /*22ee0*/  FFMA.FTZ R3, R32, c[0x0][0x2d0], -R74.reuse ;  /* 0x0000b40020037a23 */ /* 0x100fe2000001084a */
[----:B------:R-:W-:Y:S02]  /*22ef0*/  FMNMX.FTZ R4, R182, R4, !PT ;  /* 0x00000004b6047209 */ /* 0x000fe40007810000 */
        /* <DEDUP_REMOVED lines=21> */
[----:B------:R-:W-:Y:S02]  /*23050*/  FSETP.NEU.FTZ.AND P1, PT, R71, -INF , PT ;  /* 0xff8000004700780b */ /* 0x000fe40003f3d000 */
[----:B------:R-:W-:Y:S02]  /*23060*/  ISETP.LT.OR P0, PT, R2, 0x52, P0 ;  /* 0x000000520200780c */ /* 0x000fe40000701670 */
[----:B------:R-:W-:Y:S01]  /*23070*/  FSEL R75, R75, RZ, P1 ;  /* 0x000000ff4b4b7208 */ /* 0x000fe20000800000 */
[----:B------:R2:W3:Y:S01]  /*23080*/  MUFU.EX2 R80, R3 ;  /* 0x0000000300507308 */ /* 0x0004e20000000800 */
[----:B------:R-:W-:Y:S02]  /*23090*/  FMNMX.FTZ R4, R237, R4, !PT ;  /* 0x00000004ed047209 */ /* 0x000fe40007810000 */
[----:B------:R-:W-:Y:S01]  /*230a0*/  FMNMX.FTZ R6, R168, R6, !PT ;  /* 0x00000006a8067209 */ /* 0x000fe20007810000 */
[--C-:B------:R-:W-:Y:S01]  /*230b0*/  FFMA.FTZ R12, R42, c[0x0][0x2d0], -R75.reuse ;  /* 0x0000b4002a0c7a23 */ /* 0x100fe2000001084b */
[----:B------:R-:W-:Y:S02]  /*230c0*/  FMNMX.FTZ R4, R238, R4, !PT ;  /* 0x00000004ee047209 */ /* 0x000fe40007810000 */
[----:B------:R-:W-:Y:S02]  /*230d0*/  ISETP.NE.AND P4, PT, R9, RZ, PT ;  /* 0x000000ff0900720c */ /* 0x000fe40003f85270 */
[----:B------:R-:W-:Y:S02]  /*230e0*/  FMNMX.FTZ R4, R239, R4, !PT ;  /* 0x00000004ef047209 */ /* 0x000fe40007810000 */
[----:B------:R-:W-:Y:S02]  /*230f0*/  FSEL R199, R91, -INF , !P0 ;  /* 0xff8000005bc77808 */ /* 0x000fe40004000000 */
[----:B------:R-:W-:Y:S02]  /*23100*/  FMNMX.FTZ R4, R245, R4, !PT ;  /* 0x00000004f5047209 */ /* 0x000fe40007810000 */
[----:B-1----:R-:W-:Y:S01]  /*23110*/  FMNMX.FTZ R5, R170, R6, !PT ;  /* 0x00000006aa057209 */ /* 0x002fe20007810000 */
[----:B------:R-:W-:Y:S01]  /*23120*/  FFMA.FTZ R6, R31, c[0x0][0x2d0], -R74 ;  /* 0x0000b4001f067a23 */ /* 0x000fe2000001084a */
[----:B------:R-:W-:Y:S01]  /*23130*/  ISETP.GT.AND P3, PT, R0, 0x58, !P4 ;  /* 0x000000580000780c */ /* 0x000fe20006764270 */
[----:B------:R-:W1:Y:S01]  /*23140*/  SHFL.BFLY PT, R7, R4, 0x2, 0x1f ;  /* 0x0c401f0004077f89 */ /* 0x000e6200000e0000 */
[----:B------:R-:W-:Y:S01]  /*23150*/  FMNMX.FTZ R5, R172, R5, !PT ;  /* 0x00000005ac057209 */ /* 0x000fe20007810000 */
[----:B------:R-:W4:Y:S01]  /*23160*/  MUFU.EX2 R247, R6 ;  /* 0x0000000600f77308 */ /* 0x000f220000000800 */
[----:B------:R-:W-:Y:S02]  /*23170*/  ISETP.GT.AND P0, PT, R0, 0x59, !P6 ;  /* 0x000000590000780c */ /* 0x000fe40007704270 */
[----:B------:R-:W-:Y:S01]  /*23180*/  FMNMX.FTZ R5, R179, R5, !PT ;  /* 0x00000005b3057209 */ /* 0x000fe20007810000 */
[--C-:B--2---:R-:W-:Y:S01]  /*23190*/  FFMA.FTZ R3, R29, c[0x0][0x2d0], -R75.reuse ;  /* 0x0000b4001d037a23 */ /* 0x104fe2000001084b */
[----:B---3--:R-:W-:Y:S02]  /*231a0*/  F2FP.BF16.PACK_AB R78, R80, R61 ;  /* 0x0000003d504e723e */ /* 0x008fe400000010ff */
[C---:B------:R-:W-:Y:S02]  /*231b0*/  ISETP.LT.OR P0, PT, R2.reuse, 0x5a, P0 ;  /* 0x0000005a0200780c */ /* 0x040fe40000701670 */
[----:B------:R-:W-:Y:S01]  /*231c0*/  ISETP.LT.OR P3, PT, R2, 0x59, P3 ;  /* 0x000000590200780c */ /* 0x000fe20001f61670 */
[----:B------:R2:W-:Y:S01]  /*231d0*/  MUFU.EX2 R92, R3 ;  /* 0x00000003005c7308 */ /* 0x0005e20000000800 */
[----:B------:R-:W-:Y:S01]  /*231e0*/  FMNMX.FTZ R5, R178, R5, !PT ;  /* 0x00000005b2057209 */ /* 0x000fe20007810000 */
[--C-:B------:R-:W-:Y:S01]  /*231f0*/  FFMA.FTZ R2, R37, c[0x0][0x2d0], -R75.reuse ;  /* 0x0000b40025027a23 */ /* 0x100fe2000001084b */
[----:B------:R-:W-:Y:S02]  /*23200*/  FSEL R73, R54, -INF , !P0 ;  /* 0xff80000036497808 */ /* 0x000fe40004000000 */
[----:B------:R-:W-:Y:S02]  /*23210*/  FMNMX.FTZ R5, R183, R5, !PT ;  /* 0x00000005b7057209 */ /* 0x000fe40007810000 */
[----:B------:R-:W-:Y:S02]  /*23220*/  FSEL R192, R57, -INF , !P3 ;  /* 0xff80000039c07808 */ /* 0x000fe40005800000 */
[----:B------:R-:W-:Y:S01]  /*23230*/  FMNMX.FTZ R5, R186, R5, !PT ;  /* 0x00000005ba057209 */ /* 0x000fe20007810000 */
[----:B------:R3:W-:Y:S01]  /*23240*/  MUFU.EX2 R60, R2 ;  /* 0x00000002003c7308 */ /* 0x0007e20000000800 */
[----:B-1----:R-:W-:Y:S02]  /*23250*/  FMNMX.FTZ R4, R4, R7, !PT ;  /* 0x0000000704047209 */ /* 0x002fe40007810000 */
[----:B------:R-:W-:Y:S02]  /*23260*/  FMNMX.FTZ R5, R193, R5, !PT ;  /* 0x00000005c1057209 */ /* 0x000fe40007810000 */
[----:B----4-:R-:W-:Y:S01]  /*23270*/  F2FP.BF16.PACK_AB R76, R247, R89 ;  /* 0x00000059f74c723e */ /* 0x010fe200000010ff */
[----:B------:R-:W1:Y:S01]  /*23280*/  SHFL.BFLY PT, R70, R4, 0x1, 0x1f ;  /* 0x0c201f0004467f89 */ /* 0x000e6200000e0000 */
[----:B------:R-:W-:Y:S04]  /*23290*/  FMNMX.FTZ R5, R197, R5, !PT ;  /* 0x00000005c5057209 */ /* 0x000fe80007810000 */
[----:B--2---:R-:W-:Y:S01]  /*232a0*/  FMNMX.FTZ R3, R200, R5, !PT ;  /* 0x00000005c8037209 */ /* 0x004fe20007810000 */
[--C-:B------:R-:W-:Y:S02]  /*232b0*/  FFMA.FTZ R5, R33, c[0x0][0x2d0], -R75.reuse ;  /* 0x0000b40021057a23 */ /* 0x100fe4000001084b */
[----:B------:R-:W-:Y:S01]  /*232c0*/  MUFU.EX2 R33, R16 ;  /* 0x0000001000217308 */ /* 0x000fe20000000800 */
[----:B------:R-:W-:Y:S04]  /*232d0*/  FMNMX.FTZ R3, R204, R3, !PT ;  /* 0x00000003cc037209 */ /* 0x000fe80007810000 */
[----:B------:R-:W-:Y:S01]  /*232e0*/  FMNMX.FTZ R0, R205, R3, !PT ;  /* 0x00000003cd007209 */ /* 0x000fe20007810000 */
[--C-:B------:R-:W-:Y:S03]  /*232f0*/  FFMA.FTZ R3, R38, c[0x0][0x2d0], -R75.reuse ;  /* 0x0000b40026037a23 */ /* 0x100fe6000001084b */
[----:B------:R-:W-:Y:S01]  /*23300*/  FMNMX.FTZ R0, R199, R0, !PT ;  /* 0x00000000c7007209 */ /* 0x000fe20007810000 */
[----:B------:R-:W2:Y:S03]  /*23310*/  MUFU.EX2 R81, R3 ;  /* 0x0000000300517308 */ /* 0x000ea60000000800 */
[----:B------:R-:W-:Y:S02]  /*23320*/  FMNMX.FTZ R0, R192, R0, !PT ;  /* 0x00000000c0007209 */ /* 0x000fe40007810000 */
[----:B-1----:R-:W-:Y:S02]  /*23330*/  FMNMX.FTZ R70, R4, R70, !PT ;  /* 0x0000004604467209 */ /* 0x002fe40007810000 */
[----:B------:R-:W-:Y:S02]  /*23340*/  FMNMX.FTZ R0, R73, R0, !PT ;  /* 0x0000000049007209 */ /* 0x000fe40007810000 */
[C---:B------:R-:W-:Y:S01]  /*23350*/  FSETP.NEU.FTZ.AND P0, PT, R70.reuse, -INF , PT ;  /* 0xff8000004600780b */ /* 0x040fe20003f1d000 */
[----:B------:R-:W1:Y:S01]  /*23360*/  MUFU.EX2 R85, R5 ;  /* 0x0000000500557308 */ /* 0x000e620000000800 */
[----:B------:R-:W-:Y:S01]  /*23370*/  FMUL.FTZ R96, R70, c[0x0][0x2d0] ;  /* 0x0000b40046607a20 */ /* 0x000fe20000410000 */
[----:B---3--:R-:W3:Y:S04]  /*23380*/  SHFL.BFLY PT, R2, R0, 0x2, 0x1f ;  /* 0x0c401f0000027f89 */ /* 0x008ee800000e0000 */
[----:B------:R-:W-:Y:S05]  /*23390*/  FSEL R96, R96, RZ, P0 ;  /* 0x000000ff60607208 */ /* 0x000fea0000000000 */
[--C-:B------:R-:W-:Y:S02]  /*233a0*/  FFMA.FTZ R4, R36, c[0x0][0x2d0], -R96.reuse ;  /* 0x0000b40024047a23 */ /* 0x100fe40000010860 */
[--C-:B------:R-:W-:Y:S01]  /*233b0*/  FFMA.FTZ R32, R45, c[0x0][0x2d0], -R96.reuse ;  /* 0x0000b4002d207a23 */ /* 0x100fe20000010860 */
[----:B--2---:R-:W-:Y:S01]  /*233c0*/  F2FP.BF16.PACK_AB R79, R81, R60 ;  /* 0x0000003c514f723e */ /* 0x004fe200000010ff */
[----:B------:R-:W-:Y:S01]  /*233d0*/  MUFU.EX2 R83, R4 ;  /* 0x0000000400537308 */ /* 0x000fe20000000800 */
[--C-:B------:R-:W-:Y:S01]  /*233e0*/  FFMA.FTZ R3, R27, c[0x0][0x2d0], -R96.reuse ;  /* 0x0000b4001b037a23 */ /* 0x100fe20000010860 */
[----:B-1----:R-:W-:Y:S08]  /*233f0*/  F2FP.BF16.PACK_AB R77, R85, R92 ;  /* 0x0000005c554d723e */ /* 0x002ff000000010ff */
[----:B------:R1:W-:Y:S02]  /*23400*/  MUFU.EX2 R93, R3 ;  /* 0x00000003005d7308 */ /* 0x0003e40000000800 */
[--C-:B-1----:R-:W-:Y:S02]  /*23410*/  FFMA.FTZ R3, R28, c[0x0][0x2d0], -R96.reuse ;  /* 0x0000b4001c037a23 */ /* 0x102fe40000010860 */
[----:B------:R-:W-:Y:S06]  /*23420*/  FFMA.FTZ R28, R47, c[0x0][0x2d0], -R75 ;  /* 0x0000b4002f1c7a23 */ /* 0x000fec000001084b */
[----:B------:R1:W-:Y:S02]  /*23430*/  MUFU.EX2 R86, R3 ;  /* 0x0000000300567308 */ /* 0x0003e40000000800 */
[----:B-1----:R-:W-:Y:S08]  /*23440*/  FFMA.FTZ R3, R35, c[0x0][0x2d0], -R96 ;  /* 0x0000b40023037a23 */ /* 0x002ff00000010860 */
[----:B------:R3:W1:Y:S02]  /*23450*/  MUFU.EX2 R84, R3 ;  /* 0x0000000300547308 */ /* 0x0006640000000800 */
[----:B---3--:R-:W-:Y:S01]  /*23460*/  FMNMX.FTZ R3, R0, R2, !PT ;  /* 0x0000000200037209 */ /* 0x008fe20007810000 */
[----:B------:R-:W-:Y:S01]  /*23470*/  FFMA.FTZ R2, R39, c[0x0][0x2d0], -R74 ;  /* 0x0000b40027027a23 */ /* 0x000fe2000001084a */
[----:B------:R-:W-:Y:S01]  /*23480*/  FSEL R0, R72, RZ, P2 ;  /* 0x000000ff48007208 */ /* 0x000fe20001000000 */
[----:B------:R-:W-:Y:S01]  /*23490*/  LDSM.16.MT88.4 R36, [R212+0x100] ;  /* 0x00010000d424783b */ /* 0x000fe20000004200 */
[----:B-1----:R-:W-:Y:S04]  /*234a0*/  F2FP.BF16.PACK_AB R66, R83, R84 ;  /* 0x000000545342723e */ /* 0x002fe800000010ff */
        /* <DEDUP_REMOVED lines=18> */
[----:B------:R-:W-:Y:S01]  /*235d0*/  FMUL.FTZ R17, R69, R117 ;  /* 0x0000007545117220 */ /* 0x000fe20000410000 */
[----:B------:R-:W-:Y:S01]  /*235e0*/  MUFU.EX2 R105, R12 ;  /* 0x0000000c00697308 */ /* 0x000fe20000000800 */
[--C-:B------:R-:W-:Y:S02]  /*235f0*/  FFMA.FTZ R4, R25, c[0x0][0x2d0], -R97.reuse ;  /* 0x0000b40019047a23 */ /* 0x100fe40000010861 */
[--C-:B------:R-:W-:Y:S02]  /*23600*/  FFMA.FTZ R62, R62, c[0x0][0x2d0], -R97.reuse ;  /* 0x0000b4003e3e7a23 */ /* 0x100fe40000010861 */
[--C-:B------:R-:W-:Y:S05]  /*23610*/  FFMA.FTZ R58, R58, c[0x0][0x2d0], -R97.reuse ;  /* 0x0000b4003a3a7a23 */ /* 0x100fea0000010861 */
[----:B------:R2:W3:Y:S01]  /*23620*/  MUFU.EX2 R2, R0 ;  /* 0x0000000000027308 */ /* 0x0004e20000000800 */
[C---:B-1----:R-:W-:Y:S02]  /*23630*/  FMUL.FTZ R18, R68.reuse, R118 ;  /* 0x0000007644127220 */ /* 0x042fe40000410000 */
[C---:B------:R-:W-:Y:S02]  /*23640*/  FMUL.FTZ R19, R68.reuse, R119 ;  /* 0x0000007744137220 */ /* 0x040fe40000410000 */
[----:B------:R-:W-:Y:S01]  /*23650*/  LDSM.16.MT88.4 R116, [R209+0x2900] ;  /* 0x00290000d174783b */ /* 0x000fe20000004200 */
[C---:B------:R-:W-:Y:S04]  /*23660*/  FMUL.FTZ R34, R68.reuse, R134 ;  /* 0x0000008644227220 */ /* 0x040fe80000410000 */
[----:B------:R-:W1:Y:S01]  /*23670*/  MUFU.EX2 R53, R4 ;  /* 0x0000000400357308 */ /* 0x000e620000000800 */
[C---:B------:R-:W-:Y:S02]  /*23680*/  FMUL.FTZ R7, R68.reuse, R107 ;  /* 0x0000006b44077220 */ /* 0x040fe40000410000 */
[C---:B------:R-:W-:Y:S02]  /*23690*/  FMUL.FTZ R6, R68.reuse, R106 ;  /* 0x0000006a44067220 */ /* 0x040fe40000410000 */
[----:B------:R-:W-:Y:S02]  /*236a0*/  FMUL.FTZ R35, R68, R135 ;  /* 0x0000008744237220 */ /* 0x000fe40000410000 */
[----:B--2---:R-:W-:Y:S02]  /*236b0*/  FFMA.FTZ R0, R8, c[0x0][0x2d0], -R97 ;  /* 0x0000b40008007a23 */ /* 0x004fe40000010861 */
[----:B---3--:R-:W-:Y:S02]  /*236c0*/  FMUL.FTZ R12, R2, R112 ;  /* 0x00000070020c7220 */ /* 0x008fe40000410000 */
[----:B------:R2:W-:Y:S01]  /*236d0*/  MUFU.EX2 R196, R0 ;  /* 0x0000000000c47308 */ /* 0x0005e20000000800 */
[----:B------:R-:W-:Y:S02]  /*236e0*/  FFMA.FTZ R8, R40, c[0x0][0x2d0], -R75 ;  /* 0x0000b40028087a23 */ /* 0x000fe4000001084b */
[C---:B------:R-:W-:Y:S01]  /*236f0*/  FMUL.FTZ R13, R2.reuse, R113 ;  /* 0x00000071020d7220 */ /* 0x040fe20000410000 */
[----:B------:R-:W-:Y:S01]  /*23700*/  MOV R113, R83 ;  /* 0x0000005300717202 */ /* 0x000fe20000000f00 */
[----:B------:R-:W-:Y:S01]  /*23710*/  FMUL.FTZ R45, R2, R145 ;  /* 0x00000091022d7220 */ /* 0x000fe20000410000 */
[----:B-1----:R-:W-:Y:S01]  /*23720*/  MOV R107, R53 ;  /* 0x00000035006b7202 */ /* 0x002fe20000000f00 */
[----:B------:R-:W-:Y:S01]  /*23730*/  FFMA.FTZ R4, R24, c[0x0][0x2d0], -R97 ;  /* 0x0000b40018047a23 */ /* 0x000fe20000010861 */
[----:B------:R-:W-:Y:S01]  /*23740*/  LDSM.16.MT88.4 R52, [R210+0x100] ;  /* 0x00010000d234783b */ /* 0x000fe20000004200 */
[C---:B------:R-:W-:Y:S01]  /*23750*/  FMUL.FTZ R9, R2.reuse, R109 ;  /* 0x0000006d02097220 */ /* 0x040fe20000410000 */
[----:B------:R1:W3:Y:S01]  /*23760*/  MUFU.EX2 R31, R8 ;  /* 0x00000008001f7308 */ /* 0x0002e20000000800 */
[C---:B------:R-:W-:Y:S02]  /*23770*/  FMUL.FTZ R25, R2.reuse, R125 ;  /* 0x0000007d02197220 */ /* 0x040fe40000410000 */
[----:B------:R-:W-:Y:S02]  /*23780*/  FMUL.FTZ R29, R2, R129 ;  /* 0x00000081021d7220 */ /* 0x000fe40000410000 */
[----:B------:R-:W-:Y:S02]  /*23790*/  FFMA.FTZ R40, R49, c[0x0][0x2d0], -R96 ;  /* 0x0000b40031287a23 */ /* 0x000fe40000010860 */
[----:B------:R-:W-:Y:S02]  /*237a0*/  FMUL.FTZ R49, R69, R149 ;  /* 0x0000009545317220 */ /* 0x000fe40000410000 */
[----:B------:R-:W-:Y:S01]  /*237b0*/  IMAD.MOV.U32 R149, RZ, RZ, R86 ;  /* 0x000000ffff957224 */ /* 0x000fe200078e0056 */
[----:B------:R4:W-:Y:S01]  /*237c0*/  MUFU.EX2 R64, R4 ;  /* 0x0000000400407308 */ /* 0x0009e20000000800 */
[----:B------:R-:W-:Y:S02]  /*237d0*/  FFMA.FTZ R24, R44, c[0x0][0x2d0], -R75 ;  /* 0x0000b4002c187a23 */ /* 0x000fe4000001084b */
[----:B------:R-:W-:Y:S02]  /*237e0*/  FFMA.FTZ R44, R50, c[0x0][0x2d0], -R96 ;  /* 0x0000b400322c7a23 */ /* 0x000fe40000010860 */
[----:B--2---:R-:W-:Y:S02]  /*237f0*/  FFMA.FTZ R0, R22, c[0x0][0x2d0], -R97 ;  /* 0x0000b40016007a23 */ /* 0x004fe40000010861 */
[----:B------:R-:W2:Y:S01]  /*23800*/  LDSM.16.MT88.4 R20, [R209+0x100] ;  /* 0x00010000d114783b */ /* 0x000ea20000004200 */
[----:B------:R-:W-:Y:S01]  /*23810*/  FMUL.FTZ R50, R68, R150 ;  /* 0x0000009644327220 */ /* 0x000fe20000410000 */
[----:B------:R-:W-:Y:S01]  /*23820*/  MOV R150, R85 ;  /* 0x0000005500967202 */ /* 0x000fe20000000f00 */
[----:B------:R5:W5:Y:S01]  /*23830*/  MUFU.EX2 R87, R0 ;  /* 0x0000000000577308 */ /* 0x000b620000000800 */
[C---:B-1----:R-:W-:Y:S01]  /*23840*/  FMUL.FTZ R8, R2.reuse, R108 ;  /* 0x0000006c02087220 */ /* 0x042fe20000410000 */
[----:B---3--:R-:W-:Y:S08]  /*23850*/  MOV R125, R31 ;  /* 0x0000001f007d7202 */ /* 0x008ff00000000f00 */
[----:B------:R-:W1:Y:S01]  /*23860*/  MUFU.EX2 R30, R24 ;  /* 0x00000018001e7308 */ /* 0x000e620000000800 */
[----:B----4-:R-:W-:Y:S02]  /*23870*/  FFMA.FTZ R4, R41, c[0x0][0x2d0], -R74 ;  /* 0x0000b40029047a23 */ /* 0x010fe4000001084a */
[----:B------:R-:W-:Y:S07]  /*23880*/  FMUL.FTZ R41, R2, R141 ;  /* 0x0000008d02297220 */ /* 0x000fee0000410000 */
[----:B------:R3:W4:Y:S01]  /*23890*/  MUFU.EX2 R246, R4 ;  /* 0x0000000400f67308 */ /* 0x0007220000000800 */
[----:B-----5:R-:W-:Y:S01]  /*238a0*/  FSEL R0, R3, RZ, P0 ;  /* 0x000000ff03007208 */ /* 0x020fe20000000000 */
[----:B------:R-:W-:Y:S01]  /*238b0*/  IMAD.MOV.U32 R112, RZ, RZ, R87 ;  /* 0x000000ffff707224 */ /* 0x000fe200078e0057 */
[----:B------:R-:W-:Y:S03]  /*238c0*/  F2FP.BF16.PACK_AB R65, R87, R196 ;  /* 0x000000c45741723e */ /* 0x000fe600000010ff */
[----:B------:R-:W-:Y:S04]  /*238d0*/  FADD.FTZ R0, -R0, R103 ;  /* 0x0000006700007221 */ /* 0x000fe80000010100 */
[----:B------:R5:W-:Y:S01]  /*238e0*/  MUFU.EX2 R108, R40 ;  /* 0x00000028006c7308 */ /* 0x000be20000000800 */
[----:B------:R-:W-:Y:S01]  /*238f0*/  FMUL.FTZ R0, R0, c[0x0][0x2d0] ;  /* 0x0000b40000007a20 */ /* 0x000fe20000410000 */
[----:B-1----:R-:W-:Y:S01]  /*23900*/  MOV R129, R30 ;  /* 0x0000001e00817202 */ /* 0x002fe20000000f00 */
[----:B------:R-:W-:Y:S07]  /*23910*/  FMUL.FTZ R24, R2, R124 ;  /* 0x0000007c02187220 */ /* 0x000fee0000410000 */
[----:B------:R-:W1:Y:S01]  /*23920*/  MUFU.EX2 R0, R0 ;  /* 0x0000000000007308 */ /* 0x000e620000000800 */
[C---:B---3--:R-:W-:Y:S01]  /*23930*/  FMUL.FTZ R4, R69.reuse, R104 ;  /* 0x0000006845047220 */ /* 0x048fe20000410000 */
[----:B----4-:R-:W-:Y:S01]  /*23940*/  MOV R106, R246 ;  /* 0x000000f6006a7202 */ /* 0x010fe20000000f00 */
[----:B------:R-:W-:Y:S01]  /*23950*/  IMAD.MOV.U32 R104, RZ, RZ, R64 ;  /* 0x000000ffff687224 */ /* 0x000fe200078e0040 */
[----:B------:R-:W-:Y:S06]  /*23960*/  F2FP.BF16.PACK_AB R64, R86, R93 ;  /* 0x0000005d5640723e */ /* 0x000fec00000010ff */
[----:B------:R3:W-:Y:S01]  /*23970*/  MUFU.EX2 R124, R32 ;  /* 0x00000020007c7308 */ /* 0x0007e20000000800 */
[-C--:B--2---:R-:W-:Y:S05]  /*23980*/  HMMA.16816.F32.BF16 R4, R76, R20.reuse, R4 ;  /* 0x000000144c04723c */ /* 0x084fea0000041804 */
[----:B------:R-:W-:Y:S01]  /*23990*/  F2FP.BF16.PACK_AB R67, R104, R107 ;  /* 0x0000006b6843723e */ /* 0x000fe200000010ff */
[----:B-----5:R-:W-:Y:S03]  /*239a0*/  FMUL.FTZ R40, R2, R140 ;  /* 0x0000008c02287220 */ /* 0x020fe60000410000 */
[----:B------:R-:W-:Y:S03]  /*239b0*/  MUFU.EX2 R59, R44 ;  /* 0x0000002c003b7308 */ /* 0x000fe60000000800 */
[C---:B-1----:R-:W-:Y:S02]  /*239c0*/  FMUL.FTZ R10, R0.reuse, R110 ;  /* 0x0000006e000a7220 */ /* 0x042fe40000410000 */
[C---:B------:R-:W-:Y:S02]  /*239d0*/  FMUL.FTZ R11, R0.reuse, R111 ;  /* 0x0000006f000b7220 */ /* 0x040fe40000410000 */
[C---:B------:R-:W-:Y:S02]  /*239e0*/  FMUL.FTZ R14, R0.reuse, R114 ;  /* 0x00000072000e7220 */ /* 0x040fe40000410000 */
[----:B------:R-:W-:Y:S01]  /*239f0*/  IMAD.MOV.U32 R114, RZ, RZ, R82 ;  /* 0x000000ffff727224 */ /* 0x000fe200078e0052 */
[----:B------:R-:W-:Y:S01]  /*23a00*/  MUFU.EX2 R103, R58 ;  /* 0x0000003a00677308 */ /* 0x000fe20000000800 */
[C---:B------:R-:W-:Y:S01]  /*23a10*/  FMUL.FTZ R27, R0.reuse, R127 ;  /* 0x0000007f001b7220 */ /* 0x040fe20000410000 */
[C---:B------:R-:W-:Y:S04]  /*23a20*/  HMMA.16816.F32.BF16 R8, R64.reuse, R20, R8 ;  /* 0x000000144008723c */ /* 0x040fe80000041808 */
[----:B------:R-:W-:Y:S01]  /*23a30*/  FMUL.FTZ R15, R0, R115 ;  /* 0x00000073000f7220 */ /* 0x000fe20000410000 */
[----:B------:R-:W-:Y:S01]  /*23a40*/  MOV R127, R81 ;  /* 0x00000051007f7202 */ /* 0x000fe20000000f00 */
[C---:B---3--:R-:W-:Y:S02]  /*23a50*/  FMUL.FTZ R32, R69.reuse, R132 ;  /* 0x0000008445207220 */ /* 0x048fe40000410000 */
[----:B------:R-:W-:Y:S01]  /*23a60*/  FFMA.FTZ R20, R46, c[0x0][0x2d0], -R74 ;  /* 0x0000b4002e147a23 */ /* 0x000fe2000001084a */
[----:B------:R1:W-:Y:S02]  /*23a70*/  MUFU.EX2 R111, R28 ;  /* 0x0000001c006f7308 */ /* 0x0003e40000000800 */
[-C--:B------:R-:W-:Y:S03]  /*23a80*/  HMMA.16816.F32.BF16 R12, R64, R22.reuse, R12 ;  /* 0x00000016400c723c */ /* 0x080fe6000004180c */
[C---:B------:R-:W-:Y:S02]  /*23a90*/  FMUL.FTZ R31, R0.reuse, R131 ;  /* 0x00000083001f7220 */ /* 0x040fe40000410000 */
[----:B------:R-:W-:Y:S02]  /*23aa0*/  IMAD.MOV.U32 R131, RZ, RZ, R80 ;  /* 0x000000ffff837224 */ /* 0x000fe400078e0050 */
[----:B------:R-:W2:Y:S01]  /*23ab0*/  LDSM.16.MT88.4 R80, [R211+0x100] ;  /* 0x00010000d350783b */ /* 0x000ea20000004200 */
[C---:B------:R-:W-:Y:S01]  /*23ac0*/  HMMA.16816.F32.BF16 R16, R76.reuse, R22, R16 ;  /* 0x000000164c10723c */ /* 0x040fe20000041810 */
[----:B------:R3:W-:Y:S03]  /*23ad0*/  MUFU.EX2 R110, R20 ;  /* 0x00000014006e7308 */ /* 0x0007e60000000800 */
[C---:B------:R-:W-:Y:S02]  /*23ae0*/  FMUL.FTZ R21, R69.reuse, R121 ;  /* 0x0000007945157220 */ /* 0x040fe40000410000 */
[----:B------:R-:W-:Y:S02]  /*23af0*/  FMUL.FTZ R26, R0, R126 ;  /* 0x0000007e001a7220 */ /* 0x000fe40000410000 */
[C---:B------:R-:W-:Y:S04]  /*23b00*/  FMUL.FTZ R22, R68.reuse, R122 ;  /* 0x0000007a44167220 */ /* 0x040fe80000410000 */
[----:B------:R-:W-:Y:S01]  /*23b10*/  FMUL.FTZ R23, R68, R123 ;  /* 0x0000007b44177220 */ /* 0x000fe20000410000 */
[----:B------:R-:W-:Y:S01]  /*23b20*/  MOV R123, R60 ;  /* 0x0000003c007b7202 */ /* 0x000fe20000000f00 */
[----:B-1----:R-:W-:Y:S02]  /*23b30*/  FMUL.FTZ R28, R2, R128 ;  /* 0x00000080021c7220 */ /* 0x002fe40000410000 */
[C---:B------:R-:W-:Y:S02]  /*23b40*/  FMUL.FTZ R30, R0.reuse, R130 ;  /* 0x00000082001e7220 */ /* 0x040fe40000410000 */
[----:B------:R-:W-:Y:S02]  /*23b50*/  IMAD.MOV.U32 R130, RZ, RZ, R33 ;  /* 0x000000ffff827224 */ /* 0x000fe400078e0021 */
[C---:B------:R-:W-:Y:S02]  /*23b60*/  FMUL.FTZ R33, R69.reuse, R133 ;  /* 0x0000008545217220 */ /* 0x040fe40000410000 */
[C---:B------:R-:W-:Y:S01]  /*23b70*/  FMUL.FTZ R42, R0.reuse, R142 ;  /* 0x0000008e002a7220 */ /* 0x040fe20000410000 */
[----:B------:R-:W-:Y:S01]  /*23b80*/  LDSM.16.MT88.4 R132, [R212+0x2900] ;  /* 0x00290000d484783b */ /* 0x000fe20000004200 */
[C---:B------:R-:W-:Y:S02]  /*23b90*/  FMUL.FTZ R43, R0.reuse, R143 ;  /* 0x0000008f002b7220 */ /* 0x040fe40000410000 */
[C---:B---3--:R-:W-:Y:S02]  /*23ba0*/  FMUL.FTZ R20, R69.reuse, R120 ;  /* 0x0000007845147220 */ /* 0x048fe40000410000 */
[----:B------:R-:W-:Y:S01]  /*23bb0*/  IMAD.MOV.U32 R122, RZ, RZ, R84 ;  /* 0x000000ffff7a7224 */ /* 0x000fe200078e0054 */
[----:B------:R1:W-:Y:S01]  /*23bc0*/  MUFU.EX2 R120, R62 ;  /* 0x0000003e00787308 */ /* 0x0003e20000000800 */
[----:B------:R-:W-:Y:S01]  /*23bd0*/  FMUL.FTZ R63, R0, R163 ;  /* 0x000000a3003f7220 */ /* 0x000fe20000410000 */
[----:B------:R-:W3:Y:S01]  /*23be0*/  LDSM.16.MT88.4 R84, [R209+0x900] ;  /* 0x00090000d154783b */ /* 0x000ee20000004200 */
[----:B------:R-:W-:Y:S01]  /*23bf0*/  MOV R163, R93 ;  /* 0x0000005d00a37202 */ /* 0x000fe20000000f00 */
[-C--:B------:R-:W-:Y:S03]  /*23c00*/  HMMA.16816.F32.BF16 R20, R76, R36.reuse, R20 ;  /* 0x000000244c14723c */ /* 0x080fe60000041814 */
[----:B------:R-:W-:Y:S02]  /*23c10*/  FMUL.FTZ R44, R2, R144 ;  /* 0x00000090022c7220 */ /* 0x000fe40000410000 */
[C---:B------:R-:W-:Y:S02]  /*23c20*/  FMUL.FTZ R46, R0.reuse, R146 ;  /* 0x00000092002e7220 */ /* 0x040fe40000410000 */
[C---:B------:R-:W-:Y:S01]  /*23c30*/  FMUL.FTZ R47, R0.reuse, R147 ;  /* 0x00000093002f7220 */ /* 0x040fe20000410000 */
[C---:B------:R-:W-:Y:S04]  /*23c40*/  HMMA.16816.F32.BF16 R24, R64.reuse, R36, R24 ;  /* 0x000000244018723c */ /* 0x040fe80000041818 */
[----:B------:R-:W-:Y:S02]  /*23c50*/  FMUL.FTZ R58, R0, R158 ;  /* 0x0000009e003a7220 */ /* 0x000fe40000410000 */
[----:B------:R-:W-:Y:S02]  /*23c60*/  FMUL.FTZ R60, R2, R160 ;  /* 0x000000a0023c7220 */ /* 0x000fe40000410000 */
[-C--:B------:R-:W-:Y:S04]  /*23c70*/  HMMA.16816.F32.BF16 R28, R64, R38.reuse, R28 ;  /* 0x00000026401c723c */ /* 0x080fe8000004181c */
[----:B------:R-:W-:Y:S02]  /*23c80*/  FFMA.FTZ R36, R48, c[0x0][0x2d0], -R96 ;  /* 0x0000b40030247a23 */ /* 0x000fe40000010860 */
[----:B-1----:R-:W-:Y:S02]  /*23c90*/  FMUL.FTZ R62, R0, R162 ;  /* 0x000000a2003e7220 */ /* 0x002fe40000410000 */
[C---:B------:R-:W-:Y:S01]  /*23ca0*/  HMMA.16816.F32.BF16 R32, R76.reuse, R38, R32 ;  /* 0x000000264c20723c */ /* 0x040fe20000041820 */
[----:B------:R1:W-:Y:S01]  /*23cb0*/  MUFU.EX2 R128, R36 ;  /* 0x0000002400807308 */ /* 0x0003e20000000800 */
[----:B------:R-:W4:Y:S02]  /*23cc0*/  LDL.LU R162, [R1+0x24] ;  /* 0x0000240001a27983 */ /* 0x000f240000300800 */
[----:B------:R-:W-:Y:S02]  /*23cd0*/  FMUL.FTZ R37, R69, R137 ;  /* 0x0000008945257220 */ /* 0x000fe40000410000 */
[----:B------:R-:W-:Y:S02]  /*23ce0*/  FFMA.FTZ R48, R51, c[0x0][0x2d0], -R74 ;  /* 0x0000b40033307a23 */ /* 0x000fe4000001084a */
[C---:B------:R-:W-:Y:S03]  /*23cf0*/  FMUL.FTZ R38, R68.reuse, R138 ;  /* 0x0000008a44267220 */ /* 0x040fe60000410000 */
[----:B------:R-:W5:Y:S01]  /*23d00*/  MUFU.EX2 R57, R48 ;  /* 0x0000003000397308 */ /* 0x000f620000000800 */
[C---:B------:R-:W-:Y:S02]  /*23d10*/  FMUL.FTZ R39, R68.reuse, R139 ;  /* 0x0000008b44277220 */ /* 0x040fe40000410000 */
[----:B------:R-:W-:Y:S02]  /*23d20*/  FMUL.FTZ R51, R68, R151 ;  /* 0x0000009744337220 */ /* 0x000fe40000410000 */
[----:B------:R-:W-:Y:S02]  /*23d30*/  IMAD.MOV.U32 R160, RZ, RZ, R61 ;  /* 0x000000ffffa07224 */ /* 0x000fe400078e003d */
[----:B------:R-:W-:Y:S01]  /*23d40*/  FMUL.FTZ R61, R2, R161 ;  /* 0x000000a1023d7220 */ /* 0x000fe20000410000 */
[----:B------:R-:W-:Y:S01]  /*23d50*/  MOV R161, R247 ;  /* 0x000000f700a17202 */ /* 0x000fe20000000f00 */
[----:B------:R-:W-:Y:S02]  /*23d60*/  IMAD.MOV.U32 R126, RZ, RZ, R242 ;  /* 0x000000ffff7e7224 */ /* 0x000fe400078e00f2 */
[C---:B-1----:R-:W-:Y:S07]  /*23d70*/  FMUL.FTZ R36, R69.reuse, R136 ;  /* 0x0000008845247220 */ /* 0x042fee0000410000 */
[-C--:B------:R-:W-:Y:S03]  /*23d80*/  HMMA.16816.F32.BF16 R36, R76, R52.reuse, R36 ;  /* 0x000000344c24723c */ /* 0x080fe60000041824 */
[----:B-----5:R-:W-:Y:S01]  /*23d90*/  MOV R151, R57 ;  /* 0x0000003900977202 */ /* 0x020fe20000000f00 */
[C---:B------:R-:W-:Y:S01]  /*23da0*/  FMUL.FTZ R48, R69.reuse, R148 ;  /* 0x0000009445307220 */ /* 0x040fe20000410000 */
[----:B------:R-:W-:Y:S01]  /*23db0*/  MOV R148, R59 ;  /* 0x0000003b00947202 */ /* 0x000fe20000000f00 */
[----:B------:R-:W-:Y:S02]  /*23dc0*/  FMUL.FTZ R59, R0, R159 ;  /* 0x0000009f003b7220 */ /* 0x000fe40000410000 */
[C---:B------:R-:W-:Y:S04]  /*23dd0*/  HMMA.16816.F32.BF16 R40, R64.reuse, R52, R40 ;  /* 0x000000344028723c */ /* 0x040fe80000041828 */
[----:B------:R-:W-:Y:S03]  /*23de0*/  FMUL.FTZ R57, R2, R157 ;  /* 0x0000009d02397220 */ /* 0x000fe60000410000 */
[--C-:B------:R-:W-:Y:S01]  /*23df0*/  FFMA.FTZ R52, R56, c[0x0][0x2d0], -R97.reuse ;  /* 0x0000b40038347a23 */ /* 0x100fe20000010861 */
[-C--:B------:R-:W-:Y:S03]  /*23e00*/  HMMA.16816.F32.BF16 R44, R64, R54.reuse, R44 ;  /* 0x00000036402c723c */ /* 0x080fe6000004182c */
[----:B------:R1:W5:Y:S01]  /*23e10*/  MUFU.EX2 R109, R52 ;  /* 0x00000034006d7308 */ /* 0x0003620000000800 */
[C---:B------:R-:W-:Y:S02]  /*23e20*/  FMUL.FTZ R53, R69.reuse, R153 ;  /* 0x0000009945357220 */ /* 0x040fe40000410000 */
[----:B------:R-:W-:Y:S02]  /*23e30*/  FMUL.FTZ R56, R2, R156 ;  /* 0x0000009c02387220 */ /* 0x000fe40000410000 */
[C---:B------:R-:W-:Y:S07]  /*23e40*/  HMMA.16816.F32.BF16 R48, R76.reuse, R54, R48 ;  /* 0x000000364c30723c */ /* 0x040fee0000041830 */
[C---:B------:R-:W-:Y:S02]  /*23e50*/  FMUL.FTZ R54, R68.reuse, R154 ;  /* 0x0000009a44367220 */ /* 0x040fe40000410000 */
[----:B------:R-:W-:Y:S03]  /*23e60*/  FMUL.FTZ R55, R68, R155 ;  /* 0x0000009b44377220 */ /* 0x000fe60000410000 */
[----:B-1----:R-:W-:Y:S07]  /*23e70*/  FMUL.FTZ R52, R69, R152 ;  /* 0x0000009845347220 */ /* 0x002fee0000410000 */
[-C--:B--2---:R-:W-:Y:S08]  /*23e80*/  HMMA.16816.F32.BF16 R52, R76, R80.reuse, R52 ;  /* 0x000000504c34723c */ /* 0x084ff00000041834 */
[C---:B------:R-:W-:Y:S07]  /*23e90*/  HMMA.16816.F32.BF16 R56, R64.reuse, R80, R56 ;  /* 0x000000504038723c */ /* 0x040fee0000041838 */
[----:B------:R-:W-:Y:S01]  /*23ea0*/  FFMA.FTZ R80, R88, c[0x0][0x2d0], -R97 ;  /* 0x0000b40058507a23 */ /* 0x000fe20000010861 */
[-C--:B------:R-:W-:Y:S03]  /*23eb0*/  HMMA.16816.F32.BF16 R60, R64, R82.reuse, R60 ;  /* 0x00000052403c723c */ /* 0x080fe6000004183c */
[----:B------:R1:W2:Y:S01]  /*23ec0*/  MUFU.EX2 R115, R80 ;  /* 0x0000005000737308 */ /* 0x0002a20000000800 */
[----:B-----5:R-:W-:Y:S03]  /*23ed0*/  F2FP.BF16.PACK_AB R81, R103, R109 ;  /* 0x0000006d6751723e */ /* 0x020fe600000010ff */
[C---:B------:R-:W-:Y:S02]  /*23ee0*/  FMUL.FTZ R64, R69.reuse, R164 ;  /* 0x000000a445407220 */ /* 0x040fe40000410000 */
[C---:B------:R-:W-:Y:S01]  /*23ef0*/  FMUL.FTZ R66, R68.reuse, R166 ;  /* 0x000000a644427220 */ /* 0x040fe20000410000 */
[----:B------:R-:W5:Y:S02]  /*23f00*/  LDL.LU R164, [R1+0x20] ;  /* 0x0000200001a47983 */ /* 0x000f640000300800 */
[----:B------:R-:W-:Y:S01]  /*23f10*/  FMUL.FTZ R67, R68, R167 ;  /* 0x000000a744437220 */ /* 0x000fe20000410000 */
[----:B------:R-:W-:Y:S01]  /*23f20*/  MOV R167, R89 ;  /* 0x0000005900a77202 */ /* 0x000fe20000000f00 */
[----:B------:R-:W-:Y:S01]  /*23f30*/  FMUL.FTZ R65, R69, R165 ;  /* 0x000000a545417220 */ /* 0x000fe20000410000 */
[----:B------:R-:W5:Y:S01]  /*23f40*/  LDL.LU R166, [R1+0x1c] ;  /* 0x00001c0001a67983 */ /* 0x000f620000300800 */
        /* <DEDUP_REMOVED lines=12> */
[----:B--2---:R-:W-:Y:S03]  /*24010*/  F2FP.BF16.PACK_AB R83, R115, R120 ;  /* 0x000000787353723e */ /* 0x004fe600000010ff */
[-C--:B---3--:R-:W-:Y:S03]  /*24020*/  HMMA.16816.F32.BF16 R4, R76, R84.reuse, R4 ;  /* 0x000000544c04723c */ /* 0x088fe60000041804 */
[--C-:B-1----:R-:W-:Y:S02]  /*24030*/  FFMA.FTZ R80, R94, c[0x0][0x2d0], -R75.reuse ;  /* 0x0000b4005e507a23 */ /* 0x102fe4000001084b */
[----:B------:R-:W1:Y:S02]  /*24040*/  LDSM.16.MT88.4 R92, [R210+0x900] ;  /* 0x00090000d25c783b */ /* 0x000e640000004200 */
[----:B------:R2:W-:Y:S02]  /*24050*/  MUFU.EX2 R139, R80 ;  /* 0x00000050008b7308 */ /* 0x0005e40000000800 */
        /* <DEDUP_REMOVED lines=8> */
[----:B--2---:R-:W-:Y:S03]  /*240e0*/  FFMA.FTZ R84, R177, c[0x0][0x2d0], -R74 ;  /* 0x0000b400b1547a23 */ /* 0x004fe6000001084a */
[--C-:B------:R-:W-:Y:S01]  /*240f0*/  FFMA.FTZ R88, R169, c[0x0][0x2d0], -R96.reuse ;  /* 0x0000b400a9587a23 */ /* 0x100fe20000010860 */
        /* <DEDUP_REMOVED lines=17> */
[----:B------:R2:W2:Y:S01]  /*24210*/  MUFU.EX2 R141, R88 ;  /* 0x00000058008d7308 */ /* 0x0004a20000000800 */
[----:B----4-:R-:W-:Y:S02]  /*24220*/  FFMA.FTZ R2, R2, R162, R163 ;  /* 0x000000a202027223 */ /* 0x010fe400000100a3 */
[----:B---3--:R-:W-:Y:S07]  /*24230*/  FFMA.FTZ R92, R170, c[0x0][0x2d0], -R97 ;  /* 0x0000b400aa5c7a23 */ /* 0x008fee0000010861 */
        /* <DEDUP_REMOVED lines=9> */
[----:B------:R2:W4:Y:S01]  /*242d0*/  MUFU.EX2 R140, R88 ;  /* 0x00000058008c7308 */ /* 0x0005220000000800 */
        /* <DEDUP_REMOVED lines=9> */
[----:B------:R-:W-:Y:S01]  /*24370*/  F2FP.BF16.PACK_AB R82, R141, R142 ;  /* 0x0000008e8d52723e */ /* 0x000fe200000010ff */
[----:B------:R2:W-:Y:S01]  /*24380*/  MUFU.EX2 R147, R80 ;  /* 0x0000005000937308 */ /* 0x0005e20000000800 */
[----:B----4-:R-:W-:Y:S01]  /*24390*/  F2FP.BF16.PACK_AB R81, R234, R140 ;  /* 0x0000008cea51723e */ /* 0x010fe200000010ff */
[----:B-----5:R-:W-:Y:S01]  /*243a0*/  FFMA.FTZ R69, R69, R166, R167 ;  /* 0x000000a645457223 */ /* 0x020fe200000100a7 */
[----:B------:R-:W-:Y:S01]  /*243b0*/  F2FP.BF16.PACK_AB R76, R121, R151 ;  /* 0x00000097794c723e */ /* 0x000fe200000010ff */
[----:B------:R-:W-:Y:S03]  /*243c0*/  FFMA.FTZ R68, R68, R164, R165 ;  /* 0x000000a444447223 */ /* 0x000fe600000100a5 */
[----:B------:R-:W-:Y:S02]  /*243d0*/  F2FP.BF16.PACK_AB R77, R138, R139 ;  /* 0x0000008b8a4d723e */ /* 0x000fe400000010ff */
[----:B------:R-:W-:Y:S02]  /*243e0*/  F2FP.BF16.PACK_AB R78, R246, R247 ;  /* 0x000000f7f64e723e */ /* 0x000fe400000010ff */
[----:B------:R-:W-:Y:S01]  /*243f0*/  F2FP.BF16.PACK_AB R79, R143, R242 ;  /* 0x000000f28f4f723e */ /* 0x000fe200000010ff */
[----:B-1----:R-:W1:Y:S01]  /*24400*/  LDSM.16.MT88.4 R84, [R212+0x1100] ;  /* 0x00110000d454783b */ /* 0x002e620000004200 */
[----:B---3--:R-:W-:Y:S05]  /*24410*/  F2FP.BF16.PACK_AB R83, R207, R233 ;  /* 0x000000e9cf53723e */ /* 0x008fea00000010ff */
[-C--:B--2---:R-:W-:Y:S03]  /*24420*/  HMMA.16816.F32.BF16 R4, R76, R88.reuse, R4 ;  /* 0x000000584c04723c */ /* 0x084fe60000041804 */
[--C-:B------:R-:W-:Y:S04]  /*24430*/  FFMA.FTZ R80, R181, c[0x0][0x2d0], -R75.reuse ;  /* 0x0000b400b5507a23 */ /* 0x100fe8000001084b */
        /* <DEDUP_REMOVED lines=9> */
[----:B--2---:R-:W-:Y:S03]  /*244d0*/  FFMA.FTZ R88, R195, c[0x0][0x2d0], -R74 ;  /* 0x0000b400c3587a23 */ /* 0x004fe6000001084a */
        /* <DEDUP_REMOVED lines=17> */
[--C-:B--2---:R-:W-:Y:S01]  /*245f0*/  FFMA.FTZ R84, R188, c[0x0][0x2d0], -R96.reuse ;  /* 0x0000b400bc547a23 */ /* 0x104fe20000010860 */
[----:B------:R-:W-:Y:S04]  /*24600*/  MOV R188, R114 ;  /* 0x0000007200bc7202 */ /* 0x000fe80000000f00 */
[----:B------:R-:W-:Y:S04]  /*24610*/  ISETP.GT.AND P0, PT, R226, R188, PT ;  /* 0x000000bce200720c */ /* 0x000fe80003f04270 */
[----:B------:R2:W-:Y:S01]  /*24620*/  MUFU.EX2 R185, R84 ;  /* 0x0000005400b97308 */ /* 0x0005e20000000800 */
[----:B---3--:R-:W-:Y:S01]  /*24630*/  FFMA.FTZ R92, R183, c[0x0][0x2d0], -R97 ;  /* 0x0000b400b75c7a23 */ /* 0x008fe20000010861 */
[----:B------:R-:W-:Y:S08]  /*24640*/  MOV R183, R160 ;  /* 0x000000a000b77202 */ /* 0x000ff00000000f00 */
[----:B------:R3:W-:Y:S01]  /*24650*/  MUFU.EX2 R154, R92 ;  /* 0x0000005c009a7308 */ /* 0x0007e20000000800 */
[----:B-1----:R-:W1:Y:S01]  /*24660*/  LDSM.16.MT88.4 R88, [R211+0x1100] ;  /* 0x00110000d358783b */ /* 0x002e620000004200 */
[----:B--2---:R-:W-:Y:S01]  /*24670*/  FFMA.FTZ R84, R190, c[0x0][0x2d0], -R96 ;  /* 0x0000b400be547a23 */ /* 0x004fe20000010860 */
[----:B------:R-:W-:Y:S07]  /*24680*/  MOV R190, R115 ;  /* 0x0000007300be7202 */ /* 0x000fee0000000f00 */
[----:B------:R2:W4:Y:S01]  /*24690*/  MUFU.EX2 R187, R84 ;  /* 0x0000005400bb7308 */ /* 0x0005220000000800 */
[----:B---3--:R-:W-:Y:S02]  /*246a0*/  FFMA.FTZ R92, R202, c[0x0][0x2d0], -R75 ;  /* 0x0000b400ca5c7a23 */ /* 0x008fe4000001084b */
[----:B------:R-:W-:Y:S07]  /*246b0*/  IMAD.MOV.U32 R202, RZ, RZ, R110 ;  /* 0x000000ffffca7224 */ /* 0x000fee00078e006e */
[----:B------:R3:W-:Y:S01]  /*246c0*/  MUFU.EX2 R159, R92 ;  /* 0x0000005c009f7308 */ /* 0x0007e20000000800 */
[--C-:B--2---:R-:W-:Y:S01]  /*246d0*/  FFMA.FTZ R84, R201, c[0x0][0x2d0], -R74.reuse ;  /* 0x0000b400c9547a23 */ /* 0x104fe2000001084a */
[-C--:B-1----:R-:W-:Y:S08]  /*246e0*/  HMMA.16816.F32.BF16 R52, R76, R88.reuse, R52 ;  /* 0x000000584c34723c */ /* 0x082ff00000041834 */
[----:B------:R1:W-:Y:S01]  /*246f0*/  MUFU.EX2 R184, R84 ;  /* 0x0000005400b87308 */ /* 0x0003e20000000800 */
[----:B------:R-:W-:Y:S01]  /*24700*/  IMAD.MOV.U32 R201, RZ, RZ, R151 ;  /* 0x000000ffffc97224 */ /* 0x000fe200078e0097 */
[C---:B------:R-:W-:Y:S01]  /*24710*/  HMMA.16816.F32.BF16 R56, R80.reuse, R88, R56 ;  /* 0x000000585038723c */ /* 0x040fe20000041838 */
[----:B---3--:R-:W-:Y:S06]  /*24720*/  LDSM.16.MT88.4 R92, [R210+0x1900] ;  /* 0x00190000d25c783b */ /* 0x008fec0000004200 */
[--C-:B------:R-:W-:Y:S01]  /*24730*/  FFMA.FTZ R88, R186, c[0x0][0x2d0], -R97.reuse ;  /* 0x0000b400ba587a23 */ /* 0x100fe20000010861 */
[-C--:B------:R-:W-:Y:S03]  /*24740*/  HMMA.16816.F32.BF16 R60, R80, R90.reuse, R60 ;  /* 0x0000005a503c723c */ /* 0x080fe6000004183c */
[----:B------:R2:W3:Y:S01]  /*24750*/  MUFU.EX2 R102, R88 ;  /* 0x0000005800667308 */ /* 0x0004e20000000800 */
[----:B------:R-:W-:Y:S02]  /*24760*/  MOV R186, R201 ;  /* 0x000000c900ba7202 */ /* 0x000fe40000000f00 */
[----:B------:R-:W-:Y:S01]  /*24770*/  MOV R201, R121 ;  /* 0x0000007900c97202 */ /* 0x000fe20000000f00 */
[--C-:B------:R-:W-:Y:S01]  /*24780*/  FFMA.FTZ R80, R228, c[0x0][0x2d0], -R74.reuse ;  /* 0x0000b400e4507a23 */ /* 0x100fe2000001084a */
[----:B------:R-:W-:Y:S04]  /*24790*/  HMMA.16816.F32.BF16 R64, R76, R90, R64 ;  /* 0x0000005a4c40723c */ /* 0x000fe80000041840 */
[----:B-1----:R-:W-:Y:S01]  /*247a0*/  FFMA.FTZ R84, R179, c[0x0][0x2d0], -R97 ;  /* 0x0000b400b3547a23 */ /* 0x002fe20000010861 */
[----:B------:R1:W-:Y:S01]  /*247b0*/  MUFU.EX2 R181, R80 ;  /* 0x0000005000b57308 */ /* 0x0003e20000000800 */
[----:B----4-:R-:W-:Y:S02]  /*247c0*/  F2FP.BF16.PACK_AB R82, R187, R185 ;  /* 0x000000b9bb52723e */ /* 0x010fe400000010ff */
        /* <DEDUP_REMOVED lines=25> */
[--C-:B------:R-:W-:Y:S01]  /*24960*/  FFMA.FTZ R88, R225, c[0x0][0x2d0], -R96.reuse ;  /* 0x0000b400e1587a23 */ /* 0x100fe20000010860 */
[-C--:B------:R-:W-:Y:S01]  /*24970*/  HMMA.16816.F32.BF16 R28, R80, R90.reuse, R28 ;  /* 0x0000005a501c723c */ /* 0x080fe2000004181c */
[----:B------:R1:W-:Y:S03]  /*24980*/  MUFU.EX2 R180, R84 ;  /* 0x0000005400b47308 */ /* 0x0003e60000000800 */
[----:B------:R-:W-:Y:S04]  /*24990*/  IMAD.MOV.U32 R225, RZ, RZ, R113 ;  /* 0x000000ffffe17224 */ /* 0x000fe800078e0071 */
        /* <DEDUP_REMOVED lines=9> */
[--C-:B--2---:R-:W-:Y:S02]  /*24a30*/  FFMA.FTZ R88, R229, c[0x0][0x2d0], -R96.reuse ;  /* 0x0000b400e5587a23 */ /* 0x104fe40000010860 */
[----:B------:R-:W-:Y:S01]  /*24a40*/  IMAD.MOV.U32 R229, RZ, RZ, R127 ;  /* 0x000000ffffe57224 */ /* 0x000fe200078e007f */
        /* <DEDUP_REMOVED lines=8> */
[----:B------:R-:W-:Y:S01]  /*24ad0*/  MOV R230, R131 ;  /* 0x0000008300e67202 */ /* 0x000fe20000000f00 */
[----:B------:R-:W-:Y:S07]  /*24ae0*/  IMAD.MOV.U32 R131, RZ, RZ, R104 ;  /* 0x000000ffff837224 */ /* 0x000fee00078e0068 */
[----:B------:R2:W4:Y:S01]  /*24af0*/  MUFU.EX2 R177, R88 ;  /* 0x0000005800b17308 */ /* 0x0005220000000800 */
[----:B---3--:R-:W-:Y:S09]  /*24b00*/  FFMA.FTZ R92, R200, c[0x0][0x2d0], -R97 ;  /* 0x0000b400c85c7a23 */ /* 0x008ff20000010861 */
[----:B------:R3:W-:Y:S01]  /*24b10*/  MUFU.EX2 R99, R92 ;  /* 0x0000005c00637308 */ /* 0x0007e20000000800 */
[----:B-1----:R-:W-:Y:S02]  /*24b20*/  FFMA.FTZ R84, R203, c[0x0][0x2d0], -R96 ;  /* 0x0000b400cb547a23 */ /* 0x002fe40000010860 */
[----:B------:R-:W-:Y:S07]  /*24b30*/  IMAD.MOV.U32 R203, RZ, RZ, R107 ;  /* 0x000000ffffcb7224 */ /* 0x000fee00078e006b */
        /* <DEDUP_REMOVED lines=36> */
[----:B------:R-:W-:Y:S04]  /*24d80*/  FFMA.FTZ R74, R252, c[0x0][0x2d0], -R74 ;  /* 0x0000b400fc4a7a23 */ /* 0x000fe8000001084a */
[C---:B------:R-:W-:Y:S05]  /*24d90*/  HMMA.16816.F32.BF16 R16, R76.reuse, R90, R16 ;  /* 0x0000005a4c10723c */ /* 0x040fea0000041810 */
[----:B------:R3:W4:Y:S03]  /*24da0*/  MUFU.EX2 R171, R74 ;  /* 0x0000004a00ab7308 */ /* 0x0007260000000800 */
[-C--:B-1----:R-:W-:Y:S08]  /*24db0*/  HMMA.16816.F32.BF16 R20, R76, R84.reuse, R20 ;  /* 0x000000544c14723c */ /* 0x082ff00000041814 */
        /* <DEDUP_REMOVED lines=13> */
[C---:B------:R-:W-:Y:S01]  /*24e90*/  HMMA.16816.F32.BF16 R48, R76.reuse, R94, R48 ;  /* 0x0000005e4c30723c */ /* 0x040fe20000041830 */
[----:B------:R2:W-:Y:S03]  /*24ea0*/  MUFU.EX2 R168, R74 ;  /* 0x0000004a00a87308 */ /* 0x0005e60000000800 */
[----:B---3--:R-:W-:Y:S04]  /*24eb0*/  F2FP.BF16.PACK_AB R167, R169, R170 ;  /* 0x000000aaa9a7723e */ /* 0x008fe800000010ff */
[-C--:B-1----:R-:W-:Y:S08]  /*24ec0*/  HMMA.16816.F32.BF16 R52, R76, R88.reuse, R52 ;  /* 0x000000584c34723c */ /* 0x082ff00000041834 */
[C---:B------:R-:W-:Y:S08]  /*24ed0*/  HMMA.16816.F32.BF16 R56, R80.reuse, R88, R56 ;  /* 0x000000585038723c */ /* 0x040ff00000041838 */
[-C--:B------:R-:W-:Y:S04]  /*24ee0*/  HMMA.16816.F32.BF16 R60, R80, R90.reuse, R60 ;  /* 0x0000005a503c723c */ /* 0x080fe8000004183c */
[--C-:B--2---:R-:W-:Y:S04]  /*24ef0*/  FFMA.FTZ R74, R238, c[0x0][0x2d0], -R96.reuse ;  /* 0x0000b400ee4a7a23 */ /* 0x104fe80000010860 */
[----:B------:R-:W-:Y:S01]  /*24f00*/  HMMA.16816.F32.BF16 R64, R76, R90, R64 ;  /* 0x0000005a4c40723c */ /* 0x000fe20000041840 */
[----:B------:R-:W2:Y:S01]  /*24f10*/  LDL.LU R76, [R1+0x28] ;  /* 0x00002800014c7983 */ /* 0x000ea20000300800 */
[----:B------:R1:W3:Y:S06]  /*24f20*/  MUFU.EX2 R85, R74 ;  /* 0x0000004a00557308 */ /* 0x0002ec0000000800 */
[-C--:B------:R-:W-:Y:S05]  /*24f30*/  HMMA.16816.F32.BF16 R104, R164, R116.reuse, R4 ;  /* 0x00000074a468723c */ /* 0x080fea0000041804 */
[--C-:B-1----:R-:W-:Y:S01]  /*24f40*/  FFMA.FTZ R74, R239, c[0x0][0x2d0], -R96.reuse ;  /* 0x0000b400ef4a7a23 */ /* 0x102fe20000010860 */
[----:B---3--:R-:W-:Y:S01]  /*24f50*/  F2FP.BF16.PACK_AB R160, R85, R168 ;  /* 0x000000a855a0723e */ /* 0x008fe200000010ff */
[----:B------:R-:W-:Y:S02]  /*24f60*/  FFMA.FTZ R96, R245, c[0x0][0x2d0], -R96 ;  /* 0x0000b400f5607a23 */ /* 0x000fe40000010860 */
[----:B------:R1:W-:Y:S10]  /*24f70*/  MUFU.EX2 R86, R74 ;  /* 0x0000004a00567308 */ /* 0x0003f40000000800 */
[----:B------:R-:W3:Y:S01]  /*24f80*/  MUFU.EX2 R96, R96 ;  /* 0x0000006000607308 */ /* 0x000ee20000000800 */
[--C-:B-1----:R-:W-:Y:S09]  /*24f90*/  FFMA.FTZ R74, R205, c[0x0][0x2d0], -R97.reuse ;  /* 0x0000b400cd4a7a23 */ /* 0x102ff20000010861 */
[----:B------:R1:W-:Y:S01]  /*24fa0*/  MUFU.EX2 R75, R74 ;  /* 0x0000004a004b7308 */ /* 0x0003e20000000800 */
[----:B---3--:R-:W-:Y:S01]  /*24fb0*/  F2FP.BF16.PACK_AB R162, R96, R86 ;  /* 0x0000005660a2723e */ /* 0x008fe200000010ff */
[--C-:B-1----:R-:W-:Y:S08]  /*24fc0*/  FFMA.FTZ R74, R199, c[0x0][0x2d0], -R97.reuse ;  /* 0x0000b400c74a7a23 */ /* 0x102ff00000010861 */
[----:B------:R1:W3:Y:S02]  /*24fd0*/  MUFU.EX2 R84, R74 ;  /* 0x0000004a00547308 */ /* 0x0002e40000000800 */
[--C-:B-1----:R-:W-:Y:S02]  /*24fe0*/  FFMA.FTZ R74, R192, c[0x0][0x2d0], -R97.reuse ;  /* 0x0000b400c04a7a23 */ /* 0x102fe40000010861 */
[----:B------:R-:W-:Y:S02]  /*24ff0*/  FFMA.FTZ R97, R73, c[0x0][0x2d0], -R97 ;  /* 0x0000b40049617a23 */ /* 0x000fe40000010861 */
[----:B------:R-:W-:Y:S01]  /*25000*/  FADD.FTZ R73, R161, R69 ;  /* 0x00000045a1497221 */ /* 0x000fe20000010000 */
[----:B---3--:R-:W-:Y:S01]  /*25010*/  F2FP.BF16.PACK_AB R161, R84, R75 ;  /* 0x0000004b54a1723e */ /* 0x008fe200000010ff */
[----:B------:R-:W-:Y:S02]  /*25020*/  FADD.FTZ R69, R150, R68 ;  /* 0x0000004496457221 */ /* 0x000fe40000010000 */
[----:B------:R-:W-:Y:S01]  /*25030*/  MUFU.EX2 R74, R74 ;  /* 0x0000004a004a7308 */ /* 0x000fe20000000800 */
[----:B------:R-:W-:Y:S02]  /*25040*/  FADD.FTZ R68, R149, R2 ;  /* 0x0000000295447221 */ /* 0x000fe40000010000 */
[----:B------:R-:W-:Y:S01]  /*25050*/  FADD.FTZ R4, R183, R73 ;  /* 0x00000049b7047221 */ /* 0x000fe20000010000 */
[----:B------:R-:W1:Y:S01]  /*25060*/  LDSM.16.MT88.4 R148, [R210+0x2900] ;  /* 0x00290000d294783b */ /* 0x000e620000004200 */
[----:B------:R-:W-:Y:S02]  /*25070*/  FADD.FTZ R2, R123, R69 ;  /* 0x000000457b027221 */ /* 0x000fe40000010000 */
[----:B------:R-:W-:Y:S02]  /*25080*/  FADD.FTZ R5, R122, R68 ;  /* 0x000000447a057221 */ /* 0x000fe40000010000 */
[----:B------:R-:W-:Y:S01]  /*25090*/  FADD.FTZ R4, R230, R4 ;  /* 0x00000004e6047221 */ /* 0x000fe20000010000 */
[----:B------:R-:W3:Y:S01]  /*250a0*/  MUFU.EX2 R97, R97 ;  /* 0x0000006100617308 */ /* 0x000ee20000000800 */
[----:B------:R-:W-:Y:S02]  /*250b0*/  FADD.FTZ R2, R229, R2 ;  /* 0x00000002e5027221 */ /* 0x000fe40000010000 */
[----:B------:R-:W-:Y:S02]  /*250c0*/  FADD.FTZ R6, R126, R4 ;  /* 0x000000047e067221 */ /* 0x000fe40000010000 */
[----:B------:R-:W-:Y:S01]  /*250d0*/  IMAD.MOV.U32 R183, RZ, RZ, R120 ;  /* 0x000000ffffb77224 */ /* 0x000fe200078e0078 */
[----:B---3--:R-:W-:Y:S07]  /*250e0*/  F2FP.BF16.PACK_AB R163, R97, R74 ;  /* 0x0000004a61a3723e */ /* 0x008fee00000010ff */
[C---:B------:R-:W-:Y:S08]  /*250f0*/  HMMA.16816.F32.BF16 R108, R160.reuse, R116, R8 ;  /* 0x00000074a06c723c */ /* 0x040ff00000041808 */
[-C--:B------:R-:W-:Y:S08]  /*25100*/  HMMA.16816.F32.BF16 R112, R160, R118.reuse, R12 ;  /* 0x00000076a070723c */ /* 0x080ff0000004180c */
[C---:B------:R-:W-:Y:S08]  /*25110*/  HMMA.16816.F32.BF16 R116, R164.reuse, R118, R16 ;  /* 0x00000076a474723c */ /* 0x040ff00000041810 */
[-C--:B------:R-:W-:Y:S04]  /*25120*/  HMMA.16816.F32.BF16 R120, R164, R132.reuse, R20 ;  /* 0x00000084a478723c */ /* 0x080fe80000041814 */
[----:B--2---:R-:W-:Y:S02]  /*25130*/  FFMA.FTZ R8, R0, R76, R196 ;  /* 0x0000004c00087223 */ /* 0x004fe400000100c4 */
        /* <DEDUP_REMOVED lines=18> */
[----:B------:R-:W-:Y:S01]  /*25260*/  FADD.FTZ R11, R103, R4 ;  /* 0x00000004670b7221 */ /* 0x000fe20000010000 */
[----:B------:R-:W-:Y:S01]  /*25270*/  MOV R103, R3 ;  /* 0x0000000300677202 */ /* 0x000fe20000000f00 */
[----:B------:R-:W-:Y:S01]  /*25280*/  FADD.FTZ R8, R228, R2 ;  /* 0x00000002e4087221 */ /* 0x000fe20000010000 */
[----:B------:R-:W2:Y:S01]  /*25290*/  LDSM.16.MT88.4 R4, [R211+0x2900] ;  /* 0x00290000d304783b */ /* 0x000ea20000004200 */
        /* <DEDUP_REMOVED lines=84> */
.L_x_461:
[----:B------:R-:W3:Y:S04]  /*257e0*/  LDL.LU R0, [R1+0x1c] ;  /* 0x00001c0001007983 */ /* 0x000ee80000300800 */
[----:B-12---:R-:W2:Y:S04]  /*257f0*/  LDL.LU R4, [R1+0x20] ;  /* 0x0000200001047983 */ /* 0x006ea80000300800 */
[----:B------:R-:W4:Y:S04]  /*25800*/  LDL.LU R9, [R1+0x24] ;  /* 0x0000240001097983 */ /* 0x000f280000300800 */
[----:B------:R-:W4:Y:S01]  /*25810*/  LDL.LU R2, [R1+0x28] ;  /* 0x0000280001027983 */ /* 0x000f220000300800 */
[----:B------:R-:W-:-:S02]  /*25820*/  MOV R37, 0xff800000 ;  /* 0xff80000000257802 */ /* 0x000fc40000000f00 */
[----:B------:R-:W-:Y:S02]  /*25830*/  MOV R38, 0xff800000 ;  /* 0xff80000000267802 */ /* 0x000fe40000000f00 */
[----:B------:R-:W-:Y:S02]  /*25840*/  MOV R39, 0xff800000 ;  /* 0xff80000000277802 */ /* 0x000fe40000000f00 */
[----:B------:R-:W-:Y:S02]  /*25850*/  MOV R40, 0xff800000 ;  /* 0xff80000000287802 */ /* 0x000fe40000000f00 */
[----:B------:R-:W-:Y:S01]  /*25860*/  PLOP3.LUT P4, PT, PT, PT, PT, 0x8, 0x0 ;  /* 0x000000000000781c */ /* 0x000fe20003f8e170 */
[----:B---3--:R-:W1:Y:S04]  /*25870*/  SHFL.BFLY PT, R5, R0, 0x2, 0x1f ;  /* 0x0c401f0000057f89 */ /* 0x008e6800000e0000 */
[----:B--2---:R-:W2:Y:S04]  /*25880*/  SHFL.BFLY PT, R6, R4, 0x2, 0x1f ;  /* 0x0c401f0004067f89 */ /* 0x004ea800000e0000 */
        /* <DEDUP_REMOVED lines=110> */
.L_x_367:
[----:B--2---:R-:W2:Y:S02]  /*25f70*/  S2R R55, SR_CTAID.Y ;  /* 0x0000000000377919 */ /* 0x004ea40000002600 */
[----:B--2---:R-:W-:Y:S01]  /*25f80*/  SHF.R.S32.HI R43, RZ, 0x1f, R55 ;  /* 0x0000001fff2b7819 */ /* 0x004fe20000011437 */
[----:B------:R-:W-:Y:S05]  /*25f90*/  @P4 BRA `(.L_x_479) ;  /* 0x0000130000004947 */ /* 0x000fea0003800000 */
[----:B------:R-:W2:Y:S01]  /*25fa0*/  LDL R44, [R1+0x64] ;  /* 0x00006400012c7983 */ /* 0x000ea20000100800 */
[----:B------:R-:W-:Y:S01]  /*25fb0*/  IMAD.MOV.U32 R6, RZ, RZ, -0x10 ;  /* 0xfffffff0ff067424 */ /* 0x000fe200078e00ff */
[----:B------:R-:W-:Y:S02]  /*25fc0*/  F2FP.BF16.PACK_AB R5, R105, R104 ;  /* 0x000000686905723e */ /* 0x000fe400000010ff */
[----:B------:R-:W3:Y:S01]  /*25fd0*/  S2R R41, SR_TID.X ;  /* 0x0000000000297919 */ /* 0x000ee20000002100 */
        /* <DEDUP_REMOVED lines=12> */
[----:B---3--:R-:W-:Y:S02]  /*260a0*/  SHF.R.S32.HI R42, RZ, 0x1f, R41 ;  /* 0x0000001fff2a7819 */ /* 0x008fe40000011429 */
        /* <DEDUP_REMOVED lines=29> */
[----:B------:R-:W-:Y:S02]  /*26280*/  R2P PR, R3, 0x6 ;  /* 0x0000000603007804 */ /* 0x000fe40000000000 */
[----:B------:R-:W-:Y:S02]  /*26290*/  SEL R6, R6, 0x10, !P0 ;  /* 0x0000001006067807 */ /* 0x000fe40004000000 */
[C---:B------:R-:W-:Y:S02]  /*262a0*/  IADD3 R4, R2.reuse, 0x80, RZ ;  /* 0x0000008002047810 */ /* 0x040fe40007ffe0ff */
[C---:B------:R-:W-:Y:S01]  /*262b0*/  IADD3 R0, R2.reuse, 0xc0, RZ ;  /* 0x000000c002007810 */ /* 0x040fe20007ffe0ff */
[----:B------:R-:W-:Y:S01]  /*262c0*/  IMAD.IADD R3, R2, 0x1, R6 ;  /* 0x0000000102037824 */ /* 0x000fe200078e0206 */
[----:B------:R-:W-:-:S02]  /*262d0*/  F2FP.BF16.PACK_AB R26, R26, R146 ;  /* 0x000000921a1a723e */ /* 0x000fc400000010ff */
[----:B------:R-:W-:Y:S02]  /*262e0*/  F2FP.BF16.PACK_AB R18, R18, R152 ;  /* 0x000000981212723e */ /* 0x000fe400000010ff */
[----:B------:R-:W-:Y:S02]  /*262f0*/  F2FP.BF16.PACK_AB R16, R16, R154 ;  /* 0x0000009a1010723e */ /* 0x000fe400000010ff */
[----:B------:R-:W-:Y:S02]  /*26300*/  @P2 IADD3 R0, R4, -0x40, RZ ;  /* 0xffffffc004002810 */ /* 0x000fe40007ffe0ff */
[----:B------:R-:W-:Y:S02]  /*26310*/  F2FP.BF16.PACK_AB R12, R12, R164 ;  /* 0x000000a40c0c723e */ /* 0x000fe400000010ff */
[----:B------:R-:W-:Y:S02]  /*26320*/  F2FP.BF16.PACK_AB R11, R167, R166 ;  /* 0x000000a6a70b723e */ /* 0x000fe400000010ff */
[----:B------:R-:W-:-:S02]  /*26330*/  F2FP.BF16.PACK_AB R13, R13, R156 ;  /* 0x0000009c0d0d723e */ /* 0x000fc400000010ff */
[----:B------:R-:W-:Y:S01]  /*26340*/  F2FP.BF16.PACK_AB R15, R15, R158 ;  /* 0x0000009e0f0f723e */ /* 0x000fe200000010ff */
[----:B------:R3:W-:Y:S01]  /*26350*/  STS [R2+0x80], R5 ;  /* 0x0000800502007388 */ /* 0x0007e20000000800 */
[----:B------:R-:W-:Y:S02]  /*26360*/  F2FP.BF16.PACK_AB R10, R161, R160 ;  /* 0x000000a0a10a723e */ /* 0x000fe400000010ff */
[----:B-1----:R-:W-:Y:S01]  /*26370*/  F2FP.BF16.PACK_AB R9, R163, R162 ;  /* 0x000000a2a309723e */ /* 0x002fe200000010ff */
[----:B------:R-:W-:Y:S01]  /*26380*/  STS [R2+0x480], R7 ;  /* 0x0004800702007388 */ /* 0x000fe20000000800 */
[----:B------:R-:W-:-:S03]  /*26390*/  ISETP.NE.U32.AND P0, PT, RZ, c[0x0][0x500], PT ;  /* 0x00014000ff007a0c */ /* 0x000fc60003f05070 */
[----:B------:R1:W-:Y:S04]  /*263a0*/  STS [R3+0x80], R8 ;  /* 0x0000800803007388 */ /* 0x0003e80000000800 */
[----:B------:R-:W-:Y:S04]  /*263b0*/  STS [R3+0x480], R30 ;  /* 0x0004801e03007388 */ /* 0x000fe80000000800 */
[----:B------:R-:W-:Y:S04]  /*263c0*/  STS [R2+0x2080], R34 ;  /* 0x0020802202007388 */ /* 0x000fe80000000800 */
[----:B------:R4:W-:Y:S04]  /*263d0*/  STS [R2+0x2480], R110 ;  /* 0x0024806e02007388 */ /* 0x0009e80000000800 */
[----:B------:R-:W-:Y:S01]  /*263e0*/  STS [R3+0x2080], R33 ;  /* 0x0020802103007388 */ /* 0x000fe20000000800 */
[----:B---3--:R-:W-:-:S03]  /*263f0*/  IMAD.MOV.U32 R5, RZ, RZ, 0x20 ;  /* 0x00000020ff057424 */ /* 0x008fc600078e00ff */
[----:B------:R3:W-:Y:S02]  /*26400*/  STS [R3+0x2480], R114 ;  /* 0x0024807203007388 */ /* 0x0007e40000000800 */
[----:B-1----:R-:W-:Y:S02]  /*26410*/  SEL R8, R5, 0xffffffe0, !P1 ;  /* 0xffffffe005087807 */ /* 0x002fe40004800000 */
[----:B------:R-:W-:Y:S02]  /*26420*/  ISETP.NE.AND.EX P1, PT, RZ, c[0x0][0x504], PT, P0 ;  /* 0x00014100ff007a0c */ /* 0x000fe40003f25300 */
[----:B------:R-:W-:Y:S01]  /*26430*/  ISETP.NE.U32.AND P0, PT, RZ, c[0x0][0x508], PT ;  /* 0x00014200ff007a0c */ /* 0x000fe20003f05070 */
[----:B------:R-:W-:Y:S02]  /*26440*/  IMAD.IADD R5, R2, 0x1, R8 ;  /* 0x0000000102057824 */ /* 0x000fe400078e0208 */
[----:B------:R-:W-:Y:S01]  /*26450*/  IMAD.IADD R4, R8, 0x1, R3 ;  /* 0x0000000108047824 */ /* 0x000fe200078e0203 */
[----:B------:R-:W-:-:S02]  /*26460*/  ISETP.NE.AND.EX P0, PT, RZ, c[0x0][0x50c], PT, P0 ;  /* 0x00014300ff007a0c */ /* 0x000fc40003f05300 */
[----:B------:R-:W-:Y:S01]  /*26470*/  STS [R5+0x80], R29 ;  /* 0x0000801d05007388 */ /* 0x000fe20000000800 */
[----:B----4-:R-:W-:-:S03]  /*26480*/  IADD3 R2, R8, 0x400, R0 ;  /* 0x0000040008027810 */ /* 0x010fc60007ffe000 */
[----:B------:R-:W-:Y:S02]  /*26490*/  STS [R5+0x480], R28 ;  /* 0x0004801c05007388 */ /* 0x000fe40000000800 */
[C---:B------:R-:W-:Y:S02]  /*264a0*/  IMAD.IADD R7, R6.reuse, 0x1, R2 ;  /* 0x0000000106077824 */ /* 0x040fe400078e0202 */
[----:B------:R-:W-:Y:S01]  /*264b0*/  STS [R4+0x80], R14 ;  /* 0x0000800e04007388 */ /* 0x000fe20000000800 */
[----:B------:R-:W-:-:S03]  /*264c0*/  IMAD.IADD R2, R6, 0x1, R0 ;  /* 0x0000000106027824 */ /* 0x000fc600078e0200 */
[----:B------:R-:W-:Y:S01]  /*264d0*/  STS [R4+0x480], R25 ;  /* 0x0004801904007388 */ /* 0x000fe20000000800 */
[----:B---3--:R-:W-:-:S03]  /*264e0*/  IMAD.IADD R3, R8, 0x1, R2 ;  /* 0x0000000108037824 */ /* 0x008fc600078e0202 */
        /* <DEDUP_REMOVED lines=36> */
.L_x_480:
        /* <DEDUP_REMOVED lines=11> */
[C---:B------:R-:W-:Y:S01]  /*267e0*/  LOP3.LUT R6, R4.reuse, 0x1ffffffe, RZ, 0xc0, !PT ;  /* 0x1ffffffe04067812 */ /* 0x040fe200078ec0ff */
[----:B------:R-:W-:Y:S01]  /*267f0*/  IMAD.SHL.U32 R4, R4, 0x20, RZ ;  /* 0x0000002004047824 */ /* 0x000fe200078e00ff */
        /* <DEDUP_REMOVED lines=19> */
[----:B------:R-:W-:Y:S02]  /*26930*/  IMAD R6, R55, c[0x0][0x494], R6 ;  /* 0x0001250037067a24 */ /* 0x000fe400078e0206 */
[----:B------:R-:W-:Y:S02]  /*26940*/  IMAD.IADD R3, R3, 0x1, R0 ;  /* 0x0000000103037824 */ /* 0x000fe400078e0200 */
[----:B------:R-:W-:Y:S02]  /*26950*/  IMAD.IADD R8, R16, 0x1, R7 ;  /* 0x0000000110087824 */ /* 0x000fe400078e0207 */
[----:B------:R-:W-:Y:S02]  /*26960*/  IMAD.IADD R9, R41, 0x1, -R9 ;  /* 0x0000000129097824 */ /* 0x000fe400078e0a09 */
[----:B------:R-:W-:Y:S02]  /*26970*/  IMAD.SHL.U32 R0, R21, 0x40, RZ ;  /* 0x0000004015007824 */ /* 0x000fe400078e00ff */
[----:B------:R-:W-:-:S02]  /*26980*/  IMAD.IADD R5, R5, 0x1, R6 ;  /* 0x0000000105057824 */ /* 0x000fc400078e0206 */
[----:B-1----:R-:W-:Y:S01]  /*26990*/  IMAD R8, R24, 0x80, R8 ;  /* 0x0000008018087824 */ /* 0x002fe200078e0208 */
[----:B------:R-:W-:Y:S01]  /*269a0*/  LOP3.LUT R0, R0, 0x1c0, RZ, 0xc0, !PT ;  /* 0x000001c000007812 */ /* 0x000fe200078ec0ff */
[----:B------:R-:W-:Y:S02]  /*269b0*/  IMAD.SHL.U32 R6, R9, 0x8, RZ ;  /* 0x0000000809067824 */ /* 0x000fe400078e00ff */
[----:B------:R-:W-:-:S03]  /*269c0*/  @P2 IMAD.HI.U32 R10, R8, c[0x0][0x4ec], RZ ;  /* 0x00013b00080a2a27 */ /* 0x000fc600078e00ff */
[----:B------:R-:W-:Y:S01]  /*269d0*/  LOP3.LUT R11, R0, 0x38, R6, 0xf8, !PT ;  /* 0x00000038000b7812 */ /* 0x000fe200078ef806 */
[----:B------:R-:W-:Y:S01]  /*269e0*/  IMAD.MOV.U32 R7, RZ, RZ, R8 ;  /* 0x000000ffff077224 */ /* 0x000fe200078e0008 */
[----:B------:R-:W-:Y:S01]  /*269f0*/  SHF.R.U32.HI R0, RZ, 0x3, R0 ;  /* 0x00000003ff007819 */ /* 0x000fe20000011600 */
[----:B------:R-:W-:Y:S01]  /*26a00*/  IMAD R9, R9, 0x10, R21 ;  /* 0x0000001009097824 */ /* 0x000fe200078e0215 */
[----:B------:R-:W-:Y:S01]  /*26a10*/  @P2 SHF.R.U32.HI R7, RZ, c[0x0][0x4f0], R10 ;  /* 0x00013c00ff072a19 */ /* 0x000fe2000001160a */
[----:B------:R-:W-:Y:S01]  /*26a20*/  IMAD.WIDE.U32 R2, R55, c[0x0][0x3e8], R2 ;  /* 0x0000fa0037027a25 */ /* 0x000fe200078e0002 */
[----:B------:R-:W-:Y:S02]  /*26a30*/  LOP3.LUT R22, R11, R0, RZ, 0x3c, !PT ;  /* 0x000000000b167212 */ /* 0x000fe400078e3cff */
[----:B------:R-:W-:Y:S01]  /*26a40*/  SEL R11, R12, RZ, !P1 ;  /* 0x000000ff0c0b7207 */ /* 0x000fe20004800000 */
[----:B------:R-:W-:Y:S01]  /*26a50*/  IMAD R12, R24, 0x80, R9 ;  /* 0x00000080180c7824 */ /* 0x000fe200078e0209 */
[----:B------:R-:W-:Y:S01]  /*26a60*/  SEL R10, R44, RZ, !P1 ;  /* 0x000000ff2c0a7207 */ /* 0x000fe20004800000 */
[----:B------:R-:W-:Y:S01]  /*26a70*/  IMAD.MOV R0, RZ, RZ, -R7 ;  /* 0x000000ffff007224 */ /* 0x000fe200078e0a07 */
[----:B------:R-:W-:Y:S01]  /*26a80*/  SHF.R.S32.HI R53, RZ, 0x1f, R6 ;  /* 0x0000001fff357819 */ /* 0x000fe20000011406 */
[----:B------:R-:W-:-:S02]  /*26a90*/  IMAD.IADD R3, R3, 0x1, R13 ;  /* 0x0000000103037824 */ /* 0x000fc400078e020d */
        /* <DEDUP_REMOVED lines=11> */
[C---:B------:R-:W-:Y:S01]  /*26b50*/  IMAD.WIDE.U32 R2, R10.reuse, c[0x0][0x3f0], R2 ;  /* 0x0000fc000a027a25 */ /* 0x040fe200078e0002 */
        /* <DEDUP_REMOVED lines=9> */
[----:B------:R-:W-:Y:S01]  /*26bf0*/  IMAD R18, R10, c[0x0][0x4e8], R12 ;  /* 0x00013a000a127a24 */ /* 0x000fe200078e020c */
[----:B------:R-:W-:Y:S01]  /*26c00*/  SHFL.IDX PT, R14, R7, 0x1, 0x1c1f ;  /* 0x003c1f00070e7f89 */ /* 0x000fe200000e0000 */
[----:B------:R-:W-:Y:S01]  /*26c10*/  IMAD.IADD R3, R3, 0x1, R11 ;  /* 0x0000000103037824 */ /* 0x000fe200078e020b */
[----:B------:R-:W-:Y:S01]  /*26c20*/  LEA.HI.X R4, R4, c[0x0][0x454], R9, 0x2, P1 ;  /* 0x0001150004047a11 */ /* 0x000fe200008f1409 */
[----:B------:R-:W-:Y:S01]  /*26c30*/  IMAD R8, R13, c[0x0][0x3e0], RZ ;  /* 0x0000f8000d087a24 */ /* 0x000fe200078e02ff */
[----:B------:R-:W-:Y:S01]  /*26c40*/  SHF.R.S32.HI R9, RZ, 0x1f, R18 ;  /* 0x0000001fff097819 */ /* 0x000fe20000011412 */
[C---:B------:R-:W-:Y:S01]  /*26c50*/  IMAD.WIDE.U32 R2, R0.reuse, c[0x0][0x3e0], R2 ;  /* 0x0000f80000027a25 */ /* 0x040fe200078e0002 */
[----:B------:R-:W-:Y:S03]  /*26c60*/  SHFL.IDX PT, R12, R7, 0x2, 0x1c1f ;  /* 0x005c1f00070c7f89 */ /* 0x000fe600000e0000 */
[----:B------:R-:W-:Y:S01]  /*26c70*/  IMAD R8, R0, c[0x0][0x3e4], R8 ;  /* 0x0000f90000087a24 */ /* 0x000fe200078e0208 */
[----:B------:R-:W-:Y:S01]  /*26c80*/  SHFL.IDX PT, R17, R4, RZ, 0x1c1f ;  /* 0x001c1fff04117589 */ /* 0x000fe200000e0000 */
[----:B------:R-:W-:-:S02]  /*26c90*/  IMAD R5, R24, 0x80, R16 ;  /* 0x0000008018057824 */ /* 0x000fc400078e0210 */
[----:B-----5:R-:W-:Y:S01]  /*26ca0*/  IMAD R0, R15, c[0x0][0x4e8], RZ ;  /* 0x00013a000f007a24 */ /* 0x020fe200078e02ff */
[----:B------:R-:W1:Y:S01]  /*26cb0*/  SHFL.IDX PT, R16, R7, RZ, 0x1c1f ;  /* 0x001c1fff07107589 */ /* 0x000e6200000e0000 */
[----:B------:R-:W-:Y:S01]  /*26cc0*/  IMAD.IADD R3, R3, 0x1, R8 ;  /* 0x0000000103037824 */ /* 0x000fe200078e0208 */
[----:B------:R-:W-:Y:S01]  /*26cd0*/  IADD3 R20, R5, 0x8, RZ ;  /* 0x0000000805147810 */ /* 0x000fe20007ffe0ff */
[----:B------:R-:W-:Y:S01]  /*26ce0*/  IMAD R8, R9, c[0x0][0x3d8], RZ ;  /* 0x0000f60009087a24 */ /* 0x000fe200078e02ff */
[----:B------:R-:W2:Y:S01]  /*26cf0*/  SHFL.IDX PT, R15, R4, 0x1, 0x1c1f ;  /* 0x003c1f00040f7f89 */ /* 0x000ea200000e0000 */
[C---:B------:R-:W-:Y:S02]  /*26d00*/  ISETP.GE.OR P4, PT, R5.reuse, R0, P0 ;  /* 0x000000000500720c */ /* 0x040fe40000786670 */
[C---:B------:R-:W-:Y:S01]  /*26d10*/  IMAD R19, R18.reuse, c[0x0][0x3dc], R8 ;  /* 0x0000f70012137a24 */ /* 0x040fe200078e0208 */
[----:B------:R-:W3:Y:S01]  /*26d20*/  SHFL.IDX PT, R13, R4, 0x2, 0x1c1f ;  /* 0x005c1f00040d7f89 */ /* 0x000ee200000e0000 */
[----:B------:R-:W-:Y:S01]  /*26d30*/  IMAD.WIDE.U32 R8, R18, c[0x0][0x3d8], R2 ;  /* 0x0000f60012087a25 */ /* 0x000fe200078e0002 */
[----:B------:R-:W-:-:S02]  /*26d40*/  IADD3 R18, R5, 0x48, RZ ;  /* 0x0000004805127810 */ /* 0x000fc40007ffe0ff */
[----:B------:R4:W-:Y:S01]  /*26d50*/  SHFL.IDX PT, R10, R7, 0x3, 0x1c1f ;  /* 0x007c1f00070a7f89 */ /* 0x0009e200000e0000 */
[----:B------:R-:W-:Y:S01]  /*26d60*/  ISETP.GE.OR P3, PT, R20, R0, P0 ;  /* 0x000000001400720c */ /* 0x000fe20000766670 */
[----:B------:R-:W-:Y:S02]  /*26d70*/  IMAD.IADD R3, R9, 0x1, R19 ;  /* 0x0000000109037824 */ /* 0x000fe400078e0213 */
[----:B------:R3:W3:Y:S01]  /*26d80*/  SHFL.IDX PT, R11, R4, 0x3, 0x1c1f ;  /* 0x007c1f00040b7f89 */ /* 0x0006e200000e0000 */
[----:B------:R-:W-:-:S05]  /*26d90*/  IMAD R2, R24, 0x80, R21 ;  /* 0x0000008018027824 */ /* 0x000fca00078e0215 */
[C---:B------:R-:W-:Y:S01]  /*26da0*/  IADD3 R32, R2.reuse, 0x40, RZ ;  /* 0x0000004002207810 */ /* 0x040fe20007ffe0ff */
[----:B-1----:R-:W-:Y:S01]  /*26db0*/  @!P4 ST.E [R16.64], R37 ;  /* 0x000000251000c985 */ /* 0x002fe2000c101908 */
[----:B------:R-:W-:-:S03]  /*26dc0*/  IADD3 R54, R2, 0x60, RZ ;  /* 0x0000006002367810 */ /* 0x000fc60007ffe0ff */
[----:B--2---:R-:W-:Y:S01]  /*26dd0*/  @!P3 ST.E [R14.64], R38 ;  /* 0x000000260e00b985 */ /* 0x004fe2000c101908 */
[----:B----4-:R-:W-:Y:S01]  /*26de0*/  IMAD.SHL.U32 R7, R23, 0x8, RZ ;  /* 0x0000000817077824 */ /* 0x010fe200078e00ff */
[----:B---3--:R-:W-:-:S04]  /*26df0*/  IADD3 R4, R5, 0x40, RZ ;  /* 0x0000004005047810 */ /* 0x008fc80007ffe0ff */
[----:B------:R-:W-:Y:S02]  /*26e00*/  LOP3.LUT R5, R22, 0x7ffffe00, R7, 0xf8, !PT ;  /* 0x7ffffe0016057812 */ /* 0x000fe400078ef807 */
[-C--:B------:R-:W-:Y:S02]  /*26e10*/  ISETP.GE.OR P2, PT, R4, R0.reuse, P0 ;  /* 0x000000000400720c */ /* 0x080fe40000746670 */
[----:B------:R-:W-:Y:S01]  /*26e20*/  ISETP.GE.OR P0, PT, R18, R0, P0 ;  /* 0x000000001200720c */ /* 0x000fe20000706670 */
[----:B------:R-:W-:Y:S01]  /*26e30*/  IMAD.SHL.U32 R5, R5, 0x2, RZ ;  /* 0x0000000205057824 */ /* 0x000fe200078e00ff */
[----:B------:R-:W-:Y:S02]  /*26e40*/  LEA R4, P1, R8, c[0x0][0x380], 0x1 ;  /* 0x0000e00008047a11 */ /* 0x000fe400078208ff */
[----:B------:R-:W-:Y:S02]  /*26e50*/  IADD3 R7, R2, 0x10, RZ ;  /* 0x0000001002077810 */ /* 0x000fe40007ffe0ff */
[----:B------:R-:W-:Y:S01]  /*26e60*/  LEA.HI.X R3, R8, c[0x0][0x384], R3, 0x1, P1 ;  /* 0x0000e10008037a11 */ /* 0x000fe200008f0c03 */
[----:B------:R-:W-:Y:S04]  /*26e70*/  SHFL.IDX PT, R14, R4, 0x2, 0x181f ;  /* 0x00581f00040e7f89 */ /* 0x000fe800000e0000 */
[----:B------:R-:W1:Y:S04]  /*26e80*/  SHFL.IDX PT, R8, R4, 0x1, 0x181f ;  /* 0x00381f0004087f89 */ /* 0x000e6800000e0000 */
[----:B------:R-:W-:Y:S04]  /*26e90*/  @!P2 ST.E [R12.64], R39 ;  /* 0x000000270c00a985 */ /* 0x000fe8000c101908 */
[----:B------:R1:W-:Y:S01]  /*26ea0*/  @!P0 ST.E [R10.64], R40 ;  /* 0x000000280a008985 */ /* 0x0003e2000c101908 */
[----:B------:R-:W-:-:S03]  /*26eb0*/  ISETP.GE.AND P0, PT, R6, c[0x0][0x3c8], PT ;  /* 0x0000f20006007a0c */ /* 0x000fc60003f06270 */
[----:B------:R-:W2:Y:S01]  /*26ec0*/  SHFL.IDX PT, R12, R4, RZ, 0x181f ;  /* 0x00181fff040c7589 */ /* 0x000ea200000e0000 */
[-C--:B------:R-:W-:Y:S02]  /*26ed0*/  ISETP.GE.OR P4, PT, R7, R0.reuse, P0 ;  /* 0x000000000700720c */ /* 0x080fe40000786670 */
[C---:B------:R-:W-:Y:S01]  /*26ee0*/  ISETP.GE.OR P1, PT, R2.reuse, R0, P0 ;  /* 0x000000000200720c */ /* 0x040fe20000726670 */
[----:B------:R-:W3:Y:S01]  /*26ef0*/  SHFL.IDX PT, R9, R3, RZ, 0x181f ;  /* 0x00181fff03097589 */ /* 0x000ee200000e0000 */
[----:B------:R-:W-:-:S03]  /*26f00*/  IADD3 R7, R2, 0x20, RZ ;  /* 0x0000002002077810 */ /* 0x000fc60007ffe0ff */
[----:B------:R-:W-:Y:S01]  /*26f10*/  LDS.128 R24, [R5+0x80] ;  /* 0x0000800005187984 */ /* 0x000fe20000000c00 */
[-C--:B------:R-:W-:Y:S02]  /*26f20*/  ISETP.GE.OR P3, PT, R7, R0.reuse, P0 ;  /* 0x000000000700720c */ /* 0x080fe40000766670 */
[----:B------:R-:W-:Y:S01]  /*26f30*/  IADD3 R7, R2, 0x30, RZ ;  /* 0x0000003002077810 */ /* 0x000fe20007ffe0ff */
[----:B------:R-:W4:Y:S03]  /*26f40*/  SHFL.IDX PT, R11, R3, 0x1, 0x181f ;  /* 0x00381f00030b7f89 */ /* 0x000f2600000e0000 */
[----:B------:R-:W-:Y:S01]  /*26f50*/  ISETP.GE.OR P2, PT, R7, R0, P0 ;  /* 0x000000000700720c */ /* 0x000fe20000746670 */
[----:B------:R-:W4:Y:S04]  /*26f60*/  SHFL.IDX PT, R44, R3, 0x2, 0x181f ;  /* 0x00581f00032c7f89 */ /* 0x000f2800000e0000 */
[----:B------:R-:W4:Y:S01]  /*26f70*/  SHFL.IDX PT, R15, R4, 0x3, 0x181f ;  /* 0x00781f00040f7f89 */ /* 0x000f2200000e0000 */
[----:B-1----:R-:W-:-:S03]  /*26f80*/  @!P4 LEA R10, P6, R6, R8, 0x1 ;  /* 0x00000008060ac211 */ /* 0x002fc600078c08ff */
[----:B------:R-:W-:Y:S01]  /*26f90*/  LDS.128 R20, [R5+0x880] ;  /* 0x0008800005147984 */ /* 0x000fe20000000c00 */
[----:B--2---:R-:W-:-:S03]  /*26fa0*/  @!P1 LEA R12, P5, R6, R12, 0x1 ;  /* 0x0000000c060c9211 */ /* 0x004fc600078a08ff */
[----:B------:R-:W-:Y:S01]  /*26fb0*/  LDS.128 R16, [R5+0x1080] ;  /* 0x0010800005107984 */ /* 0x000fe20000000c00 */
[----:B---3--:R-:W-:-:S03]  /*26fc0*/  @!P1 LEA.HI.X R13, R6, R9, R53, 0x1, P5 ;  /* 0x00000009060d9211 */ /* 0x008fc600028f0c35 */
[----:B------:R-:W1:Y:S04]  /*26fd0*/  SHFL.IDX PT, R45, R3, 0x3, 0x181f ;  /* 0x00781f00032d7f89 */ /* 0x000e6800000e0000 */
[----:B------:R-:W2:Y:S01]  /*26fe0*/  LDS.128 R28, [R5+0x1880] ;  /* 0x00188000051c7984 */ /* 0x000ea20000000c00 */
[----:B------:R-:W-:Y:S02]  /*26ff0*/  P2R R7, PR, RZ, 0x40 ;  /* 0x00000040ff077803 */ /* 0x000fe40000000000 */
[----:B------:R-:W-:Y:S01]  /*27000*/  ISETP.GE.OR P6, PT, R32, R0, P0 ;  /* 0x000000002000720c */ /* 0x000fe200007c6670 */
[----:B------:R-:W-:Y:S01]  /*27010*/  LDS.128 R36, [R5+0x2880] ;  /* 0x0028800005247984 */ /* 0x000fe20000000c00 */
[----:B------:R-:W-:-:S03]  /*27020*/  ISETP.NE.AND P5, PT, R7, RZ, PT ;  /* 0x000000ff0700720c */ /* 0x000fc60003fa5270 */
[----:B------:R-:W-:Y:S01]  /*27030*/  LDS.128 R32, [R5+0x2080] ;  /* 0x0020800005207984 */ /* 0x000fe20000000c00 */
[C-C-:B----4-:R-:W-:Y:S02]  /*27040*/  @!P4 LEA.HI.X R11, R6.reuse, R11, R53.reuse, 0x1, P5 ;  /* 0x0000000b060bc211 */ /* 0x150fe400028f0c35 */
[C---:B------:R-:W-:Y:S01]  /*27050*/  @!P3 LEA R8, P5, R6.reuse, R14, 0x1 ;  /* 0x0000000e0608b211 */ /* 0x040fe200078a08ff */
[----:B------:R-:W-:Y:S03]  /*27060*/  LDS.128 R40, [R5+0x3080] ;  /* 0x0030800005287984 */ /* 0x000fe60000000c00 */
[C-C-:B------:R-:W-:Y:S01]  /*27070*/  @!P3 LEA.HI.X R9, R6.reuse, R44, R53.reuse, 0x1, P5 ;  /* 0x0000002c0609b211 */ /* 0x140fe200028f0c35 */
[----:B------:R-:W3:Y:S01]  /*27080*/  SHFL.IDX PT, R48, R4, 0x4, 0x181f ;  /* 0x00981f0004307f89 */ /* 0x000ee200000e0000 */
[----:B------:R-:W-:Y:S02]  /*27090*/  @!P2 LEA R14, P5, R6, R15, 0x1 ;  /* 0x0000000f060ea211 */ /* 0x000fe400078a08ff */
[----:B------:R-:W-:Y:S01]  /*270a0*/  IADD3 R44, R2, 0x50, RZ ;  /* 0x00000050022c7810 */ /* 0x000fe20007ffe0ff */
[----:B------:R-:W4:Y:S01]  /*270b0*/  SHFL.IDX PT, R7, R4, 0x5, 0x181f ;  /* 0x00b81f0004077f89 */ /* 0x000f2200000e0000 */
[----:B-1----:R-:W-:-:S02]  /*270c0*/  @!P2 LEA.HI.X R15, R6, R45, R53, 0x1, P5 ;  /* 0x0000002d060fa211 */ /* 0x002fc400028f0c35 */
[----:B------:R-:W-:Y:S01]  /*270d0*/  ISETP.GE.OR P5, PT, R44, R0, P0 ;  /* 0x000000002c00720c */ /* 0x000fe200007a6670 */
[----:B------:R-:W-:Y:S01]  /*270e0*/  SHFL.IDX PT, R49, R4, 0x6, 0x181f ;  /* 0x00d81f0004317f89 */ /* 0x000fe200000e0000 */
[----:B------:R-:W-:-:S03]  /*270f0*/  IADD3 R2, R2, 0x70, RZ ;  /* 0x0000007002027810 */ /* 0x000fc60007ffe0ff */
        /* <DEDUP_REMOVED lines=26> */
.L_x_479:
        /* <DEDUP_REMOVED lines=15> */
[----:B---3--:R-:W-:Y:S05]  /*27390*/  @!P0 BRA `(.L_x_481) ;  /* 0x0000003000008947 */ /* 0x008fea0003800000 */
[----:B------:R2:W3:Y:S04]  /*273a0*/  LDG.E R0, [R6.64] ;  /* 0x0000000806007981 */ /* 0x0004e8000c1e1900 */
[----:B--2---:R-:W3:Y:S02]  /*273b0*/  LDG.E R6, [R6.64+0x4] ;  /* 0x0000040806067981 */ /* 0x004ee4000c1e1900 */
[----:B---3-5:R-:W-:-:S02]  /*273c0*/  IADD3 R19, -R0, R6, RZ ;  /* 0x0000000600137210 */ /* 0x028fc40007ffe1ff */
.L_x_481:
[----:B---3--:R-:W2:Y:S01]  /*273d0*/  S2R R10, SR_TID.X ;  /* 0x00000000000a7919 */ /* 0x008ea20000002100 */
[----:B------:R-:W-:Y:S01]  /*273e0*/  SHF.R.S32.HI R0, RZ, 0x1f, R8 ;  /* 0x0000001fff007819 */ /* 0x000fe20000011408 */
[----:B------:R-:W-:Y:S01]  /*273f0*/  BSSY B0, `(.L_x_482) ;  /* 0x0000026000007945 */ /* 0x000fe20003800000 */
[----:B-1----:R-:W-:-:S02]  /*27400*/  SEL R9, R8, RZ, !P0 ;  /* 0x000000ff08097207 */ /* 0x002fc40004000000 */
[----:B------:R-:W-:Y:S02]  /*27410*/  SEL R11, R0, RZ, !P0 ;  /* 0x000000ff000b7207 */ /* 0x000fe40004000000 */
[----:B--2---:R-:W-:-:S13]  /*27420*/  ISETP.GT.AND P1, PT, R10, 0x7f, PT ;  /* 0x0000007f0a00780c */ /* 0x004fda0003f24270 */
        /* <DEDUP_REMOVED lines=34> */
.L_x_483:
[----:B------:R-:W-:Y:S05]  /*27650*/  BSYNC B0 ;  /* 0x0000000000007941 */ /* 0x000fea0003800000 */
.L_x_482:
        /* <DEDUP_REMOVED lines=103> */
.L_x_484:
        /* <DEDUP_REMOVED lines=11> */
.L_x_740:


//--------------------- .text._ZN7cutlass13device_kernelIN5flash19enable_sm80_to_sm89INS1_16FlashAttnFwdSm80INS1_25CollectiveMainloopFwdSm80ILi4ELi1ELb0EN4cute5tupleIJNS5_1CILi128EEENS7_ILi112EEENS7_ILi64EEEEEELi64ENS_10bfloat16_tEfNS_4arch4Sm80ELb1ELb0ELb1ELb0ELb0ELb0ELb1ELb0EEENS1_21CollectiveEpilogueFwdINS6_IJS8_SA_S9_EEENS6_IJNS7_ILi1EEESI_SI_EEESC_SE_Li128ELb0ELb1ELb0ELb0EEENS1_30DynamicPersistentTileSchedulerILi128ELi128ELb0ELb1ELb0EEEEEEEEEvNT_6ParamsE --------------------------
	.section	.text._ZN7cutlass13device_kernelIN5flash19enable_sm80_to_sm89INS1_16FlashAttnFwdSm80INS1_25CollectiveMainloopFwdSm80ILi4ELi1ELb0EN4cute5tupleIJNS5_1CILi128EEENS7_ILi112EEENS7_ILi64EEEEEELi64ENS_10bfloat16_tEfNS_4arch4Sm80ELb1ELb0ELb1ELb0ELb0ELb0ELb1ELb0EEENS1_21CollectiveEpilogueFwdINS6_IJS8_SA_S9_EEENS6_IJNS7_ILi1EEESI_SI_EEESC_SE_Li128ELb0ELb1ELb0ELb0EEENS1_30DynamicPersistentTileSchedulerILi128ELi128ELb0ELb1ELb0EEEEEEEEEvNT_6ParamsE,"ax",@progbits
	.sectioninfo	@"SHI_REGISTERS=255"
	.align	128
.text._ZN7cutlass13device_kernelIN5flash19enable_sm80_to_sm89INS1_16FlashAttnFwdSm80INS1_25CollectiveMainloopFwdSm80ILi4ELi1ELb0EN4cute5tupleIJNS5_1CILi128EEENS7_ILi112EEENS7_ILi64EEEEEELi64ENS_10bfloat16_tEfNS_4arch4Sm80ELb1ELb0ELb1ELb0ELb0ELb0ELb1ELb0EEENS1_21CollectiveEpilogueFwdINS6_IJS8_SA_S9_EEENS6_IJNS7_ILi1EEESI_SI_EEESC_SE_Li128ELb0ELb1ELb0ELb0EEENS1_30DynamicPersistentTileSchedulerILi128ELi128ELb0ELb1ELb0EEEEEEEEEvNT_6ParamsE:
        .type           _ZN7cutlass13device_kernelIN5flash19enable_sm80_to_sm89INS1_16FlashAttnFwdSm80INS1_25CollectiveMainloopFwdSm80ILi4ELi1ELb0EN4cute5tupleIJNS5_1CILi128EEENS7_ILi112EEENS7_ILi64EEEEEELi64ENS_10bfloat16_tEfNS_4arch4Sm80ELb1ELb0ELb1ELb0ELb0ELb0ELb1ELb0EEENS1_21CollectiveEpilogueFwdINS6_IJS8_SA_S9_EEENS6_IJNS7_ILi1EEESI_SI_EEESC_SE_Li128ELb0ELb1ELb0ELb0EEENS1_30DynamicPersistentTileSchedulerILi128ELi128ELb0ELb1ELb0EEEEEEEEEvNT_6ParamsE,@function
        .size           _ZN7cutlass13device_kernelIN5flash19enable_sm80_to_sm89INS1_16FlashAttnFwdSm80INS1_25CollectiveMainloopFwdSm80ILi4ELi1ELb0EN4cute5tupleIJNS5_1CILi128EEENS7_ILi112EEENS7_ILi64EEEEEELi64ENS_10bfloat16_tEfNS_4arch4Sm80ELb1ELb0ELb1ELb0ELb0ELb0ELb1ELb0EEENS1_21CollectiveEpilogueFwdINS6_IJS8_SA_S9_EEENS6_IJNS7_ILi1EEESI_SI_EEESC_SE_Li128ELb0ELb1ELb0ELb0EEENS1_30DynamicPersistentTileSchedulerILi128ELi128ELb0ELb1ELb0EEEEEEEEEvNT_6ParamsE,(.L_x_741 - _ZN7cutlass13device_kernelIN5flash19enable_sm80_to_sm89INS1_16FlashAttnFwdSm80INS1_25CollectiveMainloopFwdSm80ILi4ELi1ELb0EN4cute5tupleIJNS5_1CILi128EEENS7_ILi112EEENS7_ILi64EEEEEELi64ENS_10bfloat16_tEfNS_4arch4Sm80ELb1ELb0ELb1ELb0ELb0ELb0ELb1ELb0EEENS1_21CollectiveEpilogueFwdINS6_IJS8_SA_S9_EEENS6_IJNS7_ILi1EEESI_SI_EEESC_SE_Li128ELb0ELb1ELb0ELb0EEENS1_30DynamicPersistentTileSchedulerILi128ELi128ELb0ELb1ELb0EEEEEEEEEvNT_6ParamsE)
        .other          _ZN7cutlass13device_kernelIN5flash19enable_sm80_to_sm89INS1_16FlashAttnFwdSm80INS1_25CollectiveMainloopFwdSm80ILi4ELi1ELb0EN4cute5tupleIJNS5_1CILi128EEENS7_ILi112EEENS7_ILi64EEEEEELi64ENS_10bfloat16_tEfNS_4arch4Sm80ELb1ELb0ELb1ELb0ELb0ELb0ELb1ELb0EEENS1_21CollectiveEpilogueFwdINS6_IJS8_SA_S9_EEENS6_IJNS7_ILi1EEESI_SI_EEESC_SE_Li128ELb0ELb1ELb0ELb0EEENS1_30DynamicPersistentTileSchedulerILi128ELi128ELb0ELb1ELb0EEEEEEEEEvNT_6ParamsE,@"STO_CUDA_ENTRY STV_DEFAULT"
_ZN7cutlass13device_kernelIN5flash19enable_sm80_to_sm89INS1_16FlashAttnFwdSm80INS1_25CollectiveMainloopFwdSm80ILi4ELi1ELb0EN4cute5tupleIJNS5_1CILi128EEENS7_ILi112EEENS7_ILi64EEEEEELi64ENS_10bfloat16_tEfNS_4arch4Sm80ELb1ELb0ELb1ELb0ELb0ELb0ELb1ELb0EEENS1_21CollectiveEpilogueFwdINS6_IJS8_SA_S9_EEENS6_IJNS7_ILi1EEESI_SI_EEESC_SE_Li128ELb0ELb1ELb0ELb0EEENS1_30DynamicPersistentTileSchedulerILi128ELi128ELb0ELb1ELb0EEEEEEEEEvNT_6ParamsE:
[----:B------:R-:W-:-:S03]  /*0000*/  MOV R1, c[0x0][0x28] ;  /* 0x00000a0000017a02 */ /* 0x000fc60000000f00 */
[----:B------:R-:W1:Y:S01]  /*0010*/  S2R R16, SR_TID.X ;  /* 0x0000000000107919 */ /* 0x000e620000002100 */
[----:B------:R-:W-:-:S03]  /*0020*/  IADD3 R1, R1, -0xb0, RZ ;  /* 0xffffff5001017810 */ /* 0x000fc60007ffe0ff */
[----:B------:R-:W2:Y:S01]  /*0030*/  S2R R15, SR_CTAID.X ;  /* 0x00000000000f7919 */ /* 0x000ea20000002500 */
[----:B-1----:R-:W-:-:S05]  /*0040*/  SHF.R.U32.HI R2, RZ, 0x5, R16 ;  /* 0x00000005ff027819 */ /* 0x002fca0000011610 */
[----:B------:R-:W1:Y:S02]  /*0050*/  SHFL.IDX PT, R0, R2, RZ, 0x1f ;  /* 0x00001fff02007589 */ /* 0x000e6400000e0000 */
[----:B-1----:R-:W-:Y:S02]  /*0060*/  ISETP.GE.AND P0, PT, R0, 0x1, PT ;  /* 0x000000010000780c */ /* 0x002fe40003f06270 */
[----:B------:R1:W-:Y:S11]  /*0070*/  STL [R1+0x84], R0 ;  /* 0x0000840001007387 */ /* 0x0003f60000100800 */
[----:B------:R-:W-:Y:S06]  /*0080*/  @P0 BAR.ARV 0x4, 0x80 ;  /* 0x0102000000000b1d */ /* 0x000fec0000002000 */
[----:B--2---:R-:W-:-:S13]  /*0090*/  ISETP.GE.AND P0, PT, R15, c[0x0][0x538], PT ;  /* 0x00014e000f007a0c */ /* 0x004fda0003f06270 */
[----:B------:R-:W-:Y:S05]  /*00a0*/  @P0 EXIT ;  /* 0x000000000000094d */ /* 0x000fea0003800000 */
[----:B-1----:R-:W-:Y:S01]  /*00b0*/  SHF.R.S32.HI R14, RZ, 0x1f, R16 ;  /* 0x0000001fff0e7819 */ /* 0x002fe20000011410 */
[----:B------:R-:W-:Y:S01]  /*00c0*/  IMAD.MOV.U32 R227, RZ, RZ, 0x20 ;  /* 0x00000020ffe37424 */ /* 0x000fe200078e00ff */
[----:B------:R-:W-:Y:S01]  /*00d0*/  ULDC.64 UR8, c[0x0][0x118] ;  /* 0x0000460000087ab9 */ /* 0x000fe20000000a00 */
[----:B------:R-:W-:Y:S01]  /*00e0*/  IMAD.MOV.U32 R225, RZ, RZ, 0x40 ;  /* 0x00000040ffe17424 */ /* 0x000fe200078e00ff */
[CC--:B------:R-:W-:Y:S02]  /*00f0*/  LEA.HI R2, R14.reuse, R16.reuse, RZ, 0x4 ;  /* 0x000000100e027211 */ /* 0x0c0fe400078f20ff */
[CC--:B------:R-:W-:Y:S02]  /*0100*/  LEA.HI R10, R14.reuse, R16.reuse, RZ, 0x3 ;  /* 0x000000100e0a7211 */ /* 0x0c0fe400078f18ff */
[----:B------:R-:W-:Y:S02]  /*0110*/  SHF.R.S32.HI R3, RZ, 0x4, R2 ;  /* 0x00000004ff037819 */ /* 0x000fe40000011402 */
[----:B------:R-:W-:-:S02]  /*0120*/  LEA.HI R12, R14, R16, RZ, 0x2 ;  /* 0x000000100e0c7211 */ /* 0x000fc400078f10ff */
[----:B------:R-:W-:Y:S02]  /*0130*/  LEA.HI R0, R2, R3, RZ, 0x1 ;  /* 0x0000000302007211 */ /* 0x000fe400078f08ff */
[----:B------:R-:W-:Y:S02]  /*0140*/  LOP3.LUT R5, R10, 0xfffffff8, RZ, 0xc0, !PT ;  /* 0xfffffff80a057812 */ /* 0x000fe400078ec0ff */
[----:B------:R-:W-:Y:S02]  /*0150*/  LOP3.LUT R0, R0, 0xfffffffe, RZ, 0xc0, !PT ;  /* 0xfffffffe00007812 */ /* 0x000fe400078ec0ff */
[----:B------:R-:W-:Y:S01]  /*0160*/  SHF.R.S32.HI R20, RZ, 0x3, R10 ;  /* 0x00000003ff147819 */ /* 0x000fe2000001140a */
[----:B------:R-:W-:Y:S01]  /*0170*/  IMAD.IADD R8, R16, 0x1, -R5 ;  /* 0x0000000110087824 */ /* 0x000fe200078e0a05 */
[----:B------:R-:W-:Y:S01]  /*0180*/  SHF.R.S32.HI R7, RZ, 0x2, R12 ;  /* 0x00000002ff077819 */ /* 0x000fe2000001140c */
[----:B------:R-:W-:Y:S01]  /*0190*/  IMAD.IADD R13, R3, 0x1, -R0 ;  /* 0x00000001030d7824 */ /* 0x000fe200078e0a00 */
[----:B------:R-:W-:Y:S01]  /*01a0*/  LOP3.LUT R0, R2, 0xfffffff0, RZ, 0xc0, !PT ;  /* 0xfffffff002007812 */ /* 0x000fe200078ec0ff */
[----:B------:R-:W-:Y:S01]  /*01b0*/  IMAD.SHL.U32 R4, R20, 0x40, RZ ;  /* 0x0000004014047824 */ /* 0x000fe200078e00ff */
[----:B------:R-:W-:Y:S01]  /*01c0*/  SHF.R.S32.HI R3, RZ, 0x1f, R12 ;  /* 0x0000001fff037819 */ /* 0x000fe2000001140c */
[----:B------:R-:W-:-:S02]  /*01d0*/  IMAD.SHL.U32 R18, R8, 0x8, RZ ;  /* 0x0000000808127824 */ /* 0x000fc400078e00ff */
[----:B------:R-:W-:Y:S01]  /*01e0*/  IMAD.IADD R2, R16, 0x1, -R0 ;  /* 0x0000000110027824 */ /* 0x000fe200078e0a00 */
[----:B------:R-:W-:Y:S01]  /*01f0*/  LEA.HI R3, R3, R7, RZ, 0x3 ;  /* 0x0000000703037211 */ /* 0x000fe200078f18ff */
[----:B------:R-:W-:Y:S01]  /*0200*/  IMAD.SHL.U32 R9, R8, 0x40, RZ ;  /* 0x0000004008097824 */ /* 0x000fe200078e00ff */
[----:B------:R-:W-:Y:S02]  /*0210*/  LOP3.LUT R0, R4, 0x1c0, RZ, 0xc0, !PT ;  /* 0x000001c004007812 */ /* 0x000fe400078ec0ff */
[----:B------:R-:W-:Y:S02]  /*0220*/  SHF.R.S32.HI R6, RZ, 0x1f, R2 ;  /* 0x0000001fff067819 */ /* 0x000fe40000011402 */
[----:B------:R-:W-:Y:S02]  /*0230*/  LOP3.LUT R3, R3, 0xfffffff8, RZ, 0xc0, !PT ;  /* 0xfffffff803037812 */ /* 0x000fe400078ec0ff */
[----:B------:R-:W-:Y:S02]  /*0240*/  LEA.HI R11, R6, R2, RZ, 0x3 ;  /* 0x00000002060b7211 */ /* 0x000fe400078f18ff */
[----:B------:R-:W-:Y:S01]  /*0250*/  LOP3.LUT R5, R0, 0x38, R18, 0xf8, !PT ;  /* 0x0000003800057812 */ /* 0x000fe200078ef812 */
[----:B------:R-:W-:Y:S01]  /*0260*/  IMAD.IADD R7, R7, 0x1, -R3 ;  /* 0x0000000107077824 */ /* 0x000fe200078e0a03 */
[----:B------:R-:W-:-:S02]  /*0270*/  SHF.R.U32.HI R4, RZ, 0x3, R0 ;  /* 0x00000003ff047819 */ /* 0x000fc40000011600 */
[----:B------:R-:W-:Y:S02]  /*0280*/  LOP3.LUT R0, R9, 0x1c0, RZ, 0xc0, !PT ;  /* 0x000001c009007812 */ /* 0x000fe400078ec0ff */
[----:B------:R-:W-:Y:S02]  /*0290*/  LOP3.LUT R3, R11, 0xfffffff8, RZ, 0xc0, !PT ;  /* 0xfffffff80b037812 */ /* 0x000fe400078ec0ff */
[----:B------:R-:W-:Y:S02]  /*02a0*/  LEA.HI R6, R14, R16, RZ, 0x6 ;  /* 0x000000100e067211 */ /* 0x000fe400078f30ff */
[----:B------:R-:W-:Y:S01]  /*02b0*/  LOP3.LUT R5, R5, R4, RZ, 0x3c, !PT ;  /* 0x0000000405057212 */ /* 0x000fe200078e3cff */
[----:B------:R-:W-:Y:S01]  /*02c0*/  IMAD.IADD R9, R2, 0x1, -R3 ;  /* 0x0000000102097824 */ /* 0x000fe200078e0a03 */
[----:B------:R-:W-:Y:S01]  /*02d0*/  LOP3.LUT R4, R0, 0x8, R10, 0xf8, !PT ;  /* 0x0000000800047812 */ /* 0x000fe200078ef80a */
[----:B------:R-:W-:Y:S01]  /*02e0*/  IMAD.SHL.U32 R3, R6, 0x8, RZ ;  /* 0x0000000806037824 */ /* 0x000fe200078e00ff */
[----:B------:R-:W-:-:S02]  /*02f0*/  SHF.R.U32.HI R0, RZ, 0x3, R0 ;  /* 0x00000003ff007819 */ /* 0x000fc40000011600 */
[----:B------:R-:W-:Y:S02]  /*0300*/  LEA.HI R10, R14, R16, RZ, 0x5 ;  /* 0x000000100e0a7211 */ /* 0x000fe400078f28ff */
[----:B------:R-:W-:Y:S02]  /*0310*/  LOP3.LUT R2, R12, 0xfffffffc, RZ, 0xc0, !PT ;  /* 0xfffffffc0c027812 */ /* 0x000fe400078ec0ff */
[----:B------:R-:W-:Y:S02]  /*0320*/  LOP3.LUT R14, R4, R0, RZ, 0x3c, !PT ;  /* 0x00000000040e7212 */ /* 0x000fe400078e3cff */
[----:B------:R-:W-:Y:S01]  /*0330*/  LOP3.LUT R0, R10, 0xffffffe0, RZ, 0xc0, !PT ;  /* 0xffffffe00a007812 */ /* 0x000fe200078ec0ff */
[C---:B------:R-:W-:Y:S01]  /*0340*/  IMAD.IADD R6, R16.reuse, 0x1, -R2 ;  /* 0x0000000110067824 */ /* 0x040fe200078e0a02 */
[----:B------:R-:W-:Y:S02]  /*0350*/  LOP3.LUT R241, R5, 0x7ffffe00, R3, 0xf8, !PT ;  /* 0x7ffffe0005f17812 */ /* 0x000fe400078ef803 */
[----:B------:R-:W-:Y:S01]  /*0360*/  LOP3.LUT R3, R7, 0x1, RZ, 0xc0, !PT ;  /* 0x0000000107037812 */ /* 0x000fe200078ec0ff */
[----:B------:R-:W-:Y:S01]  /*0370*/  IMAD.IADD R17, R16, 0x1, -R0 ;  /* 0x0000000110117824 */ /* 0x000fe200078e0a00 */
[--C-:B------:R-:W-:Y:S01]  /*0380*/  SHF.R.S32.HI R230, RZ, 0x5, R10.reuse ;  /* 0x00000005ffe67819 */ /* 0x100fe2000001140a */
[----:B------:R-:W-:Y:S01]  /*0390*/  IMAD.SHL.U32 R241, R241, 0x2, RZ ;  /* 0x00000002f1f17824 */ /* 0x000fe200078e00ff */
[----:B------:R-:W-:-:S02]  /*03a0*/  SHF.R.S32.HI R2, RZ, 0x1f, R10 ;  /* 0x0000001fff027819 */ /* 0x000fc4000001140a */
[----:B------:R-:W-:Y:S02]  /*03b0*/  LEA.HI R0, R6, R6, RZ, 0x1 ;  /* 0x0000000606007211 */ /* 0x000fe400078f08ff */
[----:B------:R-:W-:Y:S02]  /*03c0*/  ISETP.NE.U32.AND P0, PT, R3, 0x1, PT ;  /* 0x000000010300780c */ /* 0x000fe40003f05070 */
[----:B------:R-:W-:Y:S02]  /*03d0*/  LEA.HI R3, R2, R230, RZ, 0x2 ;  /* 0x000000e602037211 */ /* 0x000fe400078f10ff */
[C---:B------:R-:W-:Y:S01]  /*03e0*/  LOP3.LUT R2, R0.reuse, 0x1ffffffe, RZ, 0xc0, !PT ;  /* 0x1ffffffe00027812 */ /* 0x040fe200078ec0ff */
[----:B------:R-:W-:Y:S01]  /*03f0*/  IMAD.SHL.U32 R0, R0, 0x20, RZ ;  /* 0x0000002000007824 */ /* 0x000fe200078e00ff */
[----:B------:R-:W-:Y:S02]  /*0400*/  LOP3.LUT R3, R3, 0xffffffc, RZ, 0xc0, !PT ;  /* 0x0ffffffc03037812 */ /* 0x000fe400078ec0ff */
[----:B------:R-:W-:Y:S01]  /*0410*/  SHF.R.S32.HI R10, RZ, 0x1f, R17 ;  /* 0x0000001fff0a7819 */ /* 0x000fe20000011411 */
[----:B------:R-:W-:Y:S01]  /*0420*/  IMAD.IADD R2, R6, 0x1, -R2 ;  /* 0x0000000106027824 */ /* 0x000fe200078e0a02 */
[----:B------:R-:W-:Y:S01]  /*0430*/  LOP3.LUT R0, R0, 0xffffffc0, RZ, 0xc0, !PT ;  /* 0xffffffc000007812 */ /* 0x000fe200078ec0ff */
[----:B------:R-:W-:Y:S01]  /*0440*/  IMAD.IADD R5, R230, 0x1, -R3 ;  /* 0x00000001e6057824 */ /* 0x000fe200078e0a03 */
[----:B------:R-:W-:Y:S01]  /*0450*/  LEA.HI R10, R10, R17, RZ, 0x2 ;  /* 0x000000110a0a7211 */ /* 0x000fe200078f10ff */
[----:B------:R-:W-:Y:S01]  /*0460*/  IMAD.SHL.U32 R3, R9, 0x40, RZ ;  /* 0x0000004009037824 */ /* 0x000fe200078e00ff */
[----:B------:R-:W-:Y:S01]  /*0470*/  R2P PR, R7, 0x6 ;  /* 0x0000000607007804 */ /* 0x000fe20000000000 */
[----:B------:R-:W-:Y:S01]  /*0480*/  IMAD R12, R2, 0x8, R0 ;  /* 0x00000008020c7824 */ /* 0x000fe200078e0200 */
[----:B------:R-:W-:Y:S01]  /*0490*/  SHF.R.S32.HI R4, RZ, 0x2, R10 ;  /* 0x00000002ff047819 */ /* 0x000fe2000001140a */
[----:B------:R-:W-:Y:S01]  /*04a0*/  IMAD.SHL.U32 R2, R13, 0x8, RZ ;  /* 0x000000080d027824 */ /* 0x000fe200078e00ff */
[----:B------:R-:W-:Y:S01]  /*04b0*/  LOP3.LUT R0, R3, 0x1c0, RZ, 0xc0, !PT ;  /* 0x000001c003007812 */ /* 0x000fe200078ec0ff */
[----:B------:R-:W-:Y:S01]  /*04c0*/  IMAD.SHL.U32 R3, R7, 0x40, RZ ;  /* 0x0000004007037824 */ /* 0x000fe200078e00ff */
[----:B------:R-:W-:Y:S01]  /*04d0*/  SHF.R.S32.HI R19, RZ, 0x1f, R18 ;  /* 0x0000001fff137819 */ /* 0x000fe20000011412 */
[----:B------:R-:W-:Y:S01]  /*04e0*/  IMAD R16, R5, 0x10, R4 ;  /* 0x0000001005107824 */ /* 0x000fe200078e0204 */
[----:B------:R-:W-:Y:S01]  /*04f0*/  LOP3.LUT R2, R0, 0x8, R2, 0xf8, !PT ;  /* 0x0000000800027812 */ /* 0x000fe200078ef802 */
[----:B------:R-:W-:Y:S01]  /*0500*/  IMAD.SHL.U32 R5, R11, 0x40, RZ ;  /* 0x000000400b057824 */ /* 0x000fe200078e00ff */
[----:B------:R-:W-:Y:S01]  /*0510*/  SHF.R.U32.HI R0, RZ, 0x3, R0 ;  /* 0x00000003ff007819 */ /* 0x000fe20000011600 */
[----:B------:R-:W-:Y:S01]  /*0520*/  IMAD.SHL.U32 R230, R230, 0x400, RZ ;  /* 0x00000400e6e67824 */ /* 0x000fe200078e00ff */
[----:B------:R-:W-:Y:S01]  /*0530*/  LOP3.LUT R3, R3, 0x1c0, RZ, 0xc0, !PT ;  /* 0x000001c003037812 */ /* 0x000fe200078ec0ff */
[----:B------:R-:W-:Y:S01]  /*0540*/  STL [R1+0x88], R16 ;  /* 0x0000881001007387 */ /* 0x000fe20000100800 */
[----:B------:R-:W-:Y:S01]  /*0550*/  LOP3.LUT R224, R2, R0, RZ, 0x3c, !PT ;  /* 0x0000000002e07212 */ /* 0x000fe200078e3cff */
[----:B------:R-:W-:Y:S01]  /*0560*/  IMAD R4, R6, 0x2, R230 ;  /* 0x0000000206047824 */ /* 0x000fe200078e02e6 */
[----:B------:R-:W-:Y:S01]  /*0570*/  LOP3.LUT R2, R5, 0xfffffe00, RZ, 0xc0, !PT ;  /* 0xfffffe0005027812 */ /* 0x000fe200078ec0ff */
[----:B------:R-:W-:Y:S01]  /*0580*/  IMAD R0, R13, 0x200, R14 ;  /* 0x000002000d007824 */ /* 0x000fe200078e020e */
[----:B------:R-:W-:Y:S01]  /*0590*/  LEA.HI R3, R3, R3, RZ, 0x1d ;  /* 0x0000000303037211 */ /* 0x000fe200078fe8ff */
[----:B------:R-:W-:Y:S01]  /*05a0*/  IMAD.MOV.U32 R5, RZ, RZ, -0x10 ;  /* 0xfffffff0ff057424 */ /* 0x000fe200078e00ff */
[CC--:B------:R-:W-:Y:S01]  /*05b0*/  IADD3 R230, R224.reuse, R2.reuse, R230 ;  /* 0x00000002e0e67210 */ /* 0x0c0fe20007ffe0e6 */
[----:B------:R-:W-:Y:S01]  /*05c0*/  STL [R1+0x54], R15 ;  /* 0x0000540f01007387 */ /* 0x000fe20000100800 */
[----:B------:R-:W-:Y:S01]  /*05d0*/  LOP3.LUT R224, R224, R2, RZ, 0xfc, !PT ;  /* 0x00000002e0e07212 */ /* 0x000fe200078efcff */
[----:B------:R-:W-:Y:S01]  /*05e0*/  IMAD.IADD R4, R4, 0x1, R3 ;  /* 0x0000000104047824 */ /* 0x000fe200078e0203 */
[----:B------:R-:W-:Y:S01]  /*05f0*/  LOP3.LUT R2, R10, 0x7ffffffc, RZ, 0xc0, !PT ;  /* 0x7ffffffc0a027812 */ /* 0x000fe200078ec0ff */
[----:B------:R-:W-:Y:S01]  /*0600*/  IMAD R3, R8, 0x10, R20 ;  /* 0x0000001008037824 */ /* 0x000fe200078e0214 */
[----:B------:R-:W-:Y:S01]  /*0610*/  LEA R119, R0, 0x3900, 0x1 ;  /* 0x0000390000777811 */ /* 0x000fe200078e08ff */
[----:B------:R-:W-:Y:S01]  /*0620*/  IMAD.IADD R6, R16, 0x1, R12 ;  /* 0x0000000110067824 */ /* 0x000fe200078e020c */
[----:B------:R-:W-:Y:S01]  /*0630*/  LEA R4, R4, 0x80, 0x1 ;  /* 0x0000008004047811 */ /* 0x000fe200078e08ff */
[----:B------:R-:W-:Y:S01]  /*0640*/  IMAD.IADD R2, R17, 0x1, -R2 ;  /* 0x0000000111027824 */ /* 0x000fe200078e0a02 */
[----:B------:R1:W-:Y:S01]  /*0650*/  STL [R1+0x78], R3 ;  /* 0x0000780301007387 */ /* 0x0003e20000100800 */
[----:B------:R-:W-:-:S02]  /*0660*/  SEL R0, R5, 0x10, !P0 ;  /* 0x0000001005007807 */ /* 0x000fc40004000000 */
[----:B------:R-:W-:Y:S01]  /*0670*/  IMAD.SHL.U32 R2, R2, 0x2, RZ ;  /* 0x0000000202027824 */ /* 0x000fe200078e00ff */
[----:B------:R-:W-:Y:S01]  /*0680*/  STL.64 [R1+0x28], R18 ;  /* 0x0000281201007387 */ /* 0x000fe20000100a00 */
[----:B------:R-:W-:Y:S01]  /*0690*/  LOP3.LUT P4, RZ, R8, 0x2, RZ, 0xc0, !PT ;  /* 0x0000000208ff7812 */ /* 0x000fe2000788c0ff */
[----:B------:R-:W-:Y:S01]  /*06a0*/  IMAD.IADD R7, R4, 0x1, R0 ;  /* 0x0000000104077824 */ /* 0x000fe200078e0200 */
[----:B------:R-:W-:Y:S01]  /*06b0*/  LOP3.LUT P3, RZ, R8, 0x4, RZ, 0xc0, !PT ;  /* 0x0000000408ff7812 */ /* 0x000fe2000786c0ff */
[----:B------:R2:W-:Y:S01]  /*06c0*/  STL [R1+0x74], R6 ;  /* 0x0000740601007387 */ /* 0x0005e20000100800 */
[----:B------:R-:W-:Y:S02]  /*06d0*/  LOP3.LUT P5, RZ, R9, 0x4, RZ, 0xc0, !PT ;  /* 0x0000000409ff7812 */ /* 0x000fe400078ac0ff */
[----:B------:R-:W-:Y:S01]  /*06e0*/  SEL R226, R225, 0xffffffc0, !P3 ;  /* 0xffffffc0e1e27807 */ /* 0x000fe20005800000 */
[----:B------:R3:W-:Y:S01]  /*06f0*/  STL [R1+0x4c], R2 ;  /* 0x00004c0201007387 */ /* 0x0007e20000100800 */
[----:B------:R-:W-:-:S02]  /*0700*/  LOP3.LUT P6, RZ, R9, 0x2, RZ, 0xc0, !PT ;  /* 0x0000000209ff7812 */ /* 0x000fc400078cc0ff */
[----:B------:R-:W-:Y:S01]  /*0710*/  SEL R225, R225, 0xffffffc0, !P5 ;  /* 0xffffffc0e1e17807 */ /* 0x000fe20006800000 */
[----:B------:R4:W-:Y:S01]  /*0720*/  STL [R1+0x58], R4 ;  /* 0x0000580401007387 */ /* 0x0009e20000100800 */
[----:B------:R-:W-:Y:S01]  /*0730*/  LEA R230, R230, 0x7100, 0x1 ;  /* 0x00007100e6e67811 */ /* 0x000fe200078e08ff */
[C---:B------:R-:W-:Y:S01]  /*0740*/  IMAD.IADD R229, R119.reuse, 0x1, R226 ;  /* 0x0000000177e57824 */ /* 0x040fe200078e02e2 */
[----:B------:R-:W-:Y:S02]  /*0750*/  LEA R224, R224, 0x100, 0x1 ;  /* 0x00000100e0e07811 */ /* 0x000fe400078e08ff */
[C---:B------:R-:W-:Y:S01]  /*0760*/  IADD3 R234, R119.reuse, 0x20, RZ ;  /* 0x0000002077ea7810 */ /* 0x040fe20007ffe0ff */
[----:B------:R-:W-:Y:S01]  /*0770*/  IMAD.IADD R231, R230, 0x1, R225 ;  /* 0x00000001e6e77824 */ /* 0x000fe200078e02e1 */
[----:B------:R-:W-:Y:S01]  /*0780*/  @P4 IADD3 R234, R119, -0x20, RZ ;  /* 0xffffffe077ea4810 */ /* 0x000fe20007ffe0ff */
[----:B------:R-:W-:Y:S01]  /*0790*/  IMAD.IADD R225, R225, 0x1, R224 ;  /* 0x00000001e1e17824 */ /* 0x000fe200078e02e0 */
[----:B-1----:R-:W-:-:S02]  /*07a0*/  SEL R3, R227, 0xffffffe0, !P1 ;  /* 0xffffffe0e3037807 */ /* 0x002fc40004800000 */
[----:B------:R-:W-:Y:S01]  /*07b0*/  SEL R227, R227, 0xffffffe0, !P6 ;  /* 0xffffffe0e3e37807 */ /* 0x000fe20007000000 */
[----:B------:R-:W-:Y:S01]  /*07c0*/  IMAD.IADD R226, R226, 0x1, R234 ;  /* 0x00000001e2e27824 */ /* 0x000fe200078e02ea */
[C---:B------:R-:W-:Y:S02]  /*07d0*/  IADD3 R240, R234.reuse, 0x800, RZ ;  /* 0x00000800eaf07810 */ /* 0x040fe40007ffe0ff */
[----:B------:R-:W-:Y:S01]  /*07e0*/  IADD3 R239, R234, 0x1000, RZ ;  /* 0x00001000eaef7810 */ /* 0x000fe20007ffe0ff */
[----:B------:R-:W-:Y:S01]  /*07f0*/  IMAD.IADD R233, R230, 0x1, R227 ;  /* 0x00000001e6e97824 */ /* 0x000fe200078e02e3 */
[C---:B--2---:R-:W-:Y:S01]  /*0800*/  IADD3 R6, R4.reuse, 0x40, RZ ;  /* 0x0000004004067810 */ /* 0x044fe20007ffe0ff */
[C---:B------:R-:W-:Y:S01]  /*0810*/  IMAD.IADD R228, R227.reuse, 0x1, R224 ;  /* 0x00000001e3e47824 */ /* 0x040fe200078e02e0 */
[----:B------:R-:W-:Y:S01]  /*0820*/  @P2 IADD3 R6, R4, -0x40, RZ ;  /* 0xffffffc004062810 */ /* 0x000fe20007ffe0ff */
[C---:B------:R-:W-:Y:S01]  /*0830*/  IMAD.IADD R232, R227.reuse, 0x1, R231 ;  /* 0x00000001e3e87824 */ /* 0x040fe200078e02e7 */
[----:B------:R-:W-:Y:S01]  /*0840*/  IADD3 R238, R234, 0x1800, RZ ;  /* 0x00001800eaee7810 */ /* 0x000fe20007ffe0ff */
[----:B---3--:R-:W-:Y:S01]  /*0850*/  IMAD.IADD R2, R4, 0x1, R3 ;  /* 0x0000000104027824 */ /* 0x008fe200078e0203 */
[C---:B------:R-:W-:Y:S01]  /*0860*/  IADD3 R237, R234.reuse, 0x2000, RZ ;  /* 0x00002000eaed7810 */ /* 0x040fe20007ffe0ff */
[----:B------:R-:W-:Y:S01]  /*0870*/  IMAD.IADD R227, R227, 0x1, R225 ;  /* 0x00000001e3e37824 */ /* 0x000fe200078e02e1 */
[C---:B------:R-:W-:Y:S01]  /*0880*/  IADD3 R236, R234.reuse, 0x2800, RZ ;  /* 0x00002800eaec7810 */ /* 0x040fe20007ffe0ff */
[----:B----4-:R-:W-:Y:S01]  /*0890*/  IMAD.IADD R4, R3, 0x1, R6 ;  /* 0x0000000103047824 */ /* 0x010fe200078e0206 */
[----:B------:R1:W-:Y:S01]  /*08a0*/  STL [R1+0x70], R2 ;  /* 0x0000700201007387 */ /* 0x0003e20000100800 */
[----:B------:R-:W-:-:S03]  /*08b0*/  IADD3 R235, R234, 0x3000, RZ ;  /* 0x00003000eaeb7810 */ /* 0x000fc60007ffe0ff */
[----:B------:R-:W-:Y:S01]  /*08c0*/  STL [R1+0x68], R7 ;  /* 0x0000680701007387 */ /* 0x000fe20000100800 */
[----:B-1----:R-:W-:-:S05]  /*08d0*/  IMAD.IADD R2, R7, 0x1, R3 ;  /* 0x0000000107027824 */ /* 0x002fca00078e0203 */
[----:B------:R1:W-:Y:S04]  /*08e0*/  STL [R1+0x6c], R2 ;  /* 0x00006c0201007387 */ /* 0x0003e80000100800 */
[----:B------:R-:W-:Y:S04]  /*08f0*/  STL [R1+0x5c], R6 ;  /* 0x00005c0601007387 */ /* 0x000fe80000100800 */
[----:B------:R2:W-:Y:S01]  /*0900*/  STL [R1+0x60], R4 ;  /* 0x0000600401007387 */ /* 0x0005e20000100800 */
[----:B-1----:R-:W-:-:S05]  /*0910*/  IMAD.IADD R2, R0, 0x1, R6 ;  /* 0x0000000100027824 */ /* 0x002fca00078e0206 */
[----:B------:R1:W-:Y:S01]  /*0920*/  STL [R1+0x64], R2 ;  /* 0x0000640201007387 */ /* 0x0003e20000100800 */
[----:B--2---:R-:W-:Y:S02]  /*0930*/  IMAD.IADD R4, R0, 0x1, R4 ;  /* 0x0000000100047824 */ /* 0x004fe400078e0204 */
[----:B------:R-:W-:-:S03]  /*0940*/  IMAD.IADD R0, R3, 0x1, R2 ;  /* 0x0000000103007824 */ /* 0x000fc600078e0202 */
[----:B------:R1:W-:Y:S04]  /*0950*/  STL [R1+0x80], R4 ;  /* 0x0000800401007387 */ /* 0x0003e80000100800 */
[----:B------:R1:W-:Y:S02]  /*0960*/  STL [R1+0x7c], R0 ;  /* 0x00007c0001007387 */ /* 0x0003e40000100800 */
.L_x_546:
[----:B-1----:R-:W2:Y:S01]  /*0970*/  LDL R4, [R1+0x54] ;  /* 0x0000540001047983 */ /* 0x002ea20000100800 */
[----:B------:R-:W-:Y:S01]  /*0980*/  IMAD.MOV.U32 R0, RZ, RZ, c[0x0][0x560] ;  /* 0x00015800ff007624 */ /* 0x000fe200078e00ff */
[----:B------:R-:W-:Y:S01]  /*0990*/  YIELD ;  /* 0x0000000000007946 */ /* 0x000fe20003800000 */
[----:B------:R-:W-:Y:S03]  /*09a0*/  BSSY B0, `(.L_x_485) ;  /* 0x0000016000007945 */ /* 0x000fe60003800000 */
[----:B------:R-:W-:-:S13]  /*09b0*/  ISETP.NE.AND P0, PT, R0, 0x1, PT ;  /* 0x000000010000780c */ /* 0x000fda0003f05270 */
[----:B--2---:R-:W-:Y:S01]  /*09c0*/  @P0 IMAD.HI.U32 R0, R4, c[0x0][0x564], RZ ;  /* 0x0001590004000a27 */ /* 0x004fe200078e00ff */
[----:B------:R-:W-:-:S04]  /*09d0*/  MOV R3, R4 ;  /* 0x0000000400037202 */ /* 0x000fc80000000f00 */
[----:B------:R-:W-:-:S04]  /*09e0*/  @P0 SHF.R.U32.HI R3, RZ, c[0x0][0x568], R0 ;  /* 0x00015a00ff030a19 */ /* 0x000fc80000011600 */
[----:B------:R-:W-:Y:S01]  /*09f0*/  ISETP.GE.AND P0, PT, R3, c[0x0][0x578], PT ;  /* 0x00015e0003007a0c */ /* 0x000fe20003f06270 */
[----:B------:R-:W-:-:S04]  /*0a00*/  IMAD.MOV R2, RZ, RZ, -R3 ;  /* 0x000000ffff027224 */ /* 0x000fc800078e0a03 */
[----:B------:R-:W-:-:S08]  /*0a10*/  IMAD R2, R2, c[0x0][0x560], R4 ;  /* 0x0001580002027a24 */ /* 0x000fd000078e0204 */
[----:B------:R-:W-:Y:S05]  /*0a20*/  @!P0 BRA `(.L_x_486) ;  /* 0x0000007000008947 */ /* 0x000fea0003800000 */
[----:B------:R-:W-:-:S04]  /*0a30*/  MOV R0, c[0x0][0x56c] ;  /* 0x00015b0000007a02 */ /* 0x000fc80000000f00 */
[----:B------:R-:W-:Y:S02]  /*0a40*/  ISETP.NE.AND P0, PT, R0, 0x1, PT ;  /* 0x000000010000780c */ /* 0x000fe40003f05270 */
[----:B------:R-:W-:-:S11]  /*0a50*/  MOV R0, R2 ;  /* 0x0000000200007202 */ /* 0x000fd60000000f00 */
[----:B------:R-:W-:-:S05]  /*0a60*/  @P0 IMAD.HI.U32 R4, R2, c[0x0][0x570], RZ ;  /* 0x00015c0002040a27 */ /* 0x000fca00078e00ff */
[----:B------:R-:W-:-:S05]  /*0a70*/  @P0 SHF.R.U32.HI R0, RZ, c[0x0][0x574], R4 ;  /* 0x00015d00ff000a19 */ /* 0x000fca0000011604 */
[----:B------:R-:W-:Y:S01]  /*0a80*/  IMAD R4, R0, c[0x0][0x56c], RZ ;  /* 0x00015b0000047a24 */ /* 0x000fe200078e02ff */
[----:B------:R-:W-:Y:S05]  /*0a90*/  BRA `(.L_x_487) ;  /* 0x0000006000007947 */ /* 0x000fea0003800000 */
.L_x_486:
[----:B------:R-:W-:-:S04]  /*0aa0*/  MOV R0, c[0x0][0x554] ;  /* 0x0001550000007a02 */ /* 0x000fc80000000f00 */
[----:B------:R-:W-:Y:S02]  /*0ab0*/  ISETP.NE.AND P0, PT, R0, 0x1, PT ;  /* 0x000000010000780c */ /* 0x000fe40003f05270 */
[----:B------:R-:W-:-:S11]  /*0ac0*/  MOV R0, R2 ;  /* 0x0000000200007202 */ /* 0x000fd60000000f00 */
[----:B------:R-:W-:-:S05]  /*0ad0*/  @P0 IMAD.HI.U32 R4, R2, c[0x0][0x558], RZ ;  /* 0x0001560002040a27 */ /* 0x000fca00078e00ff */
[----:B------:R-:W-:-:S05]  /*0ae0*/  @P0 SHF.R.U32.HI R0, RZ, c[0x0][0x55c], R4 ;  /* 0x00015700ff000a19 */ /* 0x000fca0000011604 */
[----:B------:R-:W-:Y:S02]  /*0af0*/  IMAD R4, R0, c[0x0][0x554], RZ ;  /* 0x0001550000047a24 */ /* 0x000fe400078e02ff */
.L_x_487:
[----:B------:R-:W-:Y:S05]  /*0b00*/  BSYNC B0 ;  /* 0x0000000000007941 */ /* 0x000fea0003800000 */
.L_x_485:
[----:B------:R-:W-:Y:S01]  /*0b10*/  LOP3.LUT R0, RZ, R0, RZ, 0x33, !PT ;  /* 0x00000000ff007212 */ /* 0x000fe200078e33ff */
[----:B------:R-:W-:Y:S01]  /*0b20*/  IMAD.MOV.U32 R5, RZ, RZ, c[0x0][0x2c4] ;  /* 0x0000b100ff057624 */ /* 0x000fe200078e00ff */
[----:B------:R-:W-:Y:S01]  /*0b30*/  MOV R6, c[0x0][0x168] ;  /* 0x00005a0000067a02 */ /* 0x000fe20000000f00 */
[----:B------:R-:W-:Y:S01]  /*0b40*/  IMAD.IADD R4, R2, 0x1, -R4 ;  /* 0x0000000102047824 */ /* 0x000fe200078e0a04 */
[----:B------:R-:W-:Y:S01]  /*0b50*/  IADD3 R0, R0, c[0x0][0x53c], RZ ;  /* 0x00014f0000007a10 */ /* 0x000fe20007ffe0ff */
[----:B------:R-:W-:Y:S01]  /*0b60*/  ULDC UR4, c[0x0][0x1d0] ;  /* 0x0000740000047ab9 */ /* 0x000fe20000000800 */
[----:B------:R-:W-:Y:S01]  /*0b70*/  ISETP.NE.AND P4, PT, R5, 0x1, PT ;  /* 0x000000010500780c */ /* 0x000fe20003f85270 */
[----:B------:R-:W-:Y:S01]  /*0b80*/  UIADD3 UR5, UR4, 0x6f, URZ ;  /* 0x0000006f04057890 */ /* 0x000fe2000fffe03f */
[----:B------:R-:W-:Y:S01]  /*0b90*/  MOV R5, c[0x0][0x548] ;  /* 0x0001520000057a02 */ /* 0x000fe20000000f00 */
[----:B------:R-:W-:Y:S01]  /*0ba0*/  IMAD.SHL.U32 R36, R0, 0x80, RZ ;  /* 0x0000008000247824 */ /* 0x000fe200078e00ff */
[----:B------:R-:W-:Y:S01]  /*0bb0*/  UMOV UR4, URZ ;  /* 0x0000003f00047c82 */ /* 0x000fe20008000000 */
[----:B------:R-:W-:Y:S01]  /*0bc0*/  CS2R R178, SRZ ;  /* 0x0000000000b27805 */ /* 0x000fe2000001ff00 */
[----:B------:R-:W-:Y:S01]  /*0bd0*/  ISETP.NE.AND P0, PT, R5, 0x1, PT ;  /* 0x000000010500780c */ /* 0x000fe20003f05270 */
[----:B------:R-:W-:Y:S01]  /*0be0*/  UIMAD.WIDE UR4, UR5, -0x6db6db6d, UR4 ;  /* 0x92492493050478a5 */ /* 0x000fe2000f8e0204 */
[----:B------:R-:W-:Y:S01]  /*0bf0*/  IADD3 R0, R36, 0x7f, RZ ;  /* 0x0000007f24007810 */ /* 0x000fe20007ffe0ff */
[----:B------:R-:W-:Y:S01]  /*0c00*/  STL [R1+0x50], R36 ;  /* 0x0000502401007387 */ /* 0x000fe20000100800 */
[----:B------:R-:W-:Y:S01]  /*0c10*/  CS2R R176, SRZ ;  /* 0x0000000000b07805 */ /* 0x000fe2000001ff00 */
[----:B------:R-:W-:Y:S01]  /*0c20*/  USHF.R.U32.HI UR4, URZ, 0x1f, UR5 ;  /* 0x0000001f3f047899 */ /* 0x000fe20008011605 */
[----:B------:R-:W-:Y:S01]  /*0c30*/  CS2R R182, SRZ ;  /* 0x0000000000b67805 */ /* 0x000fe2000001ff00 */
[----:B------:R-:W-:Y:S01]  /*0c40*/  @P4 IMAD.HI.U32 R5, R0, c[0x0][0x2c8], RZ ;  /* 0x0000b20000054a27 */ /* 0x000fe200078e00ff */
[----:B------:R-:W-:Y:S01]  /*0c50*/  CS2R R180, SRZ ;  /* 0x0000000000b47805 */ /* 0x000fe2000001ff00 */
[----:B------:R-:W-:Y:S01]  /*0c60*/  ULEA.HI.SX32 UR4, UR5, UR4, 0x1a ;  /* 0x0000000405047291 */ /* 0x000fe2000f8fd23f */
[----:B------:R-:W-:Y:S01]  /*0c70*/  CS2R R172, SRZ ;  /* 0x0000000000ac7805 */ /* 0x000fe2000001ff00 */
[----:B------:R-:W-:Y:S01]  /*0c80*/  IMAD.MOV.U32 R2, RZ, RZ, R0 ;  /* 0x000000ffff027224 */ /* 0x000fe200078e0000 */
[----:B------:R-:W-:Y:S01]  /*0c90*/  @P4 SHF.R.U32.HI R2, RZ, c[0x0][0x2cc], R5 ;  /* 0x0000b300ff024a19 */ /* 0x000fe20000011605 */
[----:B------:R-:W-:Y:S01]  /*0ca0*/  IMAD R0, R3, c[0x0][0x554], R4 ;  /* 0x0001550003007a24 */ /* 0x000fe200078e0204 */
[----:B------:R-:W-:Y:S01]  /*0cb0*/  IADD3 R3, -R6, 0x70, RZ ;  /* 0x0000007006037810 */ /* 0x000fe20007ffe1ff */
[----:B------:R-:W-:Y:S01]  /*0cc0*/  IMAD.MOV.U32 R5, RZ, RZ, RZ ;  /* 0x000000ffff057224 */ /* 0x000fe200078e00ff */
[----:B------:R-:W-:Y:S01]  /*0cd0*/  MOV R7, RZ ;  /* 0x000000ff00077202 */ /* 0x000fe20000000f00 */
[----:B------:R-:W-:Y:S01]  /*0ce0*/  @P0 IMAD.HI.U32 R4, R0, c[0x0][0x54c], RZ ;  /* 0x0001530000040a27 */ /* 0x000fe200078e00ff */
[----:B------:R-:W-:Y:S01]  /*0cf0*/  IADD3 R3, R2, c[0x0][0x1d0], R3 ;  /* 0x0000740002037a10 */ /* 0x000fe20007ffe003 */
[----:B------:R-:W-:Y:S01]  /*0d00*/  CS2R R8, SRZ ;  /* 0x0000000000087805 */ /* 0x000fe2000001ff00 */
[----:B------:R-:W-:Y:S01]  /*0d10*/  MOV R162, RZ ;  /* 0x000000ff00a27202 */ /* 0x000fe20000000f00 */
[----:B------:R-:W-:Y:S01]  /*0d20*/  IMAD.MOV.U32 R2, RZ, RZ, RZ ;  /* 0x000000ffff027224 */ /* 0x000fe200078e00ff */
[----:B------:R-:W-:Y:S01]  /*0d30*/  CS2R R10, SRZ ;  /* 0x00000000000a7805 */ /* 0x000fe2000001ff00 */
[----:B------:R-:W-:Y:S01]  /*0d40*/  IMAD.MOV.U32 R37, RZ, RZ, R0 ;  /* 0x000000ffff257224 */ /* 0x000fe200078e0000 */
[----:B------:R-:W-:Y:S01]  /*0d50*/  @P0 SHF.R.U32.HI R37, RZ, c[0x0][0x550], R4 ;  /* 0x00015400ff250a19 */ /* 0x000fe20000011604 */
[----:B------:R-:W-:Y:S01]  /*0d60*/  IMAD.HI R2, R3, -0x6db6db6d, R2 ;  /* 0x9249249303027827 */ /* 0x000fe200078e0202 */
[----:B------:R-:W-:Y:S01]  /*0d70*/  CS2R R12, SRZ ;  /* 0x00000000000c7805 */ /* 0x000fe2000001ff00 */
[----:B------:R-:W-:Y:S01]  /*0d80*/  MOV R164, RZ ;  /* 0x000000ff00a47202 */ /* 0x000fe20000000f00 */
[----:B------:R-:W-:Y:S01]  /*0d90*/  CS2R R14, SRZ ;  /* 0x00000000000e7805 */ /* 0x000fe2000001ff00 */
[----:B------:R-:W-:Y:S01]  /*0da0*/  IADD3 R3, -R37, RZ, RZ ;  /* 0x000000ff25037210 */ /* 0x000fe20007ffe1ff */
[----:B------:R-:W-:Y:S01]  /*0db0*/  STL [R1+0x48], R37 ;  /* 0x0000482501007387 */ /* 0x000fe20000100800 */
[----:B------:R-:W-:Y:S01]  /*0dc0*/  SHF.R.U32.HI R4, RZ, 0x1f, R2 ;  /* 0x0000001fff047819 */ /* 0x000fe20000011602 */
[----:B------:R-:W-:Y:S01]  /*0dd0*/  IMAD.MOV.U32 R174, RZ, RZ, RZ ;  /* 0x000000ffffae7224 */ /* 0x000fe200078e00ff */
[----:B------:R-:W-:Y:S01]  /*0de0*/  MOV R154, RZ ;  /* 0x000000ff009a7202 */ /* 0x000fe20000000f00 */
[--C-:B------:R-:W-:Y:S01]  /*0df0*/  IMAD R40, R3, c[0x0][0x548], R0.reuse ;  /* 0x0001520003287a24 */ /* 0x100fe200078e0200 */
[----:B------:R-:W-:Y:S01]  /*0e00*/  LEA.HI.SX32 R2, R2, R4, 0x1a ;  /* 0x0000000402027211 */ /* 0x000fe200078fd2ff */
[----:B------:R-:W-:Y:S01]  /*0e10*/  IMAD.MOV.U32 R170, RZ, RZ, RZ ;  /* 0x000000ffffaa7224 */ /* 0x000fe200078e00ff */
[----:B------:R-:W-:Y:S01]  /*0e20*/  PRMT R0, RZ, 0x7610, R0 ;  /* 0x00007610ff007816 */ /* 0x000fe20000000000 */
[----:B------:R-:W-:Y:S01]  /*0e30*/  IMAD.MOV.U32 R168, RZ, RZ, RZ ;  /* 0x000000ffffa87224 */ /* 0x000fe200078e00ff */
[----:B------:R-:W-:Y:S01]  /*0e40*/  IMNMX R31, R2, UR4, PT ;  /* 0x00000004021f7c17 */ /* 0x000fe2000b800200 */
[----:B------:R-:W-:Y:S01]  /*0e50*/  STL [R1+0x44], R40 ;  /* 0x0000442801007387 */ /* 0x000fe20000100800 */
[----:B------:R-:W-:Y:S01]  /*0e60*/  IMAD.MOV.U32 R160, RZ, RZ, RZ ;  /* 0x000000ffffa07224 */ /* 0x000fe200078e00ff */
[----:B------:R-:W-:Y:S01]  /*0e70*/  CS2R R16, SRZ ;  /* 0x0000000000107805 */ /* 0x000fe2000001ff00 */
[----:B------:R-:W-:Y:S01]  /*0e80*/  ISETP.GE.AND P0, PT, R31, 0x1, PT ;  /* 0x000000011f00780c */ /* 0x000fe20003f06270 */
[----:B------:R1:W-:Y:S01]  /*0e90*/  STL [R1], R31 ;  /* 0x0000001f01007387 */ /* 0x0003e20000100800 */
[----:B------:R-:W-:Y:S01]  /*0ea0*/  IMAD.MOV.U32 R166, RZ, RZ, RZ ;  /* 0x000000ffffa67224 */ /* 0x000fe200078e00ff */
[----:B------:R-:W-:Y:S01]  /*0eb0*/  MOV R146, RZ ;  /* 0x000000ff00927202 */ /* 0x000fe20000000f00 */
[----:B------:R-:W-:Y:S01]  /*0ec0*/  IMAD.MOV.U32 R158, RZ, RZ, RZ ;  /* 0x000000ffff9e7224 */ /* 0x000fe200078e00ff */
[----:B------:R-:W-:Y:S01]  /*0ed0*/  CS2R R18, SRZ ;  /* 0x0000000000127805 */ /* 0x000fe2000001ff00 */
        /* <DEDUP_REMOVED lines=10> */
[----:B------:R-:W-:Y:S01]  /*0f80*/  CS2R R24, SRZ ;  /* 0x0000000000187805 */ /* 0x000fe2000001ff00 */
[----:B------:R-:W-:Y:S01]  /*0f90*/  IMAD.MOV.U32 R136, RZ, RZ, RZ ;  /* 0x000000ffff887224 */ /* 0x000fe200078e00ff */
[----:B------:R-:W-:Y:S01]  /*0fa0*/  CS2R R130, SRZ ;  /* 0x0000000000827805 */ /* 0x000fe2000001ff00 */
        /* <DEDUP_REMOVED lines=9> */
[----:B-1----:R-:W-:Y:S01]  /*1040*/  CS2R R30, SRZ ;  /* 0x00000000001e7805 */ /* 0x002fe2000001ff00 */
[----:B------:R-:W-:Y:S01]  /*1050*/  MOV R34, RZ ;  /* 0x000000ff00227202 */ /* 0x000fe20000000f00 */
[----:B------:R-:W-:Y:S01]  /*1060*/  CS2R R32, SRZ ;  /* 0x0000000000207805 */ /* 0x000fe2000001ff00 */
[----:B------:R-:W-:Y:S05]  /*1070*/  @!P0 BRA `(.L_x_488) ;  /* 0x0001321000008947 */ /* 0x000fea0003800000 */
[----:B------:R-:W2:Y:S01]  /*1080*/  LDL R35, [R1+0x78] ;  /* 0x0000780001237983 */ /* 0x000ea20000100800 */
[----:B------:R-:W-:-:S03]  /*1090*/  ISETP.NE.U32.AND P0, PT, RZ, c[0x0][0x340], PT ;  /* 0x0000d000ff007a0c */ /* 0x000fc60003f05070 */
[----:B------:R-:W3:Y:S01]  /*10a0*/  LDL.64 R38, [R1+0x28] ;  /* 0x0000280001267983 */ /* 0x000ee20000100a00 */
[----:B------:R-:W-:-:S13]  /*10b0*/  ISETP.NE.AND.EX P0, PT, RZ, c[0x0][0x344], PT, P0 ;  /* 0x0000d100ff007a0c */ /* 0x000fda0003f05300 */
[----:B------:R-:W-:-:S05]  /*10c0*/  @P0 MOV R2, 0x4 ;  /* 0x0000000400020802 */ /* 0x000fca0000000f00 */
[----:B------:R-:W-:-:S05]  /*10d0*/  @P0 IMAD.WIDE R2, R37, R2, c[0x0][0x340] ;  /* 0x0000d00025020625 */ /* 0x000fca00078e0202 */
[----:B------:R1:W4:Y:S01]  /*10e0*/  @P0 LDG.E R14, [R2.64] ;  /* 0x00000008020e0981 */ /* 0x000322000c1e1900 */
[----:B------:R-:W-:Y:S02]  /*10f0*/  SHF.R.S32.HI R12, RZ, 0x1f, R40 ;  /* 0x0000001fff0c7819 */ /* 0x000fe40000011428 */
[----:B------:R-:W-:Y:S01]  /*1100*/  SHF.R.S32.HI R13, RZ, 0x1f, R37 ;  /* 0x0000001fff0d7819 */ /* 0x000fe20000011425 */
[----:B------:R-:W5:Y:S02]  /*1110*/  S2R R41, SR_TID.X ;  /* 0x0000000000297919 */ /* 0x000f640000002100 */
[----:B------:R-:W-:Y:S02]  /*1120*/  IMAD R4, R12, c[0x0][0x1b8], RZ ;  /* 0x00006e000c047a24 */ /* 0x000fe400078e02ff */
[----:B------:R-:W-:Y:S02]  /*1130*/  IMAD R10, R13, c[0x0][0x1c0], RZ ;  /* 0x000070000d0a7a24 */ /* 0x000fe400078e02ff */
[----:B------:R-:W-:Y:S01]  /*1140*/  IMAD R4, R40, c[0x0][0x1bc], R4 ;  /* 0x00006f0028047a24 */ /* 0x000fe200078e0204 */
[----:B--2---:R-:W-:-:S02]  /*1150*/  IADD3 R8, R35, R36, RZ ;  /* 0x0000002423087210 */ /* 0x004fc40007ffe0ff */
[----:B-----5:R-:W-:Y:S02]  /*1160*/  SHF.R.S32.HI R35, RZ, 0x1f, R41 ;  /* 0x0000001fff237819 */ /* 0x020fe40000011429 */
[----:B------:R-:W-:Y:S01]  /*1170*/  MOV R0, R8 ;  /* 0x0000000800007202 */ /* 0x000fe20000000f00 */
[----:B-1----:R-:W-:Y:S01]  /*1180*/  @P4 IMAD.HI.U32 R2, R8, c[0x0][0x2c8], RZ ;  /* 0x0000b20008024a27 */ /* 0x002fe200078e00ff */
[----:B------:R-:W-:Y:S02]  /*1190*/  LEA.HI R35, R35, R41, RZ, 0x3 ;  /* 0x0000002923237211 */ /* 0x000fe400078f18ff */
[----:B---3--:R-:W-:Y:S02]  /*11a0*/  ISETP.GE.AND P2, PT, R38, c[0x0][0x198], PT ;  /* 0x0000660026007a0c */ /* 0x008fe40003f46270 */
[----:B------:R-:W-:Y:S02]  /*11b0*/  SHF.R.S32.HI R35, RZ, 0x3, R35 ;  /* 0x00000003ff237819 */ /* 0x000fe40000011423 */
[----:B------:R-:W-:Y:S01]  /*11c0*/  @P4 SHF.R.U32.HI R0, RZ, c[0x0][0x2cc], R2 ;  /* 0x0000b300ff004a19 */ /* 0x000fe20000011602 */
[----:B------:R-:W-:Y:S01]  /*11d0*/  IMAD.WIDE.U32 R2, R40, c[0x0][0x1b8], RZ ;  /* 0x00006e0028027a25 */ /* 0x000fe200078e00ff */
[----:B------:R-:W-:-:S03]  /*11e0*/  SHF.R.S32.HI R11, RZ, 0x1f, R35 ;  /* 0x0000001fff0b7819 */ /* 0x000fc60000011423 */
[----:B------:R-:W-:Y:S01]  /*11f0*/  IMAD.WIDE.U32 R6, R35, c[0x0][0x1e0], R38 ;  /* 0x0000780023067a25 */ /* 0x000fe200078e0026 */
[----:B------:R-:W-:-:S03]  /*1200*/  IADD3 R3, R3, R4, RZ ;  /* 0x0000000403037210 */ /* 0x000fc60007ffe0ff */
[C---:B------:R-:W-:Y:S02]  /*1210*/  IMAD R5, R11.reuse, c[0x0][0x1e0], RZ ;  /* 0x000078000b057a24 */ /* 0x040fe400078e02ff */
[----:B------:R-:W-:Y:S02]  /*1220*/  IMAD R11, R11, c[0x0][0x208], RZ ;  /* 0x000082000b0b7a24 */ /* 0x000fe400078e02ff */
[----:B------:R-:W-:Y:S02]  /*1230*/  IMAD R9, R35, c[0x0][0x1e4], R5 ;  /* 0x0000790023097a24 */ /* 0x000fe400078e0205 */
[----:B------:R-:W-:-:S03]  /*1240*/  IMAD.WIDE.U32 R2, R37, c[0x0][0x1c0], R2 ;  /* 0x0000700025027a25 */ /* 0x000fc600078e0002 */
[----:B------:R-:W-:Y:S01]  /*1250*/  IADD3 R7, R7, R9, RZ ;  /* 0x0000000907077210 */ /* 0x000fe20007ffe0ff */
[----:B------:R-:W-:Y:S01]  /*1260*/  IMAD R9, R37, c[0x0][0x1c4], R10 ;  /* 0x0000710025097a24 */ /* 0x000fe200078e020a */
[----:B------:R-:W-:Y:S01]  /*1270*/  IADD3 R10, -R0, RZ, RZ ;  /* 0x000000ff000a7210 */ /* 0x000fe20007ffe1ff */
[----:B------:R-:W-:-:S03]  /*1280*/  IMAD.WIDE.U32 R4, R35, c[0x0][0x208], R38 ;  /* 0x0000820023047a25 */ /* 0x000fc600078e0026 */
[----:B------:R-:W-:Y:S01]  /*1290*/  IADD3 R3, R3, R9, RZ ;  /* 0x0000000903037210 */ /* 0x000fe20007ffe0ff */
[----:B------:R-:W-:Y:S01]  /*12a0*/  IMAD R11, R35, c[0x0][0x20c], R11 ;  /* 0x00008300230b7a24 */ /* 0x000fe200078e020b */
[----:B------:R-:W-:Y:S01]  /*12b0*/  SHF.R.S32.HI R9, RZ, 0x1f, R0 ;  /* 0x0000001fff097819 */ /* 0x000fe20000011400 */
[----:B------:R-:W-:-:S03]  /*12c0*/  IMAD.WIDE.U32 R6, R40, c[0x0][0x1e8], R6 ;  /* 0x00007a0028067a25 */ /* 0x000fc600078e0006 */
[----:B------:R-:W-:Y:S01]  /*12d0*/  IADD3 R5, R5, R11, RZ ;  /* 0x0000000b05057210 */ /* 0x000fe20007ffe0ff */
[C---:B------:R-:W-:Y:S02]  /*12e0*/  IMAD R11, R12.reuse, c[0x0][0x1e8], RZ ;  /* 0x00007a000c0b7a24 */ /* 0x040fe400078e02ff */
[----:B------:R-:W-:Y:S02]  /*12f0*/  IMAD R12, R12, c[0x0][0x210], RZ ;  /* 0x000084000c0c7a24 */ /* 0x000fe400078e02ff */
[----:B------:R-:W-:Y:S02]  /*1300*/  IMAD R9, R9, c[0x0][0x1b0], RZ ;  /* 0x00006c0009097a24 */ /* 0x000fe400078e02ff */
[----:B------:R-:W-:Y:S02]  /*1310*/  IMAD R11, R40, c[0x0][0x1ec], R11 ;  /* 0x00007b00280b7a24 */ /* 0x000fe400078e020b */
[----:B------:R-:W-:Y:S02]  /*1320*/  IMAD R10, R10, c[0x0][0x2c4], R8 ;  /* 0x0000b1000a0a7a24 */ /* 0x000fe400078e0208 */
[----:B------:R-:W-:-:S02]  /*1330*/  IMAD R12, R40, c[0x0][0x214], R12 ;  /* 0x00008500280c7a24 */ /* 0x000fc400078e020c */
[----:B------:R-:W-:-:S04]  /*1340*/  IMAD.WIDE.U32 R4, R40, c[0x0][0x210], R4 ;  /* 0x0000840028047a25 */ /* 0x000fc800078e0004 */
[C---:B------:R-:W-:Y:S01]  /*1350*/  IMAD R8, R0.reuse, c[0x0][0x1b4], R9 ;  /* 0x00006d0000087a24 */ /* 0x040fe200078e0209 */
[----:B------:R-:W-:Y:S01]  /*1360*/  IADD3 R9, R7, R11, RZ ;  /* 0x0000000b07097210 */ /* 0x000fe20007ffe0ff */
[----:B------:R-:W-:Y:S01]  /*1370*/  IMAD.WIDE.U32 R2, R0, c[0x0][0x1b0], R2 ;  /* 0x00006c0000027a25 */ /* 0x000fe200078e0002 */
[----:B------:R-:W-:Y:S02]  /*1380*/  SHF.R.S32.HI R11, RZ, 0x1f, R10 ;  /* 0x0000001fff0b7819 */ /* 0x000fe4000001140a */
[----:B------:R-:W-:Y:S02]  /*1390*/  IADD3 R7, R5, R12, RZ ;  /* 0x0000000c05077210 */ /* 0x000fe40007ffe0ff */
[----:B------:R-:W-:Y:S01]  /*13a0*/  IADD3 R5, R3, R8, RZ ;  /* 0x0000000803057210 */ /* 0x000fe20007ffe0ff */
[----:B------:R-:W-:Y:S01]  /*13b0*/  IMAD R11, R11, c[0x0][0x1a8], RZ ;  /* 0x00006a000b0b7a24 */ /* 0x000fe200078e02ff */
[----:B------:R-:W-:Y:S02]  /*13c0*/  MOV R8, R6 ;  /* 0x0000000600087202 */ /* 0x000fe40000000f00 */
[----:B------:R-:W-:Y:S01]  /*13d0*/  MOV R6, R4 ;  /* 0x0000000400067202 */ /* 0x000fe20000000f00 */
[----:B------:R-:W-:Y:S01]  /*13e0*/  IMAD R11, R10, c[0x0][0x1ac], R11 ;  /* 0x00006b000a0b7a24 */ /* 0x000fe200078e020b */
[----:B------:R-:W-:-:S02]  /*13f0*/  MOV R4, R2 ;  /* 0x0000000200047202 */ /* 0x000fc40000000f00 */
[----:B----4-:R-:W-:Y:S02]  /*1400*/  @P0 SHF.R.S32.HI R3, RZ, 0x1f, R14 ;  /* 0x0000001fff030819 */ /* 0x010fe4000001140e */
[----:B------:R-:W-:Y:S01]  /*1410*/  @P0 MOV R2, R14 ;  /* 0x0000000e00020202 */ /* 0x000fe20000000f00 */
[----:B------:R-:W-:Y:S01]  /*1420*/  IMAD.WIDE.U32 R4, R10, c[0x0][0x1a8], R4 ;  /* 0x00006a000a047a25 */ /* 0x000fe200078e0004 */
[----:B------:R-:W-:Y:S02]  /*1430*/  @!P0 MOV R2, R37 ;  /* 0x0000002500028202 */ /* 0x000fe40000000f00 */
[----:B------:R-:W-:-:S03]  /*1440*/  @!P0 MOV R3, R13 ;  /* 0x0000000d00038202 */ /* 0x000fc60000000f00 */
[----:B------:R-:W-:Y:S01]  /*1450*/  IMAD.WIDE.U32 R12, R2, c[0x0][0x218], R6 ;  /* 0x00008600020c7a25 */ /* 0x000fe200078e0006 */
[----:B------:R-:W-:-:S03]  /*1460*/  IADD3 R7, R5, R11, RZ ;  /* 0x0000000b05077210 */ /* 0x000fc60007ffe0ff */
[C---:B------:R-:W-:Y:S02]  /*1470*/  IMAD R0, R3.reuse, c[0x0][0x218], RZ ;  /* 0x0000860003007a24 */ /* 0x040fe400078e02ff */
[----:B------:R-:W-:Y:S01]  /*1480*/  IMAD R6, R3, c[0x0][0x1f0], RZ ;  /* 0x00007c0003067a24 */ /* 0x000fe200078e02ff */
[----:B------:R-:W-:Y:S01]  /*1490*/  LEA R3, P0, R4, c[0x0][0x160], 0x1 ;  /* 0x0000580004037a11 */ /* 0x000fe200078008ff */
[C---:B------:R-:W-:Y:S01]  /*14a0*/  IMAD R5, R2.reuse, c[0x0][0x21c], R0 ;  /* 0x0000870002057a24 */ /* 0x040fe200078e0200 */
[----:B------:R-:W-:Y:S01]  /*14b0*/  IADD3 R0, R35, R36, RZ ;  /* 0x0000002423007210 */ /* 0x000fe20007ffe0ff */
[----:B------:R-:W-:-:S04]  /*14c0*/  IMAD.WIDE.U32 R8, R2, c[0x0][0x1f0], R8 ;  /* 0x00007c0002087a25 */ /* 0x000fc800078e0008 */
[----:B------:R-:W-:Y:S01]  /*14d0*/  IMAD R6, R2, c[0x0][0x1f4], R6 ;  /* 0x00007d0002067a24 */ /* 0x000fe200078e0206 */
[----:B------:R-:W-:Y:S01]  /*14e0*/  LEA.HI.X R2, R4, c[0x0][0x164], R7, 0x1, P0 ;  /* 0x0000590004027a11 */ /* 0x000fe200000f0c07 */
[----:B------:R1:W-:Y:S01]  /*14f0*/  STL.64 [R1+0x30], R8 ;  /* 0x0000300801007387 */ /* 0x0003e20000100a00 */
[----:B------:R-:W-:Y:S02]  /*1500*/  IADD3 R4, R13, R5, RZ ;  /* 0x000000050d047210 */ /* 0x000fe40007ffe0ff */
[----:B------:R-:W-:Y:S01]  /*1510*/  IADD3 R6, R9, R6, RZ ;  /* 0x0000000609067210 */ /* 0x000fe20007ffe0ff */
[----:B------:R1:W-:Y:S04]  /*1520*/  STL.64 [R1+0x38], R12 ;  /* 0x0000380c01007387 */ /* 0x0003e80000100a00 */
[----:B------:R1:W-:Y:S04]  /*1530*/  STL [R1+0x40], R4 ;  /* 0x0000400401007387 */ /* 0x0003e80000100800 */
[----:B------:R1:W-:Y:S01]  /*1540*/  STL [R1+0x20], R6 ;  /* 0x0000200601007387 */ /* 0x0003e20000100800 */
[----:B------:R-:W-:Y:S05]  /*1550*/  BRA.DIV ~URZ, `(.L_x_489) ;  /* 0x000149027f007947 */ /* 0x000fea000b800000 */
[----:B------:R2:W3:Y:S02]  /*1560*/  SHFL.IDX PT, R5, R2, RZ, 0x181f ;  /* 0x00181fff02057589 */ /* 0x0004e400000e0000 */
.L_x_547:
[----:B------:R-:W-:Y:S05]  /*1570*/  BRA.DIV ~URZ, `(.L_x_490) ;  /* 0x000149527f007947 */ /* 0x000fea000b800000 */
[----:B-1----:R1:W4:Y:S02]  /*1580*/  SHFL.IDX PT, R4, R3, RZ, 0x181f ;  /* 0x00181fff03047589 */ /* 0x00232400000e0000 */
.L_x_548:
[----:B------:R-:W-:Y:S01]  /*1590*/  MOV R11, c[0x0][0x168] ;  /* 0x00005a00000b7a02 */ /* 0x000fe20000000f00 */
[----:B------:R-:W-:Y:S04]  /*15a0*/  BSSY B0, `(.L_x_491) ;  /* 0x000000b000007945 */ /* 0x000fe80003800000 */
[----:B------:R-:W-:-:S05]  /*15b0*/  IMAD R11, R11, c[0x0][0x2c4], RZ ;  /* 0x0000b1000b0b7a24 */ /* 0x000fca00078e02ff */
[----:B------:R-:W-:-:S13]  /*15c0*/  ISETP.GE.AND P0, PT, R0, R11, PT ;  /* 0x0000000b0000720c */ /* 0x000fda0003f06270 */
[----:B------:R-:W-:Y:S05]  /*15d0*/  @P0 BRA `(.L_x_492) ;  /* 0x0000007000000947 */ /* 0x000fea0003800000 */
[----:B------:R-:W5:Y:S02]  /*15e0*/  LDL.64 R6, [R1+0x28] ;  /* 0x0000280001067983 */ /* 0x000f640000100a00 */
[----:B----45:R-:W-:-:S04]  /*15f0*/  LEA R4, P0, R6, R4, 0x1 ;  /* 0x0000000406047211 */ /* 0x030fc800078008ff */
[----:B---3--:R-:W-:-:S05]  /*1600*/  LEA.HI.X R5, R6, R5, R7, 0x1, P0 ;  /* 0x0000000506057211 */ /* 0x008fca00000f0c07 */
[----:B------:R-:W-:Y:S01]  /*1610*/  @!PT LDS RZ, [RZ] ;  /* 0x00000000fffff984 */ /* 0x000fe20000000800 */
[----:B------:R-:W-:Y:S01]  /*1620*/  @!PT LDS RZ, [RZ] ;  /* 0x00000000fffff984 */ /* 0x000fe20000000800 */
[----:B------:R-:W-:Y:S01]  /*1630*/  @!PT LDS RZ, [RZ] ;  /* 0x00000000fffff984 */ /* 0x000fe20000000800 */
[----:B------:R3:W-:Y:S04]  /*1640*/  LDGSTS.E.BYPASS.LTC128B.128 [R241+0x7100], [R4.64], !P2 ;  /* 0x0710000004f17fae */ /* 0x0007e8000d101d48 */
.L_x_492:
[----:B------:R-:W-:Y:S05]  /*1650*/  BSYNC B0 ;  /* 0x0000000000007941 */ /* 0x000fea0003800000 */
.L_x_491:
[----:B------:R-:W-:Y:S05]  /*1660*/  BRA.DIV ~URZ, `(.L_x_493) ;  /* 0x000148d27f007947 */ /* 0x000fea000b800000 */
[----:B------:R1:W2:Y:S04]  /*1670*/  SHFL.IDX PT, R6, R2, 0x1, 0x181f ;  /* 0x00381f0002067f89 */ /* 0x0002a800000e0000 */
[----:B---34-:R1:W3:Y:S02]  /*1680*/  SHFL.IDX PT, R4, R3, 0x1, 0x181f ;  /* 0x00381f0003047f89 */ /* 0x0182e400000e0000 */
.L_x_549:
[----:B------:R-:W-:Y:S01]  /*1690*/  IADD3 R5, R0, 0x10, RZ ;  /* 0x0000001000057810 */ /* 0x000fe20007ffe0ff */
[----:B------:R-:W-:Y:S03]  /*16a0*/  BSSY B0, `(.L_x_494) ;  /* 0x000000a000007945 */ /* 0x000fe60003800000 */
[----:B------:R-:W-:-:S13]  /*16b0*/  ISETP.GE.AND P0, PT, R5, R11, PT ;  /* 0x0000000b0500720c */ /* 0x000fda0003f06270 */
[----:B------:R-:W-:Y:S05]  /*16c0*/  @P0 BRA `(.L_x_495) ;  /* 0x0000007000000947 */ /* 0x000fea0003800000 */
[----:B------:R-:W4:Y:S02]  /*16d0*/  LDL.64 R8, [R1+0x28] ;  /* 0x0000280001087983 */ /* 0x000f240000100a00 */
[----:B---34-:R-:W-:-:S04]  /*16e0*/  LEA R4, P0, R8, R4, 0x1 ;  /* 0x0000000408047211 */ /* 0x018fc800078008ff */
[----:B--2---:R-:W-:-:S05]  /*16f0*/  LEA.HI.X R5, R8, R6, R9, 0x1, P0 ;  /* 0x0000000608057211 */ /* 0x004fca00000f0c09 */
[----:B------:R-:W-:Y:S01]  /*1700*/  @!PT LDS RZ, [RZ] ;  /* 0x00000000fffff984 */ /* 0x000fe20000000800 */
[----:B------:R-:W-:Y:S01]  /*1710*/  @!PT LDS RZ, [RZ] ;  /* 0x00000000fffff984 */ /* 0x000fe20000000800 */
[----:B------:R-:W-:Y:S01]  /*1720*/  @!PT LDS RZ, [RZ] ;  /* 0x00000000fffff984 */ /* 0x000fe20000000800 */
[----:B------:R2:W-:Y:S04]  /*1730*/  LDGSTS.E.BYPASS.LTC128B.128 [R241+0x7900], [R4.64], !P2 ;  /* 0x0790000004f17fae */ /* 0x0005e8000d101d48 */
.L_x_495:
[----:B------:R-:W-:Y:S05]  /*1740*/  BSYNC B0 ;  /* 0x0000000000007941 */ /* 0x000fea0003800000 */
.L_x_494:
[----:B------:R-:W-:Y:S05]  /*1750*/  BRA.DIV ~URZ, `(.L_x_496) ;  /* 0x000148b27f007947 */ /* 0x000fea000b800000 */
[----:B--2---:R2:W4:Y:S02]  /*1760*/  SHFL.IDX PT, R6, R2, 0x2, 0x181f ;  /* 0x00581f0002067f89 */ /* 0x00452400000e0000 */
.L_x_550:
[----:B------:R-:W-:Y:S05]  /*1770*/  BRA.DIV ~URZ, `(.L_x_497) ;  /* 0x000149027f007947 */ /* 0x000fea000b800000 */
[----:B---3--:R3:W1:Y:S02]  /*1780*/  SHFL.IDX PT, R4, R3, 0x2, 0x181f ;  /* 0x00581f0003047f89 */ /* 0x00866400000e0000 */
.L_x_551:
[----:B------:R-:W-:Y:S01]  /*1790*/  IADD3 R5, R0, 0x20, RZ ;  /* 0x0000002000057810 */ /* 0x000fe20007ffe0ff */
[----:B------:R-:W-:Y:S03]  /*17a0*/  BSSY B0, `(.L_x_498) ;  /* 0x000000a000007945 */ /* 0x000fe60003800000 */
[----:B------:R-:W-:-:S13]  /*17b0*/  ISETP.GE.AND P0, PT, R5, R11, PT ;  /* 0x0000000b0500720c */ /* 0x000fda0003f06270 */
[----:B------:R-:W-:Y:S05]  /*17c0*/  @P0 BRA `(.L_x_499) ;  /* 0x0000007000000947 */ /* 0x000fea0003800000 */
[----:B------:R-:W5:Y:S02]  /*17d0*/  LDL.64 R8, [R1+0x28] ;  /* 0x0000280001087983 */ /* 0x000f640000100a00 */
[----:B-1---5:R-:W-:-:S04]  /*17e0*/  LEA R4, P0, R8, R4, 0x1 ;  /* 0x0000000408047211 */ /* 0x022fc800078008ff */
[----:B----4-:R-:W-:-:S05]  /*17f0*/  LEA.HI.X R5, R8, R6, R9, 0x1, P0 ;  /* 0x0000000608057211 */ /* 0x010fca00000f0c09 */
[----:B------:R-:W-:Y:S01]  /*1800*/  @!PT LDS RZ, [RZ] ;  /* 0x00000000fffff984 */ /* 0x000fe20000000800 */
[----:B------:R-:W-:Y:S01]  /*1810*/  @!PT LDS RZ, [RZ] ;  /* 0x00000000fffff984 */ /* 0x000fe20000000800 */
[----:B------:R-:W-:Y:S01]  /*1820*/  @!PT LDS RZ, [RZ] ;  /* 0x00000000fffff984 */ /* 0x000fe20000000800 */
[----:B------:R1:W-:Y:S04]  /*1830*/  LDGSTS.E.BYPASS.LTC128B.128 [R241+0x8100], [R4.64], !P2 ;  /* 0x0810000004f17fae */ /* 0x0003e8000d101d48 */
.L_x_499:
[----:B------:R-:W-:Y:S05]  /*1840*/  BSYNC B0 ;  /* 0x0000000000007941 */ /* 0x000fea0003800000 */
.L_x_498:
[----:B------:R-:W-:Y:S05]  /*1850*/  BRA.DIV ~URZ, `(.L_x_500) ;  /* 0x000148927f007947 */ /* 0x000fea000b800000 */
[----:B----4-:R4:W2:Y:S04]  /*1860*/  SHFL.IDX PT, R6, R2, 0x3, 0x181f ;  /* 0x00781f0002067f89 */ /* 0x0108a800000e0000 */
[----:B-1----:R4:W1:Y:S02]  /*1870*/  SHFL.IDX PT, R4, R3, 0x3, 0x181f ;  /* 0x00781f0003047f89 */ /* 0x00286400000e0000 */
.L_x_552:
[----:B------:R-:W-:Y:S01]  /*1880*/  IADD3 R5, R0, 0x30, RZ ;  /* 0x0000003000057810 */ /* 0x000fe20007ffe0ff */
[----:B------:R-:W-:Y:S03]  /*1890*/  BSSY B0, `(.L_x_501) ;  /* 0x000000a000007945 */ /* 0x000fe60003800000 */
[----:B------:R-:W-:-:S13]  /*18a0*/  ISETP.GE.AND P0, PT, R5, R11, PT ;  /* 0x0000000b0500720c */ /* 0x000fda0003f06270 */
[----:B------:R-:W-:Y:S05]  /*18b0*/  @P0 BRA `(.L_x_502) ;  /* 0x0000007000000947 */ /* 0x000fea0003800000 */
[----:B------:R-:W5:Y:S02]  /*18c0*/  LDL.64 R8, [R1+0x28] ;  /* 0x0000280001087983 */ /* 0x000f640000100a00 */
[----:B-1---5:R-:W-:-:S04]  /*18d0*/  LEA R4, P0, R8, R4, 0x1 ;  /* 0x0000000408047211 */ /* 0x022fc800078008ff */
[----:B--2---:R-:W-:-:S05]  /*18e0*/  LEA.HI.X R5, R8, R6, R9, 0x1, P0 ;  /* 0x0000000608057211 */ /* 0x004fca00000f0c09 */
[----:B------:R-:W-:Y:S01]  /*18f0*/  @!PT LDS RZ, [RZ] ;  /* 0x00000000fffff984 */ /* 0x000fe20000000800 */
[----:B------:R-:W-:Y:S01]  /*1900*/  @!PT LDS RZ, [RZ] ;  /* 0x00000000fffff984 */ /* 0x000fe20000000800 */
[----:B------:R-:W-:Y:S01]  /*1910*/  @!PT LDS RZ, [RZ] ;  /* 0x00000000fffff984 */ /* 0x000fe20000000800 */
[----:B------:R1:W-:Y:S04]  /*1920*/  LDGSTS.E.BYPASS.LTC128B.128 [R241+0x8900], [R4.64], !P2 ;  /* 0x0890000004f17fae */ /* 0x0003e8000d101d48 */
.L_x_502:
[----:B------:R-:W-:Y:S05]  /*1930*/  BSYNC B0 ;  /* 0x0000000000007941 */ /* 0x000fea0003800000 */
.L_x_501:
[----:B------:R-:W-:Y:S05]  /*1940*/  BRA.DIV ~URZ, `(.L_x_503) ;  /* 0x000148727f007947 */ /* 0x000fea000b800000 */
[----:B--2---:R2:W3:Y:S02]  /*1950*/  SHFL.IDX PT, R6, R2, 0x4, 0x181f ;  /* 0x00981f0002067f89 */ /* 0x0044e400000e0000 */
.L_x_553:
[----:B------:R-:W-:Y:S05]  /*1960*/  BRA.DIV ~URZ, `(.L_x_504) ;  /* 0x000148c27f007947 */ /* 0x000fea000b800000 */
[----:B-1----:R1:W2:Y:S02]  /*1970*/  SHFL.IDX PT, R4, R3, 0x4, 0x181f ;  /* 0x00981f0003047f89 */ /* 0x0022a400000e0000 */
.L_x_554:
[----:B------:R-:W-:Y:S01]  /*1980*/  IADD3 R5, R0, 0x40, RZ ;  /* 0x0000004000057810 */ /* 0x000fe20007ffe0ff */
[----:B------:R-:W-:Y:S03]  /*1990*/  BSSY B0, `(.L_x_505) ;  /* 0x000000a000007945 */ /* 0x000fe60003800000 */
[----:B------:R-:W-:-:S13]  /*19a0*/  ISETP.GE.AND P0, PT, R5, R11, PT ;  /* 0x0000000b0500720c */ /* 0x000fda0003f06270 */
[----:B------:R-:W-:Y:S05]  /*19b0*/  @P0 BRA `(.L_x_506) ;  /* 0x0000007000000947 */ /* 0x000fea0003800000 */
[----:B------:R-:W5:Y:S02]  /*19c0*/  LDL.64 R8, [R1+0x28] ;  /* 0x0000280001087983 */ /* 0x000f640000100a00 */
[----:B--2--5:R-:W-:-:S04]  /*19d0*/  LEA R4, P0, R8, R4, 0x1 ;  /* 0x0000000408047211 */ /* 0x024fc800078008ff */
[----:B---3--:R-:W-:-:S05]  /*19e0*/  LEA.HI.X R5, R8, R6, R9, 0x1, P0 ;  /* 0x0000000608057211 */ /* 0x008fca00000f0c09 */
[----:B------:R-:W-:Y:S01]  /*19f0*/  @!PT LDS RZ, [RZ] ;  /* 0x00000000fffff984 */ /* 0x000fe20000000800 */
[----:B------:R-:W-:Y:S01]  /*1a00*/  @!PT LDS RZ, [RZ] ;  /* 0x00000000fffff984 */ /* 0x000fe20000000800 */
[----:B------:R-:W-:Y:S01]  /*1a10*/  @!PT LDS RZ, [RZ] ;  /* 0x00000000fffff984 */ /* 0x000fe20000000800 */
[----:B------:R2:W-:Y:S04]  /*1a20*/  LDGSTS.E.BYPASS.LTC128B.128 [R241+0x9100], [R4.64], !P2 ;  /* 0x0910000004f17fae */ /* 0x0005e8000d101d48 */
.L_x_506:
[----:B------:R-:W-:Y:S05]  /*1a30*/  BSYNC B0 ;  /* 0x0000000000007941 */ /* 0x000fea0003800000 */
.L_x_505:
[----:B------:R-:W-:Y:S05]  /*1a40*/  BRA.DIV ~URZ, `(.L_x_507) ;  /* 0x000148527f007947 */ /* 0x000fea000b800000 */
[----:B---3--:R3:W1:Y:S04]  /*1a50*/  SHFL.IDX PT, R6, R2, 0x5, 0x181f ;  /* 0x00b81f0002067f89 */ /* 0x00866800000e0000 */
[----:B--2---:R3:W2:Y:S02]  /*1a60*/  SHFL.IDX PT, R4, R3, 0x5, 0x181f ;  /* 0x00b81f0003047f89 */ /* 0x0046a400000e0000 */
.L_x_555:
[----:B------:R-:W-:Y:S01]  /*1a70*/  IADD3 R5, R0, 0x50, RZ ;  /* 0x0000005000057810 */ /* 0x000fe20007ffe0ff */
[----:B------:R-:W-:Y:S03]  /*1a80*/  BSSY B0, `(.L_x_508) ;  /* 0x000000a000007945 */ /* 0x000fe60003800000 */
[----:B------:R-:W-:-:S13]  /*1a90*/  ISETP.GE.AND P0, PT, R5, R11, PT ;  /* 0x0000000b0500720c */ /* 0x000fda0003f06270 */
[----:B------:R-:W-:Y:S05]  /*1aa0*/  @P0 BRA `(.L_x_509) ;  /* 0x0000007000000947 */ /* 0x000fea0003800000 */
[----:B------:R-:W5:Y:S02]  /*1ab0*/  LDL.64 R8, [R1+0x28] ;  /* 0x0000280001087983 */ /* 0x000f640000100a00 */
[----:B--2--5:R-:W-:-:S04]  /*1ac0*/  LEA R4, P0, R8, R4, 0x1 ;  /* 0x0000000408047211 */ /* 0x024fc800078008ff */
[----:B-1----:R-:W-:-:S05]  /*1ad0*/  LEA.HI.X R5, R8, R6, R9, 0x1, P0 ;  /* 0x0000000608057211 */ /* 0x002fca00000f0c09 */
[----:B------:R-:W-:Y:S01]  /*1ae0*/  @!PT LDS RZ, [RZ] ;  /* 0x00000000fffff984 */ /* 0x000fe20000000800 */
[----:B------:R-:W-:Y:S01]  /*1af0*/  @!PT LDS RZ, [RZ] ;  /* 0x00000000fffff984 */ /* 0x000fe20000000800 */
[----:B------:R-:W-:Y:S01]  /*1b00*/  @!PT LDS RZ, [RZ] ;  /* 0x00000000fffff984 */ /* 0x000fe20000000800 */
[----:B------:R1:W-:Y:S04]  /*1b10*/  LDGSTS.E.BYPASS.LTC128B.128 [R241+0x9900], [R4.64], !P2 ;  /* 0x0990000004f17fae */ /* 0x0003e8000d101d48 */
.L_x_509:
[----:B------:R-:W-:Y:S05]  /*1b20*/  BSYNC B0 ;  /* 0x0000000000007941 */ /* 0x000fea0003800000 */
.L_x_508:
[----:B------:R-:W-:Y:S05]  /*1b30*/  BRA.DIV ~URZ, `(.L_x_510) ;  /* 0x000148327f007947 */ /* 0x000fea000b800000 */
[----:B-1----:R1:W3:Y:S02]  /*1b40*/  SHFL.IDX PT, R6, R2, 0x6, 0x181f ;  /* 0x00d81f0002067f89 */ /* 0x0022e400000e0000 */
.L_x_556:
[----:B------:R-:W-:Y:S05]  /*1b50*/  BRA.DIV ~URZ, `(.L_x_511) ;  /* 0x000148827f007947 */ /* 0x000fea000b800000 */
[----:B--2---:R2:W1:Y:S02]  /*1b60*/  SHFL.IDX PT, R4, R3, 0x6, 0x181f ;  /* 0x00d81f0003047f89 */ /* 0x00446400000e0000 */
.L_x_557:
[----:B------:R-:W-:Y:S01]  /*1b70*/  IADD3 R5, R0, 0x60, RZ ;  /* 0x0000006000057810 */ /* 0x000fe20007ffe0ff */
[----:B------:R-:W-:Y:S03]  /*1b80*/  BSSY B0, `(.L_x_512) ;  /* 0x000000a000007945 */ /* 0x000fe60003800000 */
[----:B------:R-:W-:-:S13]  /*1b90*/  ISETP.GE.AND P0, PT, R5, R11, PT ;  /* 0x0000000b0500720c */ /* 0x000fda0003f06270 */
[----:B------:R-:W-:Y:S05]  /*1ba0*/  @P0 BRA `(.L_x_513) ;  /* 0x0000007000000947 */ /* 0x000fea0003800000 */
[----:B------:R-:W5:Y:S02]  /*1bb0*/  LDL.64 R8, [R1+0x28] ;  /* 0x0000280001087983 */ /* 0x000f640000100a00 */
[----:B-1---5:R-:W-:-:S04]  /*1bc0*/  LEA R4, P0, R8, R4, 0x1 ;  /* 0x0000000408047211 */ /* 0x022fc800078008ff */
[----:B---3--:R-:W-:-:S05]  /*1bd0*/  LEA.HI.X R5, R8, R6, R9, 0x1, P0 ;  /* 0x0000000608057211 */ /* 0x008fca00000f0c09 */
[----:B------:R-:W-:Y:S01]  /*1be0*/  @!PT LDS RZ, [RZ] ;  /* 0x00000000fffff984 */ /* 0x000fe20000000800 */
[----:B------:R-:W-:Y:S01]  /*1bf0*/  @!PT LDS RZ, [RZ] ;  /* 0x00000000fffff984 */ /* 0x000fe20000000800 */
[----:B------:R-:W-:Y:S01]  /*1c00*/  @!PT LDS RZ, [RZ] ;  /* 0x00000000fffff984 */ /* 0x000fe20000000800 */
[----:B------:R1:W-:Y:S04]  /*1c10*/  LDGSTS.E.BYPASS.LTC128B.128 [R241+0xa100], [R4.64], !P2 ;  /* 0x0a10000004f17fae */ /* 0x0003e8000d101d48 */
.L_x_513:
[----:B------:R-:W-:Y:S05]  /*1c20*/  BSYNC B0 ;  /* 0x0000000000007941 */ /* 0x000fea0003800000 */
.L_x_512:
[----:B------:R-:W-:Y:S05]  /*1c30*/  BRA.DIV ~URZ, `(.L_x_514) ;  /* 0x000148127f007947 */ /* 0x000fea000b800000 */
[----:B-1----:R1:W2:Y:S04]  /*1c40*/  SHFL.IDX PT, R4, R2, 0x7, 0x181f ;  /* 0x00f81f0002047f89 */ /* 0x0022a800000e0000 */
[----:B--234-:R-:W2:Y:S02]  /*1c50*/  SHFL.IDX PT, R3, R3, 0x7, 0x181f ;  /* 0x00f81f0003037f89 */ /* 0x01cea400000e0000 */
.L_x_558:
[----:B------:R-:W3:Y:S04]  /*1c60*/  LDL.64 R18, [R1+0x28] ;  /* 0x0000280001127983 */ /* 0x000ee80000100a00 */
[----:B------:R-:W4:Y:S01]  /*1c70*/  LDL R217, [R1] ;  /* 0x0000000001d97983 */ /* 0x000f220000100800 */
[----:B------:R-:W-:-:S04]  /*1c80*/  IADD3 R0, R0, 0x70, RZ ;  /* 0x0000007000007810 */ /* 0x000fc80007ffe0ff */
[----:B------:R-:W-:-:S13]  /*1c90*/  ISETP.GE.AND P1, PT, R0, R11, PT ;  /* 0x0000000b0000720c */ /* 0x000fda0003f26270 */
[C---:B-123--:R-:W-:Y:S02]  /*1ca0*/  @!P1 LEA R2, P0, R18.reuse, R3, 0x1 ;  /* 0x0000000312029211 */ /* 0x04efe400078008ff */
[C---:B------:R-:W-:Y:S02]  /*1cb0*/  ISETP.GE.AND P6, PT, R18.reuse, c[0x0][0x1d4], PT ;  /* 0x0000750012007a0c */ /* 0x040fe40003fc6270 */
[----:B------:R-:W-:Y:S02]  /*1cc0*/  @!P1 LEA.HI.X R3, R18, R4, R19, 0x1, P0 ;  /* 0x0000000412039211 */ /* 0x000fe400000f0c13 */
[----:B----4-:R-:W-:-:S03]  /*1cd0*/  IADD3 R15, R217, -0x1, RZ ;  /* 0xffffffffd90f7810 */ /* 0x010fc60007ffe0ff */
[----:B------:R-:W-:Y:S01]  /*1ce0*/  @!PT LDS RZ, [RZ] ;  /* 0x00000000fffff984 */ /* 0x000fe20000000800 */
[----:B------:R-:W-:Y:S01]  /*1cf0*/  @!PT LDS RZ, [RZ] ;  /* 0x00000000fffff984 */ /* 0x000fe20000000800 */
[----:B------:R-:W-:Y:S01]  /*1d00*/  @!PT LDS RZ, [RZ] ;  /* 0x00000000fffff984 */ /* 0x000fe20000000800 */
[----:B------:R1:W-:Y:S04]  /*1d10*/  @!P1 LDGSTS.E.BYPASS.LTC128B.128 [R241+0xa900], [R2.64], !P2 ;  /* 0x0a90000002f19fae */ /* 0x0003e8000d101d48 */
[----:B------:R-:W0:Y:S01]  /*1d20*/  LDGDEPBAR ;  /* 0x00000000000079af */ /* 0x000e220000000000 */
[----:B------:R-:W-:Y:S02]  /*1d30*/  WARPSYNC 0xffffffff ;  /* 0xffffffff00007948 */ /* 0x000fe40003800000 */
[----:B------:R-:W2:Y:S04]  /*1d40*/  LDL R5, [R1+0x20] ;  /* 0x0000200001057983 */ /* 0x000ea80000100800 */
[----:B------:R-:W3:Y:S04]  /*1d50*/  LDL.64 R6, [R1+0x30] ;  /* 0x0000300001067983 */ /* 0x000ee80000100a00 */
[----:B------:R-:W4:Y:S04]  /*1d60*/  LDL R22, [R1+0x40] ;  /* 0x0000400001167983 */ /* 0x000f280000100800 */
[----:B------:R-:W5:Y:S04]  /*1d70*/  LDL.64 R20, [R1+0x38] ;  /* 0x0000380001147983 */ /* 0x000f680000100a00 */
[----:B------:R-:W1:Y:S01]  /*1d80*/  S2R R9, SR_TID.X ;  /* 0x0000000000097919 */ /* 0x000e620000002100 */
[----:B------:R-:W-:-:S02]  /*1d90*/  MOV R116, 0xffffff90 ;  /* 0xffffff9000747802 */ /* 0x000fc40000000f00 */
[----:B------:R-:W-:Y:S01]  /*1da0*/  SHF.R.S32.HI R16, RZ, 0x1f, R15 ;  /* 0x0000001fff107819 */ /* 0x000fe2000001140f */
[----:B-1----:R-:W-:Y:S01]  /*1db0*/  IMAD.WIDE.U32 R2, R15, c[0x0][0x1e0], RZ ;  /* 0x000078000f027a25 */ /* 0x002fe200078e00ff */
[----:B------:R-:W-:Y:S01]  /*1dc0*/  MOV R164, c[0x0][0x1e0] ;  /* 0x0000780000a47a02 */ /* 0x000fe20000000f00 */
[----:B------:R-:W-:Y:S02]  /*1dd0*/  ULDC.64 UR4, c[0x0][0x208] ;  /* 0x0000820000047ab9 */ /* 0x000fe40000000a00 */
[----:B------:R-:W-:Y:S02]  /*1de0*/  IMAD R116, R217, R116, 0x70 ;  /* 0x00000070d9747424 */ /* 0x000fe400078e0274 */
[----:B------:R-:W-:Y:S01]  /*1df0*/  IMAD R0, R16, c[0x0][0x1e0], RZ ;  /* 0x0000780010007a24 */ /* 0x000fe200078e02ff */
[----:B------:R-:W-:-:S04]  /*1e00*/  SHF.R.S32.HI R8, RZ, 0x1f, R9 ;  /* 0x0000001fff087819 */ /* 0x000fc80000011409 */
[----:B------:R-:W-:-:S04]  /*1e10*/  LEA.HI R8, R8, R9, RZ, 0x3 ;  /* 0x0000000908087211 */ /* 0x000fc800078f18ff */
[----:B------:R-:W-:Y:S01]  /*1e20*/  SHF.R.S32.HI R8, RZ, 0x3, R8 ;  /* 0x00000003ff087819 */ /* 0x000fe20000011408 */
[----:B------:R-:W-:-:S03]  /*1e30*/  IMAD R0, R15, c[0x0][0x1e4], R0 ;  /* 0x000079000f007a24 */ /* 0x000fc600078e0200 */
[----:B------:R-:W-:-:S04]  /*1e40*/  IADD3 R14, R116, c[0x0][0x1d0], -R8 ;  /* 0x00007400740e7a10 */ /* 0x000fc80007ffe808 */
[C---:B------:R-:W-:Y:S02]  /*1e50*/  ISETP.GE.AND P3, PT, R14.reuse, 0x1, PT ;  /* 0x000000010e00780c */ /* 0x040fe40003f66270 */
[----:B------:R-:W-:Y:S02]  /*1e60*/  ISETP.GE.AND P2, PT, R14, 0x11, PT ;  /* 0x000000110e00780c */ /* 0x000fe40003f46270 */
[----:B------:R-:W-:-:S05]  /*1e70*/  IADD3 R0, R3, R0, RZ ;  /* 0x0000000003007210 */ /* 0x000fca0007ffe0ff */
[----:B------:R-:W-:Y:S01]  /*1e80*/  IMAD R0, R0, 0x70, RZ ;  /* 0x0000007000007824 */ /* 0x000fe200078e02ff */
[----:B------:R-:W-:Y:S02]  /*1e90*/  ISETP.GE.AND P0, PT, R14, 0x21, PT ;  /* 0x000000210e00780c */ /* 0x000fe40003f06270 */
[----:B------:R-:W-:Y:S01]  /*1ea0*/  MOV R165, c[0x0][0x1e4] ;  /* 0x0000790000a57a02 */ /* 0x000fe20000000f00 */
[----:B------:R-:W-:-:S03]  /*1eb0*/  IMAD.WIDE.U32 R10, R164, 0x20, RZ ;  /* 0x00000020a40a7825 */ /* 0x000fc600078e00ff */
[----:B------:R-:W-:Y:S01]  /*1ec0*/  SHF.L.U32 R8, R165, 0x5, RZ ;  /* 0x00000005a5087819 */ /* 0x000fe200000006ff */
[----:B------:R-:W-:Y:S02]  /*1ed0*/  USHF.L.U32 UR7, UR4, 0x5, URZ ;  /* 0x0000000504077899 */ /* 0x000fe4000800063f */
[----:B------:R-:W-:Y:S02]  /*1ee0*/  UMOV UR6, 0x5 ;  /* 0x0000000500067882 */ /* 0x000fe40000000000 */
[----:B------:R-:W-:Y:S01]  /*1ef0*/  USHF.L.U64.HI UR5, UR4, UR6, UR5 ;  /* 0x0000000604057299 */ /* 0x000fe20008010205 */
[----:B------:R-:W-:Y:S01]  /*1f00*/  BAR.SYNC.DEFER_BLOCKING 0x0 ;  /* 0x0000000000007b1d */ /* 0x000fe20000010000 */
[----:B--2---:R-:W-:Y:S02]  /*1f10*/  MOV R129, R5 ;  /* 0x0000000500817202 */ /* 0x004fe40000000f00 */
[----:B---3--:R-:W-:-:S05]  /*1f20*/  MOV R128, R6 ;  /* 0x0000000600807202 */ /* 0x008fca0000000f00 */
[----:B------:R-:W-:-:S05]  /*1f30*/  IMAD.WIDE.U32 R2, R2, 0x70, R128 ;  /* 0x0000007002027825 */ /* 0x000fca00078e0080 */
[----:B------:R-:W-:Y:S02]  /*1f40*/  @P3 LEA R6, P5, R2, c[0x0][0x1c8], 0x1 ;  /* 0x0000720002063a11 */ /* 0x000fe400078a08ff */
[----:B------:R-:W-:Y:S02]  /*1f50*/  IADD3 R3, R3, R0, RZ ;  /* 0x0000000003037210 */ /* 0x000fe40007ffe0ff */
[----:B------:R-:W-:Y:S02]  /*1f60*/  @P2 LEA R0, P1, R164, R2, 0x4 ;  /* 0x00000002a4002211 */ /* 0x000fe400078220ff */
[----:B------:R-:W-:Y:S02]  /*1f70*/  @P3 LEA.HI.X R7, R2, c[0x0][0x1cc], R3, 0x1, P5 ;  /* 0x0000730002073a11 */ /* 0x000fe400028f0c03 */
[----:B------:R-:W-:Y:S02]  /*1f80*/  @P2 LEA R4, P5, R0, c[0x0][0x1c8], 0x1 ;  /* 0x0000720000042a11 */ /* 0x000fe400078a08ff */
[----:B------:R-:W-:Y:S01]  /*1f90*/  @P2 LEA.HI.X R5, R164, R3, R165, 0x4, P1 ;  /* 0x00000003a4052211 */ /* 0x000fe200008f24a5 */
[----:B------:R-:W-:Y:S01]  /*1fa0*/  @!PT LDS RZ, [RZ] ;  /* 0x00000000fffff984 */ /* 0x000fe20000000800 */
[----:B------:R-:W-:Y:S01]  /*1fb0*/  @!PT LDS RZ, [RZ] ;  /* 0x00000000fffff984 */ /* 0x000fe20000000800 */
[----:B------:R-:W-:Y:S01]  /*1fc0*/  @!PT LDS RZ, [RZ] ;  /* 0x00000000fffff984 */ /* 0x000fe20000000800 */
[----:B------:R1:W-:Y:S03]  /*1fd0*/  @P3 LDGSTS.E.BYPASS.LTC128B.128 [R241+0x3900], [R6.64], !P6 ;  /* 0x0390000006f13fae */ /* 0x0003e6000f101d48 */
[----:B------:R-:W-:-:S02]  /*1fe0*/  @P2 LEA.HI.X R5, R0, c[0x0][0x1cc], R5, 0x1, P5 ;  /* 0x0000730000052a11 */ /* 0x000fc400028f0c05 */
[----:B------:R-:W-:Y:S02]  /*1ff0*/  ISETP.GE.AND P5, PT, R14, 0x31, PT ;  /* 0x000000310e00780c */ /* 0x000fe40003fa6270 */
[----:B------:R-:W-:Y:S01]  /*2000*/  @P0 IADD3 R9, P1, R2, R10, RZ ;  /* 0x0000000a02090210 */ /* 0x000fe20007f3e0ff */
[----:B------:R2:W-:Y:S03]  /*2010*/  @P2 LDGSTS.E.BYPASS.LTC128B.128 [R241+0x4100], [R4.64], !P6 ;  /* 0x0410000004f12fae */ /* 0x0005e6000f101d48 */
[----:B------:R-:W-:Y:S02]  /*2020*/  @P0 IADD3.X R0, R3, R11, R8, P1, !PT ;  /* 0x0000000b03000210 */ /* 0x000fe40000ffe408 */
[----:B------:R-:W-:Y:S02]  /*2030*/  @P0 LEA R8, P1, R9, c[0x0][0x1c8], 0x1 ;  /* 0x0000720009080a11 */ /* 0x000fe400078208ff */
[----:B------:R-:W-:-:S02]  /*2040*/  ISETP.GE.AND P3, PT, R14, 0x41, PT ;  /* 0x000000410e00780c */ /* 0x000fc40003f66270 */
[----:B------:R-:W-:Y:S01]  /*2050*/  @P0 LEA.HI.X R9, R9, c[0x0][0x1cc], R0, 0x1, P1 ;  /* 0x0000730009090a11 */ /* 0x000fe200008f0c00 */
[----:B------:R-:W-:Y:S01]  /*2060*/  @P5 IMAD R0, R165, 0x30, RZ ;  /* 0x00000030a5005824 */ /* 0x000fe200078e02ff */
[C---:B------:R-:W-:Y:S02]  /*2070*/  ISETP.GE.AND P1, PT, R14.reuse, 0x61, PT ;  /* 0x000000610e00780c */ /* 0x040fe40003f26270 */
[----:B------:R-:W-:Y:S01]  /*2080*/  ISETP.GE.AND P2, PT, R14, 0x51, PT ;  /* 0x000000510e00780c */ /* 0x000fe20003f46270 */
[----:B------:R3:W-:Y:S01]  /*2090*/  @P0 LDGSTS.E.BYPASS.LTC128B.128 [R241+0x4900], [R8.64], !P6 ;  /* 0x0490000008f10fae */ /* 0x0007e2000f101d48 */
[----:B--2---:R-:W-:-:S05]  /*20a0*/  @P5 IMAD.WIDE.U32 R4, R164, 0x30, R2 ;  /* 0x00000030a4045825 */ /* 0x004fca00078e0002 */
[----:B------:R-:W-:Y:S02]  /*20b0*/  @P5 IADD3 R0, R5, R0, RZ ;  /* 0x0000000005005210 */ /* 0x000fe40007ffe0ff */
[----:B------:R-:W-:-:S04]  /*20c0*/  @P5 LEA R12, P0, R4, c[0x0][0x1c8], 0x1 ;  /* 0x00007200040c5a11 */ /* 0x000fc800078008ff */
[----:B------:R-:W-:Y:S02]  /*20d0*/  @P5 LEA.HI.X R13, R4, c[0x0][0x1cc], R0, 0x1, P0 ;  /* 0x00007300040d5a11 */ /* 0x000fe400000f0c00 */
[-C--:B------:R-:W-:Y:S01]  /*20e0*/  @P3 LEA R0, P0, R164, R2.reuse, 0x6 ;  /* 0x00000002a4003211 */ /* 0x080fe200078030ff */
[----:B-1----:R-:W-:Y:S01]  /*20f0*/  @P2 IMAD R7, R165, 0x50, RZ ;  /* 0x00000050a5072824 */ /* 0x002fe200078e02ff */
[----:B------:R-:W-:Y:S01]  /*2100*/  @P1 MOV R4, R2 ;  /* 0x0000000200041202 */ /* 0x000fe20000000f00 */
[----:B---3--:R-:W-:Y:S01]  /*2110*/  IMAD R9, R16, c[0x0][0x208], RZ ;  /* 0x0000820010097a24 */ /* 0x008fe200078e02ff */
[-C--:B------:R-:W-:Y:S01]  /*2120*/  @P3 LEA.HI.X R6, R164, R3.reuse, R165, 0x6, P0 ;  /* 0x00000003a4063211 */ /* 0x080fe200000f34a5 */
[----:B------:R1:W-:Y:S01]  /*2130*/  @P5 LDGSTS.E.BYPASS.LTC128B.128 [R241+0x5100], [R12.64], !P6 ;  /* 0x051000000cf15fae */ /* 0x0003e2000f101d48 */
[----:B------:R-:W-:Y:S02]  /*2140*/  @P3 LEA R10, P0, R0, c[0x0][0x1c8], 0x1 ;  /* 0x00007200000a3a11 */ /* 0x000fe400078008ff */
[----:B------:R-:W-:Y:S01]  /*2150*/  @P1 MOV R5, R3 ;  /* 0x0000000300051202 */ /* 0x000fe20000000f00 */
[----:B------:R-:W-:Y:S01]  /*2160*/  @P2 IMAD.WIDE.U32 R2, R164, 0x50, R2 ;  /* 0x00000050a4022825 */ /* 0x000fe200078e0002 */
[----:B------:R-:W-:-:S03]  /*2170*/  @P3 LEA.HI.X R11, R0, c[0x0][0x1cc], R6, 0x1, P0 ;  /* 0x00007300000b3a11 */ /* 0x000fc600000f0c06 */
[----:B------:R-:W-:Y:S01]  /*2180*/  @P1 IMAD R6, R165, 0x60, RZ ;  /* 0x00000060a5061824 */ /* 0x000fe200078e02ff */
[----:B------:R-:W-:Y:S01]  /*2190*/  @P2 IADD3 R0, R3, R7, RZ ;  /* 0x0000000703002210 */ /* 0x000fe20007ffe0ff */
[----:B------:R-:W-:Y:S01]  /*21a0*/  @P1 IMAD.WIDE.U32 R4, R164, 0x60, R4 ;  /* 0x00000060a4041825 */ /* 0x000fe200078e0004 */
[----:B------:R-:W-:Y:S01]  /*21b0*/  @P2 LEA R8, P0, R2, c[0x0][0x1c8], 0x1 ;  /* 0x0000720002082a11 */ /* 0x000fe200078008ff */
[----:B------:R2:W-:Y:S02]  /*21c0*/  @P3 LDGSTS.E.BYPASS.LTC128B.128 [R241+0x5900], [R10.64], !P6 ;  /* 0x059000000af13fae */ /* 0x0005e4000f101d48 */
[----:B------:R-:W-:Y:S01]  /*21d0*/  IMAD.WIDE.U32 R16, R15, c[0x0][0x208], RZ ;  /* 0x000082000f107a25 */ /* 0x000fe200078e00ff */
[----:B------:R-:W-:-:S03]  /*21e0*/  @P1 IADD3 R5, R5, R6, RZ ;  /* 0x0000000605051210 */ /* 0x000fc60007ffe0ff */
[----:B------:R-:W-:Y:S01]  /*21f0*/  IMAD R7, R15, c[0x0][0x20c], R9 ;  /* 0x000083000f077a24 */ /* 0x000fe200078e0209 */
[----:B------:R-:W-:Y:S02]  /*2200*/  @P2 LEA.HI.X R9, R2, c[0x0][0x1cc], R0, 0x1, P0 ;  /* 0x0000730002092a11 */ /* 0x000fe400000f0c00 */
[C---:B------:R-:W-:Y:S02]  /*2210*/  @P1 LEA R6, P0, R4.reuse, c[0x0][0x1c8], 0x1 ;  /* 0x0000720004061a11 */ /* 0x040fe400078008ff */
[----:B------:R-:W-:Y:S01]  /*2220*/  IADD3 R0, R17, R7, RZ ;  /* 0x0000000711007210 */ /* 0x000fe20007ffe0ff */
[----:B------:R3:W-:Y:S01]  /*2230*/  @P2 LDGSTS.E.BYPASS.LTC128B.128 [R241+0x6100], [R8.64], !P6 ;  /* 0x0610000008f12fae */ /* 0x0007e2000f101d48 */
[----:B------:R-:W-:-:S05]  /*2240*/  @P1 LEA.HI.X R7, R4, c[0x0][0x1cc], R5, 0x1, P0 ;  /* 0x0000730004071a11 */ /* 0x000fca00000f0c05 */
[----:B------:R1:W-:Y:S04]  /*2250*/  @P1 LDGSTS.E.BYPASS.LTC128B.128 [R241+0x6900], [R6.64], !P6 ;  /* 0x0690000006f11fae */ /* 0x0003e8000f101d48 */
[----:B------:R-:W0:Y:S01]  /*2260*/  LDGDEPBAR ;  /* 0x00000000000079af */ /* 0x000e220000000000 */
[----:B-----5:R-:W-:Y:S02]  /*2270*/  MOV R2, R20 ;  /* 0x0000001400027202 */ /* 0x020fe40000000f00 */
[----:B----4-:R-:W-:Y:S01]  /*2280*/  MOV R3, R22 ;  /* 0x0000001600037202 */ /* 0x010fe20000000f00 */
[----:B------:R-:W-:Y:S01]  /*2290*/  IMAD R0, R0, 0x70, RZ ;  /* 0x0000007000007824 */ /* 0x000fe200078e02ff */
[----:B------:R-:W-:-:S04]  /*22a0*/  DEPBAR.LE SB0, 0x1 ;  /* 0x000080400000791a */ /* 0x000fc80000000000 */
[----:B------:R-:W-:-:S04]  /*22b0*/  DEPBAR.LE SB0, 0x0 ;  /* 0x000080000000791a */ /* 0x000fc80000000000 */
[----:B------:R-:W-:Y:S01]  /*22c0*/  BAR.SYNC.DEFER_BLOCKING 0x0 ;  /* 0x0000000000007b1d */ /* 0x000fe20000010000 */
[----:B------:R-:W-:-:S05]  /*22d0*/  IMAD.WIDE.U32 R2, R16, 0x70, R2 ;  /* 0x0000007010027825 */ /* 0x000fca00078e0002 */
[----:B-1----:R-:W-:Y:S02]  /*22e0*/  LEA R12, P1, R2, c[0x0][0x1f8], 0x1 ;  /* 0x00007e00020c7a11 */ /* 0x002fe400078208ff */
[----:B------:R-:W-:Y:S02]  /*22f0*/  IADD3 R0, R3, R0, RZ ;  /* 0x0000000003007210 */ /* 0x000fe40007ffe0ff */
[----:B--2---:R-:W-:Y:S02]  /*2300*/  IADD3 R10, P0, R12, UR7, RZ ;  /* 0x000000070c0a7c10 */ /* 0x004fe4000ff1e0ff */
[----:B------:R-:W-:Y:S02]  /*2310*/  LEA.HI.X R13, R2, c[0x0][0x1fc], R0, 0x1, P1 ;  /* 0x00007f00020d7a11 */ /* 0x000fe400008f0c00 */
[----:B---3--:R-:W-:Y:S02]  /*2320*/  IADD3 R8, P2, R10, UR7, RZ ;  /* 0x000000070a087c10 */ /* 0x008fe4000ff5e0ff */
[----:B------:R-:W-:Y:S01]  /*2330*/  IADD3.X R11, R13, UR5, RZ, P0, !PT ;  /* 0x000000050d0b7c10 */ /* 0x000fe200087fe4ff */
[----:B------:R-:W-:Y:S04]  /*2340*/  LDSM.16.M88.4 R32, [R230] ;  /* 0x00000000e620783b */ /* 0x000fe80000000200 */
[----:B------:R-:W1:Y:S01]  /*2350*/  LDSM.16.M88.4 R44, [R119] ;  /* 0x00000000772c783b */ /* 0x000e620000000200 */
[----:B------:R-:W-:-:S02]  /*2360*/  IADD3 R6, P1, R8, UR7, RZ ;  /* 0x0000000708067c10 */ /* 0x000fc4000ff3e0ff */
[----:B------:R-:W-:Y:S01]  /*2370*/  IADD3.X R9, R11, UR5, RZ, P2, !PT ;  /* 0x000000050b097c10 */ /* 0x000fe200097fe4ff */
[----:B------:R-:W2:Y:S03]  /*2380*/  LDSM.16.M88.4 R28, [R230+0x2000] ;  /* 0x00200000e61c783b */ /* 0x000ea60000000200 */
[----:B------:R-:W-:Y:S01]  /*2390*/  IADD3.X R7, R9, UR5, RZ, P1, !PT ;  /* 0x0000000509077c10 */ /* 0x000fe20008ffe4ff */
[----:B------:R-:W-:Y:S01]  /*23a0*/  LDSM.16.M88.4 R24, [R233] ;  /* 0x00000000e918783b */ /* 0x000fe20000000200 */
[----:B------:R-:W-:Y:S02]  /*23b0*/  ISETP.GE.AND P1, PT, R18, c[0x0][0x1d4], PT ;  /* 0x0000750012007a0c */ /* 0x000fe40003f26270 */
[----:B------:R-:W-:Y:S01]  /*23c0*/  IADD3 R4, P0, R6, UR7, RZ ;  /* 0x0000000706047c10 */ /* 0x000fe2000ff1e0ff */
[----:B------:R-:W3:Y:S01]  /*23d0*/  LDSM.16.M88.4 R48, [R234] ;  /* 0x00000000ea30783b */ /* 0x000ee20000000200 */
[----:B------:R-:W-:-:S02]  /*23e0*/  ISETP.LT.OR P3, PT, R14, 0x1, P1 ;  /* 0x000000010e00780c */ /* 0x000fc40000f61670 */
[C---:B------:R-:W-:Y:S01]  /*23f0*/  ISETP.LT.OR P2, PT, R14.reuse, 0x11, P1 ;  /* 0x000000110e00780c */ /* 0x040fe20000f41670 */
[----:B------:R-:W-:Y:S01]  /*2400*/  LDSM.16.M88.4 R72, [R119+0x800] ;  /* 0x000800007748783b */ /* 0x000fe20000000200 */
[----:B------:R-:W-:Y:S02]  /*2410*/  IADD3.X R5, R7, UR5, RZ, P0, !PT ;  /* 0x0000000507057c10 */ /* 0x000fe400087fe4ff */
[----:B------:R-:W-:Y:S01]  /*2420*/  ISETP.LT.OR P0, PT, R14, 0x21, P1 ;  /* 0x000000210e00780c */ /* 0x000fe20000f01670 */
[----:B------:R-:W-:Y:S01]  /*2430*/  LDSM.16.M88.4 R84, [R119+0x1000] ;  /* 0x001000007754783b */ /* 0x000fe20000000200 */
[----:B------:R-:W-:-:S03]  /*2440*/  IADD3 R2, P5, R4, UR7, RZ ;  /* 0x0000000704027c10 */ /* 0x000fc6000ffbe0ff */
[----:B------:R-:W-:Y:S01]  /*2450*/  LDSM.16.M88.4 R92, [R119+0x1800] ;  /* 0x00180000775c783b */ /* 0x000fe20000000200 */
[----:B------:R-:W-:Y:S02]  /*2460*/  IADD3.X R3, R5, UR5, RZ, P5, !PT ;  /* 0x0000000505037c10 */ /* 0x000fe4000affe4ff */
[C---:B------:R-:W-:Y:S01]  /*2470*/  ISETP.LT.OR P5, PT, R14.reuse, 0x31, P1 ;  /* 0x000000310e00780c */ /* 0x040fe20000fa1670 */
[----:B------:R-:W-:Y:S04]  /*2480*/  LDSM.16.M88.4 R100, [R119+0x2000] ;  /* 0x002000007764783b */ /* 0x000fe80000000200 */
[----:B------:R-:W-:Y:S04]  /*2490*/  LDSM.16.M88.4 R108, [R119+0x2800] ;  /* 0x00280000776c783b */ /* 0x000fe80000000200 */
[----:B------:R-:W-:Y:S04]  /*24a0*/  LDSM.16.M88.4 R120, [R119+0x3000] ;  /* 0x003000007778783b */ /* 0x000fe80000000200 */
[----:B------:R-:W4:Y:S04]  /*24b0*/  LDSM.16.M88.4 R20, [R233+0x2000] ;  /* 0x00200000e914783b */ /* 0x000f280000000200 */
[----:B------:R-:W-:Y:S04]  /*24c0*/  LDSM.16.M88.4 R80, [R240] ;  /* 0x00000000f050783b */ /* 0x000fe80000000200 */
[----:B------:R-:W-:Y:S04]  /*24d0*/  LDSM.16.M88.4 R88, [R239] ;  /* 0x00000000ef58783b */ /* 0x000fe80000000200 */
[----:B------:R-:W-:Y:S04]  /*24e0*/  LDSM.16.M88.4 R96, [R238] ;  /* 0x00000000ee60783b */ /* 0x000fe80000000200 */
[----:B------:R-:W-:Y:S04]  /*24f0*/  LDSM.16.M88.4 R104, [R237] ;  /* 0x00000000ed68783b */ /* 0x000fe80000000200 */
[----:B------:R-:W-:Y:S04]  /*2500*/  LDSM.16.M88.4 R112, [R236] ;  /* 0x00000000ec70783b */ /* 0x000fe80000000200 */
[----:B------:R-:W-:Y:S04]  /*2510*/  LDSM.16.M88.4 R124, [R235] ;  /* 0x00000000eb7c783b */ /* 0x000fe80000000200 */
        /* <DEDUP_REMOVED lines=8> */
[----:B------:R2:W-:Y:S04]  /*25a0*/  LDGSTS.E.BYPASS.LTC128B.128 [R241+0x1100], [R8.64], !P0 ;  /* 0x0110000008f17fae */ /* 0x0005e8000c101d48 */
[----:B------:R3:W-:Y:S04]  /*25b0*/  LDGSTS.E.BYPASS.LTC128B.128 [R241+0x1900], [R6.64], !P5 ;  /* 0x0190000006f17fae */ /* 0x0007e8000e901d48 */
[----:B------:R3:W-:Y:S04]  /*25c0*/  LDGSTS.E.BYPASS.LTC128B.128 [R241+0x2100], [R4.64], !P3 ;  /* 0x0210000004f17fae */ /* 0x0007e8000d901d48 */
[----:B------:R3:W-:Y:S01]  /*25d0*/  LDGSTS.E.BYPASS.LTC128B.128 [R241+0x2900], [R2.64], !P2 ;  /* 0x0290000002f17fae */ /* 0x0007e2000d101d48 */
[----:B-1----:R-:W-:Y:S01]  /*25e0*/  HMMA.16816.F32.BF16 R12, R32, R44, RZ ;  /* 0x0000002c200c723c */ /* 0x002fe200000418ff */
[----:B--2---:R-:W-:-:S04]  /*25f0*/  IADD3 R8, P0, R2, UR7, RZ ;  /* 0x0000000702087c10 */ /* 0x004fc8000ff1e0ff */
[----:B------:R-:W-:-:S05]  /*2600*/  IADD3.X R9, R3, UR5, RZ, P0, !PT ;  /* 0x0000000503097c10 */ /* 0x000fca00087fe4ff */
[----:B------:R5:W-:Y:S04]  /*2610*/  LDGSTS.E.BYPASS.LTC128B.128 [R241+0x3100], [R8.64], !P1 ;  /* 0x0310000008f17fae */ /* 0x000be8000c901d48 */
[----:B------:R-:W-:Y:S04]  /*2620*/  LDSM.16.M88.4 R36, [R229] ;  /* 0x00000000e524783b */ /* 0x000fe80000000200 */
[----:B------:R-:W1:Y:S01]  /*2630*/  LDSM.16.M88.4 R16, [R231] ;  /* 0x00000000e710783b */ /* 0x000e620000000200 */
[----:B------:R-:W-:Y:S03]  /*2640*/  HMMA.16816.F32.BF16 R52, R28, R44, RZ ;  /* 0x0000002c1c34723c */ /* 0x000fe600000418ff */
[----:B------:R-:W-:Y:S04]  /*2650*/  LDSM.16.M88.4 R40, [R226] ;  /* 0x00000000e228783b */ /* 0x000fe80000000200 */
[----:B---3--:R-:W-:Y:S01]  /*2660*/  LDSM.16.M88.4 R4, [R232+0x2000] ;  /* 0x00200000e804783b */ /* 0x008fe20000000200 */
[----:B------:R-:W-:Y:S03]  /*2670*/  HMMA.16816.F32.BF16 R56, R24, R48, R12 ;  /* 0x000000301838723c */ /* 0x000fe6000004180c */
[----:B------:R-:W2:Y:S04]  /*2680*/  LDSM.16.M88.4 R12, [R231+0x2000] ;  /* 0x00200000e70c783b */ /* 0x000ea80000000200 */
[----:B------:R-:W0:Y:S04]  /*2690*/  LDGDEPBAR ;  /* 0x00000000000079af */ /* 0x000e280000000000 */
[----:B-----5:R-:W3:Y:S01]  /*26a0*/  LDSM.16.M88.4 R8, [R232] ;  /* 0x00000000e808783b */ /* 0x020ee20000000200 */
[----:B------:R-:W-:Y:S08]  /*26b0*/  HMMA.16816.F32.BF16 R64, R32, R46, RZ ;  /* 0x0000002e2040723c */ /* 0x000ff000000418ff */
[----:B----4-:R-:W-:Y:S08]  /*26c0*/  HMMA.16816.F32.BF16 R52, R20, R48, R52 ;  /* 0x000000301434723c */ /* 0x010ff00000041834 */
[----:B-1----:R-:W-:Y:S08]  /*26d0*/  HMMA.16816.F32.BF16 R60, R16, R36, R56 ;  /* 0x00000024103c723c */ /* 0x002ff00000041838 */
[----:B------:R-:W-:Y:S08]  /*26e0*/  HMMA.16816.F32.BF16 R56, R28, R46, RZ ;  /* 0x0000002e1c38723c */ /* 0x000ff000000418ff */
[----:B--2---:R-:W-:Y:S08]  /*26f0*/  HMMA.16816.F32.BF16 R44, R12, R36, R52 ;  /* 0x000000240c2c723c */ /* 0x004ff00000041834 */
[----:B------:R-:W-:Y:S08]  /*2700*/  HMMA.16816.F32.BF16 R52, R24, R50, R64 ;  /* 0x000000321834723c */ /* 0x000ff00000041840 */
[----:B---3--:R-:W-:Y:S08]  /*2710*/  HMMA.16816.F32.BF16 R64, R8, R40, R60 ;  /* 0x000000280840723c */ /* 0x008ff0000004183c */
[----:B------:R-:W-:Y:S08]  /*2720*/  HMMA.16816.F32.BF16 R60, R20, R50, R56 ;  /* 0x00000032143c723c */ /* 0x000ff00000041838 */
[----:B------:R-:W-:Y:S08]  /*2730*/  HMMA.16816.F32.BF16 R56, R32, R72, RZ ;  /* 0x000000482038723c */ /* 0x000ff000000418ff */
[----:B------:R-:W-:Y:S01]  /*2740*/  HMMA.16816.F32.BF16 R76, R4, R40, R44 ;  /* 0x00000028044c723c */ /* 0x000fe2000004182c */
[----:B------:R-:W1:Y:S07]  /*2750*/  LDSM.16.M88.4 R44, [R229+0x800] ;  /* 0x00080000e52c783b */ /* 0x000e6e0000000200 */
[----:B------:R-:W-:Y:S01]  /*2760*/  HMMA.16816.F32.BF16 R48, R16, R38, R52 ;  /* 0x000000261030723c */ /* 0x000fe20000041834 */
[----:B------:R-:W-:-:S07]  /*2770*/  FMUL.FTZ R0, R64, c[0x0][0x320] ;  /* 0x0000c80040007a20 */ /* 0x000fce0000410000 */
[----:B------:R-:W-:Y:S01]  /*2780*/  HMMA.16816.F32.BF16 R52, R28, R72, RZ ;  /* 0x000000481c34723c */ /* 0x000fe200000418ff */
[----:B------:R2:W3:Y:S07]  /*2790*/  MUFU.TANH R214, R0 ;  /* 0x0000000000d67308 */ /* 0x0004ee0000002400 */
[----:B------:R-:W-:Y:S01]  /*27a0*/  HMMA.16816.F32.BF16 R56, R24, R80, R56 ;  /* 0x000000501838723c */ /* 0x000fe20000041838 */
[----:B--2---:R-:W-:-:S07]  /*27b0*/  FMUL.FTZ R0, R65, c[0x0][0x320] ;  /* 0x0000c80041007a20 */ /* 0x004fce0000410000 */
[----:B------:R-:W-:Y:S01]  /*27c0*/  HMMA.16816.F32.BF16 R60, R12, R38, R60 ;  /* 0x000000260c3c723c */ /* 0x000fe2000004183c */
[----:B------:R-:W2:Y:S01]  /*27d0*/  LDSM.16.M88.4 R36, [R226+0x800] ;  /* 0x00080000e224783b */ /* 0x000ea20000000200 */
[----:B------:R4:W1:Y:S02]  /*27e0*/  MUFU.TANH R213, R0 ;  /* 0x0000000000d57308 */ /* 0x0008640000002400 */
[----:B----4-:R-:W-:-:S06]  /*27f0*/  FMUL.FTZ R0, R66, c[0x0][0x320] ;  /* 0x0000c80042007a20 */ /* 0x010fcc0000410000 */
[----:B------:R4:W1:Y:S02]  /*2800*/  MUFU.TANH R216, R0 ;  /* 0x0000000000d87308 */ /* 0x0008640000002400 */
[----:B----4-:R-:W-:Y:S02]  /*2810*/  FMUL.FTZ R0, R67, c[0x0][0x320] ;  /* 0x0000c80043007a20 */ /* 0x010fe40000410000 */
[----:B------:R-:W-:Y:S04]  /*2820*/  HMMA.16816.F32.BF16 R64, R8, R42, R48 ;  /* 0x0000002a0840723c */ /* 0x000fe80000041830 */
[----:B------:R4:W1:Y:S04]  /*2830*/  MUFU.TANH R215, R0 ;  /* 0x0000000000d77308 */ /* 0x0008680000002400 */
[----:B------:R-:W-:Y:S01]  /*2840*/  HMMA.16816.F32.BF16 R48, R20, R80, R52 ;  /* 0x000000501430723c */ /* 0x000fe20000041834 */
[----:B----4-:R-:W-:-:S07]  /*2850*/  FMUL.FTZ R0, R76, c[0x0][0x320] ;  /* 0x0000c8004c007a20 */ /* 0x010fce0000410000 */
[----:B------:R-:W-:Y:S01]  /*2860*/  HMMA.16816.F32.BF16 R52, R32, R74, RZ ;  /* 0x0000004a2034723c */ /* 0x000fe200000418ff */
[----:B------:R4:W2:Y:S07]  /*2870*/  MUFU.TANH R157, R0 ;  /* 0x00000000009d7308 */ /* 0x0008ae0000002400 */
[----:B-1----:R-:W-:Y:S01]  /*2880*/  HMMA.16816.F32.BF16 R56, R16, R44, R56 ;  /* 0x0000002c1038723c */ /* 0x002fe20000041838 */
[----:B----4-:R-:W-:-:S04]  /*2890*/  FMUL.FTZ R0, R77, c[0x0][0x320] ;  /* 0x0000c8004d007a20 */ /* 0x010fc80000410000 */
[----:B------:R1:W4:Y:S03]  /*28a0*/  MUFU.TANH R139, R0 ;  /* 0x00000000008b7308 */ /* 0x0003260000002400 */
[----:B------:R-:W-:Y:S01]  /*28b0*/  HMMA.16816.F32.BF16 R68, R4, R42, R60 ;  /* 0x0000002a0444723c */ /* 0x000fe2000004183c */
[----:B-1----:R-:W-:-:S04]  /*28c0*/  FMUL.FTZ R0, R78, c[0x0][0x320] ;  /* 0x0000c8004e007a20 */ /* 0x002fc80000410000 */
[----:B------:R1:W1:Y:S03]  /*28d0*/  MUFU.TANH R162, R0 ;  /* 0x0000000000a27308 */ /* 0x0002660000002400 */
[----:B------:R-:W-:Y:S01]  /*28e0*/  HMMA.16816.F32.BF16 R60, R28, R74, RZ ;  /* 0x0000004a1c3c723c */ /* 0x000fe200000418ff */
[----:B-1----:R-:W-:-:S04]  /*28f0*/  FMUL.FTZ R0, R79, c[0x0][0x320] ;  /* 0x0000c8004f007a20 */ /* 0x002fc80000410000 */
[----:B------:R1:W1:Y:S03]  /*2900*/  MUFU.TANH R161, R0 ;  /* 0x0000000000a17308 */ /* 0x0002660000002400 */
[----:B------:R-:W-:Y:S01]  /*2910*/  HMMA.16816.F32.BF16 R40, R12, R44, R48 ;  /* 0x0000002c0c28723c */ /* 0x000fe20000041830 */
[----:B-1----:R-:W-:-:S04]  /*2920*/  FMUL.FTZ R0, R64, c[0x0][0x320] ;  /* 0x0000c80040007a20 */ /* 0x002fc80000410000 */
[----:B------:R1:W1:Y:S03]  /*2930*/  MUFU.TANH R210, R0 ;  /* 0x0000000000d27308 */ /* 0x0002660000002400 */
[----:B------:R-:W-:Y:S01]  /*2940*/  HMMA.16816.F32.BF16 R48, R24, R82, R52 ;  /* 0x000000521830723c */ /* 0x000fe20000041834 */
[----:B-1----:R-:W-:-:S04]  /*2950*/  FMUL.FTZ R0, R65, c[0x0][0x320] ;  /* 0x0000c80041007a20 */ /* 0x002fc80000410000 */
[----:B------:R1:W1:Y:S03]  /*2960*/  MUFU.TANH R209, R0 ;  /* 0x0000000000d17308 */ /* 0x0002660000002400 */
[----:B------:R-:W-:Y:S01]  /*2970*/  HMMA.16816.F32.BF16 R60, R20, R82, R60 ;  /* 0x00000052143c723c */ /* 0x000fe2000004183c */
[----:B-1----:R-:W-:-:S04]  /*2980*/  FMUL.FTZ R0, R66, c[0x0][0x320] ;  /* 0x0000c80042007a20 */ /* 0x002fc80000410000 */
[----:B------:R1:W1:Y:S02]  /*2990*/  MUFU.TANH R212, R0 ;  /* 0x0000000000d47308 */ /* 0x0002640000002400 */
[----:B-1----:R-:W-:Y:S02]  /*29a0*/  FMUL.FTZ R0, R67, c[0x0][0x320] ;  /* 0x0000c80043007a20 */ /* 0x002fe40000410000 */
[----:B--2---:R-:W-:Y:S04]  /*29b0*/  HMMA.16816.F32.BF16 R64, R8, R36, R56 ;  /* 0x000000240840723c */ /* 0x004fe80000041838 */
[----:B------:R1:W2:Y:S04]  /*29c0*/  MUFU.TANH R211, R0 ;  /* 0x0000000000d37308 */ /* 0x0002a80000002400 */
[----:B------:R-:W-:Y:S01]  /*29d0*/  HMMA.16816.F32.BF16 R56, R32, R84, RZ ;  /* 0x000000542038723c */ /* 0x000fe200000418ff */
[----:B-1----:R-:W-:-:S04]  /*29e0*/  FMUL.FTZ R0, R68, c[0x0][0x320] ;  /* 0x0000c80044007a20 */ /* 0x002fc80000410000 */
[----:B------:R1:W1:Y:S03]  /*29f0*/  MUFU.TANH R138, R0 ;  /* 0x00000000008a7308 */ /* 0x0002660000002400 */
[----:B------:R-:W-:Y:S01]  /*2a00*/  HMMA.16816.F32.BF16 R72, R4, R36, R40 ;  /* 0x000000240448723c */ /* 0x000fe20000041828 */
[----:B------:R-:W5:Y:S07]  /*2a10*/  LDSM.16.M88.4 R40, [R229+0x1000] ;  /* 0x00100000e528783b */ /* 0x000f6e0000000200 */
[----:B------:R-:W-:Y:S01]  /*2a20*/  HMMA.16816.F32.BF16 R48, R16, R46, R48 ;  /* 0x0000002e1030723c */ /* 0x000fe20000041830 */
[----:B-1----:R-:W-:-:S04]  /*2a30*/  FMUL.FTZ R0, R69, c[0x0][0x320] ;  /* 0x0000c80045007a20 */ /* 0x002fc80000410000 */
[----:B------:R1:W1:Y:S03]  /*2a40*/  MUFU.TANH R137, R0 ;  /* 0x0000000000897308 */ /* 0x0002660000002400 */
[----:B------:R-:W-:Y:S01]  /*2a50*/  HMMA.16816.F32.BF16 R52, R28, R84, RZ ;  /* 0x000000541c34723c */ /* 0x000fe200000418ff */
[----:B-1----:R-:W-:-:S04]  /*2a60*/  FMUL.FTZ R0, R70, c[0x0][0x320] ;  /* 0x0000c80046007a20 */ /* 0x002fc80000410000 */
[----:B------:R1:W1:Y:S03]  /*2a70*/  MUFU.TANH R142, R0 ;  /* 0x00000000008e7308 */ /* 0x0002660000002400 */
[----:B------:R-:W-:Y:S01]  /*2a80*/  HMMA.16816.F32.BF16 R60, R12, R46, R60 ;  /* 0x0000002e0c3c723c */ /* 0x000fe2000004183c */
[----:B------:R-:W2:Y:S01]  /*2a90*/  LDSM.16.M88.4 R44, [R226+0x1000] ;  /* 0x00100000e22c783b */ /* 0x000ea20000000200 */
[----:B-1----:R-:W-:-:S04]  /*2aa0*/  FMUL.FTZ R0, R71, c[0x0][0x320] ;  /* 0x0000c80047007a20 */ /* 0x002fc80000410000 */
[----:B------:R1:W1:Y:S02]  /*2ab0*/  MUFU.TANH R143, R0 ;  /* 0x00000000008f7308 */ /* 0x0002640000002400 */
[----:B------:R-:W-:Y:S01]  /*2ac0*/  HMMA.16816.F32.BF16 R56, R24, R88, R56 ;  /* 0x000000581838723c */ /* 0x000fe20000041838 */
[----:B-1----:R-:W-:-:S05]  /*2ad0*/  FMUL.FTZ R0, R64, c[0x0][0x320] ;  /* 0x0000c80040007a20 */ /* 0x002fca0000410000 */
[----:B------:R1:W1:Y:S02]  /*2ae0*/  MUFU.TANH R206, R0 ;  /* 0x0000000000ce7308 */ /* 0x0002640000002400 */
[----:B-1----:R-:W-:-:S06]  /*2af0*/  FMUL.FTZ R0, R65, c[0x0][0x320] ;  /* 0x0000c80041007a20 */ /* 0x002fcc0000410000 */
[----:B------:R1:W1:Y:S02]  /*2b00*/  MUFU.TANH R205, R0 ;  /* 0x0000000000cd7308 */ /* 0x0002640000002400 */
[----:B-1----:R-:W-:-:S06]  /*2b10*/  FMUL.FTZ R0, R66, c[0x0][0x320] ;  /* 0x0000c80042007a20 */ /* 0x002fcc0000410000 */
[----:B------:R1:W1:Y:S02]  /*2b20*/  MUFU.TANH R208, R0 ;  /* 0x0000000000d07308 */ /* 0x0002640000002400 */
[----:B-1----:R-:W-:Y:S02]  /*2b30*/  FMUL.FTZ R0, R67, c[0x0][0x320] ;  /* 0x0000c80043007a20 */ /* 0x002fe40000410000 */
[----:B------:R-:W-:Y:S04]  /*2b40*/  HMMA.16816.F32.BF16 R64, R8, R38, R48 ;  /* 0x000000260840723c */ /* 0x000fe80000041830 */
[----:B------:R1:W1:Y:S04]  /*2b50*/  MUFU.TANH R207, R0 ;  /* 0x0000000000cf7308 */ /* 0x0002680000002400 */
[----:B------:R-:W-:Y:S01]  /*2b60*/  HMMA.16816.F32.BF16 R48, R20, R88, R52 ;  /* 0x000000581430723c */ /* 0x000fe20000041834 */
[----:B-1----:R-:W-:-:S07]  /*2b70*/  FMUL.FTZ R0, R72, c[0x0][0x320] ;  /* 0x0000c80048007a20 */ /* 0x002fce0000410000 */
[----:B------:R-:W-:Y:S01]  /*2b80*/  HMMA.16816.F32.BF16 R52, R32, R86, RZ ;  /* 0x000000562034723c */ /* 0x000fe200000418ff */
[----:B------:R1:W1:Y:S07]  /*2b90*/  MUFU.TANH R136, R0 ;  /* 0x0000000000887308 */ /* 0x00026e0000002400 */
[----:B------:R-:W-:Y:S01]  /*2ba0*/  HMMA.16816.F32.BF16 R68, R4, R38, R60 ;  /* 0x000000260444723c */ /* 0x000fe2000004183c */
[----:B-1----:R-:W-:-:S07]  /*2bb0*/  FMUL.FTZ R0, R73, c[0x0][0x320] ;  /* 0x0000c80049007a20 */ /* 0x002fce0000410000 */
[----:B-----5:R-:W-:Y:S01]  /*2bc0*/  HMMA.16816.F32.BF16 R56, R16, R40, R56 ;  /* 0x000000281038723c */ /* 0x020fe20000041838 */
[----:B------:R1:W1:Y:S07]  /*2bd0*/  MUFU.TANH R135, R0 ;  /* 0x0000000000877308 */ /* 0x00026e0000002400 */
        /* <DEDUP_REMOVED lines=12> */
[----:B-1----:R-:W-:-:S06]  /*2ca0*/  FMUL.FTZ R0, R66, c[0x0][0x320] ;  /* 0x0000c80042007a20 */ /* 0x002fcc0000410000 */
[----:B------:R1:W1:Y:S02]  /*2cb0*/  MUFU.TANH R204, R0 ;  /* 0x0000000000cc7308 */ /* 0x0002640000002400 */
[----:B-1----:R-:W-:Y:S02]  /*2cc0*/  FMUL.FTZ R0, R67, c[0x0][0x320] ;  /* 0x0000c80043007a20 */ /* 0x002fe40000410000 */
[----:B--2---:R-:W-:Y:S04]  /*2cd0*/  HMMA.16816.F32.BF16 R64, R8, R44, R56 ;  /* 0x0000002c0840723c */ /* 0x004fe80000041838 */
[----:B------:R1:W2:Y:S04]  /*2ce0*/  MUFU.TANH R203, R0 ;  /* 0x0000000000cb7308 */ /* 0x0002a80000002400 */
[----:B------:R-:W-:Y:S01]  /*2cf0*/  HMMA.16816.F32.BF16 R56, R32, R92, RZ ;  /* 0x0000005c2038723c */ /* 0x000fe200000418ff */
[----:B-1----:R-:W-:-:S04]  /*2d00*/  FMUL.FTZ R0, R68, c[0x0][0x320] ;  /* 0x0000c80044007a20 */ /* 0x002fc80000410000 */
[----:B------:R1:W1:Y:S03]  /*2d10*/  MUFU.TANH R132, R0 ;  /* 0x0000000000847308 */ /* 0x0002660000002400 */
[----:B------:R-:W-:Y:S08]  /*2d20*/  HMMA.16816.F32.BF16 R72, R4, R44, R36 ;  /* 0x0000002c0448723c */ /* 0x000ff00000041824 */
[----:B------:R-:W-:Y:S01]  /*2d30*/  HMMA.16816.F32.BF16 R36, R16, R42, R48 ;  /* 0x0000002a1024723c */ /* 0x000fe20000041830 */
[----:B------:R-:W5:Y:S01]  /*2d40*/  LDSM.16.M88.4 R48, [R229+0x1800] ;  /* 0x00180000e530783b */ /* 0x000f620000000200 */
[----:B-1----:R-:W-:-:S04]  /*2d50*/  FMUL.FTZ R0, R69, c[0x0][0x320] ;  /* 0x0000c80045007a20 */ /* 0x002fc80000410000 */
[----:B------:R1:W1:Y:S02]  /*2d60*/  MUFU.TANH R118, R0 ;  /* 0x0000000000767308 */ /* 0x0002640000002400 */
[----:B------:R-:W-:Y:S01]  /*2d70*/  HMMA.16816.F32.BF16 R60, R12, R42, R60 ;  /* 0x0000002a0c3c723c */ /* 0x000fe2000004183c */
[----:B-1----:R-:W-:-:S05]  /*2d80*/  FMUL.FTZ R0, R70, c[0x0][0x320] ;  /* 0x0000c80046007a20 */ /* 0x002fca0000410000 */
[----:B------:R1:W1:Y:S02]  /*2d90*/  MUFU.TANH R133, R0 ;  /* 0x0000000000857308 */ /* 0x0002640000002400 */
[----:B------:R-:W-:Y:S01]  /*2da0*/  HMMA.16816.F32.BF16 R52, R28, R92, RZ ;  /* 0x0000005c1c34723c */ /* 0x000fe200000418ff */
[----:B-1----:R-:W-:-:S05]  /*2db0*/  FMUL.FTZ R0, R71, c[0x0][0x320] ;  /* 0x0000c80047007a20 */ /* 0x002fca0000410000 */
[----:B------:R1:W1:Y:S02]  /*2dc0*/  MUFU.TANH R134, R0 ;  /* 0x0000000000867308 */ /* 0x0002640000002400 */
[----:B------:R-:W-:Y:S01]  /*2dd0*/  HMMA.16816.F32.BF16 R56, R24, R96, R56 ;  /* 0x000000601838723c */ /* 0x000fe20000041838 */
[----:B-1----:R-:W-:-:S05]  /*2de0*/  FMUL.FTZ R0, R64, c[0x0][0x320] ;  /* 0x0000c80040007a20 */ /* 0x002fca0000410000 */
[----:B------:R1:W1:Y:S02]  /*2df0*/  MUFU.TANH R198, R0 ;  /* 0x0000000000c67308 */ /* 0x0002640000002400 */
[----:B-1----:R-:W-:-:S06]  /*2e00*/  FMUL.FTZ R0, R65, c[0x0][0x320] ;  /* 0x0000c80041007a20 */ /* 0x002fcc0000410000 */
[----:B------:R1:W1:Y:S01]  /*2e10*/  MUFU.TANH R197, R0 ;  /* 0x0000000000c57308 */ /* 0x0002620000002400 */
[----:B------:R-:W-:Y:S01]  /*2e20*/  HMMA.16816.F32.BF16 R68, R4, R46, R60 ;  /* 0x0000002e0444723c */ /* 0x000fe2000004183c */
[----:B-1----:R-:W-:-:S06]  /*2e30*/  FMUL.FTZ R0, R66, c[0x0][0x320] ;  /* 0x0000c80042007a20 */ /* 0x002fcc0000410000 */
[----:B------:R1:W1:Y:S01]  /*2e40*/  MUFU.TANH R200, R0 ;  /* 0x0000000000c87308 */ /* 0x0002620000002400 */
[----:B------:R-:W-:Y:S01]  /*2e50*/  HMMA.16816.F32.BF16 R40, R20, R96, R52 ;  /* 0x000000601428723c */ /* 0x000fe20000041834 */
[----:B-1----:R-:W-:-:S07]  /*2e60*/  FMUL.FTZ R0, R67, c[0x0][0x320] ;  /* 0x0000c80043007a20 */ /* 0x002fce0000410000 */
[----:B------:R-:W-:Y:S01]  /*2e70*/  HMMA.16816.F32.BF16 R64, R8, R46, R36 ;  /* 0x0000002e0840723c */ /* 0x000fe20000041824 */
[----:B------:R-:W1:Y:S01]  /*2e80*/  LDSM.16.M88.4 R36, [R226+0x1800] ;  /* 0x00180000e224783b */ /* 0x000e620000000200 */
[----:B------:R2:W1:Y:S06]  /*2e90*/  MUFU.TANH R199, R0 ;  /* 0x0000000000c77308 */ /* 0x00046c0000002400 */
[----:B------:R-:W-:Y:S01]  /*2ea0*/  HMMA.16816.F32.BF16 R44, R32, R94, RZ ;  /* 0x0000005e202c723c */ /* 0x000fe200000418ff */
[----:B--2---:R-:W-:-:S04]  /*2eb0*/  FMUL.FTZ R0, R72, c[0x0][0x320] ;  /* 0x0000c80048007a20 */ /* 0x004fc80000410000 */
[----:B------:R2:W1:Y:S03]  /*2ec0*/  MUFU.TANH R117, R0 ;  /* 0x0000000000757308 */ /* 0x0004660000002400 */
[----:B-----5:R-:W-:Y:S01]  /*2ed0*/  HMMA.16816.F32.BF16 R52, R16, R48, R56 ;  /* 0x000000301034723c */ /* 0x020fe20000041838 */
[----:B--2---:R-:W-:-:S04]  /*2ee0*/  FMUL.FTZ R0, R73, c[0x0][0x320] ;  /* 0x0000c80049007a20 */ /* 0x004fc80000410000 */
[----:B------:R2:W1:Y:S03]  /*2ef0*/  MUFU.TANH R93, R0 ;  /* 0x00000000005d7308 */ /* 0x0004660000002400 */
[----:B------:R-:W-:Y:S01]  /*2f00*/  HMMA.16816.F32.BF16 R56, R28, R94, RZ ;  /* 0x0000005e1c38723c */ /* 0x000fe200000418ff */
[----:B--2---:R-:W-:-:S04]  /*2f10*/  FMUL.FTZ R0, R74, c[0x0][0x320] ;  /* 0x0000c8004a007a20 */ /* 0x004fc80000410000 */
[----:B------:R2:W1:Y:S03]  /*2f20*/  MUFU.TANH R96, R0 ;  /* 0x0000000000607308 */ /* 0x0004660000002400 */
[----:B------:R-:W-:Y:S01]  /*2f30*/  HMMA.16816.F32.BF16 R40, R12, R48, R40 ;  /* 0x000000300c28723c */ /* 0x000fe20000041828 */
[----:B--2---:R-:W-:-:S04]  /*2f40*/  FMUL.FTZ R0, R75, c[0x0][0x320] ;  /* 0x0000c8004b007a20 */ /* 0x004fc80000410000 */
[----:B------:R2:W1:Y:S03]  /*2f50*/  MUFU.TANH R97, R0 ;  /* 0x0000000000617308 */ /* 0x0004660000002400 */
[----:B------:R-:W-:Y:S01]  /*2f60*/  HMMA.16816.F32.BF16 R44, R24, R98, R44 ;  /* 0x00000062182c723c */ /* 0x000fe2000004182c */
[----:B--2---:R-:W-:-:S04]  /*2f70*/  FMUL.FTZ R0, R64, c[0x0][0x320] ;  /* 0x0000c80040007a20 */ /* 0x004fc80000410000 */
[----:B------:R2:W1:Y:S02]  /*2f80*/  MUFU.TANH R194, R0 ;  /* 0x0000000000c27308 */ /* 0x0004640000002400 */
[----:B--2---:R-:W-:-:S06]  /*2f90*/  FMUL.FTZ R0, R65, c[0x0][0x320] ;  /* 0x0000c80041007a20 */ /* 0x004fcc0000410000 */
[----:B------:R2:W1:Y:S01]  /*2fa0*/  MUFU.TANH R192, R0 ;  /* 0x0000000000c07308 */ /* 0x0004620000002400 */
[----:B------:R-:W-:Y:S01]  /*2fb0*/  HMMA.16816.F32.BF16 R60, R20, R98, R56 ;  /* 0x00000062143c723c */ /* 0x000fe20000041838 */
[----:B--2---:R-:W-:-:S06]  /*2fc0*/  FMUL.FTZ R0, R66, c[0x0][0x320] ;  /* 0x0000c80042007a20 */ /* 0x004fcc0000410000 */
[----:B------:R2:W1:Y:S01]  /*2fd0*/  MUFU.TANH R196, R0 ;  /* 0x0000000000c47308 */ /* 0x0004620000002400 */
[----:B------:R-:W-:Y:S01]  /*2fe0*/  HMMA.16816.F32.BF16 R56, R32, R100, RZ ;  /* 0x000000642038723c */ /* 0x000fe200000418ff */
[----:B--2---:R-:W-:-:S07]  /*2ff0*/  FMUL.FTZ R0, R67, c[0x0][0x320] ;  /* 0x0000c80043007a20 */ /* 0x004fce0000410000 */
[----:B-1----:R-:W-:Y:S01]  /*3000*/  HMMA.16816.F32.BF16 R64, R8, R36, R52 ;  /* 0x000000240840723c */ /* 0x002fe20000041834 */
[----:B------:R1:W2:Y:S02]  /*3010*/  MUFU.TANH R195, R0 ;  /* 0x0000000000c37308 */ /* 0x0002a40000002400 */
[----:B-1----:R-:W-:-:S06]  /*3020*/  FMUL.FTZ R0, R68, c[0x0][0x320] ;  /* 0x0000c80044007a20 */ /* 0x002fcc0000410000 */
[----:B------:R1:W1:Y:S01]  /*3030*/  MUFU.TANH R89, R0 ;  /* 0x0000000000597308 */ /* 0x0002620000002400 */
[----:B------:R-:W-:Y:S01]  /*3040*/  HMMA.16816.F32.BF16 R72, R4, R36, R40 ;  /* 0x000000240448723c */ /* 0x000fe20000041828 */
[----:B------:R-:W5:Y:S07]  /*3050*/  LDSM.16.M88.4 R40, [R229+0x2000] ;  /* 0x00200000e528783b */ /* 0x000f6e0000000200 */
[----:B------:R-:W-:Y:S01]  /*3060*/  HMMA.16816.F32.BF16 R44, R16, R50, R44 ;  /* 0x00000032102c723c */ /* 0x000fe2000004182c */
[----:B-1----:R-:W-:-:S07]  /*3070*/  FMUL.FTZ R0, R69, c[0x0][0x320] ;  /* 0x0000c80045007a20 */ /* 0x002fce0000410000 */
[----:B------:R-:W-:Y:S01]  /*3080*/  HMMA.16816.F32.BF16 R52, R28, R100, RZ ;  /* 0x000000641c34723c */ /* 0x000fe200000418ff */
[----:B------:R1:W1:Y:S02]  /*3090*/  MUFU.TANH R88, R0 ;  /* 0x0000000000587308 */ /* 0x0002640000002400 */
[----:B-1----:R-:W-:-:S06]  /*30a0*/  FMUL.FTZ R0, R70, c[0x0][0x320] ;  /* 0x0000c80046007a20 */ /* 0x002fcc0000410000 */
[----:B------:R1:W1:Y:S01]  /*30b0*/  MUFU.TANH R90, R0 ;  /* 0x00000000005a7308 */ /* 0x0002620000002400 */
[----:B------:R-:W-:Y:S01]  /*30c0*/  HMMA.16816.F32.BF16 R60, R12, R50, R60 ;  /* 0x000000320c3c723c */ /* 0x000fe2000004183c */
        /* <DEDUP_REMOVED lines=8> */
[----:B------:R-:W-:Y:S01]  /*3150*/  HMMA.16816.F32.BF16 R52, R32, R102, RZ ;  /* 0x000000662034723c */ /* 0x000fe200000418ff */
[----:B-1----:R-:W-:-:S06]  /*3160*/  FMUL.FTZ R0, R66, c[0x0][0x320] ;  /* 0x0000c80042007a20 */ /* 0x002fcc0000410000 */
[----:B------:R1:W1:Y:S02]  /*3170*/  MUFU.TANH R193, R0 ;  /* 0x0000000000c17308 */ /* 0x0002640000002400 */
[----:B-1----:R-:W-:Y:S02]  /*3180*/  FMUL.FTZ R0, R67, c[0x0][0x320] ;  /* 0x0000c80043007a20 */ /* 0x002fe40000410000 */
[----:B------:R-:W-:Y:S01]  /*3190*/  HMMA.16816.F32.BF16 R64, R8, R38, R44 ;  /* 0x000000260840723c */ /* 0x000fe2000004182c */
[----:B------:R-:W1:Y:S03]  /*31a0*/  LDSM.16.M88.4 R44, [R226+0x2000] ;  /* 0x00200000e22c783b */ /* 0x000e660000000200 */
[----:B------:R2:W1:Y:S02]  /*31b0*/  MUFU.TANH R191, R0 ;  /* 0x0000000000bf7308 */ /* 0x0004640000002400 */
[----:B--2---:R-:W-:-:S06]  /*31c0*/  FMUL.FTZ R0, R72, c[0x0][0x320] ;  /* 0x0000c80048007a20 */ /* 0x004fcc0000410000 */
[----:B------:R2:W1:Y:S01]  /*31d0*/  MUFU.TANH R87, R0 ;  /* 0x0000000000577308 */ /* 0x0004620000002400 */
[----:B------:R-:W-:Y:S08]  /*31e0*/  HMMA.16816.F32.BF16 R68, R4, R38, R60 ;  /* 0x000000260444723c */ /* 0x000ff0000004183c */
[----:B-----5:R-:W-:Y:S01]  /*31f0*/  HMMA.16816.F32.BF16 R56, R16, R40, R56 ;  /* 0x000000281038723c */ /* 0x020fe20000041838 */
[----:B--2---:R-:W-:-:S07]  /*3200*/  FMUL.FTZ R0, R73, c[0x0][0x320] ;  /* 0x0000c80049007a20 */ /* 0x004fce0000410000 */
[----:B------:R-:W-:Y:S01]  /*3210*/  HMMA.16816.F32.BF16 R60, R28, R102, RZ ;  /* 0x000000661c3c723c */ /* 0x000fe200000418ff */
[----:B------:R2:W1:Y:S07]  /*3220*/  MUFU.TANH R86, R0 ;  /* 0x0000000000567308 */ /* 0x00046e0000002400 */
        /* <DEDUP_REMOVED lines=10> */
[----:B------:R2:W2:Y:S01]  /*32d0*/  MUFU.TANH R152, R0 ;  /* 0x0000000000987308 */ /* 0x0004a20000002400 */
[----:B-1----:R-:W-:Y:S01]  /*32e0*/  HMMA.16816.F32.BF16 R72, R4, R44, R36 ;  /* 0x0000002c0448723c */ /* 0x002fe20000041824 */
[----:B--2---:R-:W-:-:S06]  /*32f0*/  FMUL.FTZ R0, R66, c[0x0][0x320] ;  /* 0x0000c80042007a20 */ /* 0x004fcc0000410000 */
[----:B------:R1:W2:Y:S01]  /*3300*/  MUFU.TANH R163, R0 ;  /* 0x0000000000a37308 */ /* 0x0002a20000002400 */
[----:B------:R-:W-:Y:S01]  /*3310*/  HMMA.16816.F32.BF16 R36, R16, R42, R48 ;  /* 0x0000002a1024723c */ /* 0x000fe20000041830 */
[----:B------:R-:W5:Y:S01]  /*3320*/  LDSM.16.M88.4 R48, [R229+0x2800] ;  /* 0x00280000e530783b */ /* 0x000f620000000200 */
[----:B-1----:R-:W-:-:S06]  /*3330*/  FMUL.FTZ R0, R67, c[0x0][0x320] ;  /* 0x0000c80043007a20 */ /* 0x002fcc0000410000 */
[----:B------:R-:W-:Y:S08]  /*3340*/  HMMA.16816.F32.BF16 R64, R8, R44, R56 ;  /* 0x0000002c0840723c */ /* 0x000ff00000041838 */
[----:B------:R-:W-:Y:S01]  /*3350*/  HMMA.16816.F32.BF16 R56, R32, R108, RZ ;  /* 0x0000006c2038723c */ /* 0x000fe200000418ff */
[----:B------:R1:W1:Y:S02]  /*3360*/  MUFU.TANH R160, R0 ;  /* 0x0000000000a07308 */ /* 0x0002640000002400 */
[----:B-1----:R-:W-:-:S06]  /*3370*/  FMUL.FTZ R0, R68, c[0x0][0x320] ;  /* 0x0000c80044007a20 */ /* 0x002fcc0000410000 */
[----:B------:R1:W1:Y:S01]  /*3380*/  MUFU.TANH R83, R0 ;  /* 0x0000000000537308 */ /* 0x0002620000002400 */
[----:B------:R-:W-:Y:S08]  /*3390*/  HMMA.16816.F32.BF16 R52, R28, R108, RZ ;  /* 0x0000006c1c34723c */ /* 0x000ff000000418ff */
        /* <DEDUP_REMOVED lines=8> */
[----:B-1----:R-:W-:-:S06]  /*3420*/  FMUL.FTZ R0, R64, c[0x0][0x320] ;  /* 0x0000c80040007a20 */ /* 0x002fcc0000410000 */
[----:B------:R1:W1:Y:S01]  /*3430*/  MUFU.TANH R99, R0 ;  /* 0x0000000000637308 */ /* 0x0002620000002400 */
[----:B------:R-:W-:Y:S01]  /*3440*/  HMMA.16816.F32.BF16 R40, R20, R112, R52 ;  /* 0x000000701428723c */ /* 0x000fe20000041834 */
[----:B-1----:R-:W-:-:S06]  /*3450*/  FMUL.FTZ R0, R65, c[0x0][0x320] ;  /* 0x0000c80041007a20 */ /* 0x002fcc0000410000 */
[----:B------:R1:W1:Y:S01]  /*3460*/  MUFU.TANH R98, R0 ;  /* 0x0000000000627308 */ /* 0x0002620000002400 */
[----:B------:R-:W-:Y:S08]  /*3470*/  HMMA.16816.F32.BF16 R68, R4, R46, R60 ;  /* 0x0000002e0444723c */ /* 0x000ff0000004183c */
[----:B-----5:R-:W-:Y:S01]  /*3480*/  HMMA.16816.F32.BF16 R52, R16, R48, R56 ;  /* 0x000000301034723c */ /* 0x020fe20000041838 */
[----:B-1----:R-:W-:-:S04]  /*3490*/  FMUL.FTZ R0, R66, c[0x0][0x320] ;  /* 0x0000c80042007a20 */ /* 0x002fc80000410000 */
[----:B------:R1:W1:Y:S03]  /*34a0*/  MUFU.TANH R156, R0 ;  /* 0x00000000009c7308 */ /* 0x0002660000002400 */
[----:B------:R-:W-:Y:S01]  /*34b0*/  HMMA.16816.F32.BF16 R56, R28, R110, RZ ;  /* 0x0000006e1c38723c */ /* 0x000fe200000418ff */
[----:B-1----:R-:W-:-:S07]  /*34c0*/  FMUL.FTZ R0, R67, c[0x0][0x320] ;  /* 0x0000c80043007a20 */ /* 0x002fce0000410000 */
[----:B------:R-:W-:Y:S01]  /*34d0*/  HMMA.16816.F32.BF16 R64, R8, R46, R36 ;  /* 0x0000002e0840723c */ /* 0x000fe20000041824 */
[----:B------:R-:W1:Y:S07]  /*34e0*/  LDSM.16.M88.4 R36, [R226+0x2800] ;  /* 0x00280000e224783b */ /* 0x000e6e0000000200 */
[----:B------:R-:W-:Y:S01]  /*34f0*/  HMMA.16816.F32.BF16 R44, R32, R110, RZ ;  /* 0x0000006e202c723c */ /* 0x000fe200000418ff */
[----:B------:R5:W1:Y:S07]  /*3500*/  MUFU.TANH R155, R0 ;  /* 0x00000000009b7308 */ /* 0x000a6e0000002400 */
[-C--:B------:R-:W-:Y:S01]  /*3510*/  HMMA.16816.F32.BF16 R60, R20, R114.reuse, R56 ;  /* 0x00000072143c723c */ /* 0x080fe20000041838 */
[----:B-----5:R-:W-:Y:S11]  /*3520*/  FMUL.FTZ R0, R72, c[0x0][0x320] ;  /* 0x0000c80048007a20 */ /* 0x020ff60000410000 */
[----:B------:R-:W-:Y:S04]  /*3530*/  @!UPT UIADD3 URZ, URZ, URZ, URZ ;  /* 0x0000003f3f3ff290 */ /* 0x000fe8000fffe03f */
[----:B------:R-:W-:Y:S01]  /*3540*/  HMMA.16816.F32.BF16 R44, R24, R114, R44 ;  /* 0x00000072182c723c */ /* 0x000fe2000004182c */
[----:B------:R5:W1:Y:S02]  /*3550*/  MUFU.TANH R79, R0 ;  /* 0x00000000004f7308 */ /* 0x000a640000002400 */
[----:B-----5:R-:W-:-:S06]  /*3560*/  FMUL.FTZ R0, R73, c[0x0][0x320] ;  /* 0x0000c80049007a20 */ /* 0x020fcc0000410000 */
[----:B------:R5:W1:Y:S01]  /*3570*/  MUFU.TANH R78, R0 ;  /* 0x00000000004e7308 */ /* 0x000a620000002400 */
[----:B------:R-:W-:Y:S01]  /*3580*/  HMMA.16816.F32.BF16 R40, R12, R48, R40 ;  /* 0x000000300c28723c */ /* 0x000fe20000041828 */
[----:B-----5:R-:W-:-:S06]  /*3590*/  FMUL.FTZ R0, R74, c[0x0][0x320] ;  /* 0x0000c8004a007a20 */ /* 0x020fcc0000410000 */
[----:B------:R5:W1:Y:S07]  /*35a0*/  MUFU.TANH R81, R0 ;  /* 0x0000000000517308 */ /* 0x000a6e0000002400 */
[-C--:B------:R-:W-:Y:S08]  /*35b0*/  HMMA.16816.F32.BF16 R44, R16, R50.reuse, R44 ;  /* 0x00000032102c723c */ /* 0x080ff0000004182c */
[----:B------:R-:W-:Y:S01]  /*35c0*/  HMMA.16816.F32.BF16 R48, R12, R50, R60 ;  /* 0x000000320c30723c */ /* 0x000fe2000004183c */
[----:B-----5:R-:W-:-:S04]  /*35d0*/  FMUL.FTZ R0, R75, c[0x0][0x320] ;  /* 0x0000c8004b007a20 */ /* 0x020fc80000410000 */
[----:B------:R5:W1:Y:S02]  /*35e0*/  MUFU.TANH R80, R0 ;  /* 0x0000000000507308 */ /* 0x000a640000002400 */
[----:B-----5:R-:W-:-:S06]  /*35f0*/  FMUL.FTZ R0, R64, c[0x0][0x320] ;  /* 0x0000c80040007a20 */ /* 0x020fcc0000410000 */
[----:B------:R5:W1:Y:S02]  /*3600*/  MUFU.TANH R95, R0 ;  /* 0x00000000005f7308 */ /* 0x000a640000002400 */
[----:B-----5:R-:W-:-:S06]  /*3610*/  FMUL.FTZ R0, R65, c[0x0][0x320] ;  /* 0x0000c80041007a20 */ /* 0x020fcc0000410000 */
[----:B------:R5:W1:Y:S01]  /*3620*/  MUFU.TANH R94, R0 ;  /* 0x00000000005e7308 */ /* 0x000a620000002400 */
[----:B------:R-:W-:Y:S01]  /*3630*/  HMMA.16816.F32.BF16 R56, R32, R120, RZ ;  /* 0x000000782038723c */ /* 0x000fe200000418ff */
[----:B-----5:R-:W-:-:S06]  /*3640*/  FMUL.FTZ R0, R66, c[0x0][0x320] ;  /* 0x0000c80042007a20 */ /* 0x020fcc0000410000 */
[----:B------:R5:W1:Y:S01]  /*3650*/  MUFU.TANH R150, R0 ;  /* 0x0000000000967308 */ /* 0x000a620000002400 */
[----:B------:R-:W-:Y:S01]  /*3660*/  HMMA.16816.F32.BF16 R32, R32, R122, RZ ;  /* 0x0000007a2020723c */ /* 0x000fe200000418ff */
[----:B-----5:R-:W-:-:S07]  /*3670*/  FMUL.FTZ R0, R67, c[0x0][0x320] ;  /* 0x0000c80043007a20 */ /* 0x020fce0000410000 */
[----:B-1----:R-:W-:Y:S01]  /*3680*/  HMMA.16816.F32.BF16 R64, R8, R36, R52 ;  /* 0x000000240840723c */ /* 0x002fe20000041834 */
[----:B------:R1:W1:Y:S07]  /*3690*/  MUFU.TANH R149, R0 ;  /* 0x0000000000957308 */ /* 0x00026e0000002400 */
[----:B------:R-:W-:Y:S01]  /*36a0*/  HMMA.16816.F32.BF16 R52, R28, R120, RZ ;  /* 0x000000781c34723c */ /* 0x000fe200000418ff */
[----:B-1----:R-:W-:-:S07]  /*36b0*/  FMUL.FTZ R0, R68, c[0x0][0x320] ;  /* 0x0000c80044007a20 */ /* 0x002fce0000410000 */
[----:B------:R-:W-:Y:S01]  /*36c0*/  HMMA.16816.F32.BF16 R60, R4, R38, R48 ;  /* 0x00000026043c723c */ /* 0x000fe20000041830 */
[----:B------:R1:W1:Y:S07]  /*36d0*/  MUFU.TANH R76, R0 ;  /* 0x00000000004c7308 */ /* 0x00026e0000002400 */
[----:B------:R-:W-:Y:S01]  /*36e0*/  HMMA.16816.F32.BF16 R48, R28, R122, RZ ;  /* 0x0000007a1c30723c */ /* 0x000fe200000418ff */
[----:B-1----:R-:W-:-:S07]  /*36f0*/  FMUL.FTZ R0, R69, c[0x0][0x320] ;  /* 0x0000c80045007a20 */ /* 0x002fce0000410000 */
[----:B------:R-:W-:Y:S01]  /*3700*/  HMMA.16816.F32.BF16 R72, R4, R36, R40 ;  /* 0x000000240448723c */ /* 0x000fe20000041828 */
[----:B------:R-:W1:Y:S01]  /*3710*/  LDSM.16.M88.4 R40, [R229+0x3000] ;  /* 0x00300000e528783b */ /* 0x000e620000000200 */
[----:B------:R5:W1:Y:S02]  /*3720*/  MUFU.TANH R69, R0 ;  /* 0x0000000000457308 */ /* 0x000a640000002400 */
[----:B-----5:R-:W-:-:S06]  /*3730*/  FMUL.FTZ R0, R70, c[0x0][0x320] ;  /* 0x0000c80046007a20 */ /* 0x020fcc0000410000 */
[----:B------:R5:W1:Y:S01]  /*3740*/  MUFU.TANH R77, R0 ;  /* 0x00000000004d7308 */ /* 0x000a620000002400 */
[----:B------:R-:W-:Y:S01]  /*3750*/  HMMA.16816.F32.BF16 R56, R24, R124, R56 ;  /* 0x0000007c1838723c */ /* 0x000fe20000041838 */
[----:B-----5:R-:W-:-:S06]  /*3760*/  FMUL.FTZ R0, R71, c[0x0][0x320] ;  /* 0x0000c80047007a20 */ /* 0x020fcc0000410000 */
[----:B------:R5:W1:Y:S01]  /*3770*/  MUFU.TANH R70, R0 ;  /* 0x0000000000467308 */ /* 0x000a620000002400 */
[----:B------:R-:W-:Y:S01]  /*3780*/  HMMA.16816.F32.BF16 R52, R20, R124, R52 ;  /* 0x0000007c1434723c */ /* 0x000fe20000041834 */
[----:B-----5:R-:W-:-:S06]  /*3790*/  FMUL.FTZ R0, R64, c[0x0][0x320] ;  /* 0x0000c80040007a20 */ /* 0x020fcc0000410000 */
[----:B------:R5:W1:Y:S01]  /*37a0*/  MUFU.TANH R144, R0 ;  /* 0x0000000000907308 */ /* 0x000a620000002400 */
[-C--:B------:R-:W-:Y:S08]  /*37b0*/  HMMA.16816.F32.BF16 R24, R24, R126.reuse, R32 ;  /* 0x0000007e1818723c */ /* 0x080ff00000041820 */
[----:B------:R-:W-:Y:S01]  /*37c0*/  HMMA.16816.F32.BF16 R32, R20, R126, R48 ;  /* 0x0000007e1420723c */ /* 0x000fe20000041830 */
[----:B-----5:R-:W-:-:S04]  /*37d0*/  FMUL.FTZ R0, R65, c[0x0][0x320] ;  /* 0x0000c80041007a20 */ /* 0x020fc80000410000 */
[----:B------:R5:W1:Y:S02]  /*37e0*/  MUFU.TANH R92, R0 ;  /* 0x00000000005c7308 */ /* 0x000a640000002400 */
[----:B-----5:R-:W-:-:S06]  /*37f0*/  FMUL.FTZ R0, R66, c[0x0][0x320] ;  /* 0x0000c80042007a20 */ /* 0x020fcc0000410000 */
[----:B------:R5:W1:Y:S02]  /*3800*/  MUFU.TANH R148, R0 ;  /* 0x0000000000947308 */ /* 0x000a640000002400 */
[----:B-----5:R-:W-:Y:S02]  /*3810*/  FMUL.FTZ R0, R67, c[0x0][0x320] ;  /* 0x0000c80043007a20 */ /* 0x020fe40000410000 */
[----:B------:R-:W-:Y:S01]  /*3820*/  HMMA.16816.F32.BF16 R64, R8, R38, R44 ;  /* 0x000000260840723c */ /* 0x000fe2000004182c */
[----:B------:R-:W5:Y:S07]  /*3830*/  LDSM.16.M88.4 R44, [R226+0x3000] ;  /* 0x00300000e22c783b */ /* 0x000f6e0000000200 */
[----:B-1----:R-:W-:Y:S01]  /*3840*/  HMMA.16816.F32.BF16 R28, R12, R40, R52 ;  /* 0x000000280c1c723c */ /* 0x002fe20000041834 */
[----:B------:R-:W-:Y:S01]  /*3850*/  FMUL.FTZ R73, R73, c[0x0][0x320] ;  /* 0x0000c80049497a20 */ /* 0x000fe20000410000 */
[----:B------:R1:W1:Y:S01]  /*3860*/  MUFU.TANH R154, R0 ;  /* 0x00000000009a7308 */ /* 0x0002620000002400 */
[----:B------:R-:W-:Y:S01]  /*3870*/  FMUL.FTZ R74, R74, c[0x0][0x320] ;  /* 0x0000c8004a4a7a20 */ /* 0x000fe20000410000 */
[----:B------:R-:W-:Y:S01]  /*3880*/  ISETP.GE.AND P0, PT, R217, 0x2, PT ;  /* 0x00000002d900780c */ /* 0x000fe20003f06270 */
[----:B------:R-:W-:Y:S01]  /*3890*/  FMUL.FTZ R75, R75, c[0x0][0x320] ;  /* 0x0000c8004b4b7a20 */ /* 0x000fe20000410000 */
[----:B------:R-:W-:-:S04]  /*38a0*/  DEPBAR.LE SB0, 0x0 ;  /* 0x000080000000791a */ /* 0x000fc80000000000 */
[C---:B------:R-:W-:Y:S08]  /*38b0*/  HMMA.16816.F32.BF16 R36, R16.reuse, R40, R56 ;  /* 0x000000281024723c */ /* 0x040ff00000041838 */
[-C--:B------:R-:W-:Y:S08]  /*38c0*/  HMMA.16816.F32.BF16 R16, R16, R42.reuse, R24 ;  /* 0x0000002a1010723c */ /* 0x080ff00000041818 */
[----:B------:R-:W-:Y:S08]  /*38d0*/  HMMA.16816.F32.BF16 R12, R12, R42, R32 ;  /* 0x0000002a0c0c723c */ /* 0x000ff00000041820 */
[-C--:B-----5:R-:W-:Y:S08]  /*38e0*/  HMMA.16816.F32.BF16 R20, R4, R44.reuse, R28 ;  /* 0x0000002c0414723c */ /* 0x0a0ff0000004181c */
[C---:B------:R-:W-:Y:S08]  /*38f0*/  HMMA.16816.F32.BF16 R36, R8.reuse, R44, R36 ;  /* 0x0000002c0824723c */ /* 0x040ff00000041824 */
[-C--:B------:R-:W-:Y:S08]  /*3900*/  HMMA.16816.F32.BF16 R8, R8, R46.reuse, R16 ;  /* 0x0000002e0808723c */ /* 0x080ff00000041810 */
[----:B------:R-:W-:Y:S01]  /*3910*/  HMMA.16816.F32.BF16 R4, R4, R46, R12 ;  /* 0x0000002e0404723c */ /* 0x000fe2000004180c */
[----:B------:R-:W-:-:S02]  /*3920*/  FMUL.FTZ R64, R64, c[0x0][0x320] ;  /* 0x0000c80040407a20 */ /* 0x000fc40000410000 */
[----:B------:R-:W-:Y:S02]  /*3930*/  FMUL.FTZ R65, R65, c[0x0][0x320] ;  /* 0x0000c80041417a20 */ /* 0x000fe40000410000 */
[----:B------:R-:W-:Y:S02]  /*3940*/  FMUL.FTZ R66, R66, c[0x0][0x320] ;  /* 0x0000c80042427a20 */ /* 0x000fe40000410000 */
[----:B------:R-:W-:Y:S02]  /*3950*/  FMUL.FTZ R67, R67, c[0x0][0x320] ;  /* 0x0000c80043437a20 */ /* 0x000fe40000410000 */
[----:B------:R-:W-:Y:S02]  /*3960*/  FMUL.FTZ R60, R60, c[0x0][0x320] ;  /* 0x0000c8003c3c7a20 */ /* 0x000fe40000410000 */
[----:B------:R-:W-:Y:S02]  /*3970*/  FMUL.FTZ R61, R61, c[0x0][0x320] ;  /* 0x0000c8003d3d7a20 */ /* 0x000fe40000410000 */
[----:B------:R-:W-:-:S02]  /*3980*/  FMUL.FTZ R62, R62, c[0x0][0x320] ;  /* 0x0000c8003e3e7a20 */ /* 0x000fc40000410000 */
[----:B------:R-:W-:Y:S02]  /*3990*/  FMUL.FTZ R63, R63, c[0x0][0x320] ;  /* 0x0000c8003f3f7a20 */ /* 0x000fe40000410000 */
[----:B------:R-:W-:Y:S02]  /*39a0*/  FMUL.FTZ R20, R20, c[0x0][0x320] ;  /* 0x0000c80014147a20 */ /* 0x000fe40000410000 */
[----:B------:R-:W-:Y:S02]  /*39b0*/  FMUL.FTZ R23, R23, c[0x0][0x320] ;  /* 0x0000c80017177a20 */ /* 0x000fe40000410000 */
[----:B-1----:R-:W-:Y:S02]  /*39c0*/  FMUL.FTZ R0, R72, c[0x0][0x320] ;  /* 0x0000c80048007a20 */ /* 0x002fe40000410000 */
[----:B------:R-:W-:Y:S02]  /*39d0*/  FMUL.FTZ R36, R36, c[0x0][0x320] ;  /* 0x0000c80024247a20 */ /* 0x000fe40000410000 */
        /* <DEDUP_REMOVED lines=10> */
[----:B------:R-:W-:Y:S02]  /*3a80*/  FMUL.FTZ R5, R5, c[0x0][0x320] ;  /* 0x0000c80005057a20 */ /* 0x000fe40000410000 */
[----:B------:R-:W-:Y:S02]  /*3a90*/  FMUL.FTZ R6, R6, c[0x0][0x320] ;  /* 0x0000c80006067a20 */ /* 0x000fe40000410000 */
[----:B------:R-:W-:Y:S01]  /*3aa0*/  FMUL.FTZ R7, R7, c[0x0][0x320] ;  /* 0x0000c80007077a20 */ /* 0x000fe20000410000 */
[----:B------:R1:W1:Y:S08]  /*3ab0*/  MUFU.TANH R71, R64 ;  /* 0x0000004000477308 */ /* 0x0002700000002400 */
[----:B------:R1:W1:Y:S08]  /*3ac0*/  MUFU.TANH R125, R65 ;  /* 0x00000041007d7308 */ /* 0x0002700000002400 */
[----:B------:R1:W1:Y:S08]  /*3ad0*/  MUFU.TANH R24, R20 ;  /* 0x0000001400187308 */ /* 0x0002700000002400 */
[----:B------:R1:W1:Y:S08]  /*3ae0*/  MUFU.TANH R27, R23 ;  /* 0x00000017001b7308 */ /* 0x0002700000002400 */
[----:B------:R1:W1:Y:S08]  /*3af0*/  MUFU.TANH R68, R0 ;  /* 0x0000000000447308 */ /* 0x0002700000002400 */
        /* <DEDUP_REMOVED lines=23> */
[----:B------:R-:W-:Y:S01]  /*3c70*/  BSSY B0, `(.L_x_515) ;  /* 0x0000026000007945 */ /* 0x000fe20003800000 */
[----:B------:R-:W-:Y:S06]  /*3c80*/  BAR.SYNC.DEFER_BLOCKING 0x0 ;  /* 0x0000000000007b1d */ /* 0x000fec0000010000 */
[----:B------:R-:W-:Y:S05]  /*3c90*/  @!P0 BRA `(.L_x_516) ;  /* 0x0000023000008947 */ /* 0x000fea0003800000 */
[----:B-1234-:R-:W-:Y:S01]  /*3ca0*/  IADD3 R0, R217, -0x2, RZ ;  /* 0xfffffffed9007810 */ /* 0x01efe20007ffe0ff */
[C---:B------:R-:W-:Y:S01]  /*3cb0*/  IMAD.SHL.U32 R15, R164.reuse, 0x20, RZ ;  /* 0x00000020a40f7824 */ /* 0x040fe200078e00ff */
[----:B------:R-:W-:-:S02]  /*3cc0*/  SHF.L.U64.HI R14, R164, 0x5, R165 ;  /* 0x00000005a40e7819 */ /* 0x000fc400000102a5 */
[----:B------:R-:W-:-:S05]  /*3cd0*/  SHF.R.S32.HI R2, RZ, 0x1f, R0 ;  /* 0x0000001fff027819 */ /* 0x000fca0000011400 */
[----:B------:R-:W-:Y:S02]  /*3ce0*/  IMAD R4, R2, c[0x0][0x1e0], RZ ;  /* 0x0000780002047a24 */ /* 0x000fe400078e02ff */
[----:B------:R-:W-:-:S04]  /*3cf0*/  IMAD.WIDE.U32 R2, R0, c[0x0][0x1e0], RZ ;  /* 0x0000780000027a25 */ /* 0x000fc800078e00ff */
[----:B------:R-:W-:-:S04]  /*3d00*/  IMAD R0, R0, c[0x0][0x1e4], R4 ;  /* 0x0000790000007a24 */ /* 0x000fc800078e0204 */
[----:B------:R-:W-:Y:S02]  /*3d10*/  IMAD.IADD R0, R3, 0x1, R0 ;  /* 0x0000000103007824 */ /* 0x000fe400078e0200 */
[----:B------:R-:W-:-:S04]  /*3d20*/  IMAD.WIDE.U32 R2, R2, 0x70, R128 ;  /* 0x0000007002027825 */ /* 0x000fc800078e0080 */
[----:B------:R-:W-:Y:S01]  /*3d30*/  IMAD R0, R0, 0x70, RZ ;  /* 0x0000007000007824 */ /* 0x000fe200078e02ff */
[----:B------:R-:W-:-:S03]  /*3d40*/  LEA R12, P0, R2, c[0x0][0x1c8], 0x1 ;  /* 0x00007200020c7a11 */ /* 0x000fc600078008ff */
[----:B------:R-:W-:Y:S01]  /*3d50*/  IMAD.IADD R0, R3, 0x1, R0 ;  /* 0x0000000103007824 */ /* 0x000fe200078e0200 */
[----:B------:R-:W-:-:S04]  /*3d60*/  IADD3 R10, P1, R15, R12, RZ ;  /* 0x0000000c0f0a7210 */ /* 0x000fc80007f3e0ff */
[----:B------:R-:W-:Y:S02]  /*3d70*/  LEA.HI.X R13, R2, c[0x0][0x1cc], R0, 0x1, P0 ;  /* 0x00007300020d7a11 */ /* 0x000fe400000f0c00 */
[----:B------:R-:W-:Y:S02]  /*3d80*/  IADD3 R8, P0, R10, R15, RZ ;  /* 0x0000000f0a087210 */ /* 0x000fe40007f1e0ff */
[----:B------:R-:W-:Y:S01]  /*3d90*/  IADD3.X R11, R14, R13, RZ, P1, !PT ;  /* 0x0000000d0e0b7210 */ /* 0x000fe20000ffe4ff */
[----:B------:R-:W-:Y:S01]  /*3da0*/  @!PT LDS RZ, [RZ] ;  /* 0x00000000fffff984 */ /* 0x000fe20000000800 */
[----:B------:R-:W-:Y:S01]  /*3db0*/  @!PT LDS RZ, [RZ] ;  /* 0x00000000fffff984 */ /* 0x000fe20000000800 */
[----:B------:R-:W-:Y:S01]  /*3dc0*/  @!PT LDS RZ, [RZ] ;  /* 0x00000000fffff984 */ /* 0x000fe20000000800 */
[----:B------:R1:W-:Y:S01]  /*3dd0*/  LDGSTS.E.BYPASS.LTC128B.128 [R241+0x3900], [R12.64], !P6 ;  /* 0x039000000cf17fae */ /* 0x0003e2000f101d48 */
[----:B------:R-:W-:-:S03]  /*3de0*/  IADD3 R6, P1, R8, R15, RZ ;  /* 0x0000000f08067210 */ /* 0x000fc60007f3e0ff */
[--C-:B------:R-:W-:Y:S01]  /*3df0*/  IMAD.X R9, R11, 0x1, R14.reuse, P0 ;  /* 0x000000010b097824 */ /* 0x100fe200000e060e */
[-C--:B------:R-:W-:Y:S01]  /*3e00*/  IADD3 R4, P0, R6, R15.reuse, RZ ;  /* 0x0000000f06047210 */ /* 0x080fe20007f1e0ff */
[----:B------:R2:W-:Y:S02]  /*3e10*/  LDGSTS.E.BYPASS.LTC128B.128 [R241+0x4100], [R10.64], !P6 ;  /* 0x041000000af17fae */ /* 0x0005e4000f101d48 */
[--C-:B------:R-:W-:Y:S01]  /*3e20*/  IMAD.X R7, R9, 0x1, R14.reuse, P1 ;  /* 0x0000000109077824 */ /* 0x100fe200008e060e */
[-C--:B------:R-:W-:Y:S01]  /*3e30*/  IADD3 R2, P1, R4, R15.reuse, RZ ;  /* 0x0000000f04027210 */ /* 0x080fe20007f3e0ff */
[----:B------:R2:W-:Y:S03]  /*3e40*/  LDGSTS.E.BYPASS.LTC128B.128 [R241+0x4900], [R8.64], !P6 ;  /* 0x0490000008f17fae */ /* 0x0005e6000f101d48 */
[----:B------:R-:W-:Y:S01]  /*3e50*/  IADD3.X R5, R7, R14, RZ, P0, !PT ;  /* 0x0000000e07057210 */ /* 0x000fe200007fe4ff */
[----:B------:R2:W-:Y:S04]  /*3e60*/  LDGSTS.E.BYPASS.LTC128B.128 [R241+0x5100], [R6.64], !P6 ;  /* 0x0510000006f17fae */ /* 0x0005e8000f101d48 */
[----:B------:R-:W-:Y:S01]  /*3e70*/  IMAD.X R3, R5, 0x1, R14, P1 ;  /* 0x0000000105037824 */ /* 0x000fe200008e060e */
[----:B------:R2:W-:Y:S04]  /*3e80*/  LDGSTS.E.BYPASS.LTC128B.128 [R241+0x5900], [R4.64], !P6 ;  /* 0x0590000004f17fae */ /* 0x0005e8000f101d48 */
[----:B------:R2:W-:Y:S01]  /*3e90*/  LDGSTS.E.BYPASS.LTC128B.128 [R241+0x6100], [R2.64], !P6 ;  /* 0x0610000002f17fae */ /* 0x0005e2000f101d48 */
[----:B-1----:R-:W-:-:S04]  /*3ea0*/  IADD3 R12, P0, R2, R15, RZ ;  /* 0x0000000f020c7210 */ /* 0x002fc80007f1e0ff */
[----:B------:R-:W-:-:S05]  /*3eb0*/  IADD3.X R13, R3, R14, RZ, P0, !PT ;  /* 0x0000000e030d7210 */ /* 0x000fca00007fe4ff */
[----:B------:R2:W-:Y:S04]  /*3ec0*/  LDGSTS.E.BYPASS.LTC128B.128 [R241+0x6900], [R12.64], !P6 ;  /* 0x069000000cf17fae */ /* 0x0005e8000f101d48 */
.L_x_516:
[----:B--234-:R-:W-:Y:S05]  /*3ed0*/  BSYNC B0 ;  /* 0x0000000000007941 */ /* 0x01cfea0003800000 */
.L_x_515:
[----:B------:R-:W2:Y:S04]  /*3ee0*/  LDL R2, [R1+0x50] ;  /* 0x0000500001027983 */ /* 0x000ea80000100800 */
[----:B-1----:R-:W2:Y:S04]  /*3ef0*/  LDL R0, [R1+0x74] ;  /* 0x0000740001007983 */ /* 0x002ea80000100800 */
[----:B------:R-:W3:Y:S04]  /*3f00*/  LDL R7, [R1+0x4c] ;  /* 0x00004c0001077983 */ /* 0x000ee80000100800 */
        /* <DEDUP_REMOVED lines=8> */
[----:B------:R-:W-:Y:S04]  /*3f90*/  LDSM.16.MT88.4 R48, [R224] ;  /* 0x00000000e030783b */ /* 0x000fe80000004200 */
[----:B------:R-:W-:Y:S04]  /*3fa0*/  LDSM.16.MT88.4 R52, [R228] ;  /* 0x00000000e434783b */ /* 0x000fe80000004200 */
[----:B------:R-:W-:Y:S04]  /*3fb0*/  LDSM.16.MT88.4 R56, [R224+0x800] ;  /* 0x00080000e038783b */ /* 0x000fe80000004200 */
[----:B------:R-:W0:Y:S01]  /*3fc0*/  LDGDEPBAR ;  /* 0x00000000000079af */ /* 0x000e220000000000 */
[----:B--2---:R-:W-:-:S04]  /*3fd0*/  IMAD.IADD R0, R0, 0x1, R2 ;  /* 0x0000000100007824 */ /* 0x004fc800078e0202 */
[----:B------:R-:W-:-:S04]  /*3fe0*/  @P4 IMAD.HI.U32 R2, R0, c[0x0][0x2c8], RZ ;  /* 0x0000b20000024a27 */ /* 0x000fc800078e00ff */
[----:B------:R-:W-:Y:S01]  /*3ff0*/  IMAD.MOV.U32 R5, RZ, RZ, R0 ;  /* 0x000000ffff057224 */ /* 0x000fe200078e0000 */
[----:B------:R-:W-:Y:S02]  /*4000*/  @P4 SHF.R.U32.HI R5, RZ, c[0x0][0x2cc], R2 ;  /* 0x0000b300ff054a19 */ /* 0x000fe40000011602 */
[----:B------:R-:W-:-:S03]  /*4010*/  IADD3 R0, R116, c[0x0][0x1d0], RZ ;  /* 0x0000740074007a10 */ /* 0x000fc60007ffe0ff */
[----:B------:R-:W1:Y:S01]  /*4020*/  SHFL.IDX PT, R2, R5, 0x2, 0x1c1f ;  /* 0x005c1f0005027f89 */ /* 0x000e6200000e0000 */
[----:B---3--:R-:W-:Y:S01]  /*4030*/  IADD3 R3, -R7, 0x1, R0 ;  /* 0x0000000107037810 */ /* 0x008fe20007ffe100 */
[----:B------:R-:W-:Y:S02]  /*4040*/  IMAD.IADD R7, R0, 0x1, -R7 ;  /* 0x0000000100077824 */ /* 0x000fe400078e0a07 */
[----:B------:R-:W2:Y:S01]  /*4050*/  SHFL.IDX PT, R4, R5, 0x3, 0x1c1f ;  /* 0x007c1f0005047f89 */ /* 0x000ea200000e0000 */
[----:B------:R-:W-:-:S05]  /*4060*/  IADD3 R6, R3, -c[0x0][0x168], RZ ;  /* 0x80005a0003067a10 */ /* 0x000fca0007ffe0ff */
[C---:B-1----:R-:W-:Y:S02]  /*4070*/  IMAD.IADD R2, R6.reuse, 0x1, R2 ;  /* 0x0000000106027824 */ /* 0x042fe400078e0202 */
[----:B--2---:R-:W-:-:S03]  /*4080*/  IMAD.IADD R0, R6, 0x1, R4 ;  /* 0x0000000106007824 */ /* 0x004fc600078e0204 */
[----:B------:R-:W-:-:S04]  /*4090*/  IMNMX R2, R7, R2, PT ;  /* 0x0000000207027217 */ /* 0x000fc80003800200 */
[C---:B------:R-:W-:Y:S02]  /*40a0*/  ISETP.GT.AND P1, PT, R2.reuse, RZ, PT ;  /* 0x000000ff0200720c */ /* 0x040fe40003f24270 */
[C---:B------:R-:W-:Y:S02]  /*40b0*/  ISETP.GT.AND P3, PT, R2.reuse, 0x9, PT ;  /* 0x000000090200780c */ /* 0x040fe40003f64270 */
[C---:B------:R-:W-:Y:S02]  /*40c0*/  ISETP.GT.AND P2, PT, R2.reuse, 0x10, PT ;  /* 0x000000100200780c */ /* 0x040fe40003f44270 */
[C---:B------:R-:W-:Y:S02]  /*40d0*/  ISETP.GT.AND P0, PT, R2.reuse, 0x1, PT ;  /* 0x000000010200780c */ /* 0x040fe40003f04270 */
[----:B------:R-:W-:Y:S02]  /*40e0*/  FSEL R8, R157, -INF , P1 ;  /* 0xff8000009d087808 */ /* 0x000fe40000800000 */
[----:B------:R-:W-:-:S02]  /*40f0*/  ISETP.GT.AND P1, PT, R2, 0x11, PT ;  /* 0x000000110200780c */ /* 0x000fc40003f24270 */
[----:B------:R-:W-:Y:S02]  /*4100*/  FSEL R15, R137, -INF , P3 ;  /* 0xff800000890f7808 */ /* 0x000fe40001800000 */
[----:B------:R-:W-:Y:S02]  /*4110*/  FSEL R16, R136, -INF , P2 ;  /* 0xff80000088107808 */ /* 0x000fe40001000000 */
[C---:B------:R-:W-:Y:S02]  /*4120*/  ISETP.GT.AND P3, PT, R2.reuse, 0x20, PT ;  /* 0x000000200200780c */ /* 0x040fe40003f64270 */
[C---:B------:R-:W-:Y:S02]  /*4130*/  ISETP.GT.AND P2, PT, R2.reuse, 0x21, PT ;  /* 0x000000210200780c */ /* 0x040fe40003f44270 */
[----:B------:R-:W-:Y:S02]  /*4140*/  ISETP.GT.AND P5, PT, R2, 0x8, PT ;  /* 0x000000080200780c */ /* 0x000fe40003fa4270 */
[----:B------:R-:W-:-:S02]  /*4150*/  FSEL R9, R139, -INF , P0 ;  /* 0xff8000008b097808 */ /* 0x000fc40000000000 */
[C---:B------:R-:W-:Y:S02]  /*4160*/  ISETP.GT.AND P0, PT, R2.reuse, 0x18, PT ;  /* 0x000000180200780c */ /* 0x040fe40003f04270 */
[----:B------:R-:W-:Y:S02]  /*4170*/  FSEL R18, R135, -INF , P1 ;  /* 0xff80000087127808 */ /* 0x000fe40000800000 */
[C---:B------:R-:W-:Y:S02]  /*4180*/  ISETP.GT.AND P1, PT, R2.reuse, 0x28, PT ;  /* 0x000000280200780c */ /* 0x040fe40003f24270 */
[----:B------:R-:W-:Y:S02]  /*4190*/  FSEL R104, R117, -INF , P3 ;  /* 0xff80000075687808 */ /* 0x000fe40001800000 */
[----:B------:R-:W-:Y:S02]  /*41a0*/  FSEL R105, R93, -INF , P2 ;  /* 0xff8000005d697808 */ /* 0x000fe40001000000 */
[----:B------:R-:W-:-:S02]  /*41b0*/  ISETP.GT.AND P3, PT, R2, 0x31, PT ;  /* 0x000000310200780c */ /* 0x000fc40003f64270 */
[----:B------:R-:W-:Y:S02]  /*41c0*/  ISETP.GT.AND P2, PT, R2, 0x38, PT ;  /* 0x000000380200780c */ /* 0x000fe40003f44270 */
[----:B------:R-:W-:Y:S02]  /*41d0*/  FSEL R14, R138, -INF , P5 ;  /* 0xff8000008a0e7808 */ /* 0x000fe40002800000 */
[----:B------:R-:W-:Y:S02]  /*41e0*/  ISETP.GT.AND P5, PT, R2, 0x19, PT ;  /* 0x000000190200780c */ /* 0x000fe40003fa4270 */
[----:B------:R-:W-:Y:S02]  /*41f0*/  FSEL R19, R132, -INF , P0 ;  /* 0xff80000084137808 */ /* 0x000fe40000000000 */
[----:B------:R-:W-:Y:S02]  /*4200*/  ISETP.GT.AND P0, PT, R2, 0x29, PT ;  /* 0x000000290200780c */ /* 0x000fe40003f04270 */
[----:B------:R-:W-:-:S02]  /*4210*/  FSEL R106, R89, -INF , P1 ;  /* 0xff800000596a7808 */ /* 0x000fc40000800000 */
[----:B------:R-:W-:Y:S02]  /*4220*/  ISETP.GT.AND P1, PT, R2, 0x39, PT ;  /* 0x000000390200780c */ /* 0x000fe40003f24270 */
[----:B------:R-:W-:Y:S02]  /*4230*/  FSEL R137, R86, -INF , P3 ;  /* 0xff80000056897808 */ /* 0x000fe40001800000 */
[----:B------:R-:W-:Y:S02]  /*4240*/  FSEL R139, R83, -INF , P2 ;  /* 0xff800000538b7808 */ /* 0x000fe40001000000 */
[C---:B------:R-:W-:Y:S02]  /*4250*/  ISETP.GT.AND P3, PT, R2.reuse, 0x48, PT ;  /* 0x000000480200780c */ /* 0x040fe40003f64270 */
[----:B------:R-:W-:Y:S02]  /*4260*/  ISETP.GT.AND P2, PT, R2, 0x49, PT ;  /* 0x000000490200780c */ /* 0x000fe40003f44270 */
[----:B------:R-:W-:-:S02]  /*4270*/  FSEL R21, R118, -INF , P5 ;  /* 0xff80000076157808 */ /* 0x000fc40002800000 */
[----:B------:R-:W-:Y:S02]  /*4280*/  ISETP.GT.AND P5, PT, R2, 0x30, PT ;  /* 0x000000300200780c */ /* 0x000fe40003fa4270 */
[----:B------:R-:W-:Y:S02]  /*4290*/  FSEL R107, R88, -INF , P0 ;  /* 0xff800000586b7808 */ /* 0x000fe40000000000 */
[----:B------:R-:W-:Y:S02]  /*42a0*/  ISETP.GT.AND P0, PT, R2, 0x40, PT ;  /* 0x000000400200780c */ /* 0x000fe40003f04270 */
[----:B------:R-:W-:Y:S02]  /*42b0*/  FSEL R138, R82, -INF , P1 ;  /* 0xff800000528a7808 */ /* 0x000fe40000800000 */
[----:B------:R-:W-:Y:S02]  /*42c0*/  ISETP.GT.AND P1, PT, R2, 0x50, PT ;  /* 0x000000500200780c */ /* 0x000fe40003f24270 */
[----:B------:R-:W-:-:S02]  /*42d0*/  FSEL R189, R76, -INF , P3 ;  /* 0xff8000004cbd7808 */ /* 0x000fc40001800000 */
[----:B------:R-:W-:Y:S02]  /*42e0*/  FSEL R190, R69, -INF , P2 ;  /* 0xff80000045be7808 */ /* 0x000fe40001000000 */
[----:B------:R-:W-:Y:S02]  /*42f0*/  FMNMX.FTZ R72, R8, R9, !PT ;  /* 0x0000000908487209 */ /* 0x000fe40007810000 */
[C---:B------:R-:W-:Y:S02]  /*4300*/  ISETP.GT.AND P3, PT, R2.reuse, 0x59, PT ;  /* 0x000000590200780c */ /* 0x040fe40003f64270 */
[----:B------:R-:W-:Y:S02]  /*4310*/  ISETP.GT.AND P2, PT, R2, 0x60, PT ;  /* 0x000000600200780c */ /* 0x000fe40003f44270 */
[----:B------:R-:W-:Y:S02]  /*4320*/  IMNMX R0, R7, R0, PT ;  /* 0x0000000007007217 */ /* 0x000fe40003800200 */
[----:B------:R-:W-:-:S02]  /*4330*/  FSEL R136, R87, -INF , P5 ;  /* 0xff80000057887808 */ /* 0x000fc40002800000 */
[C---:B------:R-:W-:Y:S02]  /*4340*/  ISETP.GT.AND P5, PT, R2.reuse, 0x41, PT ;  /* 0x000000410200780c */ /* 0x040fe40003fa4270 */
[----:B------:R-:W-:Y:S02]  /*4350*/  FSEL R187, R79, -INF , P0 ;  /* 0xff8000004fbb7808 */ /* 0x000fe40000000000 */
[----:B------:R-:W-:Y:S02]  /*4360*/  ISETP.GT.AND P0, PT, R2, 0x51, PT ;  /* 0x000000510200780c */ /* 0x000fe40003f04270 */
[----:B------:R-:W-:Y:S02]  /*4370*/  FSEL R223, R68, -INF , P1 ;  /* 0xff80000044df7808 */ /* 0x000fe40000800000 */
[----:B------:R-:W-:Y:S02]  /*4380*/  FMNMX.FTZ R72, R14, R72, !PT ;  /* 0x000000480e487209 */ /* 0x000fe40007810000 */
[----:B------:R-:W-:-:S02]  /*4390*/  ISETP.GT.AND P1, PT, R2, 0x61, PT ;  /* 0x000000610200780c */ /* 0x000fc40003f24270 */
[----:B------:R-:W-:Y:S02]  /*43a0*/  FSEL R232, R61, -INF , P3 ;  /* 0xff8000003de87808 */ /* 0x000fe40001800000 */
[----:B------:R-:W-:Y:S02]  /*43b0*/  FSEL R231, R24, -INF , P2 ;  /* 0xff80000018e77808 */ /* 0x000fe40001000000 */
[C---:B------:R-:W-:Y:S02]  /*43c0*/  ISETP.GT.AND P3, PT, R0.reuse, RZ, PT ;  /* 0x000000ff0000720c */ /* 0x040fe40003f64270 */
[----:B------:R-:W-:Y:S02]  /*43d0*/  ISETP.GT.AND P2, PT, R0, 0x1, PT ;  /* 0x000000010000780c */ /* 0x000fe40003f44270 */
[----:B------:R-:W-:Y:S02]  /*43e0*/  FSEL R188, R78, -INF , P5 ;  /* 0xff8000004ebc7808 */ /* 0x000fe40002800000 */
[----:B------:R-:W-:-:S02]  /*43f0*/  ISETP.GT.AND P5, PT, R2, 0x58, PT ;  /* 0x000000580200780c */ /* 0x000fc40003fa4270 */
[----:B------:R-:W-:Y:S02]  /*4400*/  FSEL R234, R73, -INF , P0 ;  /* 0xff80000049ea7808 */ /* 0x000fe40000000000 */
[----:B------:R-:W-:Y:S02]  /*4410*/  FMNMX.FTZ R72, R15, R72, !PT ;  /* 0x000000480f487209 */ /* 0x000fe40007810000 */
[----:B------:R-:W-:Y:S02]  /*4420*/  ISETP.GT.AND P0, PT, R2, 0x68, PT ;  /* 0x000000680200780c */ /* 0x000fe40003f04270 */
[----:B------:R-:W-:Y:S02]  /*4430*/  FSEL R249, R20, -INF , P1 ;  /* 0xff80000014f97808 */ /* 0x000fe40000800000 */
[----:B------:R-:W-:Y:S02]  /*4440*/  ISETP.GT.AND P1, PT, R0, 0x8, PT ;  /* 0x000000080000780c */ /* 0x000fe40003f24270 */
[----:B------:R-:W-:-:S02]  /*4450*/  FSEL R10, R162, -INF , P3 ;  /* 0xff800000a20a7808 */ /* 0x000fc40001800000 */
[----:B------:R-:W-:Y:S02]  /*4460*/  FSEL R13, R161, -INF , P2 ;  /* 0xff800000a10d7808 */ /* 0x000fe40001000000 */
[----:B------:R-:W-:Y:S02]  /*4470*/  FSEL R233, R60, -INF , P5 ;  /* 0xff8000003ce97808 */ /* 0x000fe40002800000 */
[----:B------:R-:W-:Y:S02]  /*4480*/  FMNMX.FTZ R72, R16, R72, !PT ;  /* 0x0000004810487209 */ /* 0x000fe40007810000 */
[----:B------:R-:W-:Y:S02]  /*4490*/  ISETP.GT.AND P5, PT, R2, 0x69, PT ;  /* 0x000000690200780c */ /* 0x000fe40003fa4270 */
[----:B------:R-:W-:Y:S02]  /*44a0*/  FSEL R229, R17, -INF , P0 ;  /* 0xff80000011e57808 */ /* 0x000fe40000000000 */
[----:B------:R-:W-:-:S02]  /*44b0*/  ISETP.GT.AND P0, PT, R0, 0x9, PT ;  /* 0x000000090000780c */ /* 0x000fc40003f04270 */
[----:B------:R-:W-:Y:S02]  /*44c0*/  FSEL R12, R142, -INF , P1 ;  /* 0xff8000008e0c7808 */ /* 0x000fe40000800000 */
[----:B------:R-:W-:Y:S02]  /*44d0*/  FMNMX.FTZ R2, R10, R13, !PT ;  /* 0x0000000d0a027209 */ /* 0x000fe40007810000 */
[----:B------:R-:W-:Y:S02]  /*44e0*/  FMNMX.FTZ R72, R18, R72, !PT ;  /* 0x0000004812487209 */ /* 0x000fe40007810000 */
[----:B------:R-:W-:Y:S02]  /*44f0*/  ISETP.GT.AND P2, PT, R0, 0x10, PT ;  /* 0x000000100000780c */ /* 0x000fe40003f44270 */
[----:B------:R-:W-:Y:S02]  /*4500*/  FSEL R11, R143, -INF , P0 ;  /* 0xff8000008f0b7808 */ /* 0x000fe40000000000 */
[----:B------:R-:W-:-:S02]  /*4510*/  FMNMX.FTZ R2, R12, R2, !PT ;  /* 0x000000020c027209 */ /* 0x000fc40007810000 */
[----:B------:R-:W-:Y:S02]  /*4520*/  FMNMX.FTZ R72, R19, R72, !PT ;  /* 0x0000004813487209 */ /* 0x000fe40007810000 */
[----:B------:R-:W-:Y:S02]  /*4530*/  ISETP.GT.AND P1, PT, R0, 0x11, PT ;  /* 0x000000110000780c */ /* 0x000fe40003f24270 */
[----:B------:R-:W-:Y:S02]  /*4540*/  FSEL R17, R140, -INF , P2 ;  /* 0xff8000008c117808 */ /* 0x000fe40001000000 */
[----:B------:R-:W-:Y:S02]  /*4550*/  FMNMX.FTZ R2, R11, R2, !PT ;  /* 0x000000020b027209 */ /* 0x000fe40007810000 */
[----:B------:R-:W-:Y:S02]  /*4560*/  FMNMX.FTZ R72, R21, R72, !PT ;  /* 0x0000004815487209 */ /* 0x000fe40007810000 */
        /* <DEDUP_REMOVED lines=26> */
[----:B------:R-:W-:Y:S01]  /*4710*/  FMNMX.FTZ R2, R101, R2, !PT ;  /* 0x0000000265027209 */ /* 0x000fe20007810000 */
[----:B------:R-:W-:Y:S01]  /*4720*/  LDSM.16.MT88.4 R88, [R227+0x800] ;  /* 0x00080000e358783b */ /* 0x000fe20000004200 */
        /* <DEDUP_REMOVED lines=15> */
[----:B------:R-:W-:Y:S01]  /*4820*/  FMNMX.FTZ R2, R129, R2, !PT ;  /* 0x0000000281027209 */ /* 0x000fe20007810000 */
[----:B------:R-:W-:Y:S01]  /*4830*/  LDSM.16.MT88.4 R84, [R227] ;  /* 0x00000000e354783b */ /* 0x000fe20000004200 */
[----:B------:R-:W-:-:S02]  /*4840*/  FMNMX.FTZ R72, R189, R72, !PT ;  /* 0x00000048bd487209 */ /* 0x000fc40007810000 */
[----:B------:R-:W-:Y:S02]  /*4850*/  ISETP.GT.AND P1, PT, R0, 0x41, PT ;  /* 0x000000410000780c */ /* 0x000fe40003f24270 */
[----:B------:R-:W-:Y:S02]  /*4860*/  FSEL R185, R81, -INF , P2 ;  /* 0xff80000051b97808 */ /* 0x000fe40001000000 */
[----:B------:R-:W-:Y:S02]  /*4870*/  FMNMX.FTZ R2, R128, R2, !PT ;  /* 0x0000000280027209 */ /* 0x000fe40007810000 */
[----:B------:R-:W-:Y:S02]  /*4880*/  FMNMX.FTZ R72, R190, R72, !PT ;  /* 0x00000048be487209 */ /* 0x000fe40007810000 */
[----:B------:R-:W-:Y:S02]  /*4890*/  ISETP.GT.AND P0, PT, R0, 0x48, PT ;  /* 0x000000480000780c */ /* 0x000fe40003f04270 */
[----:B------:R-:W-:-:S02]  /*48a0*/  FSEL R184, R80, -INF , P1 ;  /* 0xff80000050b87808 */ /* 0x000fc40000800000 */
[----:B------:R-:W-:Y:S01]  /*48b0*/  FMNMX.FTZ R2, R185, R2, !PT ;  /* 0x00000002b9027209 */ /* 0x000fe20007810000 */
[----:B------:R-:W-:Y:S01]  /*48c0*/  LDSM.16.MT88.4 R80, [R225+0x800] ;  /* 0x00080000e150783b */ /* 0x000fe20000004200 */
[----:B------:R-:W-:Y:S02]  /*48d0*/  FMNMX.FTZ R72, R223, R72, !PT ;  /* 0x00000048df487209 */ /* 0x000fe40007810000 */
[----:B------:R-:W-:Y:S02]  /*48e0*/  ISETP.GT.AND P2, PT, R0, 0x49, PT ;  /* 0x000000490000780c */ /* 0x000fe40003f44270 */
[----:B------:R-:W-:Y:S02]  /*48f0*/  FSEL R162, R77, -INF , P0 ;  /* 0xff8000004da27808 */ /* 0x000fe40000000000 */
[----:B------:R-:W-:Y:S01]  /*4900*/  FMNMX.FTZ R2, R184, R2, !PT ;  /* 0x00000002b8027209 */ /* 0x000fe20007810000 */
[----:B------:R-:W-:Y:S01]  /*4910*/  LDSM.16.MT88.4 R76, [R228+0x800] ;  /* 0x00080000e44c783b */ /* 0x000fe20000004200 */
[----:B------:R-:W-:-:S02]  /*4920*/  FMNMX.FTZ R72, R234, R72, !PT ;  /* 0x00000048ea487209 */ /* 0x000fc40007810000 */
[----:B------:R-:W-:Y:S02]  /*4930*/  ISETP.GT.AND P1, PT, R0, 0x50, PT ;  /* 0x000000500000780c */ /* 0x000fe40003f24270 */
[----:B------:R-:W-:Y:S02]  /*4940*/  FSEL R186, R70, -INF , P2 ;  /* 0xff80000046ba7808 */ /* 0x000fe40001000000 */
[----:B------:R-:W-:Y:S02]  /*4950*/  FMNMX.FTZ R2, R162, R2, !PT ;  /* 0x00000002a2027209 */ /* 0x000fe40007810000 */
[----:B------:R-:W-:Y:S02]  /*4960*/  FMNMX.FTZ R72, R233, R72, !PT ;  /* 0x00000048e9487209 */ /* 0x000fe40007810000 */
[----:B------:R-:W-:Y:S02]  /*4970*/  ISETP.GT.AND P0, PT, R0, 0x51, PT ;  /* 0x000000510000780c */ /* 0x000fe40003f04270 */
[----:B------:R-:W-:-:S02]  /*4980*/  FSEL R119, R74, -INF , P1 ;  /* 0xff8000004a777808 */ /* 0x000fc40000800000 */
[----:B------:R-:W-:Y:S02]  /*4990*/  FMNMX.FTZ R2, R186, R2, !PT ;  /* 0x00000002ba027209 */ /* 0x000fe40007810000 */
[----:B------:R-:W-:Y:S02]  /*49a0*/  FMNMX.FTZ R72, R232, R72, !PT ;  /* 0x00000048e8487209 */ /* 0x000fe40007810000 */
[----:B------:R-:W-:Y:S02]  /*49b0*/  ISETP.GT.AND P2, PT, R0, 0x58, PT ;  /* 0x000000580000780c */ /* 0x000fe40003f44270 */
[----:B------:R-:W-:Y:S02]  /*49c0*/  FSEL R251, R75, -INF , P0 ;  /* 0xff8000004bfb7808 */ /* 0x000fe40000000000 */
[----:B------:R-:W-:Y:S02]  /*49d0*/  FMNMX.FTZ R2, R119, R2, !PT ;  /* 0x0000000277027209 */ /* 0x000fe40007810000 */
        /* <DEDUP_REMOVED lines=8> */
[----:B------:R-:W-:Y:S01]  /*4a60*/  LDSM.16.MT88.4 R60, [R225] ;  /* 0x00000000e13c783b */ /* 0x000fe20000004200 */
[----:B------:R-:W-:Y:S02]  /*4a70*/  FSEL R226, R23, -INF , P5 ;  /* 0xff80000017e27808 */ /* 0x000fe40002800000 */
[----:B------:R-:W-:Y:S02]  /*4a80*/  FMNMX.FTZ R72, R229, R72, !PT ;  /* 0x00000048e5487209 */ /* 0x000fe40007810000 */
[----:B------:R-:W-:Y:S02]  /*4a90*/  ISETP.GT.AND P1, PT, R0, 0x61, PT ;  /* 0x000000610000780c */ /* 0x000fe40003f24270 */
[----:B------:R-:W-:Y:S02]  /*4aa0*/  FSEL R157, R28, -INF , P0 ;  /* 0xff8000001c9d7808 */ /* 0x000fe40000000000 */
[----:B------:R-:W-:-:S02]  /*4ab0*/  FMNMX.FTZ R2, R69, R2, !PT ;  /* 0x0000000245027209 */ /* 0x000fc40007810000 */
[----:B------:R-:W-:Y:S02]  /*4ac0*/  FMNMX.FTZ R72, R226, R72, !PT ;  /* 0x00000048e2487209 */ /* 0x000fe40007810000 */
[C---:B------:R-:W-:Y:S02]  /*4ad0*/  ISETP.GT.AND P0, PT, R0.reuse, 0x68, PT ;  /* 0x000000680000780c */ /* 0x040fe40003f04270 */
[----:B------:R-:W-:Y:S01]  /*4ae0*/  FSEL R244, R27, -INF , P1 ;  /* 0xff8000001bf47808 */ /* 0x000fe20000800000 */
[----:B------:R-:W1:Y:S01]  /*4af0*/  SHFL.BFLY PT, R3, R72, 0x2, 0x1f ;  /* 0x0c401f0048037f89 */ /* 0x000e6200000e0000 */
[----:B------:R-:W-:Y:S02]  /*4b00*/  FMNMX.FTZ R2, R157, R2, !PT ;  /* 0x000000029d027209 */ /* 0x000fe40007810000 */
[----:B------:R-:W-:Y:S02]  /*4b10*/  ISETP.GT.AND P1, PT, R0, 0x69, PT ;  /* 0x000000690000780c */ /* 0x000fe40003f24270 */
[----:B------:R-:W-:-:S02]  /*4b20*/  FSEL R252, R26, -INF , P0 ;  /* 0xff8000001afc7808 */ /* 0x000fc40000000000 */
[----:B------:R-:W-:Y:S02]  /*4b30*/  FMNMX.FTZ R0, R244, R2, !PT ;  /* 0x00000002f4007209 */ /* 0x000fe40007810000 */
[----:B------:R-:W-:Y:S02]  /*4b40*/  FSEL R250, R25, -INF , P1 ;  /* 0xff80000019fa7808 */ /* 0x000fe40000800000 */
[----:B------:R-:W-:-:S04]  /*4b50*/  FMNMX.FTZ R0, R252, R0, !PT ;  /* 0x00000000fc007209 */ /* 0x000fc80007810000 */
[----:B------:R-:W-:-:S05]  /*4b60*/  FMNMX.FTZ R0, R250, R0, !PT ;  /* 0x00000000fa007209 */ /* 0x000fca0007810000 */
[----:B------:R-:W2:Y:S01]  /*4b70*/  SHFL.BFLY PT, R2, R0, 0x2, 0x1f ;  /* 0x0c401f0000027f89 */ /* 0x000ea200000e0000 */
[----:B-1----:R-:W-:-:S05]  /*4b80*/  FMNMX.FTZ R72, R72, R3, !PT ;  /* 0x0000000348487209 */ /* 0x002fca0007810000 */
[----:B------:R-:W1:Y:S01]  /*4b90*/  SHFL.BFLY PT, R3, R72, 0x1, 0x1f ;  /* 0x0c201f0048037f89 */ /* 0x000e6200000e0000 */
[----:B--2---:R-:W-:-:S05]  /*4ba0*/  FMNMX.FTZ R0, R0, R2, !PT ;  /* 0x0000000200007209 */ /* 0x004fca0007810000 */
[----:B------:R-:W2:Y:S01]  /*4bb0*/  SHFL.BFLY PT, R70, R0, 0x1, 0x1f ;  /* 0x0c201f0000467f89 */ /* 0x000ea200000e0000 */
[----:B-1----:R-:W-:-:S04]  /*4bc0*/  FMNMX.FTZ R72, R72, R3, !PT ;  /* 0x0000000348487209 */ /* 0x002fc80007810000 */
[C---:B------:R-:W-:Y:S01]  /*4bd0*/  FSETP.NEU.FTZ.AND P0, PT, R72.reuse, -INF , PT ;  /* 0xff8000004800780b */ /* 0x040fe20003f1d000 */
[----:B------:R-:W-:-:S05]  /*4be0*/  FMUL.FTZ R4, R72, c[0x0][0x2d0] ;  /* 0x0000b40048047a20 */ /* 0x000fca0000410000 */
[----:B------:R-:W-:-:S05]  /*4bf0*/  FSEL R4, R4, RZ, P0 ;  /* 0x000000ff04047208 */ /* 0x000fca0000000000 */
[----:B------:R-:W-:-:S04]  /*4c00*/  FFMA.FTZ R2, R8, c[0x0][0x2d0], -R4 ;  /* 0x0000b40008027a23 */ /* 0x000fc80000010804 */
[----:B------:R1:W-:Y:S01]  /*4c10*/  MUFU.EX2 R243, R2 ;  /* 0x0000000200f37308 */ /* 0x0003e20000000800 */
[----:B--2---:R-:W-:Y:S01]  /*4c20*/  FMNMX.FTZ R70, R0, R70, !PT ;  /* 0x0000004600467209 */ /* 0x004fe20007810000 */
[----:B------:R-:W-:-:S03]  /*4c30*/  FFMA.FTZ R0, R9, c[0x0][0x2d0], -R4 ;  /* 0x0000b40009007a23 */ /* 0x000fc60000010804 */
[C---:B------:R-:W-:Y:S01]  /*4c40*/  FSETP.NEU.FTZ.AND P0, PT, R70.reuse, -INF , PT ;  /* 0xff8000004600780b */ /* 0x040fe20003f1d000 */
[----:B------:R-:W-:Y:S02]  /*4c50*/  FMUL.FTZ R3, R70, c[0x0][0x2d0] ;  /* 0x0000b40046037a20 */ /* 0x000fe40000410000 */
[----:B------:R2:W3:Y:S03]  /*4c60*/  MUFU.EX2 R47, R0 ;  /* 0x00000000002f7308 */ /* 0x0004e60000000800 */
[----:B------:R-:W-:Y:S01]  /*4c70*/  FSEL R3, R3, RZ, P0 ;  /* 0x000000ff03037208 */ /* 0x000fe20000000000 */
[----:B-1----:R-:W1:Y:S01]  /*4c80*/  SHFL.IDX PT, R2, R5, RZ, 0x1c1f ;  /* 0x001c1fff05027589 */ /* 0x002e6200000e0000 */
[----:B--2---:R-:W-:Y:S01]  /*4c90*/  FFMA.FTZ R0, R14, c[0x0][0x2d0], -R4 ;  /* 0x0000b4000e007a23 */ /* 0x004fe20000010804 */
[----:B---3--:R-:W-:-:S03]  /*4ca0*/  F2FP.BF16.PACK_AB R8, R47, R243 ;  /* 0x000000f32f08723e */ /* 0x008fc600000010ff */
[----:B------:R2:W-:Y:S01]  /*4cb0*/  MUFU.EX2 R248, R0 ;  /* 0x0000000000f87308 */ /* 0x0005e20000000800 */
[----:B-1----:R-:W-:Y:S02]  /*4cc0*/  IMAD.IADD R2, R6, 0x1, R2 ;  /* 0x0000000106027824 */ /* 0x002fe400078e0202 */
[----:B--2---:R-:W-:-:S03]  /*4cd0*/  FFMA.FTZ R0, R15, c[0x0][0x2d0], -R4 ;  /* 0x0000b4000f007a23 */ /* 0x004fc60000010804 */
[----:B------:R-:W-:Y:S02]  /*4ce0*/  IMNMX R2, R7, R2, PT ;  /* 0x0000000207027217 */ /* 0x000fe40003800200 */
[----:B------:R1:W2:Y:S02]  /*4cf0*/  MUFU.EX2 R247, R0 ;  /* 0x0000000000f77308 */ /* 0x0002a40000000800 */
[C---:B------:R-:W-:Y:S02]  /*4d00*/  ISETP.GT.AND P1, PT, R2.reuse, RZ, PT ;  /* 0x000000ff0200720c */ /* 0x040fe40003f24270 */
[C---:B------:R-:W-:Y:S02]  /*4d10*/  ISETP.GT.AND P0, PT, R2.reuse, 0x1, PT ;  /* 0x000000010200780c */ /* 0x040fe40003f04270 */
[C---:B------:R-:W-:Y:S02]  /*4d20*/  ISETP.GT.AND P5, PT, R2.reuse, 0x8, PT ;  /* 0x000000080200780c */ /* 0x040fe40003fa4270 */
[----:B------:R-:W-:-:S02]  /*4d30*/  ISETP.GT.AND P3, PT, R2, 0x9, PT ;  /* 0x000000090200780c */ /* 0x000fc40003f64270 */
[----:B------:R-:W-:Y:S01]  /*4d40*/  ISETP.GT.AND P2, PT, R2, 0x10, PT ;  /* 0x000000100200780c */ /* 0x000fe20003f44270 */
[----:B-1----:R-:W-:Y:S01]  /*4d50*/  FFMA.FTZ R0, R10, c[0x0][0x2d0], -R3 ;  /* 0x0000b4000a007a23 */ /* 0x002fe20000010803 */
[----:B--2---:R-:W-:-:S03]  /*4d60*/  F2FP.BF16.PACK_AB R10, R247, R248 ;  /* 0x000000f8f70a723e */ /* 0x004fc600000010ff */
        /* <DEDUP_REMOVED lines=11> */
[C---:B------:R-:W-:Y:S08]  /*4e20*/  HMMA.16816.F32.BF16 R40, R8.reuse, R48, RZ ;  /* 0x000000300828723c */ /* 0x040ff000000418ff */
[----:B------:R-:W-:Y:S01]  /*4e30*/  HMMA.16816.F32.BF16 R36, R8, R52, RZ ;  /* 0x000000340824723c */ /* 0x000fe200000418ff */
[----:B-1----:R-:W-:-:S04]  /*4e40*/  FFMA.FTZ R0, R18, c[0x0][0x2d0], -R4 ;  /* 0x0000b40012007a23 */ /* 0x002fc80000010804 */
[----:B------:R1:W2:Y:S03]  /*4e50*/  MUFU.EX2 R97, R0 ;  /* 0x0000000000617308 */ /* 0x0002a60000000800 */
[C---:B------:R-:W-:Y:S08]  /*4e60*/  HMMA.16816.F32.BF16 R32, R8.reuse, R60, RZ ;  /* 0x0000003c0820723c */ /* 0x040ff000000418ff */
[----:B------:R-:W-:Y:S01]  /*4e70*/  HMMA.16816.F32.BF16 R28, R8, R84, RZ ;  /* 0x00000054081c723c */ /* 0x000fe200000418ff */
[----:B-1----:R-:W-:-:S07]  /*4e80*/  FFMA.FTZ R0, R19, c[0x0][0x2d0], -R4 ;  /* 0x0000b40013007a23 */ /* 0x002fce0000010804 */
[C---:B------:R-:W-:Y:S01]  /*4e90*/  HMMA.16816.F32.BF16 R24, R8.reuse, R50, RZ ;  /* 0x000000320818723c */ /* 0x040fe200000418ff */
[----:B------:R1:W-:Y:S07]  /*4ea0*/  MUFU.EX2 R220, R0 ;  /* 0x0000000000dc7308 */ /* 0x0003ee0000000800 */
[----:B------:R-:W-:Y:S01]  /*4eb0*/  HMMA.16816.F32.BF16 R12, R8, R86, RZ ;  /* 0x00000056080c723c */ /* 0x000fe200000418ff */
[----:B-1----:R-:W-:-:S04]  /*4ec0*/  FFMA.FTZ R0, R21, c[0x0][0x2d0], -R4 ;  /* 0x0000b40015007a23 */ /* 0x002fc80000010804 */
[----:B------:R1:W-:Y:S02]  /*4ed0*/  MUFU.EX2 R219, R0 ;  /* 0x0000000000db7308 */ /* 0x0003e40000000800 */
[--C-:B-1----:R-:W-:Y:S02]  /*4ee0*/  FFMA.FTZ R0, R17, c[0x0][0x2d0], -R3.reuse ;  /* 0x0000b40011007a23 */ /* 0x102fe40000010803 */
[----:B------:R-:W-:Y:S04]  /*4ef0*/  HMMA.16816.F32.BF16 R16, R8, R62, RZ ;  /* 0x0000003e0810723c */ /* 0x000fe800000418ff */
[----:B------:R1:W-:Y:S02]  /*4f00*/  MUFU.EX2 R242, R0 ;  /* 0x0000000000f27308 */ /* 0x0003e40000000800 */
[----:B-1----:R-:W-:-:S06]  /*4f10*/  FFMA.FTZ R0, R20, c[0x0][0x2d0], -R3 ;  /* 0x0000b40014007a23 */ /* 0x002fcc0000010803 */
[----:B------:R1:W3:Y:S02]  /*4f20*/  MUFU.EX2 R96, R0 ;  /* 0x0000000000607308 */ /* 0x0002e40000000800 */
[----:B-1----:R-:W-:Y:S02]  /*4f30*/  FFMA.FTZ R0, R22, c[0x0][0x2d0], -R3 ;  /* 0x0000b40016007a23 */ /* 0x002fe40000010803 */
[----:B------:R-:W-:Y:S04]  /*4f40*/  HMMA.16816.F32.BF16 R20, R8, R54, RZ ;  /* 0x000000360814723c */ /* 0x000fe800000418ff */
[----:B------:R1:W-:Y:S03]  /*4f50*/  MUFU.EX2 R221, R0 ;  /* 0x0000000000dd7308 */ /* 0x0003e60000000800 */
[----:B--2---:R-:W-:-:S02]  /*4f60*/  F2FP.BF16.PACK_AB R8, R97, R245 ;  /* 0x000000f56108723e */ /* 0x004fc400000010ff */
[----:B---3--:R-:W-:Y:S02]  /*4f70*/  F2FP.BF16.PACK_AB R9, R96, R242 ;  /* 0x000000f26009723e */ /* 0x008fe400000010ff */
[----:B------:R-:W-:Y:S01]  /*4f80*/  F2FP.BF16.PACK_AB R10, R219, R220 ;  /* 0x000000dcdb0a723e */ /* 0x000fe200000010ff */
[----:B-1----:R-:W-:-:S04]  /*4f90*/  FFMA.FTZ R0, R44, c[0x0][0x2d0], -R3 ;  /* 0x0000b4002c007a23 */ /* 0x002fc80000010803 */
[----:B------:R1:W2:Y:S02]  /*4fa0*/  MUFU.EX2 R218, R0 ;  /* 0x0000000000da7308 */ /* 0x0002a40000000800 */
[----:B-1----:R-:W1:Y:S01]  /*4fb0*/  SHFL.IDX PT, R0, R5, 0x1, 0x1c1f ;  /* 0x003c1f0005007f89 */ /* 0x002e6200000e0000 */
[----:B--2---:R-:W-:-:S07]  /*4fc0*/  F2FP.BF16.PACK_AB R11, R218, R221 ;  /* 0x000000ddda0b723e */ /* 0x004fce00000010ff */
[C---:B------:R-:W-:Y:S08]  /*4fd0*/  HMMA.16816.F32.BF16 R132, R8.reuse, R56, R40 ;  /* 0x000000380884723c */ /* 0x040ff00000041828 */
[----:B------:R-:W-:Y:S01]  /*4fe0*/  HMMA.16816.F32.BF16 R164, R8, R76, R36 ;  /* 0x0000004c08a4723c */ /* 0x000fe20000041824 */
[----:B-1----:R-:W-:-:S07]  /*4ff0*/  IMAD.IADD R0, R6, 0x1, R0 ;  /* 0x0000000106007824 */ /* 0x002fce00078e0200 */
[----:B------:R-:W-:Y:S01]  /*5000*/  HMMA.16816.F32.BF16 R180, R8, R80, R32 ;  /* 0x0000005008b4723c */ /* 0x000fe20000041820 */
[----:B------:R-:W-:Y:S02]  /*5010*/  IMNMX R0, R7, R0, PT ;  /* 0x0000000007007217 */ /* 0x000fe40003800200 */
[----:B------:R-:W-:-:S04]  /*5020*/  FSEL R7, R214, -INF , P1 ;  /* 0xff800000d6077808 */ /* 0x000fc80000800000 */
[----:B------:R-:W-:Y:S01]  /*5030*/  IMAD.MOV.U32 R32, RZ, RZ, R116 ;  /* 0x000000ffff207224 */ /* 0x000fe200078e0074 */
[C---:B------:R-:W-:Y:S01]  /*5040*/  HMMA.16816.F32.BF16 R176, R8.reuse, R88, R28 ;  /* 0x0000005808b0723c */ /* 0x040fe2000004181c */
[----:B------:R-:W-:Y:S01]  /*5050*/  ISETP.GT.AND P1, PT, R2, 0x11, PT ;  /* 0x000000110200780c */ /* 0x000fe20003f24270 */
[----:B------:R-:W-:Y:S02]  /*5060*/  IMAD.MOV.U32 R34, RZ, RZ, R219 ;  /* 0x000000ffff227224 */ /* 0x000fe400078e00db */
[----:B------:R-:W-:Y:S02]  /*5070*/  IMAD.MOV.U32 R33, RZ, RZ, R218 ;  /* 0x000000ffff217224 */ /* 0x000fe400078e00da */
[----:B------:R-:W-:Y:S02]  /*5080*/  IMAD.MOV.U32 R35, RZ, RZ, R243 ;  /* 0x000000ffff237224 */ /* 0x000fe400078e00f3 */
[----:B------:R-:W-:Y:S01]  /*5090*/  HMMA.16816.F32.BF16 R108, R8, R58, R24 ;  /* 0x0000003a086c723c */ /* 0x000fe20000041818 */
[----:B------:R-:W-:-:S02]  /*50a0*/  IMAD.MOV.U32 R31, RZ, RZ, R217 ;  /* 0x000000ffff1f7224 */ /* 0x000fc400078e00d9 */
[----:B------:R-:W-:Y:S02]  /*50b0*/  IMAD.MOV.U32 R30, RZ, RZ, R47 ;  /* 0x000000ffff1e7224 */ /* 0x000fe400078e002f */
[----:B------:R-:W-:-:S03]  /*50c0*/  IMAD.MOV.U32 R214, RZ, RZ, R32 ;  /* 0x000000ffffd67224 */ /* 0x000fc600078e0020 */
[C---:B------:R-:W-:Y:S08]  /*50d0*/  HMMA.16816.F32.BF16 R172, R8.reuse, R78, R20 ;  /* 0x0000004e08ac723c */ /* 0x040ff00000041814 */
[C---:B------:R-:W-:Y:S07]  /*50e0*/  HMMA.16816.F32.BF16 R168, R8.reuse, R82, R16 ;  /* 0x0000005208a8723c */ /* 0x040fee0000041810 */
[----:B------:R-:W-:Y:S01]  /*50f0*/  FSEL R17, R209, -INF , P3 ;  /* 0xff800000d1117808 */ /* 0x000fe20001800000 */
[----:B------:R-:W-:Y:S01]  /*5100*/  HMMA.16816.F32.BF16 R140, R8, R90, R12 ;  /* 0x0000005a088c723c */ /* 0x000fe2000004180c */
[----:B------:R-:W-:-:S02]  /*5110*/  FSEL R18, R206, -INF , P2 ;  /* 0xff800000ce127808 */ /* 0x000fc40001000000 */
[----:B------:R-:W-:Y:S01]  /*5120*/  FSEL R19, R205, -INF , P1 ;  /* 0xff800000cd137808 */ /* 0x000fe20000800000 */
[----:B------:R-:W-:Y:S01]  /*5130*/  IMAD.MOV.U32 R205, RZ, RZ, R97 ;  /* 0x000000ffffcd7224 */ /* 0x000fe200078e0061 */
[----:B------:R-:W-:Y:S02]  /*5140*/  ISETP.GT.AND P3, PT, R2, 0x20, PT ;  /* 0x000000200200780c */ /* 0x000fe40003f64270 */
[----:B------:R-:W-:Y:S01]  /*5150*/  FSEL R11, R213, -INF , P0 ;  /* 0xff800000d50b7808 */ /* 0x000fe20000000000 */
[----:B------:R-:W-:Y:S01]  /*5160*/  IMAD.MOV.U32 R213, RZ, RZ, R33 ;  /* 0x000000ffffd57224 */ /* 0x000fe200078e0021 */
[----:B------:R-:W-:Y:S01]  /*5170*/  FSEL R15, R210, -INF , P5 ;  /* 0xff800000d20f7808 */ /* 0x000fe20002800000 */
[----:B------:R-:W-:Y:S01]  /*5180*/  IMAD.MOV.U32 R210, RZ, RZ, R34 ;  /* 0x000000ffffd27224 */ /* 0x000fe200078e0022 */
[----:B------:R-:W-:Y:S02]  /*5190*/  FMNMX.FTZ R5, R7, R11, !PT ;  /* 0x0000000b07057209 */ /* 0x000fe40007810000 */
[----:B------:R-:W-:-:S02]  /*51a0*/  ISETP.GT.AND P0, PT, R2, 0x18, PT ;  /* 0x000000180200780c */ /* 0x000fc40003f04270 */
[----:B------:R-:W-:Y:S02]  /*51b0*/  FMNMX.FTZ R5, R15, R5, !PT ;  /* 0x000000050f057209 */ /* 0x000fe40007810000 */
[----:B------:R-:W-:Y:S02]  /*51c0*/  ISETP.GT.AND P5, PT, R2, 0x19, PT ;  /* 0x000000190200780c */ /* 0x000fe40003fa4270 */
[----:B------:R-:W-:Y:S02]  /*51d0*/  FMNMX.FTZ R5, R17, R5, !PT ;  /* 0x0000000511057209 */ /* 0x000fe40007810000 */
[----:B------:R-:W-:Y:S01]  /*51e0*/  FSEL R21, R202, -INF , P0 ;  /* 0xff800000ca157808 */ /* 0x000fe20000000000 */
[----:B------:R-:W-:Y:S01]  /*51f0*/  IMAD.MOV.U32 R202, RZ, RZ, R96 ;  /* 0x000000ffffca7224 */ /* 0x000fe200078e0060 */
[----:B------:R-:W-:Y:S01]  /*5200*/  FSEL R22, R201, -INF , P5 ;  /* 0xff800000c9167808 */ /* 0x000fe20002800000 */
[----:B------:R-:W-:Y:S01]  /*5210*/  IMAD.MOV.U32 R201, RZ, RZ, R93 ;  /* 0x000000ffffc97224 */ /* 0x000fe200078e005d */
[----:B------:R-:W-:-:S02]  /*5220*/  ISETP.GT.AND P2, PT, R2, 0x21, PT ;  /* 0x000000210200780c */ /* 0x000fc40003f44270 */
[C---:B------:R-:W-:Y:S02]  /*5230*/  ISETP.GT.AND P1, PT, R2.reuse, 0x28, PT ;  /* 0x000000280200780c */ /* 0x040fe40003f24270 */
[C---:B------:R-:W-:Y:S02]  /*5240*/  ISETP.GT.AND P0, PT, R2.reuse, 0x29, PT ;  /* 0x000000290200780c */ /* 0x040fe40003f04270 */
[----:B------:R-:W-:Y:S02]  /*5250*/  ISETP.GT.AND P5, PT, R2, 0x30, PT ;  /* 0x000000300200780c */ /* 0x000fe40003fa4270 */
[----:B------:R-:W-:Y:S02]  /*5260*/  FMNMX.FTZ R5, R18, R5, !PT ;  /* 0x0000000512057209 */ /* 0x000fe40007810000 */
[----:B------:R-:W-:Y:S01]  /*5270*/  FSEL R40, R198, -INF , P3 ;  /* 0xff800000c6287808 */ /* 0x000fe20001800000 */
[----:B------:R-:W-:Y:S01]  /*5280*/  IMAD.MOV.U32 R198, RZ, RZ, R242 ;  /* 0x000000ffffc67224 */ /* 0x000fe200078e00f2 */
[----:B------:R-:W-:Y:S01]  /*5290*/  FSEL R41, R197, -INF , P2 ;  /* 0xff800000c5297808 */ /* 0x000fe20001000000 */
[----:B------:R-:W-:Y:S01]  /*52a0*/  IMAD.MOV.U32 R197, RZ, RZ, R245 ;  /* 0x000000ffffc57224 */ /* 0x000fe200078e00f5 */
[----:B------:R-:W-:-:S02]  /*52b0*/  FSEL R42, R194, -INF , P1 ;  /* 0xff800000c22a7808 */ /* 0x000fc40000800000 */
[----:B------:R-:W-:Y:S02]  /*52c0*/  FSEL R43, R192, -INF , P0 ;  /* 0xff800000c02b7808 */ /* 0x000fe40000000000 */
[----:B------:R-:W-:Y:S02]  /*52d0*/  FSEL R112, R159, -INF , P5 ;  /* 0xff8000009f707808 */ /* 0x000fe40002800000 */
[----:B------:R-:W-:Y:S02]  /*52e0*/  FMNMX.FTZ R5, R19, R5, !PT ;  /* 0x0000000513057209 */ /* 0x000fe40007810000 */
[C---:B------:R-:W-:Y:S02]  /*52f0*/  ISETP.GT.AND P3, PT, R2.reuse, 0x31, PT ;  /* 0x000000310200780c */ /* 0x040fe40003f64270 */
[C---:B------:R-:W-:Y:S02]  /*5300*/  ISETP.GT.AND P2, PT, R2.reuse, 0x38, PT ;  /* 0x000000380200780c */ /* 0x040fe40003f44270 */
[----:B------:R-:W-:-:S02]  /*5310*/  ISETP.GT.AND P1, PT, R2, 0x39, PT ;  /* 0x000000390200780c */ /* 0x000fc40003f24270 */
[C---:B------:R-:W-:Y:S02]  /*5320*/  ISETP.GT.AND P0, PT, R2.reuse, 0x40, PT ;  /* 0x000000400200780c */ /* 0x040fe40003f04270 */
[----:B------:R-:W-:Y:S02]  /*5330*/  ISETP.GT.AND P5, PT, R2, 0x41, PT ;  /* 0x000000410200780c */ /* 0x000fe40003fa4270 */
[----:B------:R-:W-:Y:S02]  /*5340*/  FMNMX.FTZ R5, R21, R5, !PT ;  /* 0x0000000515057209 */ /* 0x000fe40007810000 */
[----:B------:R-:W-:Y:S02]  /*5350*/  FSEL R113, R158, -INF , P3 ;  /* 0xff8000009e717808 */ /* 0x000fe40001800000 */
[----:B------:R-:W-:Y:S02]  /*5360*/  FSEL R115, R153, -INF , P2 ;  /* 0xff80000099737808 */ /* 0x000fe40001000000 */
[----:B------:R-:W-:-:S02]  /*5370*/  FSEL R114, R152, -INF , P1 ;  /* 0xff80000098727808 */ /* 0x000fc40000800000 */
[----:B------:R-:W-:Y:S02]  /*5380*/  FSEL R118, R99, -INF , P0 ;  /* 0xff80000063767808 */ /* 0x000fe40000000000 */
[----:B------:R-:W-:Y:S02]  /*5390*/  FSEL R123, R98, -INF , P5 ;  /* 0xff800000627b7808 */ /* 0x000fe40002800000 */
[C---:B------:R-:W-:Y:S02]  /*53a0*/  ISETP.GT.AND P3, PT, R2.reuse, 0x48, PT ;  /* 0x000000480200780c */ /* 0x040fe40003f64270 */
[C---:B------:R-:W-:Y:S02]  /*53b0*/  ISETP.GT.AND P2, PT, R2.reuse, 0x49, PT ;  /* 0x000000490200780c */ /* 0x040fe40003f44270 */
[C---:B------:R-:W-:Y:S02]  /*53c0*/  ISETP.GT.AND P1, PT, R2.reuse, 0x50, PT ;  /* 0x000000500200780c */ /* 0x040fe40003f24270 */
[----:B------:R-:W-:-:S02]  /*53d0*/  ISETP.GT.AND P0, PT, R2, 0x51, PT ;  /* 0x000000510200780c */ /* 0x000fc40003f04270 */
[----:B------:R-:W-:Y:S02]  /*53e0*/  ISETP.GT.AND P5, PT, R2, 0x58, PT ;  /* 0x000000580200780c */ /* 0x000fe40003fa4270 */
[----:B------:R-:W-:Y:S02]  /*53f0*/  FMNMX.FTZ R5, R22, R5, !PT ;  /* 0x0000000516057209 */ /* 0x000fe40007810000 */
        /* <DEDUP_REMOVED lines=10> */
[----:B------:R-:W-:Y:S02]  /*54a0*/  FMNMX.FTZ R2, R40, R5, !PT ;  /* 0x0000000528027209 */ /* 0x000fe40007810000 */
[----:B------:R-:W-:Y:S02]  /*54b0*/  FSEL R125, R125, -INF , P3 ;  /* 0xff8000007d7d7808 */ /* 0x000fe40001800000 */
[----:B------:R-:W-:Y:S02]  /*54c0*/  FSEL R124, R65, -INF , P2 ;  /* 0xff800000417c7808 */ /* 0x000fe40001000000 */
[C---:B------:R-:W-:Y:S02]  /*54d0*/  ISETP.GT.AND P3, PT, R0.reuse, RZ, PT ;  /* 0x000000ff0000720c */ /* 0x040fe40003f64270 */
[----:B------:R-:W-:Y:S02]  /*54e0*/  ISETP.GT.AND P2, PT, R0, 0x1, PT ;  /* 0x000000010000780c */ /* 0x000fe40003f44270 */
[----:B------:R-:W-:-:S02]  /*54f0*/  FMNMX.FTZ R2, R41, R2, !PT ;  /* 0x0000000229027209 */ /* 0x000fc40007810000 */
[----:B------:R-:W-:Y:S02]  /*5500*/  FSEL R120, R64, -INF , P1 ;  /* 0xff80000040787808 */ /* 0x000fe40000800000 */
[----:B------:R-:W-:Y:S02]  /*5510*/  ISETP.GT.AND P1, PT, R0, 0x8, PT ;  /* 0x000000080000780c */ /* 0x000fe40003f24270 */
[----:B------:R-:W-:Y:S02]  /*5520*/  FMNMX.FTZ R2, R42, R2, !PT ;  /* 0x000000022a027209 */ /* 0x000fe40007810000 */
[----:B------:R-:W-:Y:S02]  /*5530*/  FSEL R10, R216, -INF , P3 ;  /* 0xff800000d80a7808 */ /* 0x000fe40001800000 */
[----:B------:R-:W-:Y:S01]  /*5540*/  FSEL R14, R215, -INF , P2 ;  /* 0xff800000d70e7808 */ /* 0x000fe20001000000 */
[----:B------:R-:W-:Y:S01]  /*5550*/  IMAD.MOV.U32 R215, RZ, RZ, R251 ;  /* 0x000000ffffd77224 */ /* 0x000fe200078e00fb */
[----:B------:R-:W-:-:S02]  /*5560*/  FSEL R117, R45, -INF , P0 ;  /* 0xff8000002d757808 */ /* 0x000fc40000000000 */
[----:B------:R-:W-:Y:S02]  /*5570*/  ISETP.GT.AND P0, PT, R0, 0x9, PT ;  /* 0x000000090000780c */ /* 0x000fe40003f04270 */
[----:B------:R-:W-:Y:S02]  /*5580*/  FMNMX.FTZ R2, R43, R2, !PT ;  /* 0x000000022b027209 */ /* 0x000fe40007810000 */
[----:B------:R-:W-:Y:S01]  /*5590*/  FSEL R13, R212, -INF , P1 ;  /* 0xff800000d40d7808 */ /* 0x000fe20000800000 */
[----:B------:R-:W-:Y:S01]  /*55a0*/  IMAD.MOV.U32 R212, RZ, RZ, R249 ;  /* 0x000000ffffd47224 */ /* 0x000fe200078e00f9 */
[----:B------:R-:W-:Y:S02]  /*55b0*/  FMNMX.FTZ R5, R10, R14, !PT ;  /* 0x0000000e0a057209 */ /* 0x000fe40007810000 */
[----:B------:R-:W-:Y:S02]  /*55c0*/  ISETP.GT.AND P2, PT, R0, 0x10, PT ;  /* 0x000000100000780c */ /* 0x000fe40003f44270 */
[----:B------:R-:W-:-:S02]  /*55d0*/  FMNMX.FTZ R2, R112, R2, !PT ;  /* 0x0000000270027209 */ /* 0x000fc40007810000 */
[----:B------:R-:W-:Y:S01]  /*55e0*/  FSEL R12, R211, -INF , P0 ;  /* 0xff800000d30c7808 */ /* 0x000fe20000000000 */
[----:B------:R-:W-:Y:S01]  /*55f0*/  IMAD.MOV.U32 R211, RZ, RZ, R248 ;  /* 0x000000ffffd37224 */ /* 0x000fe200078e00f8 */
[----:B------:R-:W-:Y:S02]  /*5600*/  FMNMX.FTZ R5, R13, R5, !PT ;  /* 0x000000050d057209 */ /* 0x000fe40007810000 */
[----:B------:R-:W-:Y:S02]  /*5610*/  ISETP.GT.AND P1, PT, R0, 0x11, PT ;  /* 0x000000110000780c */ /* 0x000fe40003f24270 */
[----:B------:R-:W-:Y:S02]  /*5620*/  FMNMX.FTZ R2, R113, R2, !PT ;  /* 0x0000000271027209 */ /* 0x000fe40007810000 */
[----:B------:R-:W-:Y:S01]  /*5630*/  FSEL R9, R208, -INF , P2 ;  /* 0xff800000d0097808 */ /* 0x000fe20001000000 */
[----:B------:R-:W-:Y:S01]  /*5640*/  IMAD.MOV.U32 R208, RZ, RZ, R223 ;  /* 0x000000ffffd07224 */ /* 0x000fe200078e00df */
[----:B------:R-:W-:-:S02]  /*5650*/  FMNMX.FTZ R5, R12, R5, !PT ;  /* 0x000000050c057209 */ /* 0x000fc40007810000 */
[C---:B------:R-:W-:Y:S02]  /*5660*/  ISETP.GT.AND P0, PT, R0.reuse, 0x18, PT ;  /* 0x000000180000780c */ /* 0x040fe40003f04270 */
        /* <DEDUP_REMOVED lines=14> */
[----:B------:R-:W-:Y:S02]  /*5750*/  ISETP.GT.AND P0, PT, R0, 0x21, PT ;  /* 0x000000210000780c */ /* 0x000fe40003f04270 */
[----:B------:R-:W-:Y:S02]  /*5760*/  FMNMX.FTZ R2, R123, R2, !PT ;  /* 0x000000027b027209 */ /* 0x000fe40007810000 */
[----:B------:R-:W-:Y:S01]  /*5770*/  FSEL R39, R200, -INF , P1 ;  /* 0xff800000c8277808 */ /* 0x000fe20000800000 */
[----:B------:R-:W-:Y:S01]  /*5780*/  IMAD.MOV.U32 R200, RZ, RZ, R244 ;  /* 0x000000ffffc87224 */ /* 0x000fe200078e00f4 */
[----:B------:R-:W-:Y:S02]  /*5790*/  FMNMX.FTZ R5, R20, R5, !PT ;  /* 0x0000000514057209 */ /* 0x000fe40007810000 */
[----:B------:R-:W-:Y:S02]  /*57a0*/  ISETP.GT.AND P2, PT, R0, 0x28, PT ;  /* 0x000000280000780c */ /* 0x000fe40003f44270 */
[----:B------:R-:W-:-:S02]  /*57b0*/  FMNMX.FTZ R2, R122, R2, !PT ;  /* 0x000000027a027209 */ /* 0x000fc40007810000 */
[----:B------:R-:W-:Y:S02]  /*57c0*/  FSEL R38, R199, -INF , P0 ;  /* 0xff800000c7267808 */ /* 0x000fe40000000000 */
[----:B------:R-:W-:Y:S02]  /*57d0*/  FMNMX.FTZ R5, R39, R5, !PT ;  /* 0x0000000527057209 */ /* 0x000fe40007810000 */
[----:B------:R-:W-:Y:S02]  /*57e0*/  ISETP.GT.AND P1, PT, R0, 0x29, PT ;  /* 0x000000290000780c */ /* 0x000fe40003f24270 */
[----:B------:R-:W-:Y:S02]  /*57f0*/  FMNMX.FTZ R2, R121, R2, !PT ;  /* 0x0000000279027209 */ /* 0x000fe40007810000 */
[----:B------:R-:W-:Y:S02]  /*5800*/  FSEL R37, R196, -INF , P2 ;  /* 0xff800000c4257808 */ /* 0x000fe40001000000 */
        /* <DEDUP_REMOVED lines=17> */
[----:B------:R-:W-:Y:S02]  /*5920*/  FSEL R69, R163, -INF , P1 ;  /* 0xff800000a3457808 */ /* 0x000fe40000800000 */
        /* <DEDUP_REMOVED lines=9> */
[----:B------:R-:W-:Y:S02]  /*59c0*/  FSEL R116, R46, -INF , P5 ;  /* 0xff8000002e747808 */ /* 0x000fe40002800000 */
[----:B------:R-:W-:Y:S02]  /*59d0*/  FMNMX.FTZ R2, R117, R2, !PT ;  /* 0x0000000275027209 */ /* 0x000fe40007810000 */
[----:B------:R-:W-:Y:S02]  /*59e0*/  ISETP.GT.AND P0, PT, R0, 0x48, PT ;  /* 0x000000480000780c */ /* 0x000fe40003f04270 */
[----:B------:R-:W-:Y:S02]  /*59f0*/  FSEL R155, R155, -INF , P1 ;  /* 0xff8000009b9b7808 */ /* 0x000fe40000800000 */
[----:B------:R-:W-:Y:S02]  /*5a00*/  FMNMX.FTZ R5, R156, R5, !PT ;  /* 0x000000059c057209 */ /* 0x000fe40007810000 */
[----:B------:R-:W-:-:S02]  /*5a10*/  FMNMX.FTZ R2, R116, R2, !PT ;  /* 0x0000000274027209 */ /* 0x000fc40007810000 */
[----:B------:R-:W-:Y:S02]  /*5a20*/  ISETP.GT.AND P1, PT, R0, 0x49, PT ;  /* 0x000000490000780c */ /* 0x000fe40003f24270 */
[----:B------:R-:W-:Y:S01]  /*5a30*/  FSEL R150, R150, -INF , P0 ;  /* 0xff80000096967808 */ /* 0x000fe20000000000 */
[----:B------:R-:W1:Y:S01]  /*5a40*/  SHFL.BFLY PT, R6, R2, 0x2, 0x1f ;  /* 0x0c401f0002067f89 */ /* 0x000e6200000e0000 */
[----:B------:R-:W-:Y:S02]  /*5a50*/  FMNMX.FTZ R5, R155, R5, !PT ;  /* 0x000000059b057209 */ /* 0x000fe40007810000 */
[----:B------:R-:W-:Y:S02]  /*5a60*/  ISETP.GT.AND P0, PT, R0, 0x50, PT ;  /* 0x000000500000780c */ /* 0x000fe40003f04270 */
[----:B------:R-:W-:Y:S02]  /*5a70*/  FSEL R149, R149, -INF , P1 ;  /* 0xff80000095957808 */ /* 0x000fe40000800000 */
[----:B------:R-:W-:-:S02]  /*5a80*/  FMNMX.FTZ R5, R150, R5, !PT ;  /* 0x0000000596057209 */ /* 0x000fc40007810000 */
[----:B------:R-:W-:Y:S02]  /*5a90*/  ISETP.GT.AND P1, PT, R0, 0x51, PT ;  /* 0x000000510000780c */ /* 0x000fe40003f24270 */
[----:B------:R-:W-:Y:S02]  /*5aa0*/  FSEL R148, R148, -INF , P0 ;  /* 0xff80000094947808 */ /* 0x000fe40000000000 */
        /* <DEDUP_REMOVED lines=16> */
[----:B-1----:R-:W-:Y:S02]  /*5bb0*/  FMNMX.FTZ R2, R2, R6, !PT ;  /* 0x0000000602027209 */ /* 0x002fe40007810000 */
[----:B------:R-:W-:Y:S02]  /*5bc0*/  ISETP.GT.AND P1, PT, R0, 0x69, PT ;  /* 0x000000690000780c */ /* 0x000fe40003f24270 */
[----:B------:R-:W-:Y:S01]  /*5bd0*/  FSEL R146, R146, -INF , P0 ;  /* 0xff80000092927808 */ /* 0x000fe20000000000 */
[----:B------:R-:W1:Y:S01]  /*5be0*/  SHFL.BFLY PT, R6, R2, 0x1, 0x1f ;  /* 0x0c201f0002067f89 */ /* 0x000e6200000e0000 */
[----:B------:R-:W-:Y:S02]  /*5bf0*/  FMNMX.FTZ R0, R147, R5, !PT ;  /* 0x0000000593007209 */ /* 0x000fe40007810000 */
[----:B------:R-:W-:Y:S02]  /*5c00*/  FSEL R145, R145, -INF , P1 ;  /* 0xff80000091917808 */ /* 0x000fe40000800000 */
[----:B------:R-:W-:-:S04]  /*5c10*/  FMNMX.FTZ R0, R146, R0, !PT ;  /* 0x0000000092007209 */ /* 0x000fc80007810000 */
[----:B------:R-:W-:-:S05]  /*5c20*/  FMNMX.FTZ R0, R145, R0, !PT ;  /* 0x0000000091007209 */ /* 0x000fca0007810000 */
[----:B------:R-:W2:Y:S01]  /*5c30*/  SHFL.BFLY PT, R5, R0, 0x2, 0x1f ;  /* 0x0c401f0000057f89 */ /* 0x000ea200000e0000 */
[----:B-1----:R-:W-:-:S04]  /*5c40*/  FMNMX.FTZ R74, R2, R6, !PT ;  /* 0x00000006024a7209 */ /* 0x002fc80007810000 */
[C---:B------:R-:W-:Y:S01]  /*5c50*/  FSETP.NEU.FTZ.AND P0, PT, R74.reuse, -INF , PT ;  /* 0xff8000004a00780b */ /* 0x040fe20003f1d000 */
[----:B------:R-:W-:-:S05]  /*5c60*/  FMUL.FTZ R2, R74, c[0x0][0x2d0] ;  /* 0x0000b4004a027a20 */ /* 0x000fca0000410000 */
[----:B------:R-:W-:Y:S02]  /*5c70*/  FSEL R2, R2, RZ, P0 ;  /* 0x000000ff02027208 */ /* 0x000fe40000000000 */
[----:B--2---:R-:W-:-:S03]  /*5c80*/  FMNMX.FTZ R0, R0, R5, !PT ;  /* 0x0000000500007209 */ /* 0x004fc60007810000 */
[--C-:B------:R-:W-:Y:S02]  /*5c90*/  FFMA.FTZ R5, R7, c[0x0][0x2d0], -R2.reuse ;  /* 0x0000b40007057a23 */ /* 0x100fe40000010802 */
[----:B------:R-:W-:Y:S01]  /*5ca0*/  IMAD.MOV.U32 R7, RZ, RZ, R35 ;  /* 0x000000ffff077224 */ /* 0x000fe200078e0023 */
[----:B------:R-:W1:Y:S01]  /*5cb0*/  SHFL.BFLY PT, R6, R0, 0x1, 0x1f ;  /* 0x0c201f0000067f89 */ /* 0x000e6200000e0000 */
[----:B------:R2:W-:Y:S02]  /*5cc0*/  MUFU.EX2 R158, R5 ;  /* 0x00000005009e7308 */ /* 0x0005e40000000800 */
[----:B--2---:R-:W-:-:S06]  /*5cd0*/  FFMA.FTZ R5, R11, c[0x0][0x2d0], -R2 ;  /* 0x0000b4000b057a23 */ /* 0x004fcc0000010802 */
[----:B------:R2:W-:Y:S01]  /*5ce0*/  MUFU.EX2 R157, R5 ;  /* 0x00000005009d7308 */ /* 0x0005e20000000800 */
[----:B-1----:R-:W-:Y:S01]  /*5cf0*/  FMNMX.FTZ R73, R0, R6, !PT ;  /* 0x0000000600497209 */ /* 0x002fe20007810000 */
[----:B------:R-:W-:-:S03]  /*5d00*/  IMAD.MOV.U32 R6, RZ, RZ, R31 ;  /* 0x000000ffff067224 */ /* 0x000fc600078e001f */
[C---:B------:R-:W-:Y:S01]  /*5d10*/  FSETP.NEU.FTZ.AND P0, PT, R73.reuse, -INF , PT ;  /* 0xff8000004900780b */ /* 0x040fe20003f1d000 */
[----:B------:R-:W-:-:S05]  /*5d20*/  FMUL.FTZ R0, R73, c[0x0][0x2d0] ;  /* 0x0000b40049007a20 */ /* 0x000fca0000410000 */
[----:B------:R-:W-:Y:S01]  /*5d30*/  FSEL R0, R0, RZ, P0 ;  /* 0x000000ff00007208 */ /* 0x000fe20000000000 */
[----:B--2---:R-:W-:-:S04]  /*5d40*/  FFMA.FTZ R5, R15, c[0x0][0x2d0], -R2 ;  /* 0x0000b4000f057a23 */ /* 0x004fc80000010802 */
[----:B------:R1:W-:Y:S02]  /*5d50*/  MUFU.EX2 R163, R5 ;  /* 0x0000000500a37308 */ /* 0x0003e40000000800 */
[----:B-1----:R-:W-:-:S06]  /*5d60*/  FFMA.FTZ R5, R17, c[0x0][0x2d0], -R2 ;  /* 0x0000b40011057a23 */ /* 0x002fcc0000010802 */
        /* <DEDUP_REMOVED lines=8> */
[----:B------:R1:W2:Y:S02]  /*5df0*/  MUFU.EX2 R29, R5 ;  /* 0x00000005001d7308 */ /* 0x0002a40000000800 */
[----:B-1----:R-:W-:Y:S01]  /*5e00*/  FFMA.FTZ R5, R10, c[0x0][0x2d0], -R0 ;  /* 0x0000b4000a057a23 */ /* 0x002fe20000010800 */
[----:B--2---:R-:W-:-:S05]  /*5e10*/  F2FP.BF16.PACK_AB R10, R29, R28 ;  /* 0x0000001c1d0a723e */ /* 0x004fca00000010ff */
[----:B------:R1:W-:Y:S02]  /*5e20*/  MUFU.EX2 R160, R5 ;  /* 0x0000000500a07308 */ /* 0x0003e40000000800 */
[----:B-1----:R-:W-:Y:S01]  /*5e30*/  FFMA.FTZ R5, R14, c[0x0][0x2d0], -R0 ;  /* 0x0000b4000e057a23 */ /* 0x002fe20000010800 */
[----:B------:R-:W-:-:S05]  /*5e40*/  F2FP.BF16.PACK_AB R14, R209, R163 ;  /* 0x000000a3d10e723e */ /* 0x000fca00000010ff */
        /* <DEDUP_REMOVED lines=10> */
[----:B------:R-:W-:Y:S01]  /*5ef0*/  HMMA.16816.F32.BF16 R24, R12, R48, RZ ;  /* 0x000000300c18723c */ /* 0x000fe200000418ff */
[----:B-1----:R-:W-:Y:S01]  /*5f00*/  FFMA.FTZ R5, R8, c[0x0][0x2d0], -R0 ;  /* 0x0000b40008057a23 */ /* 0x002fe20000010800 */
[----:B------:R-:W-:-:S04]  /*5f10*/  F2FP.BF16.PACK_AB R8, R218, R219 ;  /* 0x000000dbda08723e */ /* 0x000fc800000010ff */
[----:B------:R1:W2:Y:S02]  /*5f20*/  MUFU.EX2 R243, R5 ;  /* 0x0000000500f37308 */ /* 0x0002a40000000800 */
[--C-:B-1----:R-:W-:Y:S01]  /*5f30*/  FFMA.FTZ R5, R16, c[0x0][0x2d0], -R0.reuse ;  /* 0x0000b40010057a23 */ /* 0x102fe20000010800 */
[----:B--2---:R-:W-:Y:S01]  /*5f40*/  F2FP.BF16.PACK_AB R9, R243, R217 ;  /* 0x000000d9f309723e */ /* 0x004fe200000010ff */
[----:B------:R-:W-:Y:S04]  /*5f50*/  HMMA.16816.F32.BF16 R16, R12, R60, RZ ;  /* 0x0000003c0c10723c */ /* 0x000fe800000418ff */
[----:B------:R1:W-:Y:S02]  /*5f60*/  MUFU.EX2 R244, R5 ;  /* 0x0000000500f47308 */ /* 0x0003e40000000800 */
[----:B-1----:R-:W-:-:S02]  /*5f70*/  FFMA.FTZ R5, R20, c[0x0][0x2d0], -R0 ;  /* 0x0000b40014057a23 */ /* 0x002fc40000010800 */
[----:B------:R-:W-:Y:S04]  /*5f80*/  HMMA.16816.F32.BF16 R20, R12, R52, RZ ;  /* 0x000000340c14723c */ /* 0x000fe800000418ff */
[----:B------:R1:W2:Y:S02]  /*5f90*/  MUFU.EX2 R206, R5 ;  /* 0x0000000500ce7308 */ /* 0x0002a40000000800 */
[----:B-1----:R-:W-:Y:S01]  /*5fa0*/  FFMA.FTZ R5, R40, c[0x0][0x2d0], -R2 ;  /* 0x0000b40028057a23 */ /* 0x002fe20000010802 */
[----:B--2---:R-:W-:-:S05]  /*5fb0*/  F2FP.BF16.PACK_AB R11, R206, R244 ;  /* 0x000000f4ce0b723e */ /* 0x004fca00000010ff */
[----:B------:R1:W-:Y:S04]  /*5fc0*/  MUFU.EX2 R223, R5 ;  /* 0x0000000500df7308 */ /* 0x0003e80000000800 */
[----:B------:R-:W-:Y:S07]  /*5fd0*/  HMMA.16816.F32.BF16 R92, R8, R80, R16 ;  /* 0x00000050085c723c */ /* 0x000fee0000041810 */
[----:B------:R-:W-:Y:S01]  /*5fe0*/  IMAD.MOV.U32 R80, RZ, RZ, R221 ;  /* 0x000000ffff507224 */ /* 0x000fe200078e00dd */
[----:B------:R-:W-:Y:S01]  /*5ff0*/  HMMA.16816.F32.BF16 R16, R12, R84, RZ ;  /* 0x000000540c10723c */ /* 0x000fe200000418ff */
[----:B------:R-:W-:-:S02]  /*6000*/  IMAD.MOV.U32 R81, RZ, RZ, R28 ;  /* 0x000000ffff517224 */ /* 0x000fc400078e001c */
[----:B-1----:R-:W-:-:S04]  /*6010*/  FFMA.FTZ R5, R41, c[0x0][0x2d0], -R2 ;  /* 0x0000b40029057a23 */ /* 0x002fc80000010802 */
[----:B------:R-:W-:Y:S01]  /*6020*/  IMAD.MOV.U32 R85, RZ, RZ, R220 ;  /* 0x000000ffff557224 */ /* 0x000fe200078e00dc */
[----:B------:R1:W2:Y:S01]  /*6030*/  MUFU.EX2 R242, R5 ;  /* 0x0000000500f27308 */ /* 0x0002a20000000800 */
[C---:B------:R-:W-:Y:S07]  /*6040*/  HMMA.16816.F32.BF16 R64, R8.reuse, R76, R20 ;  /* 0x0000004c0840723c */ /* 0x040fee0000041814 */
[----:B------:R-:W-:Y:S01]  /*6050*/  IMAD.MOV.U32 R77, RZ, RZ, R29 ;  /* 0x000000ffff4d7224 */ /* 0x000fe200078e001d */
[----:B------:R-:W-:Y:S01]  /*6060*/  HMMA.16816.F32.BF16 R44, R8, R56, R24 ;  /* 0x00000038082c723c */ /* 0x000fe20000041818 */
[----:B------:R-:W-:-:S02]  /*6070*/  IMAD.MOV.U32 R76, RZ, RZ, R30 ;  /* 0x000000ffff4c7224 */ /* 0x000fc400078e001e */
[----:B-1----:R-:W-:-:S05]  /*6080*/  FFMA.FTZ R5, R42, c[0x0][0x2d0], -R2 ;  /* 0x0000b4002a057a23 */ /* 0x002fca0000010802 */
[----:B------:R-:W-:Y:S01]  /*6090*/  HMMA.16816.F32.BF16 R28, R12, R50, RZ ;  /* 0x000000320c1c723c */ /* 0x000fe200000418ff */
[----:B------:R1:W-:Y:S07]  /*60a0*/  MUFU.EX2 R193, R5 ;  /* 0x0000000500c17308 */ /* 0x0003ee0000000800 */
[----:B------:R-:W-:Y:S01]  /*60b0*/  HMMA.16816.F32.BF16 R96, R8, R88, R16 ;  /* 0x000000580860723c */ /* 0x000fe20000041810 */
[----:B------:R-:W3:Y:S07]  /*60c0*/  LDSM.16.MT88.4 R16, [R224+0x1000] ;  /* 0x00100000e010783b */ /* 0x000eee0000004200 */
[----:B------:R-:W-:Y:S01]  /*60d0*/  HMMA.16816.F32.BF16 R24, R12, R54, RZ ;  /* 0x000000360c18723c */ /* 0x000fe200000418ff */
[----:B-1----:R-:W-:-:S04]  /*60e0*/  FFMA.FTZ R5, R43, c[0x0][0x2d0], -R2 ;  /* 0x0000b4002b057a23 */ /* 0x002fc80000010802 */
[----:B------:R1:W4:Y:S03]  /*60f0*/  MUFU.EX2 R194, R5 ;  /* 0x0000000500c27308 */ /* 0x0003260000000800 */
[C---:B------:R-:W-:Y:S08]  /*6100*/  HMMA.16816.F32.BF16 R20, R12.reuse, R62, RZ ;  /* 0x0000003e0c14723c */ /* 0x040ff000000418ff */
[----:B------:R-:W-:Y:S01]  /*6110*/  HMMA.16816.F32.BF16 R12, R12, R86, RZ ;  /* 0x000000560c0c723c */ /* 0x000fe200000418ff */
[----:B-1----:R-:W-:-:S07]  /*6120*/  FFMA.FTZ R5, R39, c[0x0][0x2d0], -R0 ;  /* 0x0000b40027057a23 */ /* 0x002fce0000010800 */
[C---:B------:R-:W-:Y:S01]  /*6130*/  HMMA.16816.F32.BF16 R32, R8.reuse, R58, R28 ;  /* 0x0000003a0820723c */ /* 0x040fe2000004181c */
[----:B------:R1:W-:Y:S07]  /*6140*/  MUFU.EX2 R222, R5 ;  /* 0x0000000500de7308 */ /* 0x0003ee0000000800 */
[C---:B------:R-:W-:Y:S01]  /*6150*/  HMMA.16816.F32.BF16 R60, R8.reuse, R78, R24 ;  /* 0x0000004e083c723c */ /* 0x040fe20000041818 */
[----:B------:R-:W3:Y:S07]  /*6160*/  LDSM.16.MT88.4 R24, [R228+0x1000] ;  /* 0x00100000e418783b */ /* 0x000eee0000004200 */
[----:B------:R-:W-:Y:S01]  /*6170*/  HMMA.16816.F32.BF16 R56, R8, R82, R20 ;  /* 0x000000520838723c */ /* 0x000fe20000041814 */
[----:B------:R-:W3:Y:S01]  /*6180*/  LDSM.16.MT88.4 R20, [R225+0x1000] ;  /* 0x00100000e114783b */ /* 0x000ee20000004200 */
[----:B-1----:R-:W-:-:S04]  /*6190*/  FFMA.FTZ R5, R38, c[0x0][0x2d0], -R0 ;  /* 0x0000b40026057a23 */ /* 0x002fc80000010800 */
[----:B------:R1:W1:Y:S02]  /*61a0*/  MUFU.EX2 R192, R5 ;  /* 0x0000000500c07308 */ /* 0x0002640000000800 */
[----:B------:R-:W-:Y:S07]  /*61b0*/  HMMA.16816.F32.BF16 R28, R8, R90, R12 ;  /* 0x0000005a081c723c */ /* 0x000fee000004180c */
[----:B--2---:R-:W-:Y:S02]  /*61c0*/  F2FP.BF16.PACK_AB R12, R242, R223 ;  /* 0x000000dff20c723e */ /* 0x004fe400000010ff */
[----:B----4-:R-:W-:Y:S01]  /*61d0*/  F2FP.BF16.PACK_AB R14, R194, R193 ;  /* 0x000000c1c20e723e */ /* 0x010fe200000010ff */
[----:B-1----:R-:W-:Y:S01]  /*61e0*/  FFMA.FTZ R5, R37, c[0x0][0x2d0], -R0 ;  /* 0x0000b40025057a23 */ /* 0x002fe20000010800 */
[----:B------:R-:W-:-:S03]  /*61f0*/  F2FP.BF16.PACK_AB R13, R192, R222 ;  /* 0x000000dec00d723e */ /* 0x000fc600000010ff */
        /* <DEDUP_REMOVED lines=25> */
[----:B-1----:R-:W-:Y:S02]  /*6390*/  FFMA.FTZ R5, R100, c[0x0][0x2d0], -R3 ;  /* 0x0000b40064057a23 */ /* 0x002fe40000010803 */
[----:B------:R-:W-:Y:S04]  /*63a0*/  HMMA.16816.F32.BF16 R100, R12, R26, R60 ;  /* 0x0000001a0c64723c */ /* 0x000fe8000004183c */
[----:B------:R-:W1:Y:S02]  /*63b0*/  MUFU.EX2 R247, R5 ;  /* 0x0000000500f77308 */ /* 0x000e640000000800 */
[----:B-1----:R-:W-:Y:S01]  /*63c0*/  F2FP.BF16.PACK_AB R11, R247, R246 ;  /* 0x000000f6f70b723e */ /* 0x002fe200000010ff */
[----:B------:R-:W-:-:S06]  /*63d0*/  FFMA.FTZ R5, R112, c[0x0][0x2d0], -R2 ;  /* 0x0000b40070057a23 */ /* 0x000fcc0000010802 */
[C---:B------:R-:W-:Y:S08]  /*63e0*/  HMMA.16816.F32.BF16 R48, R8.reuse, R16, R132 ;  /* 0x000000100830723c */ /* 0x040ff00000041884 */
[C---:B------:R-:W-:Y:S01]  /*63f0*/  HMMA.16816.F32.BF16 R52, R8.reuse, R18, R108 ;  /* 0x000000120834723c */ /* 0x040fe2000004186c */
[----:B------:R-:W1:Y:S07]  /*6400*/  LDSM.16.MT88.4 R16, [R227+0x1000] ;  /* 0x00100000e310783b */ /* 0x000e6e0000004200 */
[C---:B------:R-:W-:Y:S07]  /*6410*/  HMMA.16816.F32.BF16 R88, R8.reuse, R22, R168 ;  /* 0x000000160858723c */ /* 0x040fee00000418a8 */
[----:B------:R-:W-:Y:S01]  /*6420*/  IMAD.MOV.U32 R170, RZ, RZ, R212 ;  /* 0x000000ffffaa7224 */ /* 0x000fe200078e00d4 */
[----:B------:R-:W-:Y:S01]  /*6430*/  HMMA.16816.F32.BF16 R32, R8, R24, R164 ;  /* 0x000000180820723c */ /* 0x000fe200000418a4 */
[----:B------:R2:W-:Y:S01]  /*6440*/  MUFU.EX2 R212, R5 ;  /* 0x0000000500d47308 */ /* 0x0005e20000000800 */
[----:B------:R-:W-:-:S02]  /*6450*/  IMAD.MOV.U32 R171, RZ, RZ, R215 ;  /* 0x000000ffffab7224 */ /* 0x000fc400078e00d7 */
[----:B------:R-:W-:Y:S02]  /*6460*/  IMAD.MOV.U32 R169, RZ, RZ, R207 ;  /* 0x000000ffffa97224 */ /* 0x000fe400078e00cf */
[----:B------:R-:W-:Y:S02]  /*6470*/  IMAD.MOV.U32 R168, RZ, RZ, R208 ;  /* 0x000000ffffa87224 */ /* 0x000fe400078e00d0 */
[----:B------:R-:W-:Y:S02]  /*6480*/  IMAD.MOV.U32 R167, RZ, RZ, R85 ;  /* 0x000000ffffa77224 */ /* 0x000fe400078e0055 */
[----:B------:R-:W-:Y:S01]  /*6490*/  HMMA.16816.F32.BF16 R84, R8, R20, R180 ;  /* 0x000000140854723c */ /* 0x000fe200000418b4 */
[----:B------:R-:W-:Y:S02]  /*64a0*/  IMAD.MOV.U32 R164, RZ, RZ, R202 ;  /* 0x000000ffffa47224 */ /* 0x000fe400078e00ca */
[----:B------:R-:W-:Y:S02]  /*64b0*/  IMAD.MOV.U32 R166, RZ, RZ, R80 ;  /* 0x000000ffffa67224 */ /* 0x000fe400078e0050 */
[----:B------:R-:W-:-:S02]  /*64c0*/  IMAD.MOV.U32 R165, RZ, RZ, R81 ;  /* 0x000000ffffa57224 */ /* 0x000fc400078e0051 */
[----:B--2---:R-:W-:Y:S01]  /*64d0*/  FFMA.FTZ R5, R113, c[0x0][0x2d0], -R2 ;  /* 0x0000b40071057a23 */ /* 0x004fe20000010802 */
[----:B------:R-:W-:Y:S01]  /*64e0*/  HMMA.16816.F32.BF16 R80, R12, R22, R56 ;  /* 0x000000160c50723c */ /* 0x000fe20000041838 */
[----:B------:R-:W-:Y:S01]  /*64f0*/  IMAD.MOV.U32 R181, RZ, RZ, R76 ;  /* 0x000000ffffb57224 */ /* 0x000fe200078e004c */
[----:B------:R-:W-:Y:S01]  /*6500*/  LDSM.16.MT88.4 R20, [R225+0x1800] ;  /* 0x00180000e114783b */ /* 0x000fe20000004200 */
[----:B------:R-:W-:Y:S02]  /*6510*/  IMAD.MOV.U32 R180, RZ, RZ, R77 ;  /* 0x000000ffffb47224 */ /* 0x000fe400078e004d */
[----:B------:R-:W-:Y:S02]  /*6520*/  IMAD.MOV.U32 R182, RZ, RZ, R199 ;  /* 0x000000ffffb67224 */ /* 0x000fe400078e00c7 */
[----:B------:R-:W-:Y:S01]  /*6530*/  IMAD.MOV.U32 R183, RZ, RZ, R193 ;  /* 0x000000ffffb77224 */ /* 0x000fe200078e00c1 */
[-C--:B-1----:R-:W-:Y:S07]  /*6540*/  HMMA.16816.F32.BF16 R108, R8, R16.reuse, R176 ;  /* 0x00000010086c723c */ /* 0x082fee00000418b0 */
[----:B------:R-:W-:Y:S01]  /*6550*/  IMAD.MOV.U32 R176, RZ, RZ, R213 ;  /* 0x000000ffffb07224 */ /* 0x000fe200078e00d5 */
[----:B------:R-:W-:Y:S01]  /*6560*/  HMMA.16816.F32.BF16 R64, R12, R16, R96 ;  /* 0x000000100c40723c */ /* 0x000fe20000041860 */
[----:B------:R1:W2:Y:S01]  /*6570*/  MUFU.EX2 R213, R5 ;  /* 0x0000000500d57308 */ /* 0x0002a20000000800 */
[----:B------:R-:W-:-:S02]  /*6580*/  IMAD.MOV.U32 R178, RZ, RZ, R203 ;  /* 0x000000ffffb27224 */ /* 0x000fc400078e00cb */
[----:B------:R-:W-:Y:S02]  /*6590*/  IMAD.MOV.U32 R177, RZ, RZ, R204 ;  /* 0x000000ffffb17224 */ /* 0x000fe400078e00cc */
[----:B------:R-:W-:Y:S02]  /*65a0*/  IMAD.MOV.U32 R179, RZ, RZ, R200 ;  /* 0x000000ffffb37224 */ /* 0x000fe400078e00c8 */
[----:B------:R-:W-:Y:S01]  /*65b0*/  IMAD.MOV.U32 R98, RZ, RZ, R214 ;  /* 0x000000ffff627224 */ /* 0x000fe200078e00d6 */
[----:B------:R-:W-:Y:S01]  /*65c0*/  HMMA.16816.F32.BF16 R76, R8, R26, R172 ;  /* 0x0000001a084c723c */ /* 0x000fe200000418ac */
[----:B------:R-:W-:Y:S01]  /*65d0*/  IMAD.MOV.U32 R99, RZ, RZ, R211 ;  /* 0x000000ffff637224 */ /* 0x000fe200078e00d3 */
[----:B------:R-:W-:Y:S01]  /*65e0*/  LDSM.16.MT88.4 R24, [R228+0x1800] ;  /* 0x00180000e418783b */ /* 0x000fe20000004200 */
[----:B------:R-:W-:Y:S02]  /*65f0*/  IMAD.MOV.U32 R97, RZ, RZ, R169 ;  /* 0x000000ffff617224 */ /* 0x000fe400078e00a9 */
[----:B------:R-:W-:-:S02]  /*6600*/  IMAD.MOV.U32 R169, RZ, RZ, R198 ;  /* 0x000000ffffa97224 */ /* 0x000fc400078e00c6 */
[----:B------:R-:W-:Y:S01]  /*6610*/  IMAD.MOV.U32 R175, RZ, RZ, R210 ;  /* 0x000000ffffaf7224 */ /* 0x000fe200078e00d2 */
[-C--:B------:R-:W-:Y:S01]  /*6620*/  HMMA.16816.F32.BF16 R104, R8, R18.reuse, R140 ;  /* 0x000000120868723c */ /* 0x080fe2000004188c */
[----:B-1----:R-:W-:Y:S02]  /*6630*/  FFMA.FTZ R5, R115, c[0x0][0x2d0], -R2 ;  /* 0x0000b40073057a23 */ /* 0x002fe40000010802 */
[----:B------:R-:W-:Y:S02]  /*6640*/  IMAD.MOV.U32 R173, RZ, RZ, R205 ;  /* 0x000000ffffad7224 */ /* 0x000fe400078e00cd */
[----:B------:R1:W-:Y:S01]  /*6650*/  MUFU.EX2 R214, R5 ;  /* 0x0000000500d67308 */ /* 0x0003e20000000800 */
[----:B------:R-:W-:Y:S02]  /*6660*/  IMAD.MOV.U32 R174, RZ, RZ, R206 ;  /* 0x000000ffffae7224 */ /* 0x000fe400078e00ce */
[----:B------:R-:W-:Y:S01]  /*6670*/  HMMA.16816.F32.BF16 R28, R12, R18, R28 ;  /* 0x000000120c1c723c */ /* 0x000fe2000004181c */
[----:B------:R-:W3:Y:S01]  /*6680*/  LDSM.16.MT88.4 R16, [R224+0x1800] ;  /* 0x00180000e010783b */ /* 0x000ee20000004200 */
[----:B------:R-:W-:-:S02]  /*6690*/  IMAD.MOV.U32 R172, RZ, RZ, R201 ;  /* 0x000000ffffac7224 */ /* 0x000fc400078e00c9 */
[----:B------:R-:W-:Y:S02]  /*66a0*/  IMAD.MOV.U32 R96, RZ, RZ, R177 ;  /* 0x000000ffff607224 */ /* 0x000fe400078e00b1 */
[----:B------:R-:W-:Y:S01]  /*66b0*/  IMAD.MOV.U32 R177, RZ, RZ, R6 ;  /* 0x000000ffffb17224 */ /* 0x000fe200078e0006 */
[----:B--2---:R-:W-:Y:S01]  /*66c0*/  F2FP.BF16.PACK_AB R12, R213, R212 ;  /* 0x000000d4d50c723e */ /* 0x004fe200000010ff */
[--C-:B------:R-:W-:Y:S02]  /*66d0*/  FFMA.FTZ R6, R122, c[0x0][0x2d0], -R2.reuse ;  /* 0x0000b4007a067a23 */ /* 0x100fe40000010802 */
[----:B-1----:R-:W-:-:S04]  /*66e0*/  FFMA.FTZ R5, R114, c[0x0][0x2d0], -R2 ;  /* 0x0000b40072057a23 */ /* 0x002fc80000010802 */
[----:B------:R1:W2:Y:S02]  /*66f0*/  MUFU.EX2 R215, R5 ;  /* 0x0000000500d77308 */ /* 0x0002a40000000800 */
[----:B-1----:R-:W-:Y:S01]  /*6700*/  FFMA.FTZ R5, R75, c[0x0][0x2d0], -R0 ;  /* 0x0000b4004b057a23 */ /* 0x002fe20000010800 */
[----:B--2---:R-:W-:Y:S01]  /*6710*/  F2FP.BF16.PACK_AB R14, R215, R214 ;  /* 0x000000d6d70e723e */ /* 0x004fe200000010ff */
        /* <DEDUP_REMOVED lines=9> */
[----:B------:R1:W-:Y:S01]  /*67b0*/  MUFU.EX2 R210, R5 ;  /* 0x0000000500d27308 */ /* 0x0003e20000000800 */
[----:B------:R-:W-:Y:S02]  /*67c0*/  IMAD.MOV.U32 R179, RZ, RZ, R180 ;  /* 0x000000ffffb37224 */ /* 0x000fe400078e00b4 */
[----:B------:R-:W-:Y:S02]  /*67d0*/  IMAD.MOV.U32 R180, RZ, RZ, R192 ;  /* 0x000000ffffb47224 */ /* 0x000fe400078e00c0 */
[----:B-1----:R-:W-:Y:S02]  /*67e0*/  FFMA.FTZ R5, R68, c[0x0][0x2d0], -R0 ;  /* 0x0000b40044057a23 */ /* 0x002fe40000010800 */
[----:B------:R-:W-:Y:S02]  /*67f0*/  IMAD.MOV.U32 R68, RZ, RZ, R191 ;  /* 0x000000ffff447224 */ /* 0x000fe400078e00bf */
        /* <DEDUP_REMOVED lines=8> */
[----:B------:R-:W-:Y:S01]  /*6880*/  HMMA.16816.F32.BF16 R112, R12, R20, R92 ;  /* 0x000000140c70723c */ /* 0x000fe2000004185c */
[----:B-1----:R-:W-:Y:S01]  /*6890*/  FFMA.FTZ R5, R139, c[0x0][0x2d0], -R4 ;  /* 0x0000b4008b057a23 */ /* 0x002fe20000010804 */
[----:B--2---:R-:W-:-:S03]  /*68a0*/  F2FP.BF16.PACK_AB R8, R204, R203 ;  /* 0x000000cbcc08723e */ /* 0x004fc600000010ff */
[----:B------:R1:W-:Y:S02]  /*68b0*/  MUFU.EX2 R205, R5 ;  /* 0x0000000500cd7308 */ /* 0x0003e40000000800 */
[----:B-1----:R-:W-:Y:S02]  /*68c0*/  FFMA.FTZ R5, R138, c[0x0][0x2d0], -R4 ;  /* 0x0000b4008a057a23 */ /* 0x002fe40000010804 */
[----:B------:R-:W-:Y:S04]  /*68d0*/  HMMA.16816.F32.BF16 R136, R12, R18, R40 ;  /* 0x000000120c88723c */ /* 0x000fe80000041828 */
        /* <DEDUP_REMOVED lines=13> */
[----:B------:R-:W-:-:S05]  /*69b0*/  FFMA.FTZ R5, R187, c[0x0][0x2d0], -R4 ;  /* 0x0000b400bb057a23 */ /* 0x000fca0000010804 */
[----:B------:R1:W-:Y:S01]  /*69c0*/  MUFU.EX2 R193, R5 ;  /* 0x0000000500c17308 */ /* 0x0003e20000000800 */
[C---:B------:R-:W-:Y:S08]  /*69d0*/  HMMA.16816.F32.BF16 R60, R8.reuse, R16, R48 ;  /* 0x00000010083c723c */ /* 0x040ff00000041830 */
[----:B------:R-:W-:Y:S01]  /*69e0*/  HMMA.16816.F32.BF16 R56, R8, R18, R52 ;  /* 0x000000120838723c */ /* 0x000fe20000041834 */
[----:B------:R-:W2:Y:S01]  /*69f0*/  LDSM.16.MT88.4 R16, [R227+0x1800] ;  /* 0x00180000e310783b */ /* 0x000ea20000004200 */
[----:B-1----:R-:W-:-:S02]  /*6a00*/  FFMA.FTZ R5, R188, c[0x0][0x2d0], -R4 ;  /* 0x0000b400bc057a23 */ /* 0x002fc40000010804 */
[----:B------:R-:W-:-:S04]  /*6a10*/  IMAD.MOV.U32 R188, RZ, RZ, R98 ;  /* 0x000000ffffbc7224 */ /* 0x000fc800078e0062 */
[----:B------:R-:W-:Y:S01]  /*6a20*/  HMMA.16816.F32.BF16 R48, R8, R24, R32 ;  /* 0x000000180830723c */ /* 0x000fe20000041820 */
[----:B------:R1:W3:Y:S01]  /*6a30*/  MUFU.EX2 R195, R5 ;  /* 0x0000000500c37308 */ /* 0x0002e20000000800 */
[----:B------:R-:W-:Y:S02]  /*6a40*/  IMAD.MOV.U32 R98, RZ, RZ, R168 ;  /* 0x000000ffff627224 */ /* 0x000fe400078e00a8 */
[----:B------:R-:W-:-:S04]  /*6a50*/  IMAD.MOV.U32 R168, RZ, RZ, R197 ;  /* 0x000000ffffa87224 */ /* 0x000fc800078e00c5 */
[C---:B------:R-:W-:Y:S01]  /*6a60*/  HMMA.16816.F32.BF16 R44, R8.reuse, R26, R76 ;  /* 0x0000001a082c723c */ /* 0x040fe2000004184c */
[----:B------:R-:W4:Y:S06]  /*6a70*/  LDSM.16.MT88.4 R24, [R224+0x2000] ;  /* 0x00200000e018783b */ /* 0x000f2c0000004200 */
[----:B------:R-:W-:Y:S01]  /*6a80*/  IMAD.MOV.U32 R78, RZ, RZ, R181 ;  /* 0x000000ffff4e7224 */ /* 0x000fe200078e00b5 */
[----:B------:R-:W-:Y:S01]  /*6a90*/  HMMA.16816.F32.BF16 R36, R8, R22, R88 ;  /* 0x000000160824723c */ /* 0x000fe20000041858 */
[----:B-1----:R-:W-:Y:S02]  /*6aa0*/  FFMA.FTZ R5, R189, c[0x0][0x2d0], -R4 ;  /* 0x0000b400bd057a23 */ /* 0x002fe40000010804 */
[----:B------:R-:W-:Y:S01]  /*6ab0*/  IMAD.MOV.U32 R181, RZ, RZ, R194 ;  /* 0x000000ffffb57224 */ /* 0x000fe200078e00c2 */
[----:B------:R1:W-:Y:S01]  /*6ac0*/  MUFU.EX2 R189, R6 ;  /* 0x0000000600bd7308 */ /* 0x0003e20000000800 */
[----:B------:R-:W-:-:S02]  /*6ad0*/  IMAD.MOV.U32 R79, RZ, RZ, R7 ;  /* 0x000000ffff4f7224 */ /* 0x000fc400078e0007 */
[----:B------:R-:W-:Y:S01]  /*6ae0*/  FFMA.FTZ R7, R123, c[0x0][0x2d0], -R2 ;  /* 0x0000b4007b077a23 */ /* 0x000fe20000010802 */
[C---:B------:R-:W-:Y:S01]  /*6af0*/  HMMA.16816.F32.BF16 R40, R8.reuse, R20, R84 ;  /* 0x000000140828723c */ /* 0x040fe20000041854 */
[----:B------:R-:W-:Y:S02]  /*6b00*/  IMAD.MOV.U32 R77, RZ, RZ, R79 ;  /* 0x000000ffff4d7224 */ /* 0x000fe400078e004f */
[----:B------:R-:W-:Y:S01]  /*6b10*/  IMAD.MOV.U32 R79, RZ, RZ, R69 ;  /* 0x000000ffff4f7224 */ /* 0x000fe200078e0045 */
[----:B------:R3:W-:Y:S01]  /*6b20*/  MUFU.EX2 R197, R5 ;  /* 0x0000000500c57308 */ /* 0x0007e20000000800 */
[----:B------:R-:W-:Y:S02]  /*6b30*/  IMAD.MOV.U32 R69, RZ, RZ, R96 ;  /* 0x000000ffff457224 */ /* 0x000fe400078e0060 */
[----:B------:R-:W-:Y:S01]  /*6b40*/  IMAD.MOV.U32 R96, RZ, RZ, R98 ;  /* 0x000000ffff607224 */ /* 0x000fe200078e0062 */
[----:B--2---:R-:W-:Y:S01]  /*6b50*/  HMMA.16816.F32.BF16 R52, R8, R16, R108 ;  /* 0x000000100834723c */ /* 0x004fe2000004186c */
[----:B------:R-:W-:-:S02]  /*6b60*/  IMAD.MOV.U32 R98, RZ, RZ, R170 ;  /* 0x000000ffff627224 */ /* 0x000fc400078e00aa */
[----:B------:R-:W-:Y:S01]  /*6b70*/  IMAD.MOV.U32 R170, RZ, RZ, R172 ;  /* 0x000000ffffaa7224 */ /* 0x000fe200078e00ac */
[----:B------:R-:W-:Y:S01]  /*6b80*/  MUFU.EX2 R187, R7 ;  /* 0x0000000700bb7308 */ /* 0x000fe20000000800 */
[----:B------:R-:W-:Y:S02]  /*6b90*/  FFMA.FTZ R172, R120, c[0x0][0x2d0], -R2 ;  /* 0x0000b40078ac7a23 */ /* 0x000fe40000010802 */
[--C-:B-1----:R-:W-:Y:S01]  /*6ba0*/  FFMA.FTZ R6, R155, c[0x0][0x2d0], -R0.reuse ;  /* 0x0000b4009b067a23 */ /* 0x102fe20000010800 */
[----:B------:R-:W-:Y:S01]  /*6bb0*/  HMMA.16816.F32.BF16 R32, R8, R18, R104 ;  /* 0x000000120820723c */ /* 0x000fe20000041868 */
[----:B------:R-:W-:Y:S02]  /*6bc0*/  FFMA.FTZ R155, R145, c[0x0][0x2d0], -R0 ;  /* 0x0000b400919b7a23 */ /* 0x000fe40000010800 */
[----:B---3--:R-:W-:-:S04]  /*6bd0*/  FFMA.FTZ R5, R190, c[0x0][0x2d0], -R4 ;  /* 0x0000b400be057a23 */ /* 0x008fc80000010804 */
[----:B------:R-:W-:Y:S01]  /*6be0*/  F2FP.BF16.PACK_AB R8, R195, R193 ;  /* 0x000000c1c308723e */ /* 0x000fe200000010ff */
[----:B------:R1:W2:Y:S01]  /*6bf0*/  MUFU.EX2 R198, R5 ;  /* 0x0000000500c67308 */ /* 0x0002a20000000800 */
[C---:B------:R-:W-:Y:S01]  /*6c00*/  HMMA.16816.F32.BF16 R108, R12.reuse, R22, R80 ;  /* 0x000000160c6c723c */ /* 0x040fe20000041850 */
[----:B------:R-:W3:Y:S07]  /*6c10*/  LDSM.16.MT88.4 R20, [R228+0x2000] ;  /* 0x00200000e414783b */ /* 0x000eee0000004200 */
[----:B------:R-:W-:Y:S01]  /*6c20*/  HMMA.16816.F32.BF16 R100, R12, R16, R64 ;  /* 0x000000100c64723c */ /* 0x000fe20000041840 */
[----:B-1----:R-:W-:-:S07]  /*6c30*/  FFMA.FTZ R5, R185, c[0x0][0x2d0], -R3 ;  /* 0x0000b400b9057a23 */ /* 0x002fce0000010803 */
[----:B------:R-:W-:Y:S01]  /*6c40*/  HMMA.16816.F32.BF16 R88, R12, R18, R28 ;  /* 0x000000120c58723c */ /* 0x000fe2000004181c */
[----:B------:R-:W1:Y:S01]  /*6c50*/  LDSM.16.MT88.4 R16, [R225+0x2000] ;  /* 0x00200000e110783b */ /* 0x000e620000004200 */
[----:B------:R-:W-:Y:S01]  /*6c60*/  FFMA.FTZ R64, R144, c[0x0][0x2d0], -R2 ;  /* 0x0000b40090407a23 */ /* 0x000fe20000010802 */
[----:B------:R4:W-:Y:S01]  /*6c70*/  MUFU.EX2 R191, R5 ;  /* 0x0000000500bf7308 */ /* 0x0009e20000000800 */
[----:B------:R-:W-:Y:S01]  /*6c80*/  IMAD.MOV.U32 R144, RZ, RZ, R78 ;  /* 0x000000ffff907224 */ /* 0x000fe200078e004e */
[----:B------:R-:W1:Y:S01]  /*6c90*/  LDSM.16.MT88.4 R12, [R227+0x2000] ;  /* 0x00200000e30c783b */ /* 0x000e620000004200 */
[----:B------:R-:W-:Y:S01]  /*6ca0*/  IMAD.MOV.U32 R78, RZ, RZ, R68 ;  /* 0x000000ffff4e7224 */ /* 0x000fe200078e0044 */
[----:B--2---:R-:W-:Y:S01]  /*6cb0*/  F2FP.BF16.PACK_AB R10, R198, R197 ;  /* 0x000000c5c60a723e */ /* 0x004fe200000010ff */
[----:B------:R-:W-:Y:S02]  /*6cc0*/  IMAD.MOV.U32 R68, RZ, RZ, R75 ;  /* 0x000000ffff447224 */ /* 0x000fe400078e004b */
[----:B------:R-:W-:-:S02]  /*6cd0*/  IMAD.MOV.U32 R75, RZ, RZ, R97 ;  /* 0x000000ffff4b7224 */ /* 0x000fc400078e0061 */
[----:B------:R-:W-:Y:S02]  /*6ce0*/  IMAD.MOV.U32 R97, RZ, RZ, R99 ;  /* 0x000000ffff617224 */ /* 0x000fe400078e0063 */
[----:B------:R-:W-:Y:S02]  /*6cf0*/  IMAD.MOV.U32 R99, RZ, RZ, R171 ;  /* 0x000000ffff637224 */ /* 0x000fe400078e00ab */
[----:B------:R-:W-:Y:S02]  /*6d00*/  IMAD.MOV.U32 R171, RZ, RZ, R173 ;  /* 0x000000ffffab7224 */ /* 0x000fe400078e00ad */
[----:B------:R-:W-:Y:S02]  /*6d10*/  FFMA.FTZ R173, R117, c[0x0][0x2d0], -R2 ;  /* 0x0000b40075ad7a23 */ /* 0x000fe40000010802 */
[----:B----4-:R-:W-:Y:S02]  /*6d20*/  FFMA.FTZ R5, R184, c[0x0][0x2d0], -R3 ;  /* 0x0000b400b8057a23 */ /* 0x010fe40000010803 */
[----:B------:R-:W-:Y:S01]  /*6d30*/  IMAD.MOV.U32 R117, RZ, RZ, R77 ;  /* 0x000000ffff757224 */ /* 0x000fe200078e004d */
[----:B------:R-:W-:Y:S01]  /*6d40*/  MUFU.EX2 R184, R6 ;  /* 0x0000000600b87308 */ /* 0x000fe20000000800 */
[----:B------:R-:W-:-:S02]  /*6d50*/  IMAD.MOV.U32 R77, RZ, RZ, R78 ;  /* 0x000000ffff4d7224 */ /* 0x000fc400078e004e */
[----:B------:R-:W-:Y:S02]  /*6d60*/  IMAD.MOV.U32 R78, RZ, RZ, R79 ;  /* 0x000000ffff4e7224 */ /* 0x000fe400078e004f */
[----:B------:R-:W-:Y:S02]  /*6d70*/  IMAD.MOV.U32 R79, RZ, RZ, R69 ;  /* 0x000000ffff4f7224 */ /* 0x000fe400078e0045 */
[----:B------:R-:W-:Y:S01]  /*6d80*/  IMAD.MOV.U32 R69, RZ, RZ, R170 ;  /* 0x000000ffff457224 */ /* 0x000fe200078e00aa */
[----:B------:R-:W2:Y:S01]  /*6d90*/  MUFU.EX2 R192, R5 ;  /* 0x0000000500c07308 */ /* 0x000ea20000000800 */
[----:B------:R-:W-:Y:S02]  /*6da0*/  IMAD.MOV.U32 R170, RZ, RZ, R174 ;  /* 0x000000ffffaa7224 */ /* 0x000fe400078e00ae */
[----:B------:R-:W-:Y:S02]  /*6db0*/  FFMA.FTZ R174, R116, c[0x0][0x2d0], -R2 ;  /* 0x0000b40074ae7a23 */ /* 0x000fe40000010802 */
[----:B------:R-:W-:-:S02]  /*6dc0*/  IMAD.MOV.U32 R29, RZ, RZ, R75 ;  /* 0x000000ffff1d7224 */ /* 0x000fc400078e004b */
[--C-:B------:R-:W-:Y:S02]  /*6dd0*/  FFMA.FTZ R65, R127, c[0x0][0x2d0], -R2.reuse ;  /* 0x0000b4007f417a23 */ /* 0x100fe40000010802 */
[--C-:B------:R-:W-:Y:S02]  /*6de0*/  FFMA.FTZ R66, R126, c[0x0][0x2d0], -R2.reuse ;  /* 0x0000b4007e427a23 */ /* 0x100fe40000010802 */
[----:B------:R-:W-:Y:S02]  /*6df0*/  FFMA.FTZ R67, R125, c[0x0][0x2d0], -R2 ;  /* 0x0000b4007d437a23 */ /* 0x000fe40000010802 */
[----:B------:R-:W-:Y:S02]  /*6e00*/  IMAD.MOV.U32 R116, RZ, RZ, R78 ;  /* 0x000000ffff747224 */ /* 0x000fe400078e004e */
[----:B------:R-:W-:Y:S01]  /*6e10*/  IMAD.MOV.U32 R30, RZ, RZ, R79 ;  /* 0x000000ffff1e7224 */ /* 0x000fe200078e004f */
[----:B--2---:R-:W-:Y:S01]  /*6e20*/  F2FP.BF16.PACK_AB R9, R192, R191 ;  /* 0x000000bfc009723e */ /* 0x004fe200000010ff */
[----:B------:R-:W-:-:S02]  /*6e30*/  FFMA.FTZ R5, R162, c[0x0][0x2d0], -R3 ;  /* 0x0000b400a2057a23 */ /* 0x000fc40000010803 */
[--C-:B------:R-:W-:Y:S02]  /*6e40*/  FFMA.FTZ R162, R124, c[0x0][0x2d0], -R2.reuse ;  /* 0x0000b4007ca27a23 */ /* 0x100fe40000010802 */
[----:B------:R2:W-:Y:S01]  /*6e50*/  MUFU.EX2 R194, R5 ;  /* 0x0000000500c27308 */ /* 0x0005e20000000800 */
[----:B------:R-:W-:Y:S02]  /*6e60*/  IMAD.MOV.U32 R75, RZ, RZ, R97 ;  /* 0x000000ffff4b7224 */ /* 0x000fe400078e0061 */
[----:B------:R-:W-:Y:S02]  /*6e70*/  FFMA.FTZ R28, R118, c[0x0][0x2d0], -R2 ;  /* 0x0000b400761c7a23 */ /* 0x000fe40000010802 */
[--C-:B------:R-:W-:Y:S02]  /*6e80*/  FFMA.FTZ R31, R153, c[0x0][0x2d0], -R0.reuse ;  /* 0x0000b400991f7a23 */ /* 0x100fe40000010800 */
[----:B------:R-:W-:Y:S01]  /*6e90*/  FFMA.FTZ R153, R147, c[0x0][0x2d0], -R0 ;  /* 0x0000b40093997a23 */ /* 0x000fe20000010800 */
[----:B------:R-:W-:Y:S01]  /*6ea0*/  MUFU.EX2 R185, R28 ;  /* 0x0000001c00b97308 */ /* 0x000fe20000000800 */
[----:B--2---:R-:W-:-:S07]  /*6eb0*/  FFMA.FTZ R5, R186, c[0x0][0x2d0], -R3 ;  /* 0x0000b400ba057a23 */ /* 0x004fce0000010803 */
[----:B------:R-:W2:Y:S02]  /*6ec0*/  MUFU.EX2 R196, R5 ;  /* 0x0000000500c47308 */ /* 0x000ea40000000800 */
[----:B--2---:R-:W-:Y:S01]  /*6ed0*/  F2FP.BF16.PACK_AB R11, R196, R194 ;  /* 0x000000c2c40b723e */ /* 0x004fe200000010ff */
[----:B------:R-:W-:Y:S02]  /*6ee0*/  FFMA.FTZ R5, R121, c[0x0][0x2d0], -R2 ;  /* 0x0000b40079057a23 */ /* 0x000fe40000010802 */
[----:B------:R-:W-:-:S03]  /*6ef0*/  FFMA.FTZ R2, R156, c[0x0][0x2d0], -R0 ;  /* 0x0000b4009c027a23 */ /* 0x000fc60000010800 */
[----:B------:R2:W-:Y:S01]  /*6f00*/  MUFU.EX2 R190, R5 ;  /* 0x0000000500be7308 */ /* 0x0005e20000000800 */
[C---:B------:R-:W-:Y:S07]  /*6f10*/  HMMA.16816.F32.BF16 R120, R8.reuse, R24, R60 ;  /* 0x000000180878723c */ /* 0x040fee000004183c */
[----:B------:R4:W1:Y:S01]  /*6f20*/  MUFU.EX2 R118, R2 ;  /* 0x0000000200767308 */ /* 0x0008620000000800 */
[----:B------:R-:W-:Y:S01]  /*6f30*/  IMAD.MOV.U32 R60, RZ, RZ, R96 ;  /* 0x000000ffff3c7224 */ /* 0x000fe200078e0060 */
[----:B------:R-:W-:Y:S01]  /*6f40*/  HMMA.16816.F32.BF16 R124, R8, R26, R56 ;  /* 0x0000001a087c723c */ /* 0x000fe20000041838 */
[----:B------:R-:W-:-:S02]  /*6f50*/  IMAD.MOV.U32 R61, RZ, RZ, R98 ;  /* 0x000000ffff3d7224 */ /* 0x000fc400078e0062 */
[----:B------:R-:W-:Y:S02]  /*6f60*/  IMAD.MOV.U32 R62, RZ, RZ, R99 ;  /* 0x000000ffff3e7224 */ /* 0x000fe400078e0063 */
[----:B------:R-:W-:Y:S02]  /*6f70*/  IMAD.MOV.U32 R63, RZ, RZ, R77 ;  /* 0x000000ffff3f7224 */ /* 0x000fe400078e004d */
[----:B--2---:R-:W-:Y:S01]  /*6f80*/  FFMA.FTZ R5, R150, c[0x0][0x2d0], -R0 ;  /* 0x0000b40096057a23 */ /* 0x004fe20000010800 */
[C---:B---3--:R-:W-:Y:S01]  /*6f90*/  HMMA.16816.F32.BF16 R104, R8.reuse, R20, R48 ;  /* 0x000000140868723c */ /* 0x048fe20000041830 */
[----:B------:R-:W-:Y:S02]  /*6fa0*/  IMAD.MOV.U32 R59, RZ, RZ, R62 ;  /* 0x000000ffff3b7224 */ /* 0x000fe400078e003e */
[----:B----4-:R-:W-:Y:S01]  /*6fb0*/  FFMA.FTZ R2, R149, c[0x0][0x2d0], -R0 ;  /* 0x0000b40095027a23 */ /* 0x010fe20000010800 */
[----:B------:R-:W-:Y:S04]  /*6fc0*/  MUFU.EX2 R186, R5 ;  /* 0x0000000500ba7308 */ /* 0x000fe80000000800 */
[----:B------:R-:W-:Y:S01]  /*6fd0*/  HMMA.16816.F32.BF16 R96, R8, R22, R44 ;  /* 0x000000160860723c */ /* 0x000fe2000004182c */
[----:B------:R-:W-:-:S07]  /*6fe0*/  IMAD.MOV.U32 R58, RZ, RZ, R59 ;  /* 0x000000ffff3a7224 */ /* 0x000fce00078e003b */
[----:B-1----:R-:W-:Y:S01]  /*6ff0*/  HMMA.16816.F32.BF16 R92, R8, R16, R40 ;  /* 0x00000010085c723c */ /* 0x002fe20000041828 */
[----:B------:R-:W-:-:S07]  /*7000*/  IMAD.MOV.U32 R62, RZ, RZ, R63 ;  /* 0x000000ffff3e7224 */ /* 0x000fce00078e003f */
[C---:B------:R-:W-:Y:S08]  /*7010*/  HMMA.16816.F32.BF16 R84, R8.reuse, R18, R36 ;  /* 0x000000120854723c */ /* 0x040ff00000041824 */
[C---:B------:R-:W-:Y:S08]  /*7020*/  HMMA.16816.F32.BF16 R80, R8.reuse, R12, R52 ;  /* 0x0000000c0850723c */ /* 0x040ff00000041834 */
[----:B------:R-:W-:Y:S01]  /*7030*/  HMMA.16816.F32.BF16 R76, R8, R14, R32 ;  /* 0x0000000e084c723c */ /* 0x000fe20000041820 */
[----:B------:R-:W-:-:S02]  /*7040*/  FFMA.FTZ R45, R152, c[0x0][0x2d0], -R0 ;  /* 0x0000b400982d7a23 */ /* 0x000fc40000010800 */
[----:B------:R-:W-:Y:S02]  /*7050*/  IMAD.MOV.U32 R63, RZ, RZ, R144 ;  /* 0x000000ffff3f7224 */ /* 0x000fe400078e0090 */
[----:B------:R-:W-:Y:S02]  /*7060*/  FFMA.FTZ R46, R148, c[0x0][0x2d0], -R0 ;  /* 0x0000b400942e7a23 */ /* 0x000fe40000010800 */
[----:B------:R-:W-:Y:S02]  /*7070*/  FFMA.FTZ R11, R60, c[0x0][0x2d0], -R4 ;  /* 0x0000b4003c0b7a23 */ /* 0x000fe40000010804 */
[----:B------:R-:W-:Y:S02]  /*7080*/  IMAD.MOV.U32 R60, RZ, RZ, R61 ;  /* 0x000000ffff3c7224 */ /* 0x000fe400078e003d */
[----:B------:R-:W-:Y:S02]  /*7090*/  IMAD.MOV.U32 R61, RZ, RZ, R117 ;  /* 0x000000ffff3d7224 */ /* 0x000fe400078e0075 */
[----:B------:R-:W-:-:S02]  /*70a0*/  IMAD.MOV.U32 R57, RZ, RZ, R58 ;  /* 0x000000ffff397224 */ /* 0x000fc400078e003a */
[----:B------:R-:W-:Y:S02]  /*70b0*/  IMAD.MOV.U32 R59, RZ, RZ, R61 ;  /* 0x000000ffff3b7224 */ /* 0x000fe400078e003d */
[----:B------:R-:W-:Y:S02]  /*70c0*/  FFMA.FTZ R152, R151, c[0x0][0x2d0], -R0 ;  /* 0x0000b40097987a23 */ /* 0x000fe40000010800 */
[----:B------:R-:W-:Y:S02]  /*70d0*/  IMAD.MOV.U32 R58, RZ, RZ, R59 ;  /* 0x000000ffff3a7224 */ /* 0x000fe400078e003b */
[----:B------:R-:W-:Y:S02]  /*70e0*/  IMAD.MOV.U32 R59, RZ, RZ, R63 ;  /* 0x000000ffff3b7224 */ /* 0x000fe400078e003f */
[----:B------:R-:W-:Y:S02]  /*70f0*/  IMAD.MOV.U32 R117, RZ, RZ, R188 ;  /* 0x000000ffff757224 */ /* 0x000fe400078e00bc */
[----:B------:R-:W-:-:S02]  /*7100*/  IMAD.MOV.U32 R144, RZ, RZ, R230 ;  /* 0x000000ffff907224 */ /* 0x000fc400078e00e6 */
[----:B------:R-:W-:Y:S02]  /*7110*/  IMAD.MOV.U32 R148, RZ, RZ, R58 ;  /* 0x000000ffff947224 */ /* 0x000fe400078e003a */
[----:B------:R-:W-:Y:S01]  /*7120*/  IMAD.MOV.U32 R151, RZ, RZ, R59 ;  /* 0x000000ffff977224 */ /* 0x000fe200078e003b */
[----:B------:R1:W2:Y:S01]  /*7130*/  MUFU.EX2 R188, R2 ;  /* 0x0000000200bc7308 */ /* 0x0002a20000000800 */
[--C-:B------:R-:W-:Y:S02]  /*7140*/  FFMA.FTZ R44, R154, c[0x0][0x2d0], -R0.reuse ;  /* 0x0000b4009a2c7a23 */ /* 0x100fe40000010800 */
[----:B------:R-:W-:Y:S02]  /*7150*/  FFMA.FTZ R154, R146, c[0x0][0x2d0], -R0 ;  /* 0x0000b400929a7a23 */ /* 0x000fe40000010800 */
[----:B------:R-:W-:Y:S02]  /*7160*/  IMAD.MOV.U32 R149, RZ, RZ, R117 ;  /* 0x000000ffff957224 */ /* 0x000fe400078e0075 */
[----:B------:R-:W-:-:S02]  /*7170*/  IMAD.MOV.U32 R156, RZ, RZ, R144 ;  /* 0x000000ffff9c7224 */ /* 0x000fc400078e0090 */
[--C-:B------:R-:W-:Y:S02]  /*7180*/  FFMA.FTZ R0, R119, c[0x0][0x2d0], -R3.reuse ;  /* 0x0000b40077007a23 */ /* 0x100fe40000010803 */
[--C-:B------:R-:W-:Y:S02]  /*7190*/  FFMA.FTZ R29, R29, c[0x0][0x2d0], -R3.reuse ;  /* 0x0000b4001d1d7a23 */ /* 0x100fe40000010803 */
[--C-:B------:R-:W-:Y:S02]  /*71a0*/  FFMA.FTZ R30, R30, c[0x0][0x2d0], -R3.reuse ;  /* 0x0000b4001e1e7a23 */ /* 0x100fe40000010803 */
[--C-:B------:R-:W-:Y:S02]  /*71b0*/  FFMA.FTZ R68, R68, c[0x0][0x2d0], -R3.reuse ;  /* 0x0000b40044447a23 */ /* 0x100fe40000010803 */
[--C-:B-1----:R-:W-:Y:S02]  /*71c0*/  FFMA.FTZ R2, R57, c[0x0][0x2d0], -R3.reuse ;  /* 0x0000b40039027a23 */ /* 0x102fe40000010803 */
[----:B------:R-:W-:-:S02]  /*71d0*/  FFMA.FTZ R116, R116, c[0x0][0x2d0], -R3 ;  /* 0x0000b40074747a23 */ /* 0x000fc40000010803 */
[--C-:B------:R-:W-:Y:S02]  /*71e0*/  FFMA.FTZ R117, R252, c[0x0][0x2d0], -R3.reuse ;  /* 0x0000b400fc757a23 */ /* 0x100fe40000010803 */
[----:B------:R-:W-:Y:S02]  /*71f0*/  FFMA.FTZ R144, R250, c[0x0][0x2d0], -R3 ;  /* 0x0000b400fa907a23 */ /* 0x000fe40000010803 */
[----:B------:R-:W-:Y:S02]  /*7200*/  IMAD.MOV.U32 R150, RZ, RZ, R75 ;  /* 0x000000ffff967224 */ /* 0x000fe400078e004b */
[----:B------:R-:W-:Y:S02]  /*7210*/  FADD.FTZ R3, R148, R151 ;  /* 0x0000009794037221 */ /* 0x000fe40000010000 */
[----:B------:R-:W-:Y:S02]  /*7220*/  FFMA.FTZ R10, R234, c[0x0][0x2d0], -R4 ;  /* 0x0000b400ea0a7a23 */ /* 0x000fe40000010804 */
[----:B------:R-:W-:Y:S01]  /*7230*/  FADD.FTZ R3, R150, R3 ;  /* 0x0000000396037221 */ /* 0x000fe20000010000 */
[----:B------:R1:W5:Y:S01]  /*7240*/  LDL.LU R234, [R1+0xa8] ;  /* 0x0000a80001ea7983 */ /* 0x0003620000300800 */
[----:B------:R-:W-:-:S02]  /*7250*/  IMAD.MOV.U32 R150, RZ, RZ, R62 ;  /* 0x000000ffff967224 */ /* 0x000fc400078e003e */
[--C-:B------:R-:W-:Y:S02]  /*7260*/  FFMA.FTZ R9, R233, c[0x0][0x2d0], -R4.reuse ;  /* 0x0000b400e9097a23 */ /* 0x100fe40000010804 */
[----:B------:R-:W-:Y:S01]  /*7270*/  FADD.FTZ R3, R150, R3 ;  /* 0x0000000396037221 */ /* 0x000fe20000010000 */
[----:B------:R1:W5:Y:S01]  /*7280*/  LDL.LU R233, [R1+0xa4] ;  /* 0x0000a40001e97983 */ /* 0x0003620000300800 */
[--C-:B------:R-:W-:Y:S02]  /*7290*/  FFMA.FTZ R8, R232, c[0x0][0x2d0], -R4.reuse ;  /* 0x0000b400e8087a23 */ /* 0x100fe40000010804 */
[--C-:B------:R-:W-:Y:S01]  /*72a0*/  FFMA.FTZ R47, R231, c[0x0][0x2d0], -R4.reuse ;  /* 0x0000b400e72f7a23 */ /* 0x100fe20000010804 */
[----:B------:R1:W5:Y:S01]  /*72b0*/  LDL.LU R232, [R1+0xa0] ;  /* 0x0000a00001e87983 */ /* 0x0003620000300800 */
[----:B------:R-:W-:Y:S02]  /*72c0*/  IMAD.MOV.U32 R250, RZ, RZ, R171 ;  /* 0x000000fffffa7224 */ /* 0x000fe400078e00ab */
[----:B------:R-:W-:Y:S01]  /*72d0*/  FADD.FTZ R3, R168, R3 ;  /* 0x00000003a8037221 */ /* 0x000fe20000010000 */
[----:B------:R1:W5:Y:S01]  /*72e0*/  LDL.LU R231, [R1+0x9c] ;  /* 0x00009c0001e77983 */ /* 0x0003620000300800 */
[----:B------:R-:W-:-:S02]  /*72f0*/  FFMA.FTZ R61, R229, c[0x0][0x2d0], -R4 ;  /* 0x0000b400e53d7a23 */ /* 0x000fc40000010804 */
[--C-:B------:R-:W-:Y:S01]  /*7300*/  FFMA.FTZ R63, R226, c[0x0][0x2d0], -R4.reuse ;  /* 0x0000b400e23f7a23 */ /* 0x100fe20000010804 */
[----:B------:R1:W5:Y:S01]  /*7310*/  LDL.LU R230, [R1+0x98] ;  /* 0x0000980001e67983 */ /* 0x0003620000300800 */
[----:B------:R-:W-:Y:S01]  /*7320*/  FADD.FTZ R3, R250, R3 ;  /* 0x00000003fa037221 */ /* 0x000fe20000010000 */
[----:B------:R-:W-:Y:S01]  /*7330*/  F2FP.BF16.PACK_AB R5, R184, R118 ;  /* 0x00000076b805723e */ /* 0x000fe200000010ff */
[----:B------:R-:W-:Y:S01]  /*7340*/  FFMA.FTZ R60, R60, c[0x0][0x2d0], -R4 ;  /* 0x0000b4003c3c7a23 */ /* 0x000fe20000010804 */
[----:B------:R1:W5:Y:S04]  /*7350*/  LDL.LU R229, [R1+0x94] ;  /* 0x0000940001e57983 */ /* 0x0003680000300800 */
[----:B------:R1:W5:Y:S04]  /*7360*/  LDL.LU R226, [R1+0x90] ;  /* 0x0000900001e27983 */ /* 0x0003680000300800 */
[----:B------:R1:W5:Y:S01]  /*7370*/  LDL.LU R119, [R1+0x8c] ;  /* 0x00008c0001777983 */ /* 0x0003620000300800 */
[----:B------:R-:W-:Y:S01]  /*7380*/  F2FP.BF16.PACK_AB R4, R187, R185 ;  /* 0x000000b9bb04723e */ /* 0x000fe200000010ff */
[----:B------:R3:W-:Y:S01]  /*7390*/  MUFU.EX2 R75, R0 ;  /* 0x00000000004b7308 */ /* 0x0007e20000000800 */
[----:B------:R-:W-:Y:S01]  /*73a0*/  F2FP.BF16.PACK_AB R6, R190, R189 ;  /* 0x000000bdbe06723e */ /* 0x000fe200000010ff */
[----:B------:R-:W4:Y:S01]  /*73b0*/  LDL R250, [R1+0x50] ;  /* 0x0000500001fa7983 */ /* 0x000f220000100800 */
[----:B--2---:R-:W-:Y:S01]  /*73c0*/  F2FP.BF16.PACK_AB R7, R188, R186 ;  /* 0x000000babc07723e */ /* 0x004fe200000010ff */
[----:B------:R-:W-:-:S02]  /*73d0*/  FADD.FTZ R28, R158, R157 ;  /* 0x0000009d9e1c7221 */ /* 0x000fc40000010000 */
[----:B------:R-:W-:Y:S02]  /*73e0*/  IMAD.MOV.U32 R252, RZ, RZ, R164 ;  /* 0x000000fffffc7224 */ /* 0x000fe400078e00a4 */
[----:B------:R-:W-:Y:S01]  /*73f0*/  MUFU.EX2 R62, R46 ;  /* 0x0000002e003e7308 */ /* 0x000fe20000000800 */
[----:B------:R-:W-:Y:S01]  /*7400*/  IMAD.MOV.U32 R145, RZ, RZ, R165 ;  /* 0x000000ffff917224 */ /* 0x000fe200078e00a5 */
[C---:B------:R-:W-:Y:S01]  /*7410*/  HMMA.16816.F32.BF16 R32, R4.reuse, R16, R112 ;  /* 0x000000100420723c */ /* 0x040fe20000041870 */
[----:B------:R-:W-:Y:S02]  /*7420*/  IMAD.MOV.U32 R147, RZ, RZ, R166 ;  /* 0x000000ffff937224 */ /* 0x000fe400078e00a6 */
[----:B------:R-:W-:Y:S02]  /*7430*/  IMAD.MOV.U32 R146, RZ, RZ, R167 ;  /* 0x000000ffff927224 */ /* 0x000fe400078e00a7 */
[----:B------:R-:W-:Y:S01]  /*7440*/  LDSM.16.MT88.4 R164, [R225+0x3000] ;  /* 0x00300000e1a4783b */ /* 0x000fe20000004200 */
[----:B------:R-:W-:Y:S01]  /*7450*/  MUFU.EX2 R112, R8 ;  /* 0x0000000800707308 */ /* 0x000fe20000000800 */
[----:B---3--:R-:W-:Y:S01]  /*7460*/  FADD.FTZ R0, R160, R159 ;  /* 0x0000009fa0007221 */ /* 0x008fe20000010000 */
[----:B------:R-:W-:Y:S01]  /*7470*/  HMMA.16816.F32.BF16 R36, R4, R18, R108 ;  /* 0x000000120424723c */ /* 0x000fe2000004186c */
[----:B------:R-:W2:Y:S01]  /*7480*/  LDSM.16.MT88.4 R16, [R224+0x2800] ;  /* 0x00280000e010783b */ /* 0x000ea20000004200 */
[----:B------:R-:W-:-:S04]  /*7490*/  FADD.FTZ R3, R146, R3 ;  /* 0x0000000392037221 */ /* 0x000fc80000010000 */
[----:B------:R-:W-:Y:S02]  /*74a0*/  MUFU.EX2 R108, R11 ;  /* 0x0000000b006c7308 */ /* 0x000fe40000000800 */
[C---:B------:R-:W-:Y:S06]  /*74b0*/  HMMA.16816.F32.BF16 R48, R4.reuse, R20, R132 ;  /* 0x000000140430723c */ /* 0x040fec0000041884 */
[----:B------:R-:W-:Y:S02]  /*74c0*/  MUFU.EX2 R46, R44 ;  /* 0x0000002c002e7308 */ /* 0x000fe40000000800 */
[C---:B------:R-:W-:Y:S01]  /*74d0*/  HMMA.16816.F32.BF16 R40, R4.reuse, R22, R128 ;  /* 0x000000160428723c */ /* 0x040fe20000041880 */
[----:B------:R-:W-:Y:S05]  /*74e0*/  LDSM.16.MT88.4 R20, [R227+0x2800] ;  /* 0x00280000e314783b */ /* 0x000fea0000004200 */
[----:B------:R-:W-:Y:S02]  /*74f0*/  MUFU.EX2 R65, R65 ;  /* 0x0000004100417308 */ /* 0x000fe40000000800 */
[C---:B------:R-:W-:Y:S06]  /*7500*/  HMMA.16816.F32.BF16 R100, R4.reuse, R12, R100 ;  /* 0x0000000c0464723c */ /* 0x040fec0000041864 */
[----:B------:R-:W-:Y:S02]  /*7510*/  MUFU.EX2 R66, R66 ;  /* 0x0000004200427308 */ /* 0x000fe40000000800 */
[C---:B------:R-:W-:Y:S01]  /*7520*/  HMMA.16816.F32.BF16 R88, R4.reuse, R14, R88 ;  /* 0x0000000e0458723c */ /* 0x040fe20000041858 */
[----:B------:R-:W3:Y:S05]  /*7530*/  LDSM.16.MT88.4 R12, [R228+0x2800] ;  /* 0x00280000e40c783b */ /* 0x000eea0000004200 */
[----:B------:R-:W-:Y:S02]  /*7540*/  MUFU.EX2 R67, R67 ;  /* 0x0000004300437308 */ /* 0x000fe40000000800 */
[C---:B------:R-:W-:Y:S06]  /*7550*/  HMMA.16816.F32.BF16 R56, R4.reuse, R24, R140 ;  /* 0x000000180438723c */ /* 0x040fec000004188c */
[----:B------:R-:W-:Y:S01]  /*7560*/  MUFU.EX2 R45, R45 ;  /* 0x0000002d002d7308 */ /* 0x000fe20000000800 */
[----:B------:R-:W-:Y:S01]  /*7570*/  FADD.FTZ R24, R161, R0 ;  /* 0x00000000a1187221 */ /* 0x000fe20000010000 */
[----:B------:R-:W-:Y:S01]  /*7580*/  HMMA.16816.F32.BF16 R52, R4, R26, R136 ;  /* 0x0000001a0434723c */ /* 0x000fe20000041888 */
[----:B------:R-:W-:Y:S01]  /*7590*/  IMAD.MOV.U32 R113, RZ, RZ, R182 ;  /* 0x000000ffff717224 */ /* 0x000fe200078e00b6 */
[----:B------:R-:W-:Y:S01]  /*75a0*/  LDSM.16.MT88.4 R132, [R224+0x3000] ;  /* 0x00300000e084783b */ /* 0x000fe20000004200 */
[----:B------:R-:W-:-:S03]  /*75b0*/  FADD.FTZ R24, R216, R24 ;  /* 0x00000018d8187221 */ /* 0x000fc60000010000 */
[----:B------:R-:W1:Y:S01]  /*75c0*/  MUFU.EX2 R109, R10 ;  /* 0x0000000a006d7308 */ /* 0x000e620000000800 */
[----:B------:R-:W-:Y:S02]  /*75d0*/  FADD.FTZ R4, R163, R28 ;  /* 0x0000001ca3047221 */ /* 0x000fe40000010000 */
[----:B------:R-:W-:Y:S02]  /*75e0*/  FADD.FTZ R24, R217, R24 ;  /* 0x00000018d9187221 */ /* 0x000fe40000010000 */
[----:B------:R-:W-:Y:S02]  /*75f0*/  FADD.FTZ R0, R209, R4 ;  /* 0x00000004d1007221 */ /* 0x000fe40000010000 */
[----:B------:R-:W-:Y:S01]  /*7600*/  IMAD.MOV.U32 R138, RZ, RZ, R176 ;  /* 0x000000ffff8a7224 */ /* 0x000fe200078e00b0 */
[----:B------:R2:W2:Y:S01]  /*7610*/  MUFU.EX2 R111, R9 ;  /* 0x00000009006f7308 */ /* 0x0004a20000000800 */
[----:B------:R-:W-:Y:S02]  /*7620*/  FADD.FTZ R0, R219, R0 ;  /* 0x00000000db007221 */ /* 0x000fe40000010000 */
[----:B------:R-:W-:-:S02]  /*7630*/  IMAD.MOV.U32 R137, RZ, RZ, R175 ;  /* 0x000000ffff897224 */ /* 0x000fc400078e00af */
[----:B------:R-:W-:Y:S02]  /*7640*/  FADD.FTZ R0, R218, R0 ;  /* 0x00000000da007221 */ /* 0x000fe40000010000 */
[----:B------:R-:W-:Y:S01]  /*7650*/  IMAD.MOV.U32 R139, RZ, RZ, R178 ;  /* 0x000000ffff8b7224 */ /* 0x000fe200078e00b2 */
[----:B------:R-:W-:Y:S01]  /*7660*/  MUFU.EX2 R110, R64 ;  /* 0x00000040006e7308 */ /* 0x000fe20000000800 */
[----:B-1----:R-:W-:Y:S01]  /*7670*/  F2FP.BF16.PACK_AB R4, R109, R108 ;  /* 0x0000006c6d04723e */ /* 0x002fe200000010ff */
[----:B------:R-:W-:-:S04]  /*7680*/  FADD.FTZ R0, R145, R0 ;  /* 0x0000000091007221 */ /* 0x000fc80000010000 */
[----:B------:R-:W-:Y:S01]  /*7690*/  FADD.FTZ R0, R179, R0 ;  /* 0x00000000b3007221 */ /* 0x000fe20000010000 */
[----:B--2---:R-:W1:Y:S01]  /*76a0*/  LDSM.16.MT88.4 R8, [R225+0x2800] ;  /* 0x00280000e108783b */ /* 0x004e620000004200 */
[----:B------:R2:W2:Y:S01]  /*76b0*/  MUFU.EX2 R64, R2 ;  /* 0x0000000200407308 */ /* 0x0004a20000000800 */
[----:B------:R-:W-:-:S07]  /*76c0*/  F2FP.BF16.PACK_AB R6, R112, R111 ;  /* 0x0000006f7006723e */ /* 0x000fce00000010ff */
[----:B------:R-:W-:Y:S01]  /*76d0*/  MUFU.EX2 R44, R31 ;  /* 0x0000001f002c7308 */ /* 0x000fe20000000800 */
[----:B--2---:R-:W-:Y:S01]  /*76e0*/  FADD.FTZ R2, R69, R149 ;  /* 0x0000009545027221 */ /* 0x004fe20000010000 */
[----:B------:R-:W-:-:S06]  /*76f0*/  F2FP.BF16.PACK_AB R5, R64, R75 ;  /* 0x0000004b4005723e */ /* 0x000fcc00000010ff */
[----:B------:R-:W-:Y:S01]  /*7700*/  MUFU.EX2 R69, R29 ;  /* 0x0000001d00457308 */ /* 0x000fe20000000800 */
[----:B------:R-:W-:Y:S01]  /*7710*/  FADD.FTZ R0, R223, R0 ;  /* 0x00000000df007221 */ /* 0x000fe20000010000 */
[----:B------:R-:W2:Y:S01]  /*7720*/  LDSM.16.MT88.4 R148, [R228+0x3000] ;  /* 0x00300000e494783b */ /* 0x000ea20000004200 */
[----:B------:R-:W-:Y:S02]  /*7730*/  FADD.FTZ R2, R156, R2 ;  /* 0x000000029c027221 */ /* 0x000fe40000010000 */
[----:B------:R-:W-:-:S03]  /*7740*/  IMAD.MOV.U32 R156, RZ, RZ, R71 ;  /* 0x000000ffff9c7224 */ /* 0x000fc600078e0047 */
[----:B------:R-:W1:Y:S01]  /*7750*/  MUFU.EX2 R71, R30 ;  /* 0x0000001e00477308 */ /* 0x000e620000000800 */
[----:B------:R-:W-:Y:S02]  /*7760*/  FADD.FTZ R2, R156, R2 ;  /* 0x000000029c027221 */ /* 0x000fe40000010000 */
[----:B------:R-:W-:Y:S02]  /*7770*/  IMAD.MOV.U32 R156, RZ, RZ, R170 ;  /* 0x000000ffff9c7224 */ /* 0x000fe400078e00aa */
[----:B------:R-:W-:Y:S02]  /*7780*/  FADD.FTZ R2, R169, R2 ;  /* 0x00000002a9027221 */ /* 0x000fe40000010000 */
[----:B------:R-:W-:Y:S01]  /*7790*/  IMAD.MOV.U32 R136, RZ, RZ, R156 ;  /* 0x000000ffff887224 */ /* 0x000fe200078e009c */
[----:B------:R-:W-:Y:S01]  /*77a0*/  MUFU.EX2 R28, R68 ;  /* 0x00000044001c7308 */ /* 0x000fe20000000800 */
[----:B------:R-:W-:Y:S02]  /*77b0*/  FADD.FTZ R2, R252, R2 ;  /* 0x00000002fc027221 */ /* 0x000fe40000010000 */
[----:B------:R-:W-:-:S02]  /*77c0*/  FADD.FTZ R3, R137, R3 ;  /* 0x0000000389037221 */ /* 0x000fc40000010000 */
[----:B------:R-:W-:Y:S02]  /*77d0*/  FADD.FTZ R2, R147, R2 ;  /* 0x0000000293027221 */ /* 0x000fe40000010000 */
[----:B------:R-:W-:Y:S01]  /*77e0*/  IMAD.MOV.U32 R216, RZ, RZ, R180 ;  /* 0x000000ffffd87224 */ /* 0x000fe200078e00b4 */
[----:B-1----:R-:W-:Y:S01]  /*77f0*/  F2FP.BF16.PACK_AB R7, R71, R69 ;  /* 0x000000454707723e */ /* 0x002fe200000010ff */
[----:B------:R-:W-:Y:S01]  /*7800*/  IMAD.MOV.U32 R209, RZ, RZ, R183 ;  /* 0x000000ffffd17224 */ /* 0x000fe200078e00b7 */
[----:B------:R-:W-:Y:S01]  /*7810*/  MUFU.EX2 R47, R47 ;  /* 0x0000002f002f7308 */ /* 0x000fe20000000800 */
[----:B------:R-:W-:Y:S02]  /*7820*/  IMAD.MOV.U32 R115, RZ, RZ, R139 ;  /* 0x000000ffff737224 */ /* 0x000fe400078e008b */
[----:B------:R-:W-:Y:S02]  /*7830*/  IMAD.MOV.U32 R114, RZ, RZ, R181 ;  /* 0x000000ffff727224 */ /* 0x000fe400078e00b5 */
[----:B------:R-:W-:Y:S01]  /*7840*/  HMMA.16816.F32.BF16 R120, R4, R16, R120 ;  /* 0x000000100478723c */ /* 0x000fe20000041878 */
[----:B------:R-:W-:-:S02]  /*7850*/  IMAD.MOV.U32 R252, RZ, RZ, R177 ;  /* 0x000000fffffc7224 */ /* 0x000fc400078e00b1 */
[----:B------:R-:W-:Y:S05]  /*7860*/  MUFU.EX2 R27, R116 ;  /* 0x00000074001b7308 */ /* 0x000fea0000000800 */
[C---:B------:R-:W-:Y:S03]  /*7870*/  HMMA.16816.F32.BF16 R124, R4.reuse, R18, R124 ;  /* 0x00000012047c723c */ /* 0x040fe6000004187c */
[----:B------:R-:W-:Y:S05]  /*7880*/  MUFU.EX2 R31, R60 ;  /* 0x0000003c001f7308 */ /* 0x000fea0000000800 */
[C---:B---3--:R-:W-:Y:S03]  /*7890*/  HMMA.16816.F32.BF16 R104, R4.reuse, R12, R104 ;  /* 0x0000000c0468723c */ /* 0x048fe60000041868 */
[----:B------:R-:W-:Y:S05]  /*78a0*/  MUFU.EX2 R25, R117 ;  /* 0x0000007500197308 */ /* 0x000fea0000000800 */
[C---:B------:R-:W-:Y:S03]  /*78b0*/  HMMA.16816.F32.BF16 R96, R4.reuse, R14, R96 ;  /* 0x0000000e0460723c */ /* 0x040fe60000041860 */
[----:B------:R-:W-:Y:S05]  /*78c0*/  MUFU.EX2 R30, R61 ;  /* 0x0000003d001e7308 */ /* 0x000fea0000000800 */
[C---:B------:R-:W-:Y:S03]  /*78d0*/  HMMA.16816.F32.BF16 R92, R4.reuse, R8, R92 ;  /* 0x00000008045c723c */ /* 0x040fe6000004185c */
[----:B------:R-:W-:Y:S05]  /*78e0*/  MUFU.EX2 R26, R144 ;  /* 0x00000090001a7308 */ /* 0x000fea0000000800 */
[C---:B------:R-:W-:Y:S03]  /*78f0*/  HMMA.16816.F32.BF16 R84, R4.reuse, R10, R84 ;  /* 0x0000000a0454723c */ /* 0x040fe60000041854 */
[----:B------:R-:W-:Y:S05]  /*7900*/  MUFU.EX2 R29, R63 ;  /* 0x0000003f001d7308 */ /* 0x000fea0000000800 */
[C---:B------:R-:W-:Y:S08]  /*7910*/  HMMA.16816.F32.BF16 R80, R4.reuse, R20, R80 ;  /* 0x000000140450723c */ /* 0x040ff00000041850 */
[----:B------:R-:W-:Y:S07]  /*7920*/  HMMA.16816.F32.BF16 R76, R4, R22, R76 ;  /* 0x00000016044c723c */ /* 0x000fee000004184c */
[----:B------:R-:W-:-:S02]  /*7930*/  F2FP.BF16.PACK_AB R4, R65, R110 ;  /* 0x0000006e4104723e */ /* 0x000fc400000010ff */
[----:B------:R-:W-:Y:S02]  /*7940*/  F2FP.BF16.PACK_AB R5, R46, R62 ;  /* 0x0000003e2e05723e */ /* 0x000fe400000010ff */
[----:B------:R-:W-:Y:S02]  /*7950*/  F2FP.BF16.PACK_AB R6, R67, R66 ;  /* 0x000000424306723e */ /* 0x000fe400000010ff */
[----:B------:R-:W-:-:S07]  /*7960*/  F2FP.BF16.PACK_AB R7, R45, R44 ;  /* 0x0000002c2d07723e */ /* 0x000fce00000010ff */
[C---:B------:R-:W-:Y:S07]  /*7970*/  HMMA.16816.F32.BF16 R32, R4.reuse, R8, R32 ;  /* 0x000000080420723c */ /* 0x040fee0000041820 */
[----:B------:R-:W-:Y:S01]  /*7980*/  FADD.FTZ R8, R243, R24 ;  /* 0x00000018f3087221 */ /* 0x000fe20000010000 */
[----:B------:R-:W-:Y:S03]  /*7990*/  HMMA.16816.F32.BF16 R168, R4, R20, R100 ;  /* 0x0000001404a8723c */ /* 0x000fe60000041864 */
[----:B------:R-:W-:-:S02]  /*79a0*/  FADD.FTZ R8, R244, R8 ;  /* 0x00000008f4087221 */ /* 0x000fc40000010000 */
[----:B------:R-:W-:-:S03]  /*79b0*/  FADD.FTZ R2, R138, R2 ;  /* 0x000000028a027221 */ /* 0x000fc60000010000 */
[C---:B------:R-:W-:Y:S08]  /*79c0*/  HMMA.16816.F32.BF16 R56, R4.reuse, R16, R56 ;  /* 0x000000100438723c */ /* 0x040ff00000041838 */
[C---:B------:R-:W-:Y:S08]  /*79d0*/  HMMA.16816.F32.BF16 R52, R4.reuse, R18, R52 ;  /* 0x000000120434723c */ /* 0x040ff00000041834 */
[C---:B------:R-:W-:Y:S08]  /*79e0*/  HMMA.16816.F32.BF16 R48, R4.reuse, R12, R48 ;  /* 0x0000000c0430723c */ /* 0x040ff00000041830 */
[C---:B------:R-:W-:Y:S08]  /*79f0*/  HMMA.16816.F32.BF16 R40, R4.reuse, R14, R40 ;  /* 0x0000000e0428723c */ /* 0x040ff00000041828 */
[C---:B------:R-:W-:Y:S08]  /*7a00*/  HMMA.16816.F32.BF16 R36, R4.reuse, R10, R36 ;  /* 0x0000000a0424723c */ /* 0x040ff00000041824 */
[----:B------:R-:W-:Y:S01]  /*7a10*/  HMMA.16816.F32.BF16 R20, R4, R22, R88 ;  /* 0x000000160414723c */ /* 0x000fe20000041858 */
[----:B------:R-:W-:Y:S01]  /*7a20*/  MUFU.EX2 R9, R152 ;  /* 0x0000009800097308 */ /* 0x000fe20000000800 */
[----:B------:R-:W1:Y:S05]  /*7a30*/  LDSM.16.MT88.4 R12, [R227+0x3000] ;  /* 0x00300000e30c783b */ /* 0x000e6a0000004200 */
[----:B------:R-:W-:-:S04]  /*7a40*/  FADD.FTZ R4, R136, R8 ;  /* 0x0000000888047221 */ /* 0x000fc80000010000 */
[----:B------:R-:W-:Y:S02]  /*7a50*/  FADD.FTZ R7, R222, R4 ;  /* 0x00000004de077221 */ /* 0x000fe40000010000 */
[----:B------:R-:W-:Y:S02]  /*7a60*/  FADD.FTZ R4, R220, R2 ;  /* 0x00000002dc047221 */ /* 0x000fe40000010000 */
[----:B------:R-:W-:Y:S02]  /*7a70*/  FADD.FTZ R5, R242, R0 ;  /* 0x00000000f2057221 */ /* 0x000fe40000010000 */
[----:B----4-:R-:W-:-:S04]  /*7a80*/  @P4 IMAD.HI.U32 R2, R250, c[0x0][0x2c8], RZ ;  /* 0x0000b200fa024a27 */ /* 0x010fc800078e00ff */
[----:B------:R-:W-:Y:S01]  /*7a90*/  IMAD.MOV.U32 R0, RZ, RZ, R250 ;  /* 0x000000ffff007224 */ /* 0x000fe200078e00fa */
[----:B------:R-:W-:Y:S01]  /*7aa0*/  @P4 SHF.R.U32.HI R0, RZ, c[0x0][0x2cc], R2 ;  /* 0x0000b300ff004a19 */ /* 0x000fe20000011602 */
[----:B------:R-:W-:Y:S02]  /*7ab0*/  IMAD.MOV.U32 R2, RZ, RZ, c[0x0][0x168] ;  /* 0x00005a00ff027624 */ /* 0x000fe400078e00ff */
[----:B------:R-:W-:-:S03]  /*7ac0*/  FADD.FTZ R6, R221, R3 ;  /* 0x00000003dd067221 */ /* 0x000fc60000010000 */
[----:B------:R-:W-:Y:S01]  /*7ad0*/  IADD3 R3, R0, c[0x0][0x1d0], -R2 ;  /* 0x0000740000037a10 */ /* 0x000fe20007ffe802 */
[----:B------:R-:W-:-:S04]  /*7ae0*/  IMAD.MOV.U32 R2, RZ, RZ, RZ ;  /* 0x000000ffff027224 */ /* 0x000fc800078e00ff */
[----:B------:R-:W-:-:S05]  /*7af0*/  IMAD.HI R2, R3, -0x6db6db6d, R2 ;  /* 0x9249249303027827 */ /* 0x000fca00078e0202 */
[----:B------:R-:W-:Y:S01]  /*7b00*/  SHF.R.U32.HI R0, RZ, 0x1f, R2 ;  /* 0x0000001fff007819 */ /* 0x000fe20000011602 */
[----:B------:R-:W-:-:S03]  /*7b10*/  FADD.FTZ R3, R248, R6 ;  /* 0x00000006f8037221 */ /* 0x000fc60000010000 */
[----:B------:R-:W-:Y:S01]  /*7b20*/  LEA.HI.SX32 R8, R2, R0, 0x1a ;  /* 0x0000000002087211 */ /* 0x000fe200078fd2ff */
        /* <DEDUP_REMOVED lines=42> */
[----:B------:R-:W3:Y:S01]  /*7dd0*/  MUFU.EX2 R11, R162 ;  /* 0x000000a2000b7308 */ /* 0x000ee20000000800 */
[----:B------:R-:W-:-:S02]  /*7de0*/  FADD.FTZ R5, R110, R5 ;  /* 0x000000056e057221 */ /* 0x000fc40000010000 */
[----:B------:R-:W-:Y:S02]  /*7df0*/  FADD.FTZ R0, R62, R0 ;  /* 0x000000003e007221 */ /* 0x000fe40000010000 */
[----:B------:R-:W-:Y:S02]  /*7e00*/  FADD.FTZ R3, R108, R3 ;  /* 0x000000036c037221 */ /* 0x000fe40000010000 */
[----:B------:R-:W-:Y:S01]  /*7e10*/  FADD.FTZ R4, R75, R4 ;  /* 0x000000044b047221 */ /* 0x000fe20000010000 */
[----:B------:R-:W4:Y:S01]  /*7e20*/  MUFU.EX2 R10, R172 ;  /* 0x000000ac000a7308 */ /* 0x000f220000000800 */
[----:B------:R-:W-:Y:S02]  /*7e30*/  FADD.FTZ R5, R65, R5 ;  /* 0x0000000541057221 */ /* 0x000fe40000010000 */
[----:B------:R-:W-:Y:S02]  /*7e40*/  FADD.FTZ R2, R46, R0 ;  /* 0x000000002e027221 */ /* 0x000fe40000010000 */
[----:B------:R-:W-:-:S02]  /*7e50*/  FADD.FTZ R0, R109, R3 ;  /* 0x000000036d007221 */ /* 0x000fc40000010000 */
[----:B------:R-:W-:Y:S01]  /*7e60*/  FADD.FTZ R4, R64, R4 ;  /* 0x0000000440047221 */ /* 0x000fe20000010000 */
[----:B------:R-:W1:Y:S01]  /*7e70*/  MUFU.EX2 R16, R153 ;  /* 0x0000009900107308 */ /* 0x000e620000000800 */
[----:B------:R-:W-:Y:S02]  /*7e80*/  FADD.FTZ R5, R66, R5 ;  /* 0x0000000542057221 */ /* 0x000fe40000010000 */
[----:B------:R-:W-:Y:S02]  /*7e90*/  FADD.FTZ R3, R44, R2 ;  /* 0x000000022c037221 */ /* 0x000fe40000010000 */
[----:B------:R-:W-:-:S03]  /*7ea0*/  FADD.FTZ R2, R111, R0 ;  /* 0x000000006f027221 */ /* 0x000fc60000010000 */
[----:B------:R-:W1:Y:S01]  /*7eb0*/  MUFU.EX2 R17, R173 ;  /* 0x000000ad00117308 */ /* 0x000e620000000800 */
[----:B------:R-:W-:Y:S02]  /*7ec0*/  FADD.FTZ R0, R69, R4 ;  /* 0x0000000445007221 */ /* 0x000fe40000010000 */
[----:B------:R-:W-:Y:S02]  /*7ed0*/  FADD.FTZ R5, R67, R5 ;  /* 0x0000000543057221 */ /* 0x000fe40000010000 */
[----:B------:R-:W-:-:S03]  /*7ee0*/  FADD.FTZ R4, R45, R3 ;  /* 0x000000032d047221 */ /* 0x000fc60000010000 */
[----:B------:R-:W1:Y:S01]  /*7ef0*/  MUFU.EX2 R18, R154 ;  /* 0x0000009a00127308 */ /* 0x000e620000000800 */
[----:B------:R-:W-:Y:S02]  /*7f00*/  FADD.FTZ R3, R112, R2 ;  /* 0x0000000270037221 */ /* 0x000fe40000010000 */
[----:B------:R-:W-:-:S05]  /*7f10*/  FADD.FTZ R2, R71, R0 ;  /* 0x0000000047027221 */ /* 0x000fca0000010000 */
[----:B------:R-:W2:Y:S01]  /*7f20*/  MUFU.EX2 R19, R174 ;  /* 0x000000ae00137308 */ /* 0x000ea20000000800 */
[----:B---3--:R-:W-:Y:S02]  /*7f30*/  FADD.FTZ R0, R11, R5 ;  /* 0x000000050b007221 */ /* 0x008fe40000010000 */
[----:B------:R-:W-:-:S05]  /*7f40*/  FADD.FTZ R4, R9, R4 ;  /* 0x0000000409047221 */ /* 0x000fca0000010000 */
[----:B------:R-:W3:Y:S01]  /*7f50*/  MUFU.EX2 R24, R155 ;  /* 0x0000009b00187308 */ /* 0x000ee20000000800 */
[----:B------:R-:W-:Y:S02]  /*7f60*/  FADD.FTZ R6, R28, R2 ;  /* 0x000000021c067221 */ /* 0x000fe40000010000 */
[----:B------:R-:W-:Y:S02]  /*7f70*/  FADD.FTZ R3, R47, R3 ;  /* 0x000000032f037221 */ /* 0x000fe40000010000 */
[----:B----4-:R-:W-:Y:S02]  /*7f80*/  FADD.FTZ R2, R10, R0 ;  /* 0x000000000a027221 */ /* 0x010fe40000010000 */
[----:B-1----:R-:W-:Y:S02]  /*7f90*/  FADD.FTZ R0, R16, R4 ;  /* 0x0000000410007221 */ /* 0x002fe40000010000 */
[----:B------:R-:W-:Y:S02]  /*7fa0*/  FADD.FTZ R6, R27, R6 ;  /* 0x000000061b067221 */ /* 0x000fe40000010000 */
[----:B------:R-:W-:-:S02]  /*7fb0*/  FADD.FTZ R4, R31, R3 ;  /* 0x000000031f047221 */ /* 0x000fc40000010000 */
[----:B------:R-:W-:Y:S02]  /*7fc0*/  FADD.FTZ R5, R17, R2 ;  /* 0x0000000211057221 */ /* 0x000fe40000010000 */
[----:B------:R-:W-:Y:S01]  /*7fd0*/  FADD.FTZ R3, R18, R0 ;  /* 0x0000000012037221 */ /* 0x000fe20000010000 */
[----:B------:R-:W-:Y:S01]  /*7fe0*/  IMNMX R7, RZ, R8, !PT ;  /* 0x00000008ff077217 */ /* 0x000fe20007800200 */
[----:B------:R-:W-:Y:S02]  /*7ff0*/  FADD.FTZ R0, R25, R6 ;  /* 0x0000000619007221 */ /* 0x000fe40000010000 */
[----:B------:R-:W-:Y:S02]  /*8000*/  FADD.FTZ R2, R30, R4 ;  /* 0x000000041e027221 */ /* 0x000fe40000010000 */
[----:B--2---:R-:W-:Y:S02]  /*8010*/  FADD.FTZ R4, R19, R5 ;  /* 0x0000000513047221 */ /* 0x004fe40000010000 */
[----:B---3--:R-:W-:-:S02]  /*8020*/  FADD.FTZ R3, R24, R3 ;  /* 0x0000000318037221 */ /* 0x008fc40000010000 */
[----:B------:R-:W-:Y:S01]  /*8030*/  FADD.FTZ R0, R26, R0 ;  /* 0x000000001a007221 */ /* 0x000fe20000010000 */
[----:B------:R1:W-:Y:S01]  /*8040*/  STL [R1+0x8], R7 ;  /* 0x0000080701007387 */ /* 0x0003e20000100800 */
[----:B------:R-:W-:-:S03]  /*8050*/  FADD.FTZ R2, R29, R2 ;  /* 0x000000021d027221 */ /* 0x000fc60000010000 */
[----:B------:R1:W-:Y:S01]  /*8060*/  STL [R1+0x10], R4 ;  /* 0x0000100401007387 */ /* 0x0003e20000100800 */
[----:B------:R-:W-:-:S03]  /*8070*/  IADD3 R242, R252, -0x2, RZ ;  /* 0xfffffffefcf27810 */ /* 0x000fc60007ffe0ff */
[----:B------:R1:W-:Y:S04]  /*8080*/  STL [R1+0x18], R3 ;  /* 0x0000180301007387 */ /* 0x0003e80000100800 */
[----:B------:R1:W-:Y:S04]  /*8090*/  STL [R1+0x1c], R0 ;  /* 0x00001c0001007387 */ /* 0x0003e80000100800 */
[----:B------:R1:W-:Y:S01]  /*80a0*/  STL [R1+0x14], R2 ;  /* 0x0000140201007387 */ /* 0x0003e20000100800 */
[----:B------:R-:W-:Y:S02]  /*80b0*/  ISETP.GE.AND P0, PT, R242, R7, PT ;  /* 0x00000007f200720c */ /* 0x000fe40003f06270 */
        /* <DEDUP_REMOVED lines=25> */
[----:B-1----:R-:W2:Y:S01]  /*8250*/  LDL R252, [R1+0x74] ;  /* 0x0000740001fc7983 */ /* 0x002ea20000100800 */
[----:B------:R-:W-:Y:S01]  /*8260*/  IMAD.MOV.U32 R116, RZ, RZ, R73 ;  /* 0x000000ffff747224 */ /* 0x000fe200078e0049 */
[----:B------:R-:W-:Y:S01]  /*8270*/  MOV R3, R74 ;  /* 0x0000004a00037202 */ /* 0x000fe20000000f00 */
[----:B------:R-:W-:Y:S01]  /*8280*/  IMAD.MOV.U32 R118, RZ, RZ, R70 ;  /* 0x000000ffff767224 */ /* 0x000fe200078e0046 */
[----:B------:R-:W-:-:S02]  /*8290*/  MOV R117, R72 ;  /* 0x0000004800757202 */ /* 0x000fc40000000f00 */
[----:B------:R-:W-:Y:S01]  /*82a0*/  MOV R196, R242 ;  /* 0x000000f200c47202 */ /* 0x000fe20000000f00 */
[----:B--2---:R-:W-:-:S05]  /*82b0*/  IMAD.IADD R0, R252, 0x1, R250 ;  /* 0x00000001fc007824 */ /* 0x004fca00078e02fa */
[----:B------:R1:W-:Y:S02]  /*82c0*/  STL [R1+0x4], R0 ;  /* 0x0000040001007387 */ /* 0x0003e40000100800 */
[----:B-1----:R-:W-:-:S05]  /*82d0*/  @P4 IMAD.HI.U32 R0, R0, c[0x0][0x2c8], RZ ;  /* 0x0000b20000004a27 */ /* 0x002fca00078e00ff */
[----:B------:R-:W-:-:S05]  /*82e0*/  @P4 SHF.R.U32.HI R0, RZ, c[0x0][0x2cc], R0 ;  /* 0x0000b300ff004a19 */ /* 0x000fca0000011600 */
[----:B------:R1:W-:Y:S02]  /*82f0*/  @P4 STL [R1+0xc], R0 ;  /* 0x00000c0001004387 */ /* 0x0003e40000100800 */
.L_x_518:
[----:B------:R-:W-:Y:S04]  /*8300*/  DEPBAR.LE SB0, 0x0 ;  /* 0x000080000000791a */ /* 0x000fe80000000000 */
[----:B------:R-:W-:Y:S01]  /*8310*/  WARPSYNC 0xffffffff ;  /* 0xffffffff00007948 */ /* 0x000fe20003800000 */
[----:B------:R-:W-:Y:S01]  /*8320*/  BAR.SYNC.DEFER_BLOCKING 0x0 ;  /* 0x0000000000007b1d */ /* 0x000fe20000010000 */
[----:B------:R-:W-:Y:S11]  /*8330*/  ISETP.GE.AND P2, PT, R196, RZ, PT ;  /* 0x000000ffc400720c */ /* 0x000ff60003f46270 */
[----:B------:R-:W-:Y:S02]  /*8340*/  @!UPT UIADD3 URZ, URZ, URZ, URZ ;  /* 0x0000003f3f3ff290 */ /* 0x000fe4000fffe03f */
[----:B-12---:R-:W-:Y:S05]  /*8350*/  @P2 SHF.R.S32.HI R0, RZ, 0x1f, R196 ;  /* 0x0000001fff002819 */ /* 0x006fea00000114c4 */
[----:B------:R-:W-:Y:S04]  /*8360*/  @P2 IMAD R0, R0, c[0x0][0x208], RZ ;  /* 0x0000820000002a24 */ /* 0x000fe800078e02ff */
[C---:B------:R-:W-:Y:S01]  /*8370*/  @P2 IMAD R0, R196.reuse, c[0x0][0x20c], R0 ;  /* 0x00008300c4002a24 */ /* 0x040fe200078e0200 */
[----:B-----5:R-:W-:Y:S08]  /*8380*/  LDSM.16.M88.4 R112, [R230] ;  /* 0x00000000e670783b */ /* 0x020ff00000000200 */
[----:B------:R-:W1:Y:S08]  /*8390*/  LDSM.16.M88.4 R16, [R119] ;  /* 0x000000007710783b */ /* 0x000e700000000200 */
[----:B------:R-:W2:Y:S08]  /*83a0*/  LDSM.16.M88.4 R108, [R230+0x2000] ;  /* 0x00200000e66c783b */ /* 0x000eb00000000200 */
[----:B------:R-:W3:Y:S08]  /*83b0*/  LDSM.16.M88.4 R32, [R119+0x800] ;  /* 0x000800007720783b */ /* 0x000ef00000000200 */
[----:B------:R-:W2:Y:S08]  /*83c0*/  LDSM.16.M88.4 R48, [R119+0x1000] ;  /* 0x001000007730783b */ /* 0x000eb00000000200 */
[----:B------:R-:W1:Y:S08]  /*83d0*/  LDSM.16.M88.4 R64, [R119+0x1800] ;  /* 0x001800007740783b */ /* 0x000e700000000200 */
[----:B------:R-:W1:Y:S08]  /*83e0*/  LDSM.16.M88.4 R80, [R119+0x2000] ;  /* 0x002000007750783b */ /* 0x000e700000000200 */
[----:B------:R-:W1:Y:S08]  /*83f0*/  LDSM.16.M88.4 R96, [R119+0x2800] ;  /* 0x002800007760783b */ /* 0x000e700000000200 */
[----:B------:R-:W1:Y:S08]  /*8400*/  LDSM.16.M88.4 R184, [R119+0x3000] ;  /* 0x0030000077b8783b */ /* 0x000e700000000200 */
[----:B------:R-:W-:Y:S08]  /*8410*/  LDSM.16.M88.4 R188, [R233] ;  /* 0x00000000e9bc783b */ /* 0x000ff00000000200 */
[----:B------:R-:W1:Y:S08]  /*8420*/  LDSM.16.M88.4 R192, [R234] ;  /* 0x00000000eac0783b */ /* 0x000e700000000200 */
[----:B------:R-:W4:Y:S04]  /*8430*/  LDL R2, [R1+0x40] ;  /* 0x0000400001027983 */ /* 0x000f280000100800 */
[----:B------:R-:W4:Y:S06]  /*8440*/  LDL.64 R198, [R1+0x38] ;  /* 0x0000380001c67983 */ /* 0x000f2c0000100a00 */
[----:B------:R1:W-:Y:S04]  /*8450*/  STL [R1+0x8c], R230 ;  /* 0x00008ce601007387 */ /* 0x0003e80000100800 */
[----:B------:R2:W-:Y:S04]  /*8460*/  STL [R1+0x90], R119 ;  /* 0x0000907701007387 */ /* 0x0005e80000100800 */
[----:B------:R-:W-:Y:S04]  /*8470*/  STL [R1+0x94], R234 ;  /* 0x000094ea01007387 */ /* 0x000fe80000100800 */
[----:B------:R-:W-:Y:S04]  /*8480*/  STL [R1+0x98], R233 ;  /* 0x000098e901007387 */ /* 0x000fe80000100800 */
[----:B------:R-:W-:Y:S04]  /*8490*/  STL [R1+0x9c], R240 ;  /* 0x00009cf001007387 */ /* 0x000fe80000100800 */
[----:B------:R-:W-:Y:S04]  /*84a0*/  STL [R1+0xa0], R239 ;  /* 0x0000a0ef01007387 */ /* 0x000fe80000100800 */
[----:B-1----:R-:W4:Y:S04]  /*84b0*/  LDL R230, [R1+0xc] ;  /* 0x00000c0001e67983 */ /* 0x002f280000100800 */
[----:B--2---:R-:W2:Y:S01]  /*84c0*/  LDL R119, [R1+0x4c] ;  /* 0x00004c0001777983 */ /* 0x004ea20000100800 */
[-C--:B------:R-:W-:Y:S08]  /*84d0*/  HMMA.16816.F32.BF16 R4, R112, R16.reuse, RZ ;  /* 0x000000107004723c */ /* 0x080ff000000418ff */
[C---:B------:R-:W-:Y:S08]  /*84e0*/  HMMA.16816.F32.BF16 R8, R108.reuse, R16, RZ ;  /* 0x000000106c08723c */ /* 0x040ff000000418ff */
[-C--:B------:R-:W-:Y:S08]  /*84f0*/  HMMA.16816.F32.BF16 R12, R108, R18.reuse, RZ ;  /* 0x000000126c0c723c */ /* 0x080ff000000418ff */
[C---:B------:R-:W-:Y:S08]  /*8500*/  HMMA.16816.F32.BF16 R16, R112.reuse, R18, RZ ;  /* 0x000000127010723c */ /* 0x040ff000000418ff */
[-C--:B---3--:R-:W-:Y:S08]  /*8510*/  HMMA.16816.F32.BF16 R20, R112, R32.reuse, RZ ;  /* 0x000000207014723c */ /* 0x088ff000000418ff */
        /* <DEDUP_REMOVED lines=23> */
[----:B------:R-:W1:Y:S07]  /*8690*/  LDSM.16.M88.4 R184, [R233+0x2000] ;  /* 0x00200000e9b8783b */ /* 0x000e6e0000000200 */
[-C--:B------:R-:W-:Y:S08]  /*86a0*/  HMMA.16816.F32.BF16 R4, R188, R192.reuse, R4 ;  /* 0x000000c0bc04723c */ /* 0x080ff00000041804 */
[C---:B-1----:R-:W-:Y:S08]  /*86b0*/  HMMA.16816.F32.BF16 R8, R184.reuse, R192, R8 ;  /* 0x000000c0b808723c */ /* 0x042ff00000041808 */
[-C--:B------:R-:W-:Y:S08]  /*86c0*/  HMMA.16816.F32.BF16 R12, R184, R194.reuse, R12 ;  /* 0x000000c2b80c723c */ /* 0x080ff0000004180c */
[C---:B------:R-:W-:Y:S01]  /*86d0*/  HMMA.16816.F32.BF16 R16, R188.reuse, R194, R16 ;  /* 0x000000c2bc10723c */ /* 0x040fe20000041810 */
[----:B------:R-:W1:Y:S07]  /*86e0*/  LDSM.16.M88.4 R192, [R240] ;  /* 0x00000000f0c0783b */ /* 0x000e6e0000000200 */
[-C--:B-1----:R-:W-:Y:S08]  /*86f0*/  HMMA.16816.F32.BF16 R20, R188, R192.reuse, R20 ;  /* 0x000000c0bc14723c */ /* 0x082ff00000041814 */
[C---:B------:R-:W-:Y:S08]  /*8700*/  HMMA.16816.F32.BF16 R24, R184.reuse, R192, R24 ;  /* 0x000000c0b818723c */ /* 0x040ff00000041818 */
        /* <DEDUP_REMOVED lines=24> */
[C---:B------:R-:W-:Y:S07]  /*8890*/  HMMA.16816.F32.BF16 R104, R184.reuse, R192, R104 ;  /* 0x000000c0b868723c */ /* 0x040fee0000041868 */
[----:B------:R-:W-:Y:S01]  /*88a0*/  @P2 IMAD.MOV.U32 R192, RZ, RZ, c[0x0][0x208] ;  /* 0x00008200ffc02624 */ /* 0x000fe200078e00ff */
[-C--:B------:R-:W-:Y:S07]  /*88b0*/  HMMA.16816.F32.BF16 R108, R184, R194.reuse, R108 ;  /* 0x000000c2b86c723c */ /* 0x080fee000004186c */
[----:B------:R-:W-:Y:S01]  /*88c0*/  @P2 IMAD.WIDE.U32 R184, R196, c[0x0][0x208], RZ ;  /* 0x00008200c4b82a25 */ /* 0x000fe200078e00ff */
[----:B----4-:R-:W-:Y:S01]  /*88d0*/  @P2 MOV R187, R2 ;  /* 0x0000000200bb2202 */ /* 0x010fe20000000f00 */
[----:B------:R-:W-:Y:S04]  /*88e0*/  HMMA.16816.F32.BF16 R112, R188, R194, R112 ;  /* 0x000000c2bc70723c */ /* 0x000fe80000041870 */
[----:B------:R-:W-:Y:S02]  /*88f0*/  @P2 IMAD.IADD R0, R185, 0x1, R0 ;  /* 0x00000001b9002824 */ /* 0x000fe400078e0200 */
[----:B------:R-:W-:Y:S02]  /*8900*/  @P2 IMAD.MOV.U32 R186, RZ, RZ, R198 ;  /* 0x000000ffffba2224 */ /* 0x000fe400078e00c6 */
[----:B------:R-:W-:Y:S04]  /*8910*/  @P2 IMAD R2, R0, 0x70, RZ ;  /* 0x0000007000022824 */ /* 0x000fe800078e02ff */
[----:B------:R-:W-:Y:S04]  /*8920*/  @P2 IMAD.WIDE.U32 R186, R184, 0x70, R186 ;  /* 0x00000070b8ba2825 */ /* 0x000fe800078e00ba */
[----:B------:R-:W-:Y:S01]  /*8930*/  @P2 IMAD.MOV.U32 R184, RZ, RZ, 0x5 ;  /* 0x00000005ffb82424 */ /* 0x000fe200078e00ff */
[----:B------:R-:W-:Y:S01]  /*8940*/  @P2 IADD3 R185, R187, R2, RZ ;  /* 0x00000002bbb92210 */ /* 0x000fe20007ffe0ff */
[C---:B------:R-:W-:Y:S03]  /*8950*/  @P2 IMAD.SHL.U32 R2, R192.reuse, 0x20, RZ ;  /* 0x00000020c0022824 */ /* 0x040fe600078e00ff */
[----:B------:R-:W-:Y:S02]  /*8960*/  @P2 SHF.L.U64.HI R0, R192, R184, c[0x0][0x20c] ;  /* 0x00008300c0002619 */ /* 0x000fe400000102b8 */
[C---:B------:R-:W-:Y:S04]  /*8970*/  @P2 LEA R184, P0, R186.reuse, c[0x0][0x1f8], 0x1 ;  /* 0x00007e00bab82a11 */ /* 0x040fe800078008ff */
[----:B------:R-:W-:Y:S02]  /*8980*/  @P2 LEA.HI.X R185, R186, c[0x0][0x1fc], R185, 0x1, P0 ;  /* 0x00007f00bab92a11 */ /* 0x000fe400000f0cb9 */
[-C--:B------:R-:W-:Y:S03]  /*8990*/  @P2 IADD3 R186, P0, R184, R2.reuse, RZ ;  /* 0x00000002b8ba2210 */ /* 0x080fe60007f1e0ff */
[----:B------:R-:W-:Y:S01]  /*89a0*/  @!PT LDS RZ, [RZ] ;  /* 0x00000000fffff984 */ /* 0x000fe20000000800 */
[----:B------:R-:W-:Y:S01]  /*89b0*/  @!PT LDS RZ, [RZ] ;  /* 0x00000000fffff984 */ /* 0x000fe20000000800 */
[----:B------:R-:W-:Y:S01]  /*89c0*/  @!PT LDS RZ, [RZ] ;  /* 0x00000000fffff984 */ /* 0x000fe20000000800 */
[----:B------:R1:W-:Y:S02]  /*89d0*/  @P2 LDGSTS.E.BYPASS.LTC128B.128 [R241+0x100], [R184.64], !P6 ;  /* 0x00100000b8f12fae */ /* 0x0003e4000f101d48 */
[--C-:B------:R-:W-:Y:S06]  /*89e0*/  @P2 IMAD.X R187, R185, 0x1, R0.reuse, P0 ;  /* 0x00000001b9bb2824 */ /* 0x100fec00000e0600 */
[----:B------:R3:W-:Y:S01]  /*89f0*/  @P2 LDGSTS.E.BYPASS.LTC128B.128 [R241+0x900], [R186.64], !P6 ;  /* 0x00900000baf12fae */ /* 0x0007e2000f101d48 */
[----:B-1----:R-:W-:Y:S04]  /*8a00*/  @P2 IADD3 R184, P1, R186, R2, RZ ;  /* 0x00000002bab82210 */ /* 0x002fe80007f3e0ff */
[----:B------:R-:W-:Y:S02]  /*8a10*/  @P2 IADD3.X R185, R187, R0, RZ, P1, !PT ;  /* 0x00000000bbb92210 */ /* 0x000fe40000ffe4ff */
[-C--:B------:R-:W-:Y:S03]  /*8a20*/  @P2 IADD3 R192, P0, R184, R2.reuse, RZ ;  /* 0x00000002b8c02210 */ /* 0x080fe60007f1e0ff */
[----:B------:R1:W-:Y:S02]  /*8a30*/  @P2 LDGSTS.E.BYPASS.LTC128B.128 [R241+0x1100], [R184.64], !P6 ;  /* 0x01100000b8f12fae */ /* 0x0003e4000f101d48 */
[--C-:B------:R-:W-:Y:S01]  /*8a40*/  @P2 IMAD.X R193, R185, 0x1, R0.reuse, P0 ;  /* 0x00000001b9c12824 */ /* 0x100fe200000e0600 */
[-C--:B---3--:R-:W-:Y:S05]  /*8a50*/  @P2 IADD3 R186, P0, R192, R2.reuse, RZ ;  /* 0x00000002c0ba2210 */ /* 0x088fea0007f1e0ff */
[----:B------:R3:W-:Y:S01]  /*8a60*/  @P2 LDGSTS.E.BYPASS.LTC128B.128 [R241+0x1900], [R192.64], !P6 ;  /* 0x01900000c0f12fae */ /* 0x0007e2000f101d48 */
[--C-:B------:R-:W-:Y:S07]  /*8a70*/  @P2 IMAD.X R187, R193, 0x1, R0.reuse, P0 ;  /* 0x00000001c1bb2824 */ /* 0x100fee00000e0600 */
[----:B------:R4:W-:Y:S01]  /*8a80*/  @P2 LDGSTS.E.BYPASS.LTC128B.128 [R241+0x2100], [R186.64], !P6 ;  /* 0x02100000baf12fae */ /* 0x0009e2000f101d48 */
[----:B-1----:R-:W-:Y:S04]  /*8a90*/  @P2 IADD3 R184, P1, R186, R2, RZ ;  /* 0x00000002bab82210 */ /* 0x002fe80007f3e0ff */
[----:B------:R-:W-:Y:S02]  /*8aa0*/  @P2 IADD3.X R185, R187, R0, RZ, P1, !PT ;  /* 0x00000000bbb92210 */ /* 0x000fe40000ffe4ff */
[----:B---3--:R-:W-:Y:S03]  /*8ab0*/  @P2 IADD3 R192, P0, R184, R2, RZ ;  /* 0x00000002b8c02210 */ /* 0x008fe60007f1e0ff */
[----:B------:R4:W-:Y:S02]  /*8ac0*/  @P2 LDGSTS.E.BYPASS.LTC128B.128 [R241+0x2900], [R184.64], !P6 ;  /* 0x02900000b8f12fae */ /* 0x0009e4000f101d48 */
[----:B------:R-:W-:Y:S06]  /*8ad0*/  @P2 IMAD.X R193, R185, 0x1, R0, P0 ;  /* 0x00000001b9c12824 */ /* 0x000fec00000e0600 */
[----:B------:R1:W3:Y:S04]  /*8ae0*/  LDL R0, [R1+0x4] ;  /* 0x0000040001007983 */ /* 0x0002e80000100800 */
[----:B------:R1:W-:Y:S08]  /*8af0*/  @P2 LDGSTS.E.BYPASS.LTC128B.128 [R241+0x3100], [R192.64], !P6 ;  /* 0x03100000c0f12fae */ /* 0x0003f0000f101d48 */
[----:B------:R-:W-:Y:S08]  /*8b00*/  LDSM.16.M88.4 R188, [R229] ;  /* 0x00000000e5bc783b */ /* 0x000ff00000000200 */
[----:B----4-:R-:W4:Y:S08]  /*8b10*/  LDSM.16.M88.4 R184, [R231] ;  /* 0x00000000e7b8783b */ /* 0x010f300000000200 */
[----:B------:R-:W0:Y:S08]  /*8b20*/  LDGDEPBAR ;  /* 0x00000000000079af */ /* 0x000e300000000000 */
[----:B-1----:R-:W1:Y:S01]  /*8b30*/  LDSM.16.M88.4 R192, [R231+0x2000] ;  /* 0x00200000e7c0783b */ /* 0x002e620000000200 */
[-C--:B----4-:R-:W-:Y:S08]  /*8b40*/  HMMA.16816.F32.BF16 R4, R184, R188.reuse, R4 ;  /* 0x000000bcb804723c */ /* 0x090ff00000041804 */
[C---:B-1----:R-:W-:Y:S08]  /*8b50*/  HMMA.16816.F32.BF16 R8, R192.reuse, R188, R8 ;  /* 0x000000bcc008723c */ /* 0x042ff00000041808 */
[-C--:B------:R-:W-:Y:S08]  /*8b60*/  HMMA.16816.F32.BF16 R12, R192, R190.reuse, R12 ;  /* 0x000000bec00c723c */ /* 0x080ff0000004180c */
[C---:B------:R-:W-:Y:S01]  /*8b70*/  HMMA.16816.F32.BF16 R16, R184.reuse, R190, R16 ;  /* 0x000000beb810723c */ /* 0x040fe20000041810 */
[----:B------:R-:W1:Y:S07]  /*8b80*/  LDSM.16.M88.4 R188, [R229+0x800] ;  /* 0x00080000e5bc783b */ /* 0x000e6e0000000200 */
[-C--:B-1----:R-:W-:Y:S08]  /*8b90*/  HMMA.16816.F32.BF16 R20, R184, R188.reuse, R20 ;  /* 0x000000bcb814723c */ /* 0x082ff00000041814 */
[C---:B------:R-:W-:Y:S08]  /*8ba0*/  HMMA.16816.F32.BF16 R24, R192.reuse, R188, R24 ;  /* 0x000000bcc018723c */ /* 0x040ff00000041818 */
        /* <DEDUP_REMOVED lines=12> */
[----:B------:R-:W1:Y:S03]  /*8c70*/  LDSM.16.M88.4 R188, [R229+0x2000] ;  /* 0x00200000e5bc783b */ /* 0x000e660000000200 */
[----:B---3--:R-:W-:Y:S05]  /*8c80*/  @P4 IMAD.MOV.U32 R0, RZ, RZ, R230 ;  /* 0x000000ffff004224 */ /* 0x008fea00078e00e6 */
[----:B------:R-:W-:Y:S01]  /*8c90*/  SHFL.IDX PT, R2, R0, 0x2, 0x1c1f ;  /* 0x005c1f0000027f89 */ /* 0x000fe200000e0000 */
        /* <DEDUP_REMOVED lines=12> */
[-C--:B------:R-:W-:Y:S01]  /*8d60*/  HMMA.16816.F32.BF16 R108, R192, R190.reuse, R108 ;  /* 0x000000bec06c723c */ /* 0x080fe2000004186c */
[----:B------:R-:W-:Y:S07]  /*8d70*/  LDSM.16.M88.4 R192, [R232] ;  /* 0x00000000e8c0783b */ /* 0x000fee0000000200 */
[----:B------:R-:W-:Y:S01]  /*8d80*/  HMMA.16816.F32.BF16 R112, R184, R190, R112 ;  /* 0x000000beb870723c */ /* 0x000fe20000041870 */
[----:B------:R-:W1:Y:S08]  /*8d90*/  LDSM.16.M88.4 R184, [R226] ;  /* 0x00000000e2b8783b */ /* 0x000e700000000200 */
[----:B------:R-:W3:Y:S01]  /*8da0*/  LDSM.16.M88.4 R188, [R232+0x2000] ;  /* 0x00200000e8bc783b */ /* 0x000ee20000000200 */
[-C--:B-1----:R-:W-:Y:S08]  /*8db0*/  HMMA.16816.F32.BF16 R4, R192, R184.reuse, R4 ;  /* 0x000000b8c004723c */ /* 0x082ff00000041804 */
[C---:B---3--:R-:W-:Y:S08]  /*8dc0*/  HMMA.16816.F32.BF16 R8, R188.reuse, R184, R8 ;  /* 0x000000b8bc08723c */ /* 0x048ff00000041808 */
        /* <DEDUP_REMOVED lines=23> */
[----:B------:R4:W1:Y:S01]  /*8f40*/  MUFU.TANH R243, R8 ;  /* 0x0000000800f37308 */ /* 0x0008620000002400 */
[----:B---3--:R-:W3:Y:S09]  /*8f50*/  LDSM.16.M88.4 R4, [R226+0x800] ;  /* 0x00080000e204783b */ /* 0x008ef20000000200 */
[----:B------:R-:W-:Y:S10]  /*8f60*/  MUFU.TANH R220, R14 ;  /* 0x0000000e00dc7308 */ /* 0x000ff40000002400 */
[----:B------:R-:W-:Y:S01]  /*8f70*/  MUFU.TANH R14, R16 ;  /* 0x00000010000e7308 */ /* 0x000fe20000002400 */
[----:B----4-:R-:W-:Y:S09]  /*8f80*/  SHFL.IDX PT, R8, R0, 0x3, 0x1c1f ;  /* 0x007c1f0000087f89 */ /* 0x010ff200000e0000 */
[----:B------:R-:W4:Y:S10]  /*8f90*/  MUFU.TANH R222, R11 ;  /* 0x0000000b00de7308 */ /* 0x000f340000002400 */
[----:B------:R-:W-:Y:S01]  /*8fa0*/  MUFU.TANH R218, R15 ;  /* 0x0000000f00da7308 */ /* 0x000fe20000002400 */
[-C--:B---3--:R-:W-:Y:S09]  /*8fb0*/  HMMA.16816.F32.BF16 R20, R192, R4.reuse, R20 ;  /* 0x00000004c014723c */ /* 0x088ff20000041814 */
[----:B------:R-:W-:Y:S01]  /*8fc0*/  MUFU.TANH R15, R17 ;  /* 0x00000011000f7308 */ /* 0x000fe20000002400 */
[C---:B------:R-:W-:Y:S09]  /*8fd0*/  HMMA.16816.F32.BF16 R24, R188.reuse, R4, R24 ;  /* 0x00000004bc18723c */ /* 0x040ff20000041818 */
[----:B------:R-:W3:Y:S01]  /*8fe0*/  MUFU.TANH R221, R12 ;  /* 0x0000000c00dd7308 */ /* 0x000ee20000002400 */
[-C--:B------:R-:W-:Y:S04]  /*8ff0*/  HMMA.16816.F32.BF16 R28, R188, R6.reuse, R28 ;  /* 0x00000006bc1c723c */ /* 0x080fe8000004181c */
[----:B------:R-:W-:Y:S04]  /*9000*/  FMUL.FTZ R20, R20, c[0x0][0x320] ;  /* 0x0000c80014147a20 */ /* 0x000fe80000410000 */
[C---:B------:R-:W-:Y:S01]  /*9010*/  HMMA.16816.F32.BF16 R32, R192.reuse, R6, R32 ;  /* 0x00000006c020723c */ /* 0x040fe20000041820 */
[----:B------:R1:W-:Y:S01]  /*9020*/  MUFU.TANH R242, R10 ;  /* 0x0000000a00f27308 */ /* 0x0003e20000002400 */
[----:B------:R-:W1:Y:S02]  /*9030*/  LDSM.16.M88.4 R4, [R226+0x1000] ;  /* 0x00100000e204783b */ /* 0x000e640000000200 */
        /* <DEDUP_REMOVED lines=17> */
[----:B------:R-:W-:Y:S07]  /*9150*/  FMUL.FTZ R30, R30, c[0x0][0x320] ;  /* 0x0000c8001e1e7a20 */ /* 0x000fee0000410000 */
[----:B------:R-:W-:Y:S01]  /*9160*/  MUFU.TANH R215, R22 ;  /* 0x0000001600d77308 */ /* 0x000fe20000002400 */
[-C--:B-1----:R-:W-:Y:S08]  /*9170*/  HMMA.16816.F32.BF16 R36, R192, R4.reuse, R36 ;  /* 0x00000004c024723c */ /* 0x082ff00000041824 */
[C---:B------:R-:W-:Y:S01]  /*9180*/  HMMA.16816.F32.BF16 R40, R188.reuse, R4, R40 ;  /* 0x00000004bc28723c */ /* 0x040fe20000041828 */
[----:B------:R-:W1:Y:S07]  /*9190*/  MUFU.TANH R214, R23 ;  /* 0x0000001700d67308 */ /* 0x000e6e0000002400 */
[-C--:B------:R-:W-:Y:S03]  /*91a0*/  HMMA.16816.F32.BF16 R44, R188, R6.reuse, R44 ;  /* 0x00000006bc2c723c */ /* 0x080fe6000004182c */
[----:B------:R-:W-:Y:S05]  /*91b0*/  MUFU.TANH R199, R31 ;  /* 0x0000001f00c77308 */ /* 0x000fea0000002400 */
[C---:B------:R-:W-:Y:S01]  /*91c0*/  HMMA.16816.F32.BF16 R48, R192.reuse, R6, R48 ;  /* 0x00000006c030723c */ /* 0x040fe20000041830 */
[----:B------:R-:W1:Y:S03]  /*91d0*/  LDSM.16.M88.4 R4, [R226+0x1800] ;  /* 0x00180000e204783b */ /* 0x000e660000000200 */
[----:B------:R-:W-:Y:S01]  /*91e0*/  FMUL.FTZ R36, R36, c[0x0][0x320] ;  /* 0x0000c80024247a20 */ /* 0x000fe20000410000 */
[----:B------:R-:W1:Y:S01]  /*91f0*/  MUFU.TANH R210, R25 ;  /* 0x0000001900d27308 */ /* 0x000e620000002400 */
[----:B------:R-:W-:Y:S02]  /*9200*/  FMUL.FTZ R38, R38, c[0x0][0x320] ;  /* 0x0000c80026267a20 */ /* 0x000fe40000410000 */
[----:B------:R-:W-:Y:S04]  /*9210*/  FMUL.FTZ R43, R43, c[0x0][0x320] ;  /* 0x0000c8002b2b7a20 */ /* 0x000fe80000410000 */
        /* <DEDUP_REMOVED lines=15> */
[----:B------:R-:W-:Y:S01]  /*9310*/  FMUL.FTZ R40, R40, c[0x0][0x320] ;  /* 0x0000c80028287a20 */ /* 0x000fe20000410000 */
[-C--:B-1----:R-:W-:Y:S08]  /*9320*/  HMMA.16816.F32.BF16 R52, R192, R4.reuse, R52 ;  /* 0x00000004c034723c */ /* 0x082ff00000041834 */
[----:B------:R-:W1:Y:S01]  /*9330*/  MUFU.TANH R203, R33 ;  /* 0x0000002100cb7308 */ /* 0x000e620000002400 */
[C---:B------:R-:W-:Y:S09]  /*9340*/  HMMA.16816.F32.BF16 R56, R188.reuse, R4, R56 ;  /* 0x00000004bc38723c */ /* 0x040ff20000041838 */
[----:B------:R-:W-:Y:S01]  /*9350*/  MUFU.TANH R202, R34 ;  /* 0x0000002200ca7308 */ /* 0x000fe20000002400 */
[-C--:B------:R-:W-:Y:S09]  /*9360*/  HMMA.16816.F32.BF16 R60, R188, R6.reuse, R60 ;  /* 0x00000006bc3c723c */ /* 0x080ff2000004183c */
[----:B------:R1:W-:Y:S01]  /*9370*/  MUFU.TANH R212, R24 ;  /* 0x0000001800d47308 */ /* 0x0003e20000002400 */
[C---:B------:R-:W-:Y:S01]  /*9380*/  HMMA.16816.F32.BF16 R64, R192.reuse, R6, R64 ;  /* 0x00000006c040723c */ /* 0x040fe20000041840 */
[----:B------:R-:W1:Y:S03]  /*9390*/  LDSM.16.M88.4 R4, [R226+0x2000] ;  /* 0x00200000e204783b */ /* 0x000e660000000200 */
[----:B------:R-:W-:Y:S02]  /*93a0*/  FMUL.FTZ R52, R52, c[0x0][0x320] ;  /* 0x0000c80034347a20 */ /* 0x000fe40000410000 */
[----:B------:R-:W-:Y:S02]  /*93b0*/  FMUL.FTZ R53, R53, c[0x0][0x320] ;  /* 0x0000c80035357a20 */ /* 0x000fe40000410000 */
[----:B------:R-:W-:Y:S01]  /*93c0*/  FMUL.FTZ R56, R56, c[0x0][0x320] ;  /* 0x0000c80038387a20 */ /* 0x000fe20000410000 */
[----:B------:R-:W-:Y:S03]  /*93d0*/  MUFU.TANH R34, R52 ;  /* 0x0000003400227308 */ /* 0x000fe60000002400 */
        /* <DEDUP_REMOVED lines=14> */
[----:B------:R-:W-:Y:S03]  /*94c0*/  FMUL.FTZ R59, R59, c[0x0][0x320] ;  /* 0x0000c8003b3b7a20 */ /* 0x000fe60000410000 */
[----:B------:R2:W2:Y:S01]  /*94d0*/  MUFU.TANH R197, R27 ;  /* 0x0000001b00c57308 */ /* 0x0004a20000002400 */
[-C--:B-1----:R-:W-:Y:S09]  /*94e0*/  HMMA.16816.F32.BF16 R68, R192, R4.reuse, R68 ;  /* 0x00000004c044723c */ /* 0x082ff20000041844 */
[----:B------:R-:W1:Y:S01]  /*94f0*/  MUFU.TANH R208, R38 ;  /* 0x0000002600d07308 */ /* 0x000e620000002400 */
[C---:B------:R-:W-:Y:S08]  /*9500*/  HMMA.16816.F32.BF16 R72, R188.reuse, R4, R72 ;  /* 0x00000004bc48723c */ /* 0x040ff00000041848 */
[-C--:B------:R-:W-:Y:S01]  /*9510*/  HMMA.16816.F32.BF16 R76, R188, R6.reuse, R76 ;  /* 0x00000006bc4c723c */ /* 0x080fe2000004184c */
[----:B------:R-:W-:Y:S05]  /*9520*/  MUFU.TANH R248, R44 ;  /* 0x0000002c00f87308 */ /* 0x000fea0000002400 */
[----:B------:R-:W-:Y:S02]  /*9530*/  FMUL.FTZ R69, R69, c[0x0][0x320] ;  /* 0x0000c80045457a20 */ /* 0x000fe40000410000 */
[C---:B------:R-:W-:Y:S01]  /*9540*/  HMMA.16816.F32.BF16 R80, R192.reuse, R6, R80 ;  /* 0x00000006c050723c */ /* 0x040fe20000041850 */
[----:B------:R-:W1:Y:S02]  /*9550*/  LDSM.16.M88.4 R4, [R226+0x2800] ;  /* 0x00280000e204783b */ /* 0x000e640000000200 */
        /* <DEDUP_REMOVED lines=18> */
[-C--:B-1----:R-:W-:Y:S09]  /*9680*/  HMMA.16816.F32.BF16 R84, R192, R4.reuse, R84 ;  /* 0x00000004c054723c */ /* 0x082ff20000041854 */
[----:B------:R-:W-:Y:S01]  /*9690*/  MUFU.TANH R187, R37 ;  /* 0x0000002500bb7308 */ /* 0x000fe20000002400 */
[C---:B------:R-:W-:Y:S09]  /*96a0*/  HMMA.16816.F32.BF16 R88, R188.reuse, R4, R88 ;  /* 0x00000004bc58723c */ /* 0x040ff20000041858 */
[----:B------:R-:W-:Y:S01]  /*96b0*/  MUFU.TANH R250, R42 ;  /* 0x0000002a00fa7308 */ /* 0x000fe20000002400 */
[-C--:B------:R-:W-:Y:S09]  /*96c0*/  HMMA.16816.F32.BF16 R92, R188, R6.reuse, R92 ;  /* 0x00000006bc5c723c */ /* 0x080ff2000004185c */
[----:B------:R1:W1:Y:S01]  /*96d0*/  MUFU.TANH R185, R46 ;  /* 0x0000002e00b97308 */ /* 0x0002620000002400 */
[C---:B------:R-:W-:Y:S01]  /*96e0*/  HMMA.16816.F32.BF16 R96, R192.reuse, R6, R96 ;  /* 0x00000006c060723c */ /* 0x040fe20000041860 */
[----:B------:R-:W3:Y:S01]  /*96f0*/  LDSM.16.M88.4 R4, [R226+0x3000] ;  /* 0x00300000e204783b */ /* 0x000ee20000000200 */
[----:B------:R-:W-:Y:S04]  /*9700*/  DEPBAR.LE SB0, 0x0 ;  /* 0x000080000000791a */ /* 0x000fe80000000000 */
[----:B------:R-:W-:Y:S03]  /*9710*/  FMUL.FTZ R10, R86, c[0x0][0x320] ;  /* 0x0000c800560a7a20 */ /* 0x000fe60000410000 */
[----:B------:R-:W3:Y:S01]  /*9720*/  MUFU.TANH R42, R48 ;  /* 0x00000030002a7308 */ /* 0x000ee20000002400 */
[----:B------:R-:W-:Y:S02]  /*9730*/  BAR.SYNC.DEFER_BLOCKING 0x0 ;  /* 0x0000000000007b1d */ /* 0x000fe40000010000 */
[----:B------:R-:W-:Y:S02]  /*9740*/  FMUL.FTZ R24, R90, c[0x0][0x320] ;  /* 0x0000c8005a187a20 */ /* 0x000fe40000410000 */
[----:B--2---:R-:W-:Y:S02]  /*9750*/  FMUL.FTZ R27, R91, c[0x0][0x320] ;  /* 0x0000c8005b1b7a20 */ /* 0x004fe40000410000 */
[----:B------:R-:W-:Y:S03]  /*9760*/  FMUL.FTZ R11, R89, c[0x0][0x320] ;  /* 0x0000c800590b7a20 */ /* 0x000fe60000410000 */
        /* <DEDUP_REMOVED lines=8> */
[----:B-1----:R-:W-:Y:S02]  /*97f0*/  FMUL.FTZ R46, R85, c[0x0][0x320] ;  /* 0x0000c800552e7a20 */ /* 0x002fe40000410000 */
[----:B------:R-:W-:Y:S02]  /*9800*/  FMUL.FTZ R92, R92, c[0x0][0x320] ;  /* 0x0000c8005c5c7a20 */ /* 0x000fe40000410000 */
[----:B------:R-:W-:Y:S03]  /*9810*/  FMUL.FTZ R94, R94, c[0x0][0x320] ;  /* 0x0000c8005e5e7a20 */ /* 0x000fe60000410000 */
[----:B------:R-:W-:Y:S01]  /*9820*/  MUFU.TANH R11, R11 ;  /* 0x0000000b000b7308 */ /* 0x000fe20000002400 */
[-C--:B---3--:R-:W-:Y:S09]  /*9830*/  HMMA.16816.F32.BF16 R100, R192, R4.reuse, R100 ;  /* 0x00000004c064723c */ /* 0x088ff20000041864 */
[----:B------:R1:W-:Y:S01]  /*9840*/  MUFU.TANH R184, R47 ;  /* 0x0000002f00b87308 */ /* 0x0003e20000002400 */
[C---:B------:R-:W-:Y:S01]  /*9850*/  HMMA.16816.F32.BF16 R104, R188.reuse, R4, R104 ;  /* 0x00000004bc68723c */ /* 0x040fe20000041868 */
[----:B------:R-:W3:Y:S07]  /*9860*/  SHFL.IDX PT, R5, R0, RZ, 0x1c1f ;  /* 0x001c1fff00057589 */ /* 0x000eee00000e0000 */
[-C--:B------:R-:W-:Y:S01]  /*9870*/  HMMA.16816.F32.BF16 R108, R188, R6.reuse, R108 ;  /* 0x00000006bc6c723c */ /* 0x080fe2000004186c */
[----:B------:R-:W-:Y:S01]  /*9880*/  MUFU.TANH R95, R95 ;  /* 0x0000005f005f7308 */ /* 0x000fe20000002400 */
[----:B------:R2:W2:Y:S04]  /*9890*/  SHFL.IDX PT, R4, R0, 0x1, 0x1c1f ;  /* 0x003c1f0000047f89 */ /* 0x0004a800000e0000 */
[----:B------:R-:W-:Y:S02]  /*98a0*/  FMUL.FTZ R52, R100, c[0x0][0x320] ;  /* 0x0000c80064347a20 */ /* 0x000fe40000410000 */
[----:B------:R-:W-:Y:S03]  /*98b0*/  HMMA.16816.F32.BF16 R112, R192, R6, R112 ;  /* 0x00000006c070723c */ /* 0x000fe60000041870 */
[----:B------:R-:W3:Y:S01]  /*98c0*/  MUFU.TANH R56, R56 ;  /* 0x0000003800387308 */ /* 0x000ee20000002400 */
[----:B------:R-:W-:Y:S02]  /*98d0*/  FMUL.FTZ R102, R102, c[0x0][0x320] ;  /* 0x0000c80066667a20 */ /* 0x000fe40000410000 */
[----:B-1----:R-:W-:Y:S02]  /*98e0*/  FMUL.FTZ R47, R84, c[0x0][0x320] ;  /* 0x0000c800542f7a20 */ /* 0x002fe40000410000 */
[----:B------:R-:W-:Y:S05]  /*98f0*/  FMUL.FTZ R103, R103, c[0x0][0x320] ;  /* 0x0000c80067677a20 */ /* 0x000fea0000410000 */
[----:B------:R-:W-:Y:S01]  /*9900*/  MUFU.TANH R58, R58 ;  /* 0x0000003a003a7308 */ /* 0x000fe20000002400 */
[----:B------:R-:W-:Y:S02]  /*9910*/  FMUL.FTZ R104, R104, c[0x0][0x320] ;  /* 0x0000c80068687a20 */ /* 0x000fe40000410000 */
[----:B------:R-:W-:Y:S02]  /*9920*/  FMUL.FTZ R105, R105, c[0x0][0x320] ;  /* 0x0000c80069697a20 */ /* 0x000fe40000410000 */
[----:B--2---:R-:W-:Y:S02]  /*9930*/  IMAD R0, R196, -0x70, RZ ;  /* 0xffffff90c4007824 */ /* 0x004fe400078e02ff */
[----:B------:R-:W-:Y:S02]  /*9940*/  FMUL.FTZ R106, R106, c[0x0][0x320] ;  /* 0x0000c8006a6a7a20 */ /* 0x000fe40000410000 */
[----:B------:R-:W-:Y:S01]  /*9950*/  FMUL.FTZ R108, R108, c[0x0][0x320] ;  /* 0x0000c8006c6c7a20 */ /* 0x000fe20000410000 */
[----:B------:R-:W1:Y:S01]  /*9960*/  MUFU.TANH R61, R61 ;  /* 0x0000003d003d7308 */ /* 0x000e620000002400 */
[----:B------:R-:W-:Y:S01]  /*9970*/  IADD3 R0, -R119, 0x1, R0 ;  /* 0x0000000177007810 */ /* 0x000fe20007ffe100 */
[----:B------:R-:W-:Y:S02]  /*9980*/  FMUL.FTZ R112, R112, c[0x0][0x320] ;  /* 0x0000c80070707a20 */ /* 0x000fe40000410000 */
[----:B------:R-:W-:Y:S01]  /*9990*/  FMUL.FTZ R114, R114, c[0x0][0x320] ;  /* 0x0000c80072727a20 */ /* 0x000fe20000410000 */
[----:B------:R-:W-:Y:S01]  /*99a0*/  IADD3 R0, R0, c[0x0][0x1d0], RZ ;  /* 0x0000740000007a10 */ /* 0x000fe20007ffe0ff */
[----:B------:R-:W-:Y:S02]  /*99b0*/  FMUL.FTZ R113, R113, c[0x0][0x320] ;  /* 0x0000c80071717a20 */ /* 0x000fe40000410000 */
[----:B------:R-:W-:Y:S01]  /*99c0*/  FMUL.FTZ R110, R110, c[0x0][0x320] ;  /* 0x0000c8006e6e7a20 */ /* 0x000fe20000410000 */
[----:B------:R-:W-:Y:S01]  /*99d0*/  IADD3 R0, R0, -c[0x0][0x168], RZ ;  /* 0x80005a0000007a10 */ /* 0x000fe20007ffe0ff */
[----:B------:R-:W-:Y:S03]  /*99e0*/  MUFU.TANH R63, R63 ;  /* 0x0000003f003f7308 */ /* 0x000fe60000002400 */
[C---:B---3--:R-:W-:Y:S01]  /*99f0*/  IADD3 R5, R0.reuse, R5, RZ ;  /* 0x0000000500057210 */ /* 0x048fe20007ffe0ff */
[C---:B------:R-:W-:Y:S02]  /*9a00*/  IMAD.IADD R4, R0.reuse, 0x1, R4 ;  /* 0x0000000100047824 */ /* 0x040fe400078e0204 */
[C---:B------:R-:W-:Y:S01]  /*9a10*/  IMAD.IADD R2, R0.reuse, 0x1, R2 ;  /* 0x0000000100027824 */ /* 0x040fe200078e0202 */
[----:B------:R-:W-:Y:S01]  /*9a20*/  IADD3 R0, R0, R8, RZ ;  /* 0x0000000800007210 */ /* 0x000fe20007ffe0ff */
[----:B------:R-:W-:Y:S01]  /*9a30*/  FMUL.FTZ R8, R82, c[0x0][0x320] ;  /* 0x0000c80052087a20 */ /* 0x000fe20000410000 */
[----:B------:R-:W-:Y:S01]  /*9a40*/  ISETP.GT.AND P1, PT, R4, RZ, PT ;  /* 0x000000ff0400720c */ /* 0x000fe20003f24270 */
[----:B------:R-:W-:Y:S01]  /*9a50*/  MUFU.TANH R213, R39 ;  /* 0x0000002700d57308 */ /* 0x000fe20000002400 */
[----:B------:R-:W-:Y:S02]  /*9a60*/  ISETP.GT.AND P3, PT, R2, RZ, PT ;  /* 0x000000ff0200720c */ /* 0x000fe40003f64270 */
[----:B------:R-:W-:Y:S02]  /*9a70*/  FSEL R16, R246, -INF , P1 ;  /* 0xff800000f6107808 */ /* 0x000fe40000800000 */
[----:B------:R-:W-:Y:S02]  /*9a80*/  FSEL R20, R243, -INF , P3 ;  /* 0xff800000f3147808 */ /* 0x000fe40001800000 */
[C---:B------:R-:W-:Y:S02]  /*9a90*/  ISETP.GT.AND P1, PT, R0.reuse, 0x1, PT ;  /* 0x000000010000780c */ /* 0x040fe40003f24270 */
[----:B------:R-:W-:Y:S01]  /*9aa0*/  ISETP.GT.AND P3, PT, R0, 0x8, PT ;  /* 0x000000080000780c */ /* 0x000fe20003f64270 */
[----:B------:R-:W-:Y:S01]  /*9ab0*/  MUFU.TANH R57, R57 ;  /* 0x0000003900397308 */ /* 0x000fe20000002400 */
[----:B----4-:R-:W-:Y:S02]  /*9ac0*/  FSEL R29, R222, -INF , P1 ;  /* 0xff800000de1d7808 */ /* 0x010fe40000800000 */
[----:B------:R-:W-:Y:S02]  /*9ad0*/  FSEL R50, R220, -INF , P3 ;  /* 0xff800000dc327808 */ /* 0x000fe40001800000 */
[C---:B------:R-:W-:Y:S02]  /*9ae0*/  ISETP.GT.AND P5, PT, R4.reuse, 0x1, PT ;  /* 0x000000010400780c */ /* 0x040fe40003fa4270 */
[C---:B------:R-:W-:Y:S02]  /*9af0*/  ISETP.GT.AND P1, PT, R5.reuse, 0x8, PT ;  /* 0x000000080500780c */ /* 0x040fe40003f24270 */
[----:B------:R-:W-:Y:S01]  /*9b00*/  ISETP.GT.AND P3, PT, R4, 0x8, PT ;  /* 0x000000080400780c */ /* 0x000fe20003f64270 */
[----:B------:R-:W2:Y:S01]  /*9b10*/  MUFU.TANH R66, R66 ;  /* 0x0000004200427308 */ /* 0x000ea20000002400 */
[----:B------:R-:W-:Y:S02]  /*9b20*/  FSEL R17, R244, -INF , P5 ;  /* 0xff800000f4117808 */ /* 0x000fe40002800000 */
[----:B------:R-:W-:Y:S02]  /*9b30*/  ISETP.GT.AND P5, PT, R2, 0x8, PT ;  /* 0x000000080200780c */ /* 0x000fe40003fa4270 */
[----:B------:R-:W-:Y:S02]  /*9b40*/  FSEL R18, R18, -INF , P3 ;  /* 0xff80000012127808 */ /* 0x000fe40001800000 */
[----:B------:R-:W-:Y:S02]  /*9b50*/  FSEL R14, R14, -INF , P1 ;  /* 0xff8000000e0e7808 */ /* 0x000fe40000800000 */
[----:B------:R-:W-:Y:S01]  /*9b60*/  ISETP.GT.AND P1, PT, R5, 0x11, PT ;  /* 0x000000110500780c */ /* 0x000fe20003f24270 */
[----:B------:R-:W-:Y:S01]  /*9b70*/  MUFU.TANH R39, R68 ;  /* 0x0000004400277308 */ /* 0x000fe20000002400 */
[----:B------:R-:W-:Y:S02]  /*9b80*/  ISETP.GT.AND P3, PT, R4, 0x11, PT ;  /* 0x000000110400780c */ /* 0x000fe40003f64270 */
[----:B------:R-:W-:Y:S02]  /*9b90*/  FSEL R22, R221, -INF , P5 ;  /* 0xff800000dd167808 */ /* 0x000fe40002800000 */
[----:B------:R-:W-:Y:S02]  /*9ba0*/  FSEL R36, R216, -INF , P1 ;  /* 0xff800000d8247808 */ /* 0x000fe40000800000 */
[----:B------:R-:W-:Y:S02]  /*9bb0*/  FSEL R96, R214, -INF , P3 ;  /* 0xff800000d6607808 */ /* 0x000fe40001800000 */
[C---:B------:R-:W-:Y:S01]  /*9bc0*/  ISETP.GT.AND P1, PT, R2.reuse, 0x11, PT ;  /* 0x000000110200780c */ /* 0x040fe20003f24270 */
[----:B------:R-:W-:Y:S01]  /*9bd0*/  MUFU.TANH R48, R81 ;  /* 0x0000005100307308 */ /* 0x000fe20000002400 */
[----:B------:R-:W-:Y:S02]  /*9be0*/  ISETP.GT.AND P3, PT, R2, 0x18, PT ;  /* 0x000000180200780c */ /* 0x000fe40003f64270 */
[----:B------:R-:W-:Y:S02]  /*9bf0*/  ISETP.GT.AND P5, PT, R5, 0x9, PT ;  /* 0x000000090500780c */ /* 0x000fe40003fa4270 */
[----:B------:R-:W-:Y:S02]  /*9c00*/  FSEL R99, R210, -INF , P1 ;  /* 0xff800000d2637808 */ /* 0x000fe40000800000 */
[----:B------:R-:W-:Y:S02]  /*9c10*/  FSEL R15, R15, -INF , P5 ;  /* 0xff8000000f0f7808 */ /* 0x000fe40002800000 */
[----:B------:R-:W-:Y:S01]  /*9c20*/  ISETP.GT.AND P5, PT, R4, 0x10, PT ;  /* 0x000000100400780c */ /* 0x000fe20003fa4270 */
[----:B------:R-:W-:Y:S01]  /*9c30*/  MUFU.TANH R211, R26 ;  /* 0x0000001a00d37308 */ /* 0x000fe20000002400 */
[----:B------:R-:W-:Y:S02]  /*9c40*/  ISETP.GT.AND P1, PT, R0, 0x19, PT ;  /* 0x000000190000780c */ /* 0x000fe40003f24270 */
[----:B------:R-:W-:Y:S02]  /*9c50*/  FSEL R100, R206, -INF , P3 ;  /* 0xff800000ce647808 */ /* 0x000fe40001800000 */
[----:B------:R-:W-:Y:S02]  /*9c60*/  ISETP.GT.AND P3, PT, R5, 0x19, PT ;  /* 0x000000190500780c */ /* 0x000fe40003f64270 */
[----:B------:R-:W-:Y:S02]  /*9c70*/  FSEL R90, R215, -INF , P5 ;  /* 0xff800000d75a7808 */ /* 0x000fe40002800000 */
[----:B------:R-:W-:Y:S01]  /*9c80*/  FSEL R199, R199, -INF , P1 ;  /* 0xff800000c7c77808 */ /* 0x000fe20000800000 */
[----:B------:R-:W-:Y:S01]  /*9c90*/  MUFU.TANH R62, R62 ;  /* 0x0000003e003e7308 */ /* 0x000fe20000002400 */
[----:B------:R-:W-:Y:S02]  /*9ca0*/  FSEL R45, R203, -INF , P3 ;  /* 0xff800000cb2d7808 */ /* 0x000fe40001800000 */
[----:B------:R-:W-:Y:S02]  /*9cb0*/  ISETP.GT.AND P5, PT, R0, 0x11, PT ;  /* 0x000000110000780c */ /* 0x000fe40003fa4270 */
[----:B------:R-:W-:Y:S02]  /*9cc0*/  ISETP.GT.AND P1, PT, R5, 0x20, PT ;  /* 0x000000200500780c */ /* 0x000fe40003f24270 */
[----:B------:R-:W-:Y:S02]  /*9cd0*/  ISETP.GT.AND P3, PT, R4, 0x20, PT ;  /* 0x000000200400780c */ /* 0x000fe40003f64270 */
[----:B------:R-:W-:Y:S01]  /*9ce0*/  FSEL R197, R197, -INF , P5 ;  /* 0xff800000c5c57808 */ /* 0x000fe20002800000 */
[----:B------:R-:W-:Y:S01]  /*9cf0*/  MUFU.TANH R32, R64 ;  /* 0x0000004000207308 */ /* 0x000fe20000002400 */
[----:B------:R-:W-:Y:S02]  /*9d00*/  FSEL R44, R200, -INF , P1 ;  /* 0xff800000c82c7808 */ /* 0x000fe40000800000 */
[----:B------:R-:W-:Y:S02]  /*9d10*/  FSEL R208, R208, -INF , P3 ;  /* 0xff800000d0d07808 */ /* 0x000fe40001800000 */
[----:B------:R-:W-:Y:S02]  /*9d20*/  ISETP.GT.AND P3, PT, R0, 0x21, PT ;  /* 0x000000210000780c */ /* 0x000fe40003f64270 */
[----:B------:R-:W-:Y:S02]  /*9d30*/  ISETP.GT.AND P1, PT, R2, 0x21, PT ;  /* 0x000000210200780c */ /* 0x000fe40003f24270 */
[----:B------:R-:W-:Y:S01]  /*9d40*/  ISETP.GT.AND P5, PT, R5, 0x18, PT ;  /* 0x000000180500780c */ /* 0x000fe20003fa4270 */
[----:B------:R-:W3:Y:S01]  /*9d50*/  MUFU.TANH R71, R71 ;  /* 0x0000004700477308 */ /* 0x000ee20000002400 */
[----:B------:R-:W-:Y:S02]  /*9d60*/  FSEL R82, R186, -INF , P3 ;  /* 0xff800000ba527808 */ /* 0x000fe40001800000 */
[----:B------:R-:W-:Y:S02]  /*9d70*/  FSEL R35, R204, -INF , P5 ;  /* 0xff800000cc237808 */ /* 0x000fe40002800000 */
[----:B------:R-:W-:Y:S02]  /*9d80*/  FSEL R247, R247, -INF , P1 ;  /* 0xff800000f7f77808 */ /* 0x000fe40000800000 */
[C---:B------:R-:W-:Y:S02]  /*9d90*/  ISETP.GT.AND P1, PT, R0.reuse, 0x28, PT ;  /* 0x000000280000780c */ /* 0x040fe40003f24270 */
[C---:B------:R-:W-:Y:S01]  /*9da0*/  ISETP.GT.AND P2, PT, R5.reuse, 0x1, PT ;  /* 0x000000010500780c */ /* 0x040fe20003f44270 */
[----:B------:R-:W-:Y:S01]  /*9db0*/  MUFU.TANH R73, R73 ;  /* 0x0000004900497308 */ /* 0x000fe20000002400 */
[C---:B------:R-:W-:Y:S02]  /*9dc0*/  ISETP.GT.AND P5, PT, R5.reuse, 0x21, PT ;  /* 0x000000210500780c */ /* 0x040fe40003fa4270 */
[----:B------:R-:W-:Y:S02]  /*9dd0*/  ISETP.GT.AND P3, PT, R5, 0x28, PT ;  /* 0x000000280500780c */ /* 0x000fe40003f64270 */
[----:B------:R-:W-:Y:S02]  /*9de0*/  FSEL R239, R185, -INF , P1 ;  /* 0xff800000b9ef7808 */ /* 0x000fe40000800000 */
[----:B------:R-:W-:Y:S02]  /*9df0*/  FSEL R43, R187, -INF , P5 ;  /* 0xff800000bb2b7808 */ /* 0x000fe40002800000 */
[----:B------:R-:W-:Y:S01]  /*9e00*/  ISETP.GT.AND P5, PT, R0, 0x20, PT ;  /* 0x000000200000780c */ /* 0x000fe20003fa4270 */
[----:B------:R4:W-:Y:S01]  /*9e10*/  MUFU.TANH R219, R13 ;  /* 0x0000000d00db7308 */ /* 0x0009e20000002400 */
[----:B------:R-:W-:Y:S02]  /*9e20*/  ISETP.GT.AND P1, PT, R4, 0x29, PT ;  /* 0x000000290400780c */ /* 0x000fe40003f24270 */
[----:B------:R-:W-:Y:S02]  /*9e30*/  FSEL R250, R250, -INF , P5 ;  /* 0xff800000fafa7808 */ /* 0x000fe40002800000 */
[----:B------:R-:W-:Y:S02]  /*9e40*/  FSEL R42, R42, -INF , P3 ;  /* 0xff8000002a2a7808 */ /* 0x000fe40001800000 */
[----:B------:R-:W-:Y:S02]  /*9e50*/  FSEL R209, R209, -INF , P1 ;  /* 0xff800000d1d17808 */ /* 0x000fe40000800000 */
[----:B------:R-:W-:Y:S01]  /*9e60*/  ISETP.GT.AND P1, PT, R2, 0x30, PT ;  /* 0x000000300200780c */ /* 0x000fe20003f24270 */
[----:B------:R-:W-:Y:S01]  /*9e70*/  MUFU.TANH R67, R67 ;  /* 0x0000004300437308 */ /* 0x000fe20000002400 */
[----:B------:R-:W-:Y:S02]  /*9e80*/  ISETP.GT.AND P3, PT, R5, 0x31, PT ;  /* 0x000000310500780c */ /* 0x000fe40003f64270 */
[----:B------:R-:W-:Y:S02]  /*9e90*/  FSEL R234, R56, -INF , P1 ;  /* 0xff80000038ea7808 */ /* 0x000fe40000800000 */
[----:B------:R-:W-:Y:S02]  /*9ea0*/  FSEL R33, R33, -INF , P3 ;  /* 0xff80000021217808 */ /* 0x000fe40001800000 */
[----:B------:R-:W-:Y:S02]  /*9eb0*/  ISETP.GT.AND P1, PT, R2, 0x39, PT ;  /* 0x000000390200780c */ /* 0x000fe40003f24270 */
[----:B------:R-:W-:Y:S01]  /*9ec0*/  ISETP.GT.AND P5, PT, R0, 0x29, PT ;  /* 0x000000290000780c */ /* 0x000fe20003fa4270 */
[----:B------:R-:W-:Y:S01]  /*9ed0*/  MUFU.TANH R38, R69 ;  /* 0x0000004500267308 */ /* 0x000fe20000002400 */
[----:B-1----:R-:W-:Y:S02]  /*9ee0*/  FSEL R61, R61, -INF , P1 ;  /* 0xff8000003d3d7808 */ /* 0x002fe40000800000 */
[----:B------:R-:W-:Y:S02]  /*9ef0*/  ISETP.GT.AND P1, PT, R4, 0x38, PT ;  /* 0x000000380400780c */ /* 0x000fe40003f24270 */
[----:B----4-:R-:W-:Y:S02]  /*9f00*/  FSEL R13, R251, -INF , P2 ;  /* 0xff800000fb0d7808 */ /* 0x010fe40001000000 */
[----:B--2---:R-:W-:Y:S02]  /*9f10*/  FSEL R81, R66, -INF , P1 ;  /* 0xff80000042517808 */ /* 0x004fe40000800000 */
[----:B------:R-:W-:Y:S01]  /*9f20*/  ISETP.GT.AND P2, PT, R2, 0x1, PT ;  /* 0x000000010200780c */ /* 0x000fe20003f44270 */
[----:B------:R-:W1:Y:S01]  /*9f30*/  MUFU.TANH R76, R76 ;  /* 0x0000004c004c7308 */ /* 0x000e620000002400 */
[----:B------:R-:W-:Y:S02]  /*9f40*/  FSEL R184, R184, -INF , P5 ;  /* 0xff800000b8b87808 */ /* 0x000fe40002800000 */
[----:B------:R-:W-:Y:S02]  /*9f50*/  ISETP.GT.AND P5, PT, R5, 0x30, PT ;  /* 0x000000300500780c */ /* 0x000fe40003fa4270 */
[----:B------:R-:W-:Y:S02]  /*9f60*/  ISETP.GT.AND P1, PT, R4, 0x41, PT ;  /* 0x000000410400780c */ /* 0x000fe40003f24270 */
[----:B------:R-:W-:Y:S02]  /*9f70*/  FSEL R34, R34, -INF , P5 ;  /* 0xff80000022227808 */ /* 0x000fe40002800000 */
[C---:B------:R-:W-:Y:S01]  /*9f80*/  ISETP.GT.AND P5, PT, R2.reuse, 0x31, PT ;  /* 0x000000310200780c */ /* 0x040fe20003fa4270 */
[----:B------:R-:W-:Y:S01]  /*9f90*/  MUFU.TANH R78, R78 ;  /* 0x0000004e004e7308 */ /* 0x000fe20000002400 */
[----:B---3--:R-:W-:Y:S01]  /*9fa0*/  FSEL R64, R71, -INF , P1 ;  /* 0xff80000047407808 */ /* 0x008fe20000800000 */
[----:B------:R-:W-:Y:S01]  /*9fb0*/  FMUL.FTZ R71, R111, c[0x0][0x320] ;  /* 0x0000c8006f477a20 */ /* 0x000fe20000410000 */
[----:B------:R-:W-:Y:S02]  /*9fc0*/  FSEL R119, R57, -INF , P5 ;  /* 0xff80000039777808 */ /* 0x000fe40002800000 */
[----:B------:R-:W-:Y:S02]  /*9fd0*/  ISETP.GT.AND P1, PT, R2, 0x48, PT ;  /* 0x000000480200780c */ /* 0x000fe40003f24270 */
[----:B------:R-:W-:Y:S02]  /*9fe0*/  ISETP.GT.AND P3, PT, R0, 0x30, PT ;  /* 0x000000300000780c */ /* 0x000fe40003f64270 */
[----:B------:R-:W-:Y:S01]  /*9ff0*/  ISETP.GT.AND P0, PT, R5, RZ, PT ;  /* 0x000000ff0500720c */ /* 0x000fe20003f04270 */
[----:B------:R-:W-:Y:S01]  /*a000*/  MUFU.TANH R71, R71 ;  /* 0x0000004700477308 */ /* 0x000fe20000002400 */
[----:B------:R-:W-:Y:S02]  /*a010*/  FSEL R58, R58, -INF , P3 ;  /* 0xff8000003a3a7808 */ /* 0x000fe40001800000 */
[----:B------:R-:W-:Y:S02]  /*a020*/  ISETP.GT.AND P3, PT, R0, 0x39, PT ;  /* 0x000000390000780c */ /* 0x000fe40003f64270 */
[----:B-1----:R-:W-:Y:S02]  /*a030*/  FSEL R69, R76, -INF , P1 ;  /* 0xff8000004c457808 */ /* 0x002fe40000800000 */
[----:B------:R-:W-:Y:S02]  /*a040*/  FSEL R63, R63, -INF , P3 ;  /* 0xff8000003f3f7808 */ /* 0x000fe40001800000 */
[----:B------:R-:W-:Y:S01]  /*a050*/  ISETP.GT.AND P3, PT, R5, 0x40, PT ;  /* 0x000000400500780c */ /* 0x000fe20003f64270 */
[----:B------:R-:W1:Y:S01]  /*a060*/  MUFU.TANH R19, R19 ;  /* 0x0000001300137308 */ /* 0x000e620000002400 */
[----:B------:R-:W-:Y:S02]  /*a070*/  FSEL R7, R252, -INF , P0 ;  /* 0xff800000fc077808 */ /* 0x000fe40000000000 */
[----:B------:R-:W-:Y:S02]  /*a080*/  FSEL R39, R39, -INF , P3 ;  /* 0xff80000027277808 */ /* 0x000fe40001800000 */
[----:B------:R-:W-:Y:S02]  /*a090*/  ISETP.GT.AND P0, PT, R0, RZ, PT ;  /* 0x000000ff0000720c */ /* 0x000fe40003f04270 */
[----:B------:R-:W-:Y:S02]  /*a0a0*/  ISETP.GT.AND P3, PT, R2, 0x41, PT ;  /* 0x000000410200780c */ /* 0x000fe40003f64270 */
[----:B------:R-:W-:Y:S01]  /*a0b0*/  FSEL R26, R242, -INF , P0 ;  /* 0xff800000f21a7808 */ /* 0x000fe20000000000 */
[----:B------:R-:W2:Y:S01]  /*a0c0*/  MUFU.TANH R6, R83 ;  /* 0x0000005300067308 */ /* 0x000ea20000002400 */
[----:B------:R-:W-:Y:S02]  /*a0d0*/  ISETP.GT.AND P0, PT, R2, 0x9, PT ;  /* 0x000000090200780c */ /* 0x000fe40003f04270 */
[----:B------:R-:W-:Y:S02]  /*a0e0*/  IADD3 R242, R196, -0x1, RZ ;  /* 0xffffffffc4f27810 */ /* 0x000fe40007ffe0ff */
[----:B------:R-:W-:Y:S02]  /*a0f0*/  FSEL R23, R219, -INF , P0 ;  /* 0xff800000db177808 */ /* 0x000fe40000000000 */
[----:B------:R-:W-:Y:S02]  /*a100*/  ISETP.GT.AND P5, PT, R0, 0x38, PT ;  /* 0x000000380000780c */ /* 0x000fe40003fa4270 */
[----:B------:R-:W-:Y:S01]  /*a110*/  ISETP.GT.AND P0, PT, R4, 0x9, PT ;  /* 0x000000090400780c */ /* 0x000fe20003f04270 */
[----:B------:R-:W3:Y:S01]  /*a120*/  MUFU.TANH R12, R12 ;  /* 0x0000000c000c7308 */ /* 0x000ee20000002400 */
[----:B------:R-:W-:Y:S02]  /*a130*/  FSEL R62, R62, -INF , P5 ;  /* 0xff8000003e3e7808 */ /* 0x000fe40002800000 */
[----:B------:R-:W-:Y:S02]  /*a140*/  ISETP.GT.AND P5, PT, R4, 0x39, PT ;  /* 0x000000390400780c */ /* 0x000fe40003fa4270 */
[----:B-1----:R-:W-:Y:S02]  /*a150*/  FSEL R19, R19, -INF , P0 ;  /* 0xff80000013137808 */ /* 0x002fe40000000000 */
        /* <DEDUP_REMOVED lines=12> */
[C---:B------:R-:W-:Y:S02]  /*a220*/  ISETP.GT.AND P3, PT, R0.reuse, 0x48, PT ;  /* 0x000000480000780c */ /* 0x040fe40003f64270 */
[----:B------:R-:W-:Y:S01]  /*a230*/  ISETP.GT.AND P1, PT, R0, 0x51, PT ;  /* 0x000000510000780c */ /* 0x000fe20003f24270 */
[----:B------:R-:W1:Y:S01]  /*a240*/  MUFU.TANH R27, R27 ;  /* 0x0000001b001b7308 */ /* 0x000e620000002400 */
[----:B------:R-:W-:Y:S02]  /*a250*/  FSEL R67, R78, -INF , P3 ;  /* 0xff8000004e437808 */ /* 0x000fe40001800000 */
[----:B------:R-:W-:Y:S04]  /*a260*/  ISETP.GT.AND P3, PT, R4, 0x49, PT ;  /* 0x000000490400780c */ /* 0x000fe80003f64270 */
[----:B--2---:R-:W-:Y:S02]  /*a270*/  FSEL R216, R6, -INF , P3 ;  /* 0xff80000006d87808 */ /* 0x004fe40001800000 */
[----:B------:R-:W-:Y:S01]  /*a280*/  ISETP.GT.AND P3, PT, R2, 0x50, PT ;  /* 0x000000500200780c */ /* 0x000fe20003f64270 */
[----:B------:R-:W2:Y:S03]  /*a290*/  MUFU.TANH R93, R93 ;  /* 0x0000005d005d7308 */ /* 0x000ea60000002400 */
[----:B---3--:R-:W-:Y:S01]  /*a2a0*/  FSEL R252, R12, -INF , P3 ;  /* 0xff8000000cfc7808 */ /* 0x008fe20001800000 */
[----:B------:R-:W-:Y:S01]  /*a2b0*/  FMUL.FTZ R12, R107, c[0x0][0x320] ;  /* 0x0000c8006b0c7a20 */ /* 0x000fe20000410000 */
[----:B------:R-:W-:Y:S05]  /*a2c0*/  ISETP.GT.AND P3, PT, R2, 0x59, PT ;  /* 0x000000590200780c */ /* 0x000fea0003f64270 */
[----:B------:R-:W3:Y:S01]  /*a2d0*/  MUFU.TANH R72, R72 ;  /* 0x0000004800487308 */ /* 0x000ee20000002400 */
[----:B-1----:R-:W-:Y:S02]  /*a2e0*/  FSEL R65, R27, -INF , P1 ;  /* 0xff8000001b417808 */ /* 0x002fe40000800000 */
[----:B------:R-:W-:Y:S07]  /*a2f0*/  ISETP.GT.AND P1, PT, R4, 0x58, PT ;  /* 0x000000580400780c */ /* 0x000fee0003f24270 */
[----:B------:R-:W1:Y:S01]  /*a300*/  MUFU.TANH R28, R28 ;  /* 0x0000001c001c7308 */ /* 0x000e620000002400 */
[----:B--2---:R-:W-:Y:S02]  /*a310*/  FSEL R244, R93, -INF , P3 ;  /* 0xff8000005df47808 */ /* 0x004fe40001800000 */
[C---:B------:R-:W-:Y:S07]  /*a320*/  ISETP.GT.AND P3, PT, R5.reuse, 0x60, PT ;  /* 0x000000600500780c */ /* 0x040fee0003f64270 */
[----:B------:R-:W2:Y:S01]  /*a330*/  MUFU.TANH R52, R52 ;  /* 0x0000003400347308 */ /* 0x000ea20000002400 */
[----:B---3--:R-:W-:Y:S02]  /*a340*/  FSEL R83, R72, -INF , P5 ;  /* 0xff80000048537808 */ /* 0x008fe40002800000 */
[----:B------:R-:W-:Y:S07]  /*a350*/  ISETP.GT.AND P5, PT, R2, 0x49, PT ;  /* 0x000000490200780c */ /* 0x000fee0003fa4270 */
[----:B------:R-:W3:Y:S01]  /*a360*/  MUFU.TANH R77, R77 ;  /* 0x0000004d004d7308 */ /* 0x000ee20000002400 */
[----:B-1----:R-:W-:Y:S02]  /*a370*/  FSEL R206, R28, -INF , P1 ;  /* 0xff8000001cce7808 */ /* 0x002fe40000800000 */
[----:B------:R-:W-:Y:S07]  /*a380*/  ISETP.GT.AND P1, PT, R5, 0x69, PT ;  /* 0x000000690500780c */ /* 0x000fee0003f24270 */
[----:B------:R-:W1:Y:S01]  /*a390*/  MUFU.TANH R198, R30 ;  /* 0x0000001e00c67308 */ /* 0x000e620000002400 */
[----:B--2---:R-:W-:Y:S02]  /*a3a0*/  FSEL R28, R52, -INF , P3 ;  /* 0xff800000341c7808 */ /* 0x004fe40001800000 */
[----:B------:R-:W2:Y:S01]  /*a3b0*/  LDL R52, [R1+0x20] ;  /* 0x0000200001347983 */ /* 0x000ea20000100800 */
[C---:B------:R-:W-:Y:S06]  /*a3c0*/  ISETP.GT.AND P3, PT, R4.reuse, 0x61, PT ;  /* 0x000000610400780c */ /* 0x040fec0003f64270 */
[----:B------:R4:W4:Y:S01]  /*a3d0*/  MUFU.TANH R223, R9 ;  /* 0x0000000900df7308 */ /* 0x0009220000002400 */
[----:B---3--:R-:W-:Y:S02]  /*a3e0*/  FSEL R66, R77, -INF , P5 ;  /* 0xff8000004d427808 */ /* 0x008fe40002800000 */
[----:B------:R-:W3:Y:S01]  /*a3f0*/  LDL.64 R76, [R1+0x30] ;  /* 0x00003000014c7983 */ /* 0x000ee20000100a00 */
[----:B------:R-:W-:Y:S06]  /*a400*/  ISETP.GT.AND P5, PT, R4, 0x48, PT ;  /* 0x000000480400780c */ /* 0x000fec0003fa4270 */
[----:B------:R-:W4:Y:S01]  /*a410*/  MUFU.TANH R41, R49 ;  /* 0x0000003100297308 */ /* 0x000f220000002400 */
[----:B-1----:R-:W-:Y:S01]  /*a420*/  FSEL R198, R198, -INF , P0 ;  /* 0xff800000c6c67808 */ /* 0x002fe20000000000 */
[----:B------:R-:W-:Y:S01]  /*a430*/  FMUL.FTZ R30, R97, c[0x0][0x320] ;  /* 0x0000c800611e7a20 */ /* 0x000fe20000410000 */
[----:B------:R-:W-:Y:S07]  /*a440*/  ISETP.GT.AND P0, PT, R4, 0x18, PT ;  /* 0x000000180400780c */ /* 0x000fee0003f04270 */
[----:B------:R1:W1:Y:S01]  /*a450*/  MUFU.TANH R25, R54 ;  /* 0x0000003600197308 */ /* 0x0002620000002400 */
[----:B------:R-:W-:Y:S02]  /*a460*/  FSEL R91, R202, -INF , P0 ;  /* 0xff800000ca5b7808 */ /* 0x000fe40000000000 */
[----:B------:R-:W-:Y:S01]  /*a470*/  ISETP.GT.AND P0, PT, R4, 0x21, PT ;  /* 0x000000210400780c */ /* 0x000fe20003f04270 */
[----:B----4-:R-:W-:Y:S01]  /*a480*/  FMUL.FTZ R9, R87, c[0x0][0x320] ;  /* 0x0000c80057097a20 */ /* 0x010fe20000410000 */
[----:B------:R-:W-:Y:S02]  /*a490*/  FSEL R21, R223, -INF , P2 ;  /* 0xff800000df157808 */ /* 0x000fe40001000000 */
[----:B------:R-:W-:Y:S02]  /*a4a0*/  ISETP.GT.AND P2, PT, R0, 0x9, PT ;  /* 0x000000090000780c */ /* 0x000fe40003f44270 */
[----:B------:R-:W-:Y:S01]  /*a4b0*/  FSEL R213, R213, -INF , P0 ;  /* 0xff800000d5d57808 */ /* 0x000fe20000000000 */
[----:B------:R-:W4:Y:S01]  /*a4c0*/  MUFU.TANH R59, R59 ;  /* 0x0000003b003b7308 */ /* 0x000f220000002400 */
[----:B------:R-:W-:Y:S02]  /*a4d0*/  FSEL R51, R218, -INF , P2 ;  /* 0xff800000da337808 */ /* 0x000fe40001000000 */
[----:B------:R-:W-:Y:S02]  /*a4e0*/  ISETP.GT.AND P2, PT, R5, 0x10, PT ;  /* 0x000000100500780c */ /* 0x000fe40003f44270 */
[----:B------:R-:W-:Y:S02]  /*a4f0*/  ISETP.GT.AND P0, PT, R2, 0x28, PT ;  /* 0x000000280200780c */ /* 0x000fe40003f04270 */
[----:B------:R-:W-:Y:S02]  /*a500*/  FSEL R37, R217, -INF , P2 ;  /* 0xff800000d9257808 */ /* 0x000fe40001000000 */
[----:B------:R-:W-:Y:S01]  /*a510*/  ISETP.GT.AND P2, PT, R0, 0x10, PT ;  /* 0x000000100000780c */ /* 0x000fe20003f44270 */
[----:B------:R-:W4:Y:S01]  /*a520*/  MUFU.TANH R74, R74 ;  /* 0x0000004a004a7308 */ /* 0x000f220000002400 */
[----:B------:R-:W-:Y:S02]  /*a530*/  FSEL R248, R248, -INF , P0 ;  /* 0xff800000f8f87808 */ /* 0x000fe40000000000 */
[----:B------:R-:W-:Y:S01]  /*a540*/  ISETP.GT.AND P0, PT, R5, 0x29, PT ;  /* 0x000000290500780c */ /* 0x000fe20003f04270 */
[----:B-1----:R-:W-:Y:S01]  /*a550*/  FMUL.FTZ R54, R101, c[0x0][0x320] ;  /* 0x0000c80065367a20 */ /* 0x002fe20000410000 */
[----:B------:R-:W-:Y:S02]  /*a560*/  FSEL R195, R211, -INF , P2 ;  /* 0xff800000d3c37808 */ /* 0x000fe40001000000 */
[----:B------:R-:W-:Y:S02]  /*a570*/  FSEL R41, R41, -INF , P0 ;  /* 0xff80000029297808 */ /* 0x000fe40000000000 */
[----:B------:R-:W-:Y:S01]  /*a580*/  ISETP.GT.AND P0, PT, R4, 0x30, PT ;  /* 0x000000300400780c */ /* 0x000fe20003f04270 */
[----:B------:R-:W1:Y:S01]  /*a590*/  MUFU.TANH R55, R55 ;  /* 0x0000003700377308 */ /* 0x000e620000002400 */
[----:B------:R-:W-:Y:S02]  /*a5a0*/  ISETP.GT.AND P2, PT, R2, 0x19, PT ;  /* 0x000000190200780c */ /* 0x000fe40003f44270 */
[----:B------:R-:W-:Y:S02]  /*a5b0*/  FSEL R240, R25, -INF , P0 ;  /* 0xff80000019f07808 */ /* 0x000fe40000000000 */
[----:B------:R-:W-:Y:S02]  /*a5c0*/  FSEL R101, R205, -INF , P2 ;  /* 0xff800000cd657808 */ /* 0x000fe40001000000 */
[----:B------:R-:W-:Y:S02]  /*a5d0*/  ISETP.GT.AND P2, PT, R4, 0x19, PT ;  /* 0x000000190400780c */ /* 0x000fe40003f44270 */
[----:B------:R-:W-:Y:S01]  /*a5e0*/  ISETP.GT.AND P0, PT, R0, 0x31, PT ;  /* 0x000000310000780c */ /* 0x000fe20003f04270 */
[----:B------:R-:W1:Y:S01]  /*a5f0*/  MUFU.TANH R60, R60 ;  /* 0x0000003c003c7308 */ /* 0x000e620000002400 */
[----:B------:R-:W-:Y:S02]  /*a600*/  FSEL R97, R201, -INF , P2 ;  /* 0xff800000c9617808 */ /* 0x000fe40001000000 */
[C---:B------:R-:W-:Y:S02]  /*a610*/  ISETP.GT.AND P2, PT, R2.reuse, 0x20, PT ;  /* 0x000000200200780c */ /* 0x040fe40003f44270 */
[----:B----4-:R-:W-:Y:S02]  /*a620*/  FSEL R59, R59, -INF , P0 ;  /* 0xff8000003b3b7808 */ /* 0x010fe40000000000 */
[----:B------:R-:W-:Y:S02]  /*a630*/  ISETP.GT.AND P0, PT, R5, 0x38, PT ;  /* 0x000000380500780c */ /* 0x000fe40003f04270 */
[----:B------:R-:W-:Y:S01]  /*a640*/  FSEL R245, R245, -INF , P2 ;  /* 0xff800000f5f57808 */ /* 0x000fe20001000000 */
[----:B------:R-:W4:Y:S01]  /*a650*/  MUFU.TANH R70, R70 ;  /* 0x0000004600467308 */ /* 0x000f220000002400 */
[----:B------:R-:W-:Y:S02]  /*a660*/  ISETP.GT.AND P2, PT, R2, 0x29, PT ;  /* 0x000000290200780c */ /* 0x000fe40003f44270 */
[----:B------:R-:W-:Y:S02]  /*a670*/  FSEL R32, R32, -INF , P0 ;  /* 0xff80000020207808 */ /* 0x000fe40000000000 */
[----:B------:R-:W-:Y:S02]  /*a680*/  ISETP.GT.AND P0, PT, R5, 0x41, PT ;  /* 0x000000410500780c */ /* 0x000fe40003f04270 */
[----:B------:R-:W-:Y:S02]  /*a690*/  FSEL R249, R249, -INF , P2 ;  /* 0xff800000f9f97808 */ /* 0x000fe40001000000 */
[----:B------:R-:W-:Y:S01]  /*a6a0*/  FSEL R38, R38, -INF , P0 ;  /* 0xff80000026267808 */ /* 0x000fe20000000000 */
[----:B------:R4:W-:Y:S01]  /*a6b0*/  MUFU.TANH R49, R80 ;  /* 0x0000005000317308 */ /* 0x0009e20000002400 */
[----:B------:R-:W-:Y:S02]  /*a6c0*/  ISETP.GT.AND P2, PT, R4, 0x28, PT ;  /* 0x000000280400780c */ /* 0x000fe40003f44270 */
[----:B------:R-:W-:Y:S02]  /*a6d0*/  ISETP.GT.AND P0, PT, R0, 0x40, PT ;  /* 0x000000400000780c */ /* 0x000fe40003f04270 */
[----:B------:R-:W-:Y:S02]  /*a6e0*/  FSEL R207, R207, -INF , P2 ;  /* 0xff800000cfcf7808 */ /* 0x000fe40001000000 */
[----:B------:R-:W-:Y:S02]  /*a6f0*/  ISETP.GT.AND P2, PT, R4, 0x31, PT ;  /* 0x000000310400780c */ /* 0x000fe40003f44270 */
[----:B------:R-:W-:Y:S01]  /*a700*/  FSEL R56, R74, -INF , P0 ;  /* 0xff8000004a387808 */ /* 0x000fe20000000000 */
[----:B------:R-:W4:Y:S01]  /*a710*/  MUFU.TANH R75, R75 ;  /* 0x0000004b004b7308 */ /* 0x000f220000002400 */
[----:B-1----:R-:W-:Y:S02]  /*a720*/  FSEL R233, R55, -INF , P2 ;  /* 0xff80000037e97808 */ /* 0x002fe40001000000 */
[----:B------:R-:W-:Y:S02]  /*a730*/  ISETP.GT.AND P2, PT, R2, 0x38, PT ;  /* 0x000000380200780c */ /* 0x000fe40003f44270 */
[----:B------:R-:W-:Y:S02]  /*a740*/  FMNMX.FTZ R74, R7, R3, !PT ;  /* 0x00000003074a7209 */ /* 0x000fe40007810000 */
[----:B------:R-:W-:Y:S01]  /*a750*/  FSEL R230, R60, -INF , P2 ;  /* 0xff8000003ce67808 */ /* 0x000fe20001000000 */
[----:B------:R-:W-:Y:S01]  /*a760*/  IMAD.MOV.U32 R60, RZ, RZ, R58 ;  /* 0x000000ffff3c7224 */ /* 0x000fe200078e003a */
[----:B------:R-:W-:Y:S01]  /*a770*/  FMNMX.FTZ R74, R13, R74, !PT ;  /* 0x0000004a0d4a7209 */ /* 0x000fe20007810000 */
[----:B------:R-:W1:Y:S01]  /*a780*/  MUFU.TANH R8, R8 ;  /* 0x0000000800087308 */ /* 0x000e620000002400 */
[----:B------:R-:W-:Y:S02]  /*a790*/  ISETP.GT.AND P2, PT, R5, 0x39, PT ;  /* 0x000000390500780c */ /* 0x000fe40003f44270 */
[----:B------:R-:W-:Y:S02]  /*a7a0*/  FMNMX.FTZ R74, R14, R74, !PT ;  /* 0x0000004a0e4a7209 */ /* 0x000fe40007810000 */
[----:B------:R-:W-:Y:S02]  /*a7b0*/  FSEL R40, R40, -INF , P2 ;  /* 0xff80000028287808 */ /* 0x000fe40001000000 */
[----:B------:R-:W-:Y:S02]  /*a7c0*/  ISETP.GT.AND P2, PT, R4, 0x40, PT ;  /* 0x000000400400780c */ /* 0x000fe40003f44270 */
[----:B------:R-:W-:Y:S01]  /*a7d0*/  FMNMX.FTZ R74, R15, R74, !PT ;  /* 0x0000004a0f4a7209 */ /* 0x000fe20007810000 */
[----:B------:R-:W1:Y:S01]  /*a7e0*/  MUFU.TANH R46, R46 ;  /* 0x0000002e002e7308 */ /* 0x000e620000002400 */
[----:B----4-:R-:W-:Y:S02]  /*a7f0*/  FSEL R80, R70, -INF , P2 ;  /* 0xff80000046507808 */ /* 0x010fe40001000000 */
[----:B------:R-:W-:Y:S02]  /*a800*/  ISETP.GT.AND P2, PT, R0, 0x41, PT ;  /* 0x000000410000780c */ /* 0x000fe40003f44270 */
[----:B------:R-:W-:Y:S02]  /*a810*/  FMNMX.FTZ R74, R37, R74, !PT ;  /* 0x0000004a254a7209 */ /* 0x000fe40007810000 */
[----:B------:R-:W-:Y:S02]  /*a820*/  FSEL R55, R75, -INF , P2 ;  /* 0xff8000004b377808 */ /* 0x000fe40001000000 */
[----:B------:R-:W-:Y:S01]  /*a830*/  FMNMX.FTZ R74, R36, R74, !PT ;  /* 0x0000004a244a7209 */ /* 0x000fe20007810000 */
[----:B------:R-:W4:Y:S01]  /*a840*/  MUFU.TANH R79, R79 ;  /* 0x0000004f004f7308 */ /* 0x000f220000002400 */
[----:B------:R-:W-:Y:S02]  /*a850*/  ISETP.GT.AND P0, PT, R0, 0x49, PT ;  /* 0x000000490000780c */ /* 0x000fe40003f04270 */
[----:B------:R-:W-:Y:S02]  /*a860*/  FMNMX.FTZ R74, R35, R74, !PT ;  /* 0x0000004a234a7209 */ /* 0x000fe40007810000 */
[----:B-1----:R-:W-:Y:S02]  /*a870*/  FSEL R217, R8, -INF , P5 ;  /* 0xff80000008d97808 */ /* 0x002fe40002800000 */
[----:B------:R-:W-:Y:S02]  /*a880*/  FMNMX.FTZ R74, R45, R74, !PT ;  /* 0x0000004a2d4a7209 */ /* 0x000fe40007810000 */
[----:B------:R-:W-:Y:S01]  /*a890*/  ISETP.GT.AND P5, PT, R4, 0x51, PT ;  /* 0x000000510400780c */ /* 0x000fe20003fa4270 */
[----:B------:R-:W1:Y:S01]  /*a8a0*/  MUFU.TANH R24, R24 ;  /* 0x0000001800187308 */ /* 0x000e620000002400 */
[----:B------:R-:W-:Y:S02]  /*a8b0*/  FMNMX.FTZ R74, R44, R74, !PT ;  /* 0x0000004a2c4a7209 */ /* 0x000fe40007810000 */
[----:B------:R-:W-:Y:S02]  /*a8c0*/  ISETP.GT.AND P2, PT, R5, 0x48, PT ;  /* 0x000000480500780c */ /* 0x000fe40003f44270 */
[----:B------:R-:W-:Y:S02]  /*a8d0*/  FMNMX.FTZ R74, R43, R74, !PT ;  /* 0x0000004a2b4a7209 */ /* 0x000fe40007810000 */
[----:B------:R-:W-:Y:S02]  /*a8e0*/  FSEL R49, R49, -INF , P2 ;  /* 0xff80000031317808 */ /* 0x000fe40001000000 */
[----:B------:R-:W-:Y:S01]  /*a8f0*/  FMNMX.FTZ R74, R42, R74, !PT ;  /* 0x0000004a2a4a7209 */ /* 0x000fe20007810000 */
[----:B------:R1:W1:Y:S01]  /*a900*/  MUFU.TANH R6, R103 ;  /* 0x0000006700067308 */ /* 0x0002620000002400 */
[----:B------:R-:W-:Y:S02]  /*a910*/  ISETP.GT.AND P2, PT, R5, 0x51, PT ;  /* 0x000000510500780c */ /* 0x000fe40003f44270 */
[----:B------:R-:W-:Y:S02]  /*a920*/  FMNMX.FTZ R74, R41, R74, !PT ;  /* 0x0000004a294a7209 */ /* 0x000fe40007810000 */
[----:B------:R-:W-:Y:S02]  /*a930*/  FSEL R46, R46, -INF , P2 ;  /* 0xff8000002e2e7808 */ /* 0x000fe40001000000 */
[----:B------:R-:W-:Y:S02]  /*a940*/  ISETP.GT.AND P2, PT, R0, 0x50, PT ;  /* 0x000000500000780c */ /* 0x000fe40003f44270 */
[----:B----4-:R-:W-:Y:S01]  /*a950*/  FSEL R79, R79, -INF , P0 ;  /* 0xff8000004f4f7808 */ /* 0x010fe20000000000 */
[----:B------:R-:W4:Y:S01]  /*a960*/  MUFU.TANH R47, R47 ;  /* 0x0000002f002f7308 */ /* 0x000f220000002400 */
[----:B------:R-:W-:Y:S02]  /*a970*/  FMNMX.FTZ R74, R34, R74, !PT ;  /* 0x0000004a224a7209 */ /* 0x000fe40007810000 */
[----:B------:R-:W-:Y:S02]  /*a980*/  ISETP.GT.AND P0, PT, R5, 0x50, PT ;  /* 0x000000500500780c */ /* 0x000fe40003f04270 */
[----:B------:R-:W-:Y:S04]  /*a990*/  FMNMX.FTZ R74, R33, R74, !PT ;  /* 0x0000004a214a7209 */ /* 0x000fe80007810000 */
[----:B------:R-:W-:Y:S01]  /*a9a0*/  FMNMX.FTZ R74, R32, R74, !PT ;  /* 0x0000004a204a7209 */ /* 0x000fe20007810000 */
[----:B------:R-:W4:Y:S03]  /*a9b0*/  MUFU.TANH R9, R9 ;  /* 0x0000000900097308 */ /* 0x000f260000002400 */
[----:B------:R-:W-:Y:S01]  /*a9c0*/  FMNMX.FTZ R74, R40, R74, !PT ;  /* 0x0000004a284a7209 */ /* 0x000fe20007810000 */
[----:B-1----:R-:W-:Y:S01]  /*a9d0*/  IMAD.MOV.U32 R103, RZ, RZ, R64 ;  /* 0x000000ffff677224 */ /* 0x002fe200078e0040 */
[----:B------:R-:W-:Y:S02]  /*a9e0*/  FSEL R64, R24, -INF , P2 ;  /* 0xff80000018407808 */ /* 0x000fe40001000000 */
[----:B------:R-:W-:Y:S02]  /*a9f0*/  FMNMX.FTZ R74, R39, R74, !PT ;  /* 0x0000004a274a7209 */ /* 0x000fe40007810000 */
[----:B------:R-:W-:Y:S01]  /*aa00*/  FSEL R202, R6, -INF , P3 ;  /* 0xff80000006ca7808 */ /* 0x000fe20001800000 */
[----:B------:R-:W1:Y:S01]  /*aa10*/  MUFU.TANH R92, R92 ;  /* 0x0000005c005c7308 */ /* 0x000e620000002400 */
[----:B------:R-:W-:Y:S02]  /*aa20*/  FMNMX.FTZ R74, R38, R74, !PT ;  /* 0x0000004a264a7209 */ /* 0x000fe40007810000 */
[C---:B------:R-:W-:Y:S02]  /*aa30*/  ISETP.GT.AND P3, PT, R2.reuse, 0x60, PT ;  /* 0x000000600200780c */ /* 0x040fe40003f64270 */
[----:B----4-:R-:W-:Y:S02]  /*aa40*/  FSEL R47, R47, -INF , P0 ;  /* 0xff8000002f2f7808 */ /* 0x010fe40000000000 */
[C---:B------:R-:W-:Y:S02]  /*aa50*/  ISETP.GT.AND P0, PT, R2.reuse, 0x51, PT ;  /* 0x000000510200780c */ /* 0x040fe40003f04270 */
[----:B------:R-:W-:Y:S01]  /*aa60*/  ISETP.GT.AND P2, PT, R5, 0x59, PT ;  /* 0x000000590500780c */ /* 0x000fe20003f44270 */
[----:B------:R-:W4:Y:S01]  /*aa70*/  MUFU.TANH R31, R31 ;  /* 0x0000001f001f7308 */ /* 0x000f220000002400 */
[----:B------:R-:W-:Y:S02]  /*aa80*/  FSEL R251, R11, -INF , P0 ;  /* 0xff8000000bfb7808 */ /* 0x000fe40000000000 */
[----:B------:R-:W-:Y:S02]  /*aa90*/  ISETP.GT.AND P0, PT, R5, 0x58, PT ;  /* 0x000000580500780c */ /* 0x000fe40003f04270 */
[----:B------:R-:W-:Y:S01]  /*aaa0*/  FSEL R210, R9, -INF , P5 ;  /* 0xff80000009d27808 */ /* 0x000fe20002800000 */
[----:B------:R-:W-:Y:S01]  /*aab0*/  FMUL.FTZ R9, R115, c[0x0][0x320] ;  /* 0x0000c80073097a20 */ /* 0x000fe20000410000 */
[----:B------:R-:W-:Y:S01]  /*aac0*/  ISETP.GT.AND P5, PT, R2, 0x58, PT ;  /* 0x000000580200780c */ /* 0x000fe20003fa4270 */
[----:B------:R-:W-:Y:S01]  /*aad0*/  IMAD.MOV.U32 R115, RZ, RZ, R69 ;  /* 0x000000ffff737224 */ /* 0x000fe200078e0045 */
[----:B------:R-:W-:Y:S01]  /*aae0*/  FMNMX.FTZ R74, R49, R74, !PT ;  /* 0x0000004a314a7209 */ /* 0x000fe20007810000 */
[----:B------:R-:W4:Y:S03]  /*aaf0*/  MUFU.TANH R53, R53 ;  /* 0x0000003500357308 */ /* 0x000f260000002400 */
[----:B------:R-:W-:Y:S02]  /*ab00*/  FMNMX.FTZ R74, R48, R74, !PT ;  /* 0x0000004a304a7209 */ /* 0x000fe40007810000 */
[----:B-1----:R-:W-:Y:S02]  /*ab10*/  FSEL R246, R92, -INF , P5 ;  /* 0xff8000005cf67808 */ /* 0x002fe40002800000 */
[----:B------:R-:W-:Y:S02]  /*ab20*/  ISETP.GT.AND P5, PT, R4, 0x59, PT ;  /* 0x000000590400780c */ /* 0x000fe40003fa4270 */
[----:B------:R-:W-:Y:S01]  /*ab30*/  FMNMX.FTZ R74, R47, R74, !PT ;  /* 0x0000004a2f4a7209 */ /* 0x000fe20007810000 */
[----:B------:R-:W1:Y:S03]  /*ab40*/  MUFU.TANH R54, R54 ;  /* 0x0000003600367308 */ /* 0x000e660000002400 */
[----:B------:R-:W-:Y:S02]  /*ab50*/  FMNMX.FTZ R74, R46, R74, !PT ;  /* 0x0000004a2e4a7209 */ /* 0x000fe40007810000 */
[----:B----4-:R-:W-:Y:S02]  /*ab60*/  FSEL R31, R31, -INF , P0 ;  /* 0xff8000001f1f7808 */ /* 0x010fe40000000000 */
[----:B------:R-:W-:Y:S02]  /*ab70*/  ISETP.GT.AND P0, PT, R5, 0x61, PT ;  /* 0x000000610500780c */ /* 0x000fe40003f04270 */
[----:B------:R-:W-:Y:S01]  /*ab80*/  FMNMX.FTZ R74, R31, R74, !PT ;  /* 0x0000004a1f4a7209 */ /* 0x000fe20007810000 */
[----:B------:R-:W4:Y:S01]  /*ab90*/  MUFU.TANH R8, R102 ;  /* 0x0000006600087308 */ /* 0x000f220000002400 */
[----:B------:R-:W-:Y:S02]  /*aba0*/  FSEL R204, R53, -INF , P5 ;  /* 0xff80000035cc7808 */ /* 0x000fe40002800000 */
[----:B------:R-:W-:Y:S02]  /*abb0*/  MOV R53, R61 ;  /* 0x0000003d00357202 */ /* 0x000fe40000000f00 */
[----:B------:R-:W-:Y:S05]  /*abc0*/  ISETP.GT.AND P5, PT, R4, 0x60, PT ;  /* 0x000000600400780c */ /* 0x000fea0003fa4270 */
[----:B------:R-:W4:Y:S01]  /*abd0*/  MUFU.TANH R30, R30 ;  /* 0x0000001e001e7308 */ /* 0x000f220000002400 */
[----:B-1----:R-:W-:Y:S02]  /*abe0*/  FSEL R27, R54, -INF , P0 ;  /* 0xff800000361b7808 */ /* 0x002fe40000000000 */
[----:B------:R-:W-:Y:S07]  /*abf0*/  ISETP.GT.AND P0, PT, R4, 0x68, PT ;  /* 0x000000680400780c */ /* 0x000fee0003f04270 */
[----:B------:R-:W1:Y:S01]  /*ac00*/  MUFU.TANH R25, R112 ;  /* 0x0000007000197308 */ /* 0x000e620000002400 */
[----:B----4-:R-:W-:Y:S01]  /*ac10*/  FSEL R203, R8, -INF , P5 ;  /* 0xff80000008cb7808 */ /* 0x010fe20002800000 */
[----:B------:R-:W-:Y:S01]  /*ac20*/  FMUL.FTZ R8, R109, c[0x0][0x320] ;  /* 0x0000c8006d087a20 */ /* 0x000fe20000410000 */
[----:B------:R-:W-:Y:S02]  /*ac30*/  ISETP.GT.AND P5, PT, R4, 0x69, PT ;  /* 0x000000690400780c */ /* 0x000fe40003fa4270 */
[----:B------:R-:W-:Y:S05]  /*ac40*/  FMNMX.FTZ R4, R16, R116, !PT ;  /* 0x0000007410047209 */ /* 0x000fea0007810000 */
[----:B------:R-:W4:Y:S01]  /*ac50*/  MUFU.TANH R24, R113 ;  /* 0x0000007100187308 */ /* 0x000f220000002400 */
[----:B------:R-:W-:Y:S02]  /*ac60*/  FMNMX.FTZ R4, R17, R4, !PT ;  /* 0x0000000411047209 */ /* 0x000fe40007810000 */
[----:B------:R-:W-:Y:S02]  /*ac70*/  FSEL R30, R30, -INF , P2 ;  /* 0xff8000001e1e7808 */ /* 0x000fe40001000000 */
[----:B------:R-:W-:Y:S02]  /*ac80*/  FMNMX.FTZ R4, R18, R4, !PT ;  /* 0x0000000412047209 */ /* 0x000fe40007810000 */
[----:B------:R-:W-:Y:S03]  /*ac90*/  ISETP.GT.AND P2, PT, R5, 0x68, PT ;  /* 0x000000680500780c */ /* 0x000fe60003f44270 */
[----:B------:R-:W-:Y:S01]  /*aca0*/  MUFU.TANH R8, R8 ;  /* 0x0000000800087308 */ /* 0x000fe20000002400 */
[----:B------:R-:W-:Y:S02]  /*acb0*/  FMNMX.FTZ R74, R30, R74, !PT ;  /* 0x0000004a1e4a7209 */ /* 0x000fe40007810000 */
[----:B------:R-:W-:Y:S02]  /*acc0*/  FMNMX.FTZ R5, R26, R118, !PT ;  /* 0x000000761a057209 */ /* 0x000fe40007810000 */
[----:B-1----:R-:W-:Y:S02]  /*acd0*/  FSEL R25, R25, -INF , P2 ;  /* 0xff80000019197808 */ /* 0x002fe40001000000 */
[----:B------:R-:W-:Y:S02]  /*ace0*/  FMNMX.FTZ R74, R28, R74, !PT ;  /* 0x0000004a1c4a7209 */ /* 0x000fe40007810000 */
[----:B------:R-:W-:Y:S01]  /*acf0*/  ISETP.GT.AND P2, PT, R2, 0x61, PT ;  /* 0x000000610200780c */ /* 0x000fe20003f44270 */
[----:B------:R-:W1:Y:S01]  /*ad00*/  MUFU.TANH R114, R114 ;  /* 0x0000007200727308 */ /* 0x000e620000002400 */
[----:B------:R-:W-:Y:S02]  /*ad10*/  FMNMX.FTZ R74, R27, R74, !PT ;  /* 0x0000004a1b4a7209 */ /* 0x000fe40007810000 */
[----:B------:R-:W-:Y:S02]  /*ad20*/  FMNMX.FTZ R5, R29, R5, !PT ;  /* 0x000000051d057209 */ /* 0x000fe40007810000 */
[----:B----4-:R-:W-:Y:S02]  /*ad30*/  FSEL R24, R24, -INF , P1 ;  /* 0xff80000018187808 */ /* 0x010fe40000800000 */
[----:B------:R-:W-:Y:S02]  /*ad40*/  ISETP.GT.AND P1, PT, R2, 0x68, PT ;  /* 0x000000680200780c */ /* 0x000fe40003f24270 */
[----:B------:R-:W-:Y:S01]  /*ad50*/  FMNMX.FTZ R74, R25, R74, !PT ;  /* 0x0000004a194a7209 */ /* 0x000fe20007810000 */
[----:B------:R-:W4:Y:S01]  /*ad60*/  MUFU.TANH R9, R9 ;  /* 0x0000000900097308 */ /* 0x000f220000002400 */
[----:B------:R-:W-:Y:S02]  /*ad70*/  FMNMX.FTZ R5, R50, R5, !PT ;  /* 0x0000000532057209 */ /* 0x000fe40007810000 */
[----:B------:R-:W-:Y:S02]  /*ad80*/  FMNMX.FTZ R74, R24, R74, !PT ;  /* 0x0000004a184a7209 */ /* 0x000fe40007810000 */
[----:B------:R-:W-:Y:S02]  /*ad90*/  FMNMX.FTZ R5, R51, R5, !PT ;  /* 0x0000000533057209 */ /* 0x000fe40007810000 */
[----:B------:R-:W-:Y:S01]  /*ada0*/  MOV R113, R184 ;  /* 0x000000b800717202 */ /* 0x000fe20000000f00 */
[----:B------:R-:W2:Y:S01]  /*adb0*/  SHFL.BFLY PT, R6, R74, 0x2, 0x1f ;  /* 0x0c401f004a067f89 */ /* 0x000ea200000e0000 */
[----:B------:R-:W-:Y:S01]  /*adc0*/  FMNMX.FTZ R5, R195, R5, !PT ;  /* 0x00000005c3057209 */ /* 0x000fe20007810000 */
[----:B------:R-:W2:Y:S03]  /*add0*/  MUFU.TANH R104, R104 ;  /* 0x0000006800687308 */ /* 0x000ea60000002400 */
[----:B------:R-:W-:Y:S02]  /*ade0*/  FMNMX.FTZ R5, R197, R5, !PT ;  /* 0x00000005c5057209 */ /* 0x000fe40007810000 */
[----:B-1----:R-:W-:Y:S01]  /*adf0*/  FSEL R112, R114, -INF , P0 ;  /* 0xff80000072707808 */ /* 0x002fe20000000000 */
[----:B------:R-:W-:Y:S01]  /*ae00*/  IMAD.MOV.U32 R114, RZ, RZ, R73 ;  /* 0x000000ffff727224 */ /* 0x000fe200078e0049 */
[----:B------:R-:W-:Y:S02]  /*ae10*/  ISETP.GT.AND P0, PT, R2, 0x69, PT ;  /* 0x000000690200780c */ /* 0x000fe40003f04270 */
[----:B------:R-:W-:Y:S01]  /*ae20*/  FMNMX.FTZ R2, R19, R4, !PT ;  /* 0x0000000413027209 */ /* 0x000fe20007810000 */
[----:B------:R-:W1:Y:S01]  /*ae30*/  MUFU.TANH R105, R105 ;  /* 0x0000006900697308 */ /* 0x000e620000002400 */
[----:B------:R-:W-:Y:S02]  /*ae40*/  FMNMX.FTZ R4, R20, R117, !PT ;  /* 0x0000007514047209 */ /* 0x000fe40007810000 */
[----:B------:R-:W-:Y:S02]  /*ae50*/  FMNMX.FTZ R2, R90, R2, !PT ;  /* 0x000000025a027209 */ /* 0x000fe40007810000 */
[----:B------:R-:W-:Y:S02]  /*ae60*/  FMNMX.FTZ R4, R21, R4, !PT ;  /* 0x0000000415047209 */ /* 0x000fe40007810000 */
[----:B------:R-:W-:Y:S02]  /*ae70*/  FMNMX.FTZ R2, R96, R2, !PT ;  /* 0x0000000260027209 */ /* 0x000fe40007810000 */
        /* <DEDUP_REMOVED lines=41> */
[----:B--2---:R-:W-:Y:S02]  /*b110*/  FMNMX.FTZ R74, R74, R6, !PT ;  /* 0x000000064a4a7209 */ /* 0x004fe40007810000 */
[----:B------:R-:W-:Y:S02]  /*b120*/  FMNMX.FTZ R2, R203, R2, !PT ;  /* 0x00000002cb027209 */ /* 0x000fe40007810000 */
[----:B------:R-:W-:Y:S01]  /*b130*/  FMNMX.FTZ R5, R239, R5, !PT ;  /* 0x00000005ef057209 */ /* 0x000fe20007810000 */
[----:B------:R-:W2:Y:S01]  /*b140*/  SHFL.BFLY PT, R6, R74, 0x1, 0x1f ;  /* 0x0c201f004a067f89 */ /* 0x000ea200000e0000 */
[----:B------:R-:W-:Y:S02]  /*b150*/  FMNMX.FTZ R4, R114, R4, !PT ;  /* 0x0000000472047209 */ /* 0x000fe40007810000 */
[----:B------:R-:W-:Y:S02]  /*b160*/  FMNMX.FTZ R2, R202, R2, !PT ;  /* 0x00000002ca027209 */ /* 0x000fe40007810000 */
[----:B------:R-:W-:Y:S02]  /*b170*/  FMNMX.FTZ R4, R115, R4, !PT ;  /* 0x0000000473047209 */ /* 0x000fe40007810000 */
[----:B------:R-:W-:Y:S02]  /*b180*/  FMNMX.FTZ R5, R113, R5, !PT ;  /* 0x0000000571057209 */ /* 0x000fe40007810000 */
[----:B----4-:R-:W-:Y:S02]  /*b190*/  FSEL R89, R9, -INF , P5 ;  /* 0xff80000009597808 */ /* 0x010fe40002800000 */
[----:B------:R-:W4:Y:S01]  /*b1a0*/  MUFU.TANH R9, R110 ;  /* 0x0000006e00097308 */ /* 0x000f220000002400 */
[----:B------:R-:W-:Y:S02]  /*b1b0*/  FMNMX.FTZ R2, R112, R2, !PT ;  /* 0x0000000270027209 */ /* 0x000fe40007810000 */
[----:B------:R-:W-:Y:S02]  /*b1c0*/  FMNMX.FTZ R5, R60, R5, !PT ;  /* 0x000000053c057209 */ /* 0x000fe40007810000 */
[----:B------:R-:W-:Y:S02]  /*b1d0*/  FMNMX.FTZ R4, R66, R4, !PT ;  /* 0x0000000442047209 */ /* 0x000fe40007810000 */
[----:B------:R-:W-:Y:S02]  /*b1e0*/  FMNMX.FTZ R2, R89, R2, !PT ;  /* 0x0000000259027209 */ /* 0x000fe40007810000 */
[----:B------:R-:W-:Y:S02]  /*b1f0*/  FMNMX.FTZ R5, R59, R5, !PT ;  /* 0x000000053b057209 */ /* 0x000fe40007810000 */
[----:B------:R-:W-:Y:S01]  /*b200*/  FMNMX.FTZ R4, R252, R4, !PT ;  /* 0x00000004fc047209 */ /* 0x000fe20007810000 */
[----:B------:R-:W3:Y:S01]  /*b210*/  SHFL.BFLY PT, R73, R2, 0x2, 0x1f ;  /* 0x0c401f0002497f89 */ /* 0x000ee200000e0000 */
[----:B------:R-:W-:Y:S02]  /*b220*/  FMNMX.FTZ R5, R62, R5, !PT ;  /* 0x000000053e057209 */ /* 0x000fe40007810000 */
[----:B------:R-:W-:Y:S02]  /*b230*/  FMNMX.FTZ R4, R251, R4, !PT ;  /* 0x00000004fb047209 */ /* 0x000fe40007810000 */
[----:B------:R-:W-:Y:S02]  /*b240*/  FMNMX.FTZ R5, R63, R5, !PT ;  /* 0x000000053f057209 */ /* 0x000fe40007810000 */
[----:B------:R-:W-:Y:S02]  /*b250*/  FMNMX.FTZ R4, R246, R4, !PT ;  /* 0x00000004f6047209 */ /* 0x000fe40007810000 */
[----:B------:R-:W-:Y:S02]  /*b260*/  FMNMX.FTZ R5, R56, R5, !PT ;  /* 0x0000000538057209 */ /* 0x000fe40007810000 */
[----:B------:R-:W-:Y:S02]  /*b270*/  FSEL R192, R104, -INF , P3 ;  /* 0xff80000068c07808 */ /* 0x000fe40001800000 */
[----:B------:R-:W-:Y:S02]  /*b280*/  FMNMX.FTZ R4, R244, R4, !PT ;  /* 0x00000004f4047209 */ /* 0x000fe40007810000 */
[----:B--2---:R-:W-:Y:S02]  /*b290*/  FMNMX.FTZ R74, R74, R6, !PT ;  /* 0x000000064a4a7209 */ /* 0x004fe40007810000 */
[C---:B------:R-:W-:Y:S02]  /*b2a0*/  ISETP.GT.AND P5, PT, R0.reuse, 0x58, PT ;  /* 0x000000580000780c */ /* 0x040fe40003fa4270 */
[----:B------:R-:W-:Y:S01]  /*b2b0*/  ISETP.GT.AND P3, PT, R0, 0x60, PT ;  /* 0x000000600000780c */ /* 0x000fe20003f64270 */
[----:B------:R-:W-:Y:S01]  /*b2c0*/  FMUL.FTZ R6, R74, c[0x0][0x2d0] ;  /* 0x0000b4004a067a20 */ /* 0x000fe20000410000 */
[----:B------:R-:W-:Y:S02]  /*b2d0*/  FMNMX.FTZ R5, R55, R5, !PT ;  /* 0x0000000537057209 */ /* 0x000fe40007810000 */
[----:B-1----:R-:W-:Y:S02]  /*b2e0*/  FSEL R191, R105, -INF , P2 ;  /* 0xff80000069bf7808 */ /* 0x002fe40001000000 */
[----:B------:R-:W-:Y:S02]  /*b2f0*/  FMNMX.FTZ R4, R192, R4, !PT ;  /* 0x00000004c0047209 */ /* 0x000fe40007810000 */
[----:B------:R-:W-:Y:S02]  /*b300*/  FSEL R243, R94, -INF , P5 ;  /* 0xff8000005ef37808 */ /* 0x000fe40002800000 */
[----:B------:R-:W-:Y:S02]  /*b310*/  ISETP.GT.AND P5, PT, R0, 0x59, PT ;  /* 0x000000590000780c */ /* 0x000fe40003fa4270 */
[----:B------:R-:W-:Y:S02]  /*b320*/  FSEL R220, R106, -INF , P3 ;  /* 0xff8000006adc7808 */ /* 0x000fe40001800000 */
[----:B------:R-:W-:Y:S02]  /*b330*/  FSETP.NEU.FTZ.AND P3, PT, R74, -INF , PT ;  /* 0xff8000004a00780b */ /* 0x000fe40003f7d000 */
[----:B------:R-:W-:Y:S02]  /*b340*/  FSEL R190, R108, -INF , P1 ;  /* 0xff8000006cbe7808 */ /* 0x000fe40000800000 */
[----:B------:R-:W-:Y:S02]  /*b350*/  FMNMX.FTZ R5, R67, R5, !PT ;  /* 0x0000000543057209 */ /* 0x000fe40007810000 */
[----:B------:R-:W-:Y:S02]  /*b360*/  FMNMX.FTZ R4, R191, R4, !PT ;  /* 0x00000004bf047209 */ /* 0x000fe40007810000 */
[----:B------:R-:W-:Y:S02]  /*b370*/  FSEL R223, R95, -INF , P5 ;  /* 0xff8000005fdf7808 */ /* 0x000fe40002800000 */
[----:B------:R-:W-:Y:S02]  /*b380*/  ISETP.GE.AND P5, PT, R196, 0x1, PT ;  /* 0x00000001c400780c */ /* 0x000fe40003fa6270 */
[----:B------:R-:W-:Y:S02]  /*b390*/  FSEL R6, R6, RZ, P3 ;  /* 0x000000ff06067208 */ /* 0x000fe40001800000 */
[----:B------:R-:W-:Y:S02]  /*b3a0*/  FMNMX.FTZ R5, R79, R5, !PT ;  /* 0x000000054f057209 */ /* 0x000fe40007810000 */
[----:B------:R-:W-:Y:S01]  /*b3b0*/  FSEL R189, R8, -INF , P0 ;  /* 0xff80000008bd7808 */ /* 0x000fe20000000000 */
[--C-:B------:R-:W-:Y:S01]  /*b3c0*/  FFMA.FTZ R86, R36, c[0x0][0x2d0], -R6.reuse ;  /* 0x0000b40024567a23 */ /* 0x100fe20000010806 */
[----:B------:R-:W-:Y:S01]  /*b3d0*/  FMNMX.FTZ R4, R190, R4, !PT ;  /* 0x00000004be047209 */ /* 0x000fe20007810000 */
[--C-:B------:R-:W-:Y:S01]  /*b3e0*/  FFMA.FTZ R54, R38, c[0x0][0x2d0], -R6.reuse ;  /* 0x0000b40026367a23 */ /* 0x100fe20000010806 */
[----:B------:R-:W-:Y:S01]  /*b3f0*/  FMNMX.FTZ R5, R64, R5, !PT ;  /* 0x0000000540057209 */ /* 0x000fe20007810000 */
[--C-:B------:R-:W-:Y:S01]  /*b400*/  FFMA.FTZ R87, R37, c[0x0][0x2d0], -R6.reuse ;  /* 0x0000b40025577a23 */ /* 0x100fe20000010806 */
[----:B------:R-:W-:Y:S01]  /*b410*/  FMNMX.FTZ R4, R189, R4, !PT ;  /* 0x00000004bd047209 */ /* 0x000fe20007810000 */
[----:B------:R-:W-:Y:S01]  /*b420*/  @P5 IMAD.WIDE.U32 R10, R242, c[0x0][0x1e0], RZ ;  /* 0x00007800f20a5a25 */ /* 0x000fe200078e00ff */
[----:B---3--:R-:W-:Y:S02]  /*b430*/  FMNMX.FTZ R73, R2, R73, !PT ;  /* 0x0000004902497209 */ /* 0x008fe40007810000 */
[C---:B------:R-:W-:Y:S01]  /*b440*/  ISETP.GT.AND P0, PT, R0.reuse, 0x69, PT ;  /* 0x000000690000780c */ /* 0x040fe20003f04270 */
[--C-:B------:R-:W-:Y:S01]  /*b450*/  FFMA.FTZ R2, R7, c[0x0][0x2d0], -R6.reuse ;  /* 0x0000b40007027a23 */ /* 0x100fe20000010806 */
[----:B------:R-:W-:Y:S01]  /*b460*/  ISETP.GT.AND P2, PT, R0, 0x61, PT ;  /* 0x000000610000780c */ /* 0x000fe20003f44270 */
[--C-:B------:R-:W-:Y:S01]  /*b470*/  FFMA.FTZ R7, R13, c[0x0][0x2d0], -R6.reuse ;  /* 0x0000b4000d077a23 */ /* 0x100fe20000010806 */
[----:B------:R-:W-:Y:S01]  /*b480*/  MOV R37, R64 ;  /* 0x0000004000257202 */ /* 0x000fe20000000f00 */
[----:B------:R-:W-:Y:S01]  /*b490*/  MUFU.EX2 R186, R2 ;  /* 0x0000000200ba7308 */ /* 0x000fe20000000800 */
[----:B------:R-:W1:Y:S01]  /*b4a0*/  SHFL.BFLY PT, R72, R4, 0x2, 0x1f ;  /* 0x0c401f0004487f89 */ /* 0x000e6200000e0000 */
[----:B------:R-:W-:Y:S01]  /*b4b0*/  FSEL R71, R71, -INF , P0 ;  /* 0xff80000047477808 */ /* 0x000fe20000000000 */
[--C-:B------:R-:W-:Y:S01]  /*b4c0*/  FFMA.FTZ R84, R45, c[0x0][0x2d0], -R6.reuse ;  /* 0x0000b4002d547a23 */ /* 0x100fe20000010806 */
[----:B------:R-:W-:Y:S01]  /*b4d0*/  FSEL R219, R12, -INF , P2 ;  /* 0xff8000000cdb7808 */ /* 0x000fe20001000000 */
[--C-:B------:R-:W-:Y:S01]  /*b4e0*/  FFMA.FTZ R102, R44, c[0x0][0x2d0], -R6.reuse ;  /* 0x0000b4002c667a23 */ /* 0x100fe20000010806 */
[----:B------:R-:W-:Y:S01]  /*b4f0*/  ISETP.GT.AND P1, PT, R0, 0x68, PT ;  /* 0x000000680000780c */ /* 0x000fe20003f24270 */
[----:B------:R-:W-:Y:S01]  /*b500*/  FFMA.FTZ R95, R43, c[0x0][0x2d0], -R6 ;  /* 0x0000b4002b5f7a23 */ /* 0x000fe20000010806 */
[----:B------:R-:W-:Y:S01]  /*b510*/  FMNMX.FTZ R0, R65, R5, !PT ;  /* 0x0000000541007209 */ /* 0x000fe20007810000 */
[----:B------:R-:W2:Y:S01]  /*b520*/  SHFL.BFLY PT, R12, R73, 0x1, 0x1f ;  /* 0x0c201f00490c7f89 */ /* 0x000ea200000e0000 */
[----:B------:R3:W2:Y:S01]  /*b530*/  MUFU.EX2 R205, R7 ;  /* 0x0000000700cd7308 */ /* 0x0006a20000000800 */
[----:B------:R-:W-:Y:S01]  /*b540*/  @P5 SHF.R.S32.HI R5, RZ, 0x1f, R242 ;  /* 0x0000001fff055819 */ /* 0x000fe200000114f2 */
[----:B------:R-:W-:Y:S01]  /*b550*/  @P5 IMAD.MOV.U32 R8, RZ, RZ, R76 ;  /* 0x000000ffff085224 */ /* 0x000fe200078e004c */
[----:B------:R-:W-:Y:S01]  /*b560*/  FMNMX.FTZ R0, R243, R0, !PT ;  /* 0x00000000f3007209 */ /* 0x000fe20007810000 */
[--C-:B------:R-:W-:Y:S01]  /*b570*/  FFMA.FTZ R94, R42, c[0x0][0x2d0], -R6.reuse ;  /* 0x0000b4002a5e7a23 */ /* 0x100fe20000010806 */
[----:B----4-:R-:W-:Y:S01]  /*b580*/  FSEL R218, R9, -INF , P1 ;  /* 0xff80000009da7808 */ /* 0x010fe20000800000 */
[----:B------:R-:W-:Y:S01]  /*b590*/  @P5 IMAD R5, R5, c[0x0][0x1e0], RZ ;  /* 0x0000780005055a24 */ /* 0x000fe200078e02ff */
[----:B------:R-:W-:Y:S01]  /*b5a0*/  FMNMX.FTZ R0, R223, R0, !PT ;  /* 0x00000000df007209 */ /* 0x000fe20007810000 */
[--C-:B------:R-:W-:Y:S01]  /*b5b0*/  FFMA.FTZ R93, R41, c[0x0][0x2d0], -R6.reuse ;  /* 0x0000b400295d7a23 */ /* 0x100fe20000010806 */
[----:B------:R-:W-:Y:S01]  /*b5c0*/  @P5 MOV R9, R52 ;  /* 0x0000003400095202 */ /* 0x000fe20000000f00 */
[----:B------:R-:W-:Y:S01]  /*b5d0*/  @P5 IMAD R5, R242, c[0x0][0x1e4], R5 ;  /* 0x00007900f2055a24 */ /* 0x000fe200078e0205 */
[----:B------:R-:W-:Y:S01]  /*b5e0*/  FMNMX.FTZ R0, R220, R0, !PT ;  /* 0x00000000dc007209 */ /* 0x000fe20007810000 */
[----:B------:R-:W-:Y:S02]  /*b5f0*/  FFMA.FTZ R52, R39, c[0x0][0x2d0], -R6 ;  /* 0x0000b40027347a23 */ /* 0x000fe40000010806 */
[----:B------:R-:W-:Y:S01]  /*b600*/  @P5 IMAD.IADD R5, R11, 0x1, R5 ;  /* 0x000000010b055824 */ /* 0x000fe200078e0205 */
[----:B------:R-:W-:Y:S01]  /*b610*/  FMNMX.FTZ R0, R219, R0, !PT ;  /* 0x00000000db007209 */ /* 0x000fe20007810000 */
[----:B------:R-:W-:Y:S01]  /*b620*/  @P5 IMAD.WIDE.U32 R8, R10, 0x70, R8 ;  /* 0x000000700a085825 */ /* 0x000fe200078e0008 */
[----:B-1----:R-:W-:Y:S02]  /*b630*/  FMNMX.FTZ R72, R4, R72, !PT ;  /* 0x0000004804487209 */ /* 0x002fe40007810000 */
[----:B------:R-:W-:Y:S01]  /*b640*/  FMNMX.FTZ R0, R218, R0, !PT ;  /* 0x00000000da007209 */ /* 0x000fe20007810000 */
[----:B------:R-:W-:Y:S01]  /*b650*/  @P5 IMAD R5, R5, 0x70, RZ ;  /* 0x0000007005055824 */ /* 0x000fe200078e02ff */
[----:B------:R-:W-:Y:S01]  /*b660*/  @P5 LEA R4, P0, R8, c[0x0][0x1c8], 0x1 ;  /* 0x0000720008045a11 */ /* 0x000fe200078008ff */
[----:B------:R-:W-:Y:S01]  /*b670*/  IMAD.MOV.U32 R10, RZ, RZ, R68 ;  /* 0x000000ffff0a7224 */ /* 0x000fe200078e0044 */
[----:B------:R-:W-:Y:S01]  /*b680*/  FMNMX.FTZ R0, R71, R0, !PT ;  /* 0x0000000047007209 */ /* 0x000fe20007810000 */
[--C-:B---3--:R-:W-:Y:S01]  /*b690*/  FFMA.FTZ R7, R14, c[0x0][0x2d0], -R6.reuse ;  /* 0x0000b4000e077a23 */ /* 0x108fe20000010806 */
[----:B------:R-:W-:Y:S01]  /*b6a0*/  @P5 IADD3 R5, R9, R5, RZ ;  /* 0x0000000509055210 */ /* 0x000fe20007ffe0ff */
[--C-:B------:R-:W-:Y:S01]  /*b6b0*/  FFMA.FTZ R106, R40, c[0x0][0x2d0], -R6.reuse ;  /* 0x0000b400286a7a23 */ /* 0x100fe20000010806 */
[----:B--2---:R-:W-:Y:S01]  /*b6c0*/  FMNMX.FTZ R73, R73, R12, !PT ;  /* 0x0000000c49497209 */ /* 0x004fe20007810000 */
[----:B------:R1:W-:Y:S01]  /*b6d0*/  MUFU.EX2 R222, R7 ;  /* 0x0000000700de7308 */ /* 0x0003e20000000800 */
[----:B------:R-:W-:Y:S01]  /*b6e0*/  @P5 LEA.HI.X R5, R8, c[0x0][0x1cc], R5, 0x1, P0 ;  /* 0x0000730008055a11 */ /* 0x000fe200000f0c05 */
[----:B------:R-:W2:Y:S01]  /*b6f0*/  SHFL.BFLY PT, R2, R0, 0x2, 0x1f ;  /* 0x0c401f0000027f89 */ /* 0x000ea200000e0000 */
[----:B------:R-:W-:Y:S01]  /*b700*/  @P5 IMAD.MOV.U32 R8, RZ, RZ, c[0x0][0x1e0] ;  /* 0x00007800ff085624 */ /* 0x000fe200078e00ff */
[C---:B------:R-:W-:Y:S01]  /*b710*/  FSETP.NEU.FTZ.AND P2, PT, R73.reuse, -INF , PT ;  /* 0xff8000004900780b */ /* 0x040fe20003f5d000 */
[----:B------:R-:W-:Y:S01]  /*b720*/  FMUL.FTZ R88, R73, c[0x0][0x2d0] ;  /* 0x0000b40049587a20 */ /* 0x000fe20000410000 */
[----:B------:R-:W-:Y:S01]  /*b730*/  F2FP.BF16.PACK_AB R76, R205, R186 ;  /* 0x000000bacd4c723e */ /* 0x000fe200000010ff */
[--C-:B------:R-:W-:Y:S02]  /*b740*/  FFMA.FTZ R104, R30, c[0x0][0x2d0], -R6.reuse ;  /* 0x0000b4001e687a23 */ /* 0x100fe40000010806 */
[--C-:B------:R-:W-:Y:S01]  /*b750*/  FFMA.FTZ R57, R28, c[0x0][0x2d0], -R6.reuse ;  /* 0x0000b4001c397a23 */ /* 0x100fe20000010806 */
[----:B------:R3:W-:Y:S01]  /*b760*/  @P5 LDGSTS.E.BYPASS.LTC128B.128 [R241+0x3900], [R4.64], !P6 ;  /* 0x0390000004f15fae */ /* 0x0007e2000f101d48 */
[----:B------:R-:W-:Y:S01]  /*b770*/  FSEL R88, R88, RZ, P2 ;  /* 0x000000ff58587208 */ /* 0x000fe20001000000 */
[--C-:B------:R-:W-:Y:S02]  /*b780*/  FFMA.FTZ R61, R25, c[0x0][0x2d0], -R6.reuse ;  /* 0x0000b400193d7a23 */ /* 0x100fe40000010806 */
[----:B------:R-:W-:Y:S02]  /*b790*/  IMAD.MOV.U32 R11, RZ, RZ, R63 ;  /* 0x000000ffff0b7224 */ /* 0x000fe400078e003f */
[--C-:B------:R-:W-:Y:S02]  /*b7a0*/  FFMA.FTZ R63, R24, c[0x0][0x2d0], -R6.reuse ;  /* 0x0000b400183f7a23 */ /* 0x100fe40000010806 */
[----:B------:R-:W4:Y:S01]  /*b7b0*/  SHFL.BFLY PT, R9, R72, 0x1, 0x1f ;  /* 0x0c201f0048097f89 */ /* 0x000f2200000e0000 */
[--C-:B------:R-:W-:Y:S02]  /*b7c0*/  FFMA.FTZ R85, R35, c[0x0][0x2d0], -R6.reuse ;  /* 0x0000b40023557a23 */ /* 0x100fe40000010806 */
[--C-:B------:R-:W-:Y:S02]  /*b7d0*/  FFMA.FTZ R109, R34, c[0x0][0x2d0], -R6.reuse ;  /* 0x0000b400226d7a23 */ /* 0x100fe40000010806 */
[--C-:B------:R-:W-:Y:S02]  /*b7e0*/  FFMA.FTZ R108, R33, c[0x0][0x2d0], -R6.reuse ;  /* 0x0000b400216c7a23 */ /* 0x100fe40000010806 */
[----:B-1----:R-:W-:Y:S01]  /*b7f0*/  @P5 IMAD.MOV.U32 R7, RZ, RZ, 0x5 ;  /* 0x00000005ff075424 */ /* 0x002fe200078e00ff */
[----:B--2---:R-:W-:Y:S01]  /*b800*/  FMNMX.FTZ R0, R0, R2, !PT ;  /* 0x0000000200007209 */ /* 0x004fe20007810000 */
[----:B------:R-:W-:Y:S02]  /*b810*/  FFMA.FTZ R2, R15, c[0x0][0x2d0], -R6 ;  /* 0x0000b4000f027a23 */ /* 0x000fe40000010806 */
[----:B------:R-:W-:Y:S01]  /*b820*/  FFMA.FTZ R103, R103, c[0x0][0x2d0], -R88 ;  /* 0x0000b40067677a23 */ /* 0x000fe20000010858 */
[C---:B------:R-:W-:Y:S01]  /*b830*/  @P5 SHF.L.U64.HI R7, R8.reuse, R7, c[0x0][0x1e4] ;  /* 0x0000790008075619 */ /* 0x040fe20000010207 */
[----:B------:R1:W2:Y:S01]  /*b840*/  MUFU.EX2 R221, R2 ;  /* 0x0000000200dd7308 */ /* 0x0002a20000000800 */
[----:B------:R-:W-:Y:S01]  /*b850*/  @P5 SHF.L.U32 R8, R8, 0x5, RZ ;  /* 0x0000000508085819 */ /* 0x000fe200000006ff */
[--C-:B------:R-:W-:Y:S02]  /*b860*/  FFMA.FTZ R107, R32, c[0x0][0x2d0], -R6.reuse ;  /* 0x0000b400206b7a23 */ /* 0x100fe40000010806 */
[--C-:B------:R-:W-:Y:S01]  /*b870*/  FFMA.FTZ R49, R49, c[0x0][0x2d0], -R6.reuse ;  /* 0x0000b40031317a23 */ /* 0x100fe20000010806 */
[----:B---3--:R-:W-:Y:S01]  /*b880*/  @P5 IADD3 R4, P0, R4, R8, RZ ;  /* 0x0000000804045210 */ /* 0x008fe20007f1e0ff */
[--C-:B------:R-:W-:Y:S02]  /*b890*/  FFMA.FTZ R110, R48, c[0x0][0x2d0], -R6.reuse ;  /* 0x0000b400306e7a23 */ /* 0x100fe40000010806 */
[----:B------:R-:W-:Y:S02]  /*b8a0*/  FFMA.FTZ R47, R47, c[0x0][0x2d0], -R6 ;  /* 0x0000b4002f2f7a23 */ /* 0x000fe40000010806 */
[----:B------:R-:W-:Y:S01]  /*b8b0*/  @P5 IMAD.X R5, R7, 0x1, R5, P0 ;  /* 0x0000000107055824 */ /* 0x000fe200000e0605 */
[----:B----4-:R-:W-:Y:S01]  /*b8c0*/  FMNMX.FTZ R72, R72, R9, !PT ;  /* 0x0000000948487209 */ /* 0x010fe20007810000 */
[----:B------:R-:W-:Y:S02]  /*b8d0*/  FFMA.FTZ R9, R16, c[0x0][0x2d0], -R88 ;  /* 0x0000b40010097a23 */ /* 0x000fe40000010858 */
[--C-:B------:R-:W-:Y:S01]  /*b8e0*/  FFMA.FTZ R111, R46, c[0x0][0x2d0], -R6.reuse ;  /* 0x0000b4002e6f7a23 */ /* 0x100fe20000010806 */
[----:B------:R3:W-:Y:S01]  /*b8f0*/  @P5 LDGSTS.E.BYPASS.LTC128B.128 [R241+0x4100], [R4.64], !P6 ;  /* 0x0410000004f15fae */ /* 0x0007e2000f101d48 */
[----:B------:R4:W-:Y:S01]  /*b900*/  MUFU.EX2 R105, R9 ;  /* 0x0000000900697308 */ /* 0x0009e20000000800 */
[C---:B------:R-:W-:Y:S01]  /*b910*/  FMUL.FTZ R75, R72.reuse, c[0x0][0x2d0] ;  /* 0x0000b400484b7a20 */ /* 0x040fe20000410000 */
[----:B------:R-:W-:Y:S01]  /*b920*/  FSETP.NEU.FTZ.AND P1, PT, R72, -INF , PT ;  /* 0xff8000004800780b */ /* 0x000fe20003f3d000 */
[--C-:B------:R-:W-:Y:S02]  /*b930*/  FFMA.FTZ R35, R31, c[0x0][0x2d0], -R6.reuse ;  /* 0x0000b4001f237a23 */ /* 0x100fe40000010806 */
[----:B------:R-:W-:Y:S01]  /*b940*/  FFMA.FTZ R58, R27, c[0x0][0x2d0], -R6 ;  /* 0x0000b4001b3a7a23 */ /* 0x000fe20000010806 */
[----:B------:R-:W-:Y:S01]  /*b950*/  FSEL R75, R75, RZ, P1 ;  /* 0x000000ff4b4b7208 */ /* 0x000fe20000800000 */
[----:B-1----:R-:W1:Y:S01]  /*b960*/  SHFL.BFLY PT, R2, R0, 0x1, 0x1f ;  /* 0x0c201f0000027f89 */ /* 0x002e6200000e0000 */
[----:B--2---:R-:W-:Y:S01]  /*b970*/  F2FP.BF16.PACK_AB R78, R221, R222 ;  /* 0x000000dedd4e723e */ /* 0x004fe200000010ff */
[--C-:B----4-:R-:W-:Y:S01]  /*b980*/  FFMA.FTZ R9, R17, c[0x0][0x2d0], -R88.reuse ;  /* 0x0000b40011097a23 */ /* 0x110fe20000010858 */
[----:B---3--:R-:W-:Y:S03]  /*b990*/  @P5 IADD3 R4, P0, R4, R8, RZ ;  /* 0x0000000804045210 */ /* 0x008fe60007f1e0ff */
[----:B------:R2:W3:Y:S02]  /*b9a0*/  MUFU.EX2 R201, R9 ;  /* 0x0000000900c97308 */ /* 0x0004e40000000800 */
[----:B------:R-:W-:Y:S01]  /*b9b0*/  @P5 IMAD.X R5, R5, 0x1, R7, P0 ;  /* 0x0000000105055824 */ /* 0x000fe200000e0607 */
[----:B-1----:R-:W-:Y:S01]  /*b9c0*/  FMNMX.FTZ R70, R0, R2, !PT ;  /* 0x0000000200467209 */ /* 0x002fe20007810000 */
[--C-:B------:R-:W-:Y:S03]  /*b9d0*/  FFMA.FTZ R0, R19, c[0x0][0x2d0], -R88.reuse ;  /* 0x0000b40013007a23 */ /* 0x100fe60000010858 */
[----:B------:R1:W-:Y:S01]  /*b9e0*/  @P5 LDGSTS.E.BYPASS.LTC128B.128 [R241+0x4900], [R4.64], !P6 ;  /* 0x0490000004f15fae */ /* 0x0003e2000f101d48 */
[----:B------:R-:W-:Y:S02]  /*b9f0*/  FMUL.FTZ R92, R70, c[0x0][0x2d0] ;  /* 0x0000b400465c7a20 */ /* 0x000fe40000410000 */
[----:B------:R4:W-:Y:S01]  /*ba00*/  MUFU.EX2 R215, R0 ;  /* 0x0000000000d77308 */ /* 0x0009e20000000800 */
[----:B--2---:R-:W-:Y:S01]  /*ba10*/  FFMA.FTZ R9, R18, c[0x0][0x2d0], -R88 ;  /* 0x0000b40012097a23 */ /* 0x004fe20000010858 */
[----:B---3--:R-:W-:Y:S08]  /*ba20*/  F2FP.BF16.PACK_AB R77, R201, R105 ;  /* 0x00000069c94d723e */ /* 0x008ff000000010ff */
[----:B------:R-:W-:Y:S01]  /*ba30*/  MUFU.EX2 R214, R9 ;  /* 0x0000000900d67308 */ /* 0x000fe20000000800 */
[--C-:B----4-:R-:W-:Y:S01]  /*ba40*/  FFMA.FTZ R0, R20, c[0x0][0x2d0], -R75.reuse ;  /* 0x0000b40014007a23 */ /* 0x110fe2000001084b */
[-C--:B-1----:R-:W-:Y:S08]  /*ba50*/  @P5 IADD3 R4, P0, R4, R8.reuse, RZ ;  /* 0x0000000804045210 */ /* 0x082ff00007f1e0ff */
[----:B------:R1:W-:Y:S01]  /*ba60*/  MUFU.EX2 R184, R0 ;  /* 0x0000000000b87308 */ /* 0x0003e20000000800 */
[----:B------:R-:W-:Y:S05]  /*ba70*/  @P5 IADD3.X R5, R5, R7, RZ, P0, !PT ;  /* 0x0000000705055210 */ /* 0x000fea00007fe4ff */
[----:B------:R2:W-:Y:S01]  /*ba80*/  @P5 LDGSTS.E.BYPASS.LTC128B.128 [R241+0x5100], [R4.64], !P6 ;  /* 0x0510000004f15fae */ /* 0x0005e2000f101d48 */
[----:B-1----:R-:W-:Y:S04]  /*ba90*/  FFMA.FTZ R0, R21, c[0x0][0x2d0], -R75 ;  /* 0x0000b40015007a23 */ /* 0x002fe8000001084b */
[----:B------:R1:W3:Y:S01]  /*baa0*/  MUFU.EX2 R194, R0 ;  /* 0x0000000000c27308 */ /* 0x0002e20000000800 */
[----:B--2---:R-:W-:Y:S05]  /*bab0*/  @P5 IADD3 R4, P0, R4, R8, RZ ;  /* 0x0000000804045210 */ /* 0x004fea0007f1e0ff */
[----:B------:R-:W-:Y:S05]  /*bac0*/  @P5 IMAD.X R5, R5, 0x1, R7, P0 ;  /* 0x0000000105055824 */ /* 0x000fea00000e0607 */
[----:B------:R2:W-:Y:S01]  /*bad0*/  @P5 LDGSTS.E.BYPASS.LTC128B.128 [R241+0x5900], [R4.64], !P6 ;  /* 0x0590000004f15fae */ /* 0x0005e2000f101d48 */
[----:B-1----:R-:W-:Y:S01]  /*bae0*/  FFMA.FTZ R0, R22, c[0x0][0x2d0], -R75 ;  /* 0x0000b40016007a23 */ /* 0x002fe2000001084b */
[----:B---3--:R-:W-:Y:S03]  /*baf0*/  F2FP.BF16.PACK_AB R64, R194, R184 ;  /* 0x000000b8c240723e */ /* 0x008fe600000010ff */
[----:B------:R1:W-:Y:S01]  /*bb00*/  MUFU.EX2 R200, R0 ;  /* 0x0000000000c87308 */ /* 0x0003e20000000800 */
[----:B--2---:R-:W-:Y:S05]  /*bb10*/  @P5 IADD3 R4, P0, R4, R8, RZ ;  /* 0x0000000804045210 */ /* 0x004fea0007f1e0ff */
[----:B------:R-:W-:Y:S01]  /*bb20*/  @P5 IMAD.X R5, R5, 0x1, R7, P0 ;  /* 0x0000000105055824 */ /* 0x000fe200000e0607 */
[----:B------:R-:W-:Y:S01]  /*bb30*/  FSETP.NEU.FTZ.AND P0, PT, R70, -INF , PT ;  /* 0xff8000004600780b */ /* 0x000fe20003f1d000 */
[----:B-1----:R-:W-:Y:S03]  /*bb40*/  FFMA.FTZ R0, R23, c[0x0][0x2d0], -R75 ;  /* 0x0000b40017007a23 */ /* 0x002fe6000001084b */
[----:B------:R-:W-:Y:S01]  /*bb50*/  FSEL R92, R92, RZ, P0 ;  /* 0x000000ff5c5c7208 */ /* 0x000fe20000000000 */
[----:B------:R1:W-:Y:S01]  /*bb60*/  @P5 LDGSTS.E.BYPASS.LTC128B.128 [R241+0x6100], [R4.64], !P6 ;  /* 0x0610000004f15fae */ /* 0x0003e2000f101d48 */
[----:B------:R2:W3:Y:S03]  /*bb70*/  MUFU.EX2 R211, R0 ;  /* 0x0000000000d37308 */ /* 0x0004e60000000800 */
[--C-:B------:R-:W-:Y:S01]  /*bb80*/  FFMA.FTZ R2, R26, c[0x0][0x2d0], -R92.reuse ;  /* 0x0000b4001a027a23 */ /* 0x100fe2000001085c */
[----:B------:R-:W-:Y:S01]  /*bb90*/  MOV R26, R79 ;  /* 0x0000004f001a7202 */ /* 0x000fe20000000f00 */
[--C-:B------:R-:W-:Y:S01]  /*bba0*/  FFMA.FTZ R220, R220, c[0x0][0x2d0], -R92.reuse ;  /* 0x0000b400dcdc7a23 */ /* 0x100fe2000001085c */
[----:B------:R-:W-:Y:S01]  /*bbb0*/  F2FP.BF16.PACK_AB R79, R215, R214 ;  /* 0x000000d6d74f723e */ /* 0x000fe200000010ff */
[--C-:B------:R-:W-:Y:S02]  /*bbc0*/  FFMA.FTZ R219, R219, c[0x0][0x2d0], -R92.reuse ;  /* 0x0000b400dbdb7a23 */ /* 0x100fe4000001085c */
[--C-:B------:R-:W-:Y:S01]  /*bbd0*/  FFMA.FTZ R218, R218, c[0x0][0x2d0], -R92.reuse ;  /* 0x0000b400dada7a23 */ /* 0x100fe2000001085c */
[----:B------:R4:W-:Y:S01]  /*bbe0*/  MUFU.EX2 R185, R2 ;  /* 0x0000000200b97308 */ /* 0x0009e20000000800 */
[----:B--2---:R-:W-:Y:S02]  /*bbf0*/  FSEL R0, R74, RZ, P3 ;  /* 0x000000ff4a007208 */ /* 0x004fe40001800000 */
[----:B------:R-:W-:Y:S04]  /*bc00*/  @P5 IADD3 R8, P3, R4, R8, RZ ;  /* 0x0000000804085210 */ /* 0x000fe80007f7e0ff */
[----:B------:R-:W-:Y:S01]  /*bc10*/  @P5 IADD3.X R9, R5, R7, RZ, P3, !PT ;  /* 0x0000000705095210 */ /* 0x000fe20001ffe4ff */
[----:B-1----:R-:W-:Y:S01]  /*bc20*/  FADD.FTZ R5, -R0, R3 ;  /* 0x0000000300057221 */ /* 0x002fe20000010100 */
[----:B------:R-:W-:Y:S01]  /*bc30*/  FSEL R3, R73, RZ, P2 ;  /* 0x000000ff49037208 */ /* 0x000fe20001000000 */
[----:B------:R-:W-:Y:S01]  /*bc40*/  FFMA.FTZ R7, R29, c[0x0][0x2d0], -R92 ;  /* 0x0000b4001d077a23 */ /* 0x000fe2000001085c */
[----:B----4-:R-:W-:Y:S01]  /*bc50*/  FSEL R2, R72, RZ, P1 ;  /* 0x000000ff48027208 */ /* 0x010fe20000800000 */
[----:B------:R1:W-:Y:S01]  /*bc60*/  @P5 LDGSTS.E.BYPASS.LTC128B.128 [R241+0x6900], [R8.64], !P6 ;  /* 0x0690000008f15fae */ /* 0x0003e2000f101d48 */
[----:B------:R-:W-:Y:S01]  /*bc70*/  FSEL R0, R70, RZ, P0 ;  /* 0x000000ff46007208 */ /* 0x000fe20000000000 */
[----:B------:R-:W2:Y:S01]  /*bc80*/  MUFU.EX2 R193, R7 ;  /* 0x0000000700c17308 */ /* 0x000ea20000000800 */
[----:B------:R-:W-:Y:S01]  /*bc90*/  FADD.FTZ R4, -R3, R116 ;  /* 0x0000007403047221 */ /* 0x000fe20000010100 */
[----:B------:R-:W-:Y:S01]  /*bca0*/  MOV R116, R66 ;  /* 0x0000004200747202 */ /* 0x000fe20000000f00 */
[----:B------:R-:W-:Y:S01]  /*bcb0*/  FADD.FTZ R3, -R2, R117 ;  /* 0x0000007502037221 */ /* 0x000fe20000010100 */
[----:B---3--:R-:W-:Y:S01]  /*bcc0*/  F2FP.BF16.PACK_AB R66, R211, R200 ;  /* 0x000000c8d342723e */ /* 0x008fe200000010ff */
[----:B------:R-:W-:Y:S01]  /*bcd0*/  FADD.FTZ R2, -R0, R118 ;  /* 0x0000007600027221 */ /* 0x000fe20000010100 */
[----:B------:R-:W3:Y:S01]  /*bce0*/  LDSM.16.MT88.4 R20, [R224] ;  /* 0x00000000e014783b */ /* 0x000ee20000004200 */
[----:B------:R-:W-:Y:S02]  /*bcf0*/  FMUL.FTZ R0, R5, c[0x0][0x2d0] ;  /* 0x0000b40005007a20 */ /* 0x000fe40000410000 */
[----:B------:R-:W-:Y:S02]  /*bd00*/  IMAD.MOV.U32 R29, RZ, RZ, R67 ;  /* 0x000000ffff1d7224 */ /* 0x000fe400078e0043 */
[----:B------:R4:W1:Y:S01]  /*bd10*/  MUFU.EX2 R69, R0 ;  /* 0x0000000000457308 */ /* 0x0008620000000800 */
[----:B------:R-:W-:Y:S02]  /*bd20*/  IMAD.MOV.U32 R118, RZ, RZ, R11 ;  /* 0x000000ffff767224 */ /* 0x000fe400078e000b */
[----:B------:R-:W-:Y:S01]  /*bd30*/  IMAD.MOV.U32 R117, RZ, RZ, R65 ;  /* 0x000000ffff757224 */ /* 0x000fe200078e0041 */
[----:B------:R-:W0:Y:S01]  /*bd40*/  LDGDEPBAR ;  /* 0x00000000000079af */ /* 0x000e220000000000 */
[----:B--2---:R-:W-:Y:S01]  /*bd50*/  F2FP.BF16.PACK_AB R65, R193, R185 ;  /* 0x000000b9c141723e */ /* 0x004fe200000010ff */
[----:B----4-:R-:W-:Y:S02]  /*bd60*/  FMUL.FTZ R0, R4, c[0x0][0x2d0] ;  /* 0x0000b40004007a20 */ /* 0x010fe40000410000 */
[C---:B-1----:R-:W-:Y:S02]  /*bd70*/  FMUL.FTZ R4, R69.reuse, R124 ;  /* 0x0000007c45047220 */ /* 0x042fe40000410000 */
[----:B------:R1:W2:Y:S01]  /*bd80*/  MUFU.EX2 R68, R0 ;  /* 0x0000000000447308 */ /* 0x0002a20000000800 */
[C---:B------:R-:W-:Y:S02]  /*bd90*/  FMUL.FTZ R5, R69.reuse, R125 ;  /* 0x0000007d45057220 */ /* 0x040fe40000410000 */
[C---:B------:R-:W-:Y:S02]  /*bda0*/  FMUL.FTZ R16, R69.reuse, R132 ;  /* 0x0000008445107220 */ /* 0x040fe40000410000 */
[C---:B------:R-:W-:Y:S02]  /*bdb0*/  FMUL.FTZ R17, R69.reuse, R133 ;  /* 0x0000008545117220 */ /* 0x040fe40000410000 */
[C---:B------:R-:W-:Y:S01]  /*bdc0*/  FMUL.FTZ R32, R69.reuse, R148 ;  /* 0x0000009445207220 */ /* 0x040fe20000410000 */
[----:B------:R-:W-:Y:S01]  /*bdd0*/  MOV R148, R35 ;  /* 0x0000002300947202 */ /* 0x000fe20000000f00 */
[C---:B------:R-:W-:Y:S02]  /*bde0*/  FMUL.FTZ R33, R69.reuse, R149 ;  /* 0x0000009545217220 */ /* 0x040fe40000410000 */
[----:B------:R-:W-:Y:S02]  /*bdf0*/  FMUL.FTZ R48, R69, R164 ;  /* 0x000000a445307220 */ /* 0x000fe40000410000 */
[----:B------:R-:W-:Y:S02]  /*be00*/  IMAD.MOV.U32 R164, RZ, RZ, R115 ;  /* 0x000000ffffa47224 */ /* 0x000fe400078e0073 */
[----:B------:R-:W-:Y:S02]  /*be10*/  IMAD.MOV.U32 R149, RZ, RZ, R118 ;  /* 0x000000ffff957224 */ /* 0x000fe400078e0076 */
[----:B------:R-:W-:Y:S01]  /*be20*/  MUFU.EX2 R118, R86 ;  /* 0x0000005600767308 */ /* 0x000fe20000000800 */
[----:B-1----:R-:W-:Y:S02]  /*be30*/  FMUL.FTZ R0, R3, c[0x0][0x2d0] ;  /* 0x0000b40003007a20 */ /* 0x002fe40000410000 */
[C---:B--2---:R-:W-:Y:S07]  /*be40*/  FMUL.FTZ R6, R68.reuse, R126 ;  /* 0x0000007e44067220 */ /* 0x044fee0000410000 */
[----:B------:R1:W2:Y:S01]  /*be50*/  MUFU.EX2 R3, R0 ;  /* 0x0000000000037308 */ /* 0x0002a20000000800 */
[C---:B------:R-:W-:Y:S02]  /*be60*/  FMUL.FTZ R7, R68.reuse, R127 ;  /* 0x0000007f44077220 */ /* 0x040fe40000410000 */
[----:B------:R-:W-:Y:S02]  /*be70*/  IMAD.MOV.U32 R126, RZ, RZ, R10 ;  /* 0x000000ffff7e7224 */ /* 0x000fe400078e000a */
[C---:B------:R-:W-:Y:S02]  /*be80*/  FMUL.FTZ R18, R68.reuse, R134 ;  /* 0x0000008644127220 */ /* 0x040fe40000410000 */
[C---:B------:R-:W-:Y:S01]  /*be90*/  FMUL.FTZ R19, R68.reuse, R135 ;  /* 0x0000008744137220 */ /* 0x040fe20000410000 */
[-C--:B---3--:R-:W-:Y:S02]  /*bea0*/  HMMA.16816.F32.BF16 R4, R76, R20.reuse, R4 ;  /* 0x000000144c04723c */ /* 0x088fe40000041804 */
[----:B------:R-:W-:Y:S03]  /*beb0*/  MUFU.EX2 R135, R84 ;  /* 0x0000005400877308 */ /* 0x000fe60000000800 */
[C---:B------:R-:W-:Y:S01]  /*bec0*/  FMUL.FTZ R34, R68.reuse, R150 ;  /* 0x0000009644227220 */ /* 0x040fe20000410000 */
[----:B------:R-:W-:Y:S01]  /*bed0*/  MOV R150, R54 ;  /* 0x0000003600967202 */ /* 0x000fe20000000f00 */
[----:B------:R-:W-:Y:S02]  /*bee0*/  FMUL.FTZ R35, R68, R151 ;  /* 0x0000009744237220 */ /* 0x000fe40000410000 */
[----:B------:R-:W-:Y:S03]  /*bef0*/  IMAD.MOV.U32 R151, RZ, RZ, R53 ;  /* 0x000000ffff977224 */ /* 0x000fe600078e0035 */
[----:B------:R-:W-:Y:S02]  /*bf00*/  IMAD.MOV.U32 R134, RZ, RZ, R56 ;  /* 0x000000ffff867224 */ /* 0x000fe400078e0038 */
[----:B-1----:R-:W-:Y:S02]  /*bf10*/  FMUL.FTZ R0, R2, c[0x0][0x2d0] ;  /* 0x0000b40002007a20 */ /* 0x002fe40000410000 */
[--C-:B------:R-:W-:Y:S02]  /*bf20*/  FFMA.FTZ R2, R50, c[0x0][0x2d0], -R92.reuse ;  /* 0x0000b40032027a23 */ /* 0x100fe4000001085c */
[C---:B--2---:R-:W-:Y:S02]  /*bf30*/  FMUL.FTZ R8, R3.reuse, R120 ;  /* 0x0000007803087220 */ /* 0x044fe40000410000 */
[----:B------:R1:W-:Y:S01]  /*bf40*/  MUFU.EX2 R187, R2 ;  /* 0x0000000200bb7308 */ /* 0x0003e20000000800 */
[C---:B------:R-:W-:Y:S02]  /*bf50*/  FMUL.FTZ R9, R3.reuse, R121 ;  /* 0x0000007903097220 */ /* 0x040fe40000410000 */
[C---:B------:R-:W-:Y:S02]  /*bf60*/  FMUL.FTZ R12, R3.reuse, R128 ;  /* 0x00000080030c7220 */ /* 0x040fe40000410000 */
[C---:B------:R-:W-:Y:S02]  /*bf70*/  FMUL.FTZ R13, R3.reuse, R129 ;  /* 0x00000081030d7220 */ /* 0x040fe40000410000 */
[C---:B------:R-:W-:Y:S02]  /*bf80*/  FMUL.FTZ R24, R3.reuse, R140 ;  /* 0x0000008c03187220 */ /* 0x040fe40000410000 */
[C---:B------:R-:W-:Y:S01]  /*bf90*/  FMUL.FTZ R25, R3.reuse, R141 ;  /* 0x0000008d03197220 */ /* 0x040fe20000410000 */
[----:B------:R-:W2:Y:S01]  /*bfa0*/  MUFU.EX2 R0, R0 ;  /* 0x0000000000007308 */ /* 0x000ea20000000800 */
[C---:B------:R-:W-:Y:S02]  /*bfb0*/  FMUL.FTZ R28, R3.reuse, R144 ;  /* 0x00000090031c7220 */ /* 0x040fe40000410000 */
[C---:B------:R-:W-:Y:S01]  /*bfc0*/  FMUL.FTZ R40, R3.reuse, R156 ;  /* 0x0000009c03287220 */ /* 0x040fe20000410000 */
[----:B------:R-:W-:Y:S01]  /*bfd0*/  MOV R156, R59 ;  /* 0x0000003b009c7202 */ /* 0x000fe20000000f00 */
[C---:B------:R-:W-:Y:S02]  /*bfe0*/  FMUL.FTZ R41, R3.reuse, R157 ;  /* 0x0000009d03297220 */ /* 0x040fe40000410000 */
[C---:B------:R-:W-:Y:S02]  /*bff0*/  FMUL.FTZ R45, R3.reuse, R161 ;  /* 0x000000a1032d7220 */ /* 0x040fe40000410000 */
[----:B------:R-:W-:Y:S01]  /*c000*/  FMUL.FTZ R44, R3, R160 ;  /* 0x000000a0032c7220 */ /* 0x000fe20000410000 */
[----:B------:R-:W-:Y:S01]  /*c010*/  MUFU.EX2 R129, R85 ;  /* 0x0000005500817308 */ /* 0x000fe20000000800 */
[----:B------:R-:W-:Y:S01]  /*c020*/  MOV R160, R111 ;  /* 0x0000006f00a07202 */ /* 0x000fe20000000f00 */
[C---:B------:R-:W-:Y:S02]  /*c030*/  FMUL.FTZ R50, R68.reuse, R166 ;  /* 0x000000a644327220 */ /* 0x040fe40000410000 */
[----:B-1----:R-:W-:Y:S02]  /*c040*/  FFMA.FTZ R2, R51, c[0x0][0x2d0], -R92 ;  /* 0x0000b40033027a23 */ /* 0x002fe4000001085c */
[C---:B------:R-:W-:Y:S01]  /*c050*/  FMUL.FTZ R56, R3.reuse, R172 ;  /* 0x000000ac03387220 */ /* 0x040fe20000410000 */
[----:B------:R-:W-:Y:S01]  /*c060*/  MOV R172, R107 ;  /* 0x0000006b00ac7202 */ /* 0x000fe20000000f00 */
[----:B------:R-:W-:Y:S01]  /*c070*/  FMUL.FTZ R51, R68, R167 ;  /* 0x000000a744337220 */ /* 0x000fe20000410000 */
[----:B------:R-:W-:Y:S01]  /*c080*/  MOV R167, R63 ;  /* 0x0000003f00a77202 */ /* 0x000fe20000000f00 */
[----:B------:R-:W1:Y:S01]  /*c090*/  MUFU.EX2 R188, R2 ;  /* 0x0000000200bc7308 */ /* 0x000e620000000800 */
[----:B------:R-:W-:Y:S02]  /*c0a0*/  IMAD.MOV.U32 R157, RZ, RZ, R57 ;  /* 0x000000ffff9d7224 */ /* 0x000fe400078e0039 */
[----:B------:R-:W-:Y:S02]  /*c0b0*/  FMUL.FTZ R57, R3, R173 ;  /* 0x000000ad03397220 */ /* 0x000fe40000410000 */
[C---:B--2---:R-:W-:Y:S02]  /*c0c0*/  FMUL.FTZ R10, R0.reuse, R122 ;  /* 0x0000007a000a7220 */ /* 0x044fe40000410000 */
[C---:B------:R-:W-:Y:S02]  /*c0d0*/  FMUL.FTZ R11, R0.reuse, R123 ;  /* 0x0000007b000b7220 */ /* 0x040fe40000410000 */
[C---:B------:R-:W-:Y:S01]  /*c0e0*/  FMUL.FTZ R14, R0.reuse, R130 ;  /* 0x00000082000e7220 */ /* 0x040fe20000410000 */
[----:B------:R-:W-:Y:S01]  /*c0f0*/  MUFU.EX2 R128, R102 ;  /* 0x0000006600807308 */ /* 0x000fe20000000800 */
[C---:B------:R-:W-:Y:S02]  /*c100*/  FMUL.FTZ R15, R0.reuse, R131 ;  /* 0x00000083000f7220 */ /* 0x040fe40000410000 */
[C---:B------:R-:W-:Y:S01]  /*c110*/  FMUL.FTZ R27, R0.reuse, R143 ;  /* 0x0000008f001b7220 */ /* 0x040fe20000410000 */
[----:B------:R-:W-:Y:S01]  /*c120*/  MOV R143, R83 ;  /* 0x00000053008f7202 */ /* 0x000fe20000000f00 */
[C---:B------:R-:W-:Y:S02]  /*c130*/  FMUL.FTZ R30, R0.reuse, R146 ;  /* 0x00000092001e7220 */ /* 0x040fe40000410000 */
[C---:B------:R-:W-:Y:S02]  /*c140*/  FMUL.FTZ R31, R0.reuse, R147 ;  /* 0x00000093001f7220 */ /* 0x040fe40000410000 */
[C---:B------:R-:W-:Y:S01]  /*c150*/  FMUL.FTZ R43, R0.reuse, R159 ;  /* 0x0000009f002b7220 */ /* 0x040fe20000410000 */
[----:B------:R2:W-:Y:S01]  /*c160*/  MUFU.EX2 R146, R94 ;  /* 0x0000005e00927308 */ /* 0x0005e20000000800 */
[----:B------:R-:W-:Y:S01]  /*c170*/  MOV R159, R52 ;  /* 0x00000034009f7202 */ /* 0x000fe20000000f00 */
[----:B------:R-:W-:Y:S01]  /*c180*/  FMUL.FTZ R42, R0, R158 ;  /* 0x0000009e002a7220 */ /* 0x000fe20000410000 */
[----:B-1----:R-:W-:Y:S01]  /*c190*/  F2FP.BF16.PACK_AB R67, R188, R187 ;  /* 0x000000bbbc43723e */ /* 0x002fe200000010ff */
[----:B------:R-:W-:Y:S02]  /*c1a0*/  FFMA.FTZ R2, R90, c[0x0][0x2d0], -R88 ;  /* 0x0000b4005a027a23 */ /* 0x000fe40000010858 */
[C---:B------:R-:W-:Y:S02]  /*c1b0*/  FMUL.FTZ R46, R0.reuse, R162 ;  /* 0x000000a2002e7220 */ /* 0x040fe40000410000 */
[----:B------:R-:W-:Y:S02]  /*c1c0*/  IMAD.MOV.U32 R158, RZ, RZ, R47 ;  /* 0x000000ffff9e7224 */ /* 0x000fe400078e002f */
[----:B------:R1:W-:Y:S01]  /*c1d0*/  MUFU.EX2 R131, R95 ;  /* 0x0000005f00837308 */ /* 0x0003e20000000800 */
[C---:B------:R-:W-:Y:S04]  /*c1e0*/  HMMA.16816.F32.BF16 R8, R64.reuse, R20, R8 ;  /* 0x000000144008723c */ /* 0x040fe80000041808 */
[----:B------:R-:W-:Y:S01]  /*c1f0*/  FMUL.FTZ R47, R0, R163 ;  /* 0x000000a3002f7220 */ /* 0x000fe20000410000 */
[----:B------:R-:W-:Y:S01]  /*c200*/  MOV R163, R116 ;  /* 0x0000007400a37202 */ /* 0x000fe20000000f00 */
[----:B------:R-:W-:Y:S01]  /*c210*/  IMAD.MOV.U32 R162, RZ, RZ, R104 ;  /* 0x000000ffffa27224 */ /* 0x000fe200078e0068 */
[----:B------:R-:W-:Y:S01]  /*c220*/  MOV R104, R80 ;  /* 0x0000005000687202 */ /* 0x000fe20000000f00 */
[-C--:B------:R-:W-:Y:S01]  /*c230*/  HMMA.16816.F32.BF16 R12, R64, R22.reuse, R12 ;  /* 0x00000016400c723c */ /* 0x080fe2000004180c */
[----:B------:R-:W-:Y:S03]  /*c240*/  MUFU.EX2 R116, R87 ;  /* 0x0000005700747308 */ /* 0x000fe60000000800 */
[C---:B------:R-:W-:Y:S01]  /*c250*/  FMUL.FTZ R20, R69.reuse, R136 ;  /* 0x0000008845147220 */ /* 0x040fe20000410000 */
[----:B------:R-:W-:Y:S01]  /*c260*/  MOV R136, R62 ;  /* 0x0000003e00887202 */ /* 0x000fe20000000f00 */
[----:B------:R-:W-:Y:S01]  /*c270*/  FMUL.FTZ R21, R69, R137 ;  /* 0x0000008945157220 */ /* 0x000fe20000410000 */
[----:B------:R-:W-:Y:S01]  /*c280*/  MOV R137, R117 ;  /* 0x0000007500897202 */ /* 0x000fe20000000f00 */
[C---:B------:R-:W-:Y:S04]  /*c290*/  HMMA.16816.F32.BF16 R16, R76.reuse, R22, R16 ;  /* 0x000000164c10723c */ /* 0x040fe80000041810 */
[----:B------:R-:W-:Y:S01]  /*c2a0*/  IMAD.MOV.U32 R117, RZ, RZ, R29 ;  /* 0x000000ffff757224 */ /* 0x000fe200078e001d */
[----:B------:R-:W-:Y:S01]  /*c2b0*/  MOV R173, R158 ;  /* 0x0000009e00ad7202 */ /* 0x000fe20000000f00 */
[----:B------:R-:W-:Y:S02]  /*c2c0*/  FMUL.FTZ R29, R3, R145 ;  /* 0x00000091031d7220 */ /* 0x000fe40000410000 */
[C---:B------:R-:W-:Y:S04]  /*c2d0*/  FMUL.FTZ R22, R68.reuse, R138 ;  /* 0x0000008a44167220 */ /* 0x040fe80000410000 */
[----:B------:R-:W-:Y:S02]  /*c2e0*/  IMAD.MOV.U32 R138, RZ, RZ, R37 ;  /* 0x000000ffff8a7224 */ /* 0x000fe400078e0025 */
[----:B------:R-:W3:Y:S01]  /*c2f0*/  LDSM.16.MT88.4 R36, [R228] ;  /* 0x00000000e424783b */ /* 0x000ee20000004200 */
[----:B------:R-:W-:Y:S02]  /*c300*/  FMUL.FTZ R23, R68, R139 ;  /* 0x0000008b44177220 */ /* 0x000fe40000410000 */
[----:B------:R-:W-:Y:S02]  /*c310*/  IMAD.MOV.U32 R139, RZ, RZ, R26 ;  /* 0x000000ffff8b7224 */ /* 0x000fe400078e001a */
[C---:B------:R-:W-:Y:S01]  /*c320*/  FMUL.FTZ R26, R0.reuse, R142 ;  /* 0x0000008e001a7220 */ /* 0x040fe20000410000 */
[----:B------:R-:W-:Y:S01]  /*c330*/  MOV R142, R49 ;  /* 0x00000031008e7202 */ /* 0x000fe20000000f00 */
[----:B------:R-:W-:Y:S02]  /*c340*/  IMAD.MOV.U32 R161, RZ, RZ, R117 ;  /* 0x000000ffffa17224 */ /* 0x000fe400078e0075 */
[----:B------:R-:W-:Y:S01]  /*c350*/  FMUL.FTZ R49, R69, R165 ;  /* 0x000000a545317220 */ /* 0x000fe20000410000 */
[----:B------:R-:W-:Y:S01]  /*c360*/  MOV R158, R142 ;  /* 0x0000008e009e7202 */ /* 0x000fe20000000f00 */
[----:B------:R-:W-:Y:S02]  /*c370*/  IMAD.MOV.U32 R165, RZ, RZ, R58 ;  /* 0x000000ffffa57224 */ /* 0x000fe400078e003a */
[C---:B------:R-:W-:Y:S02]  /*c380*/  FMUL.FTZ R58, R0.reuse, R174 ;  /* 0x000000ae003a7220 */ /* 0x040fe40000410000 */
[C---:B------:R-:W-:Y:S01]  /*c390*/  FMUL.FTZ R59, R0.reuse, R175 ;  /* 0x000000af003b7220 */ /* 0x040fe20000410000 */
[----:B------:R-:W-:Y:S01]  /*c3a0*/  MOV R175, R164 ;  /* 0x000000a400af7202 */ /* 0x000fe20000000f00 */
[----:B------:R-:W-:Y:S02]  /*c3b0*/  IMAD.MOV.U32 R166, RZ, RZ, R61 ;  /* 0x000000ffffa67224 */ /* 0x000fe400078e003d */
[----:B------:R-:W-:Y:S01]  /*c3c0*/  FMUL.FTZ R61, R3, R177 ;  /* 0x000000b1033d7220 */ /* 0x000fe20000410000 */
[----:B------:R-:W-:Y:S01]  /*c3d0*/  MOV R177, R151 ;  /* 0x0000009700b17202 */ /* 0x000fe20000000f00 */
[C---:B------:R-:W-:Y:S02]  /*c3e0*/  FMUL.FTZ R62, R0.reuse, R178 ;  /* 0x000000b2003e7220 */ /* 0x040fe40000410000 */
[----:B------:R-:W-:Y:S02]  /*c3f0*/  FMUL.FTZ R63, R0, R179 ;  /* 0x000000b3003f7220 */ /* 0x000fe40000410000 */
[--C-:B--2---:R-:W-:Y:S02]  /*c400*/  FFMA.FTZ R94, R240, c[0x0][0x2d0], -R88.reuse ;  /* 0x0000b400f05e7a23 */ /* 0x104fe40000010858 */
[--C-:B------:R-:W-:Y:S02]  /*c410*/  FFMA.FTZ R151, R89, c[0x0][0x2d0], -R88.reuse ;  /* 0x0000b40059977a23 */ /* 0x100fe40000010858 */
[----:B------:R-:W-:Y:S02]  /*c420*/  FFMA.FTZ R89, R234, c[0x0][0x2d0], -R75 ;  /* 0x0000b400ea597a23 */ /* 0x000fe4000001084b */
[--C-:B------:R-:W-:Y:S02]  /*c430*/  FFMA.FTZ R90, R126, c[0x0][0x2d0], -R88.reuse ;  /* 0x0000b4007e5a7a23 */ /* 0x100fe40000010858 */
[----:B------:R-:W-:Y:S02]  /*c440*/  FFMA.FTZ R104, R104, c[0x0][0x2d0], -R88 ;  /* 0x0000b40068687a23 */ /* 0x000fe40000010858 */
[----:B------:R-:W-:Y:S02]  /*c450*/  IMAD.MOV.U32 R174, RZ, RZ, R163 ;  /* 0x000000ffffae7224 */ /* 0x000fe400078e00a3 */
[----:B------:R-:W-:Y:S02]  /*c460*/  IMAD.MOV.U32 R164, RZ, RZ, R148 ;  /* 0x000000ffffa47224 */ /* 0x000fe400078e0094 */
[--C-:B------:R-:W-:Y:S01]  /*c470*/  FFMA.FTZ R148, R203, c[0x0][0x2d0], -R88.reuse ;  /* 0x0000b400cb947a23 */ /* 0x100fe20000010858 */
[-C--:B---3--:R-:W-:Y:S03]  /*c480*/  HMMA.16816.F32.BF16 R20, R76, R36.reuse, R20 ;  /* 0x000000244c14723c */ /* 0x088fe60000041814 */
[--C-:B------:R-:W-:Y:S02]  /*c490*/  FFMA.FTZ R102, R217, c[0x0][0x2d0], -R88.reuse ;  /* 0x0000b400d9667a23 */ /* 0x100fe40000010858 */
[--C-:B------:R-:W-:Y:S02]  /*c4a0*/  FFMA.FTZ R107, R210, c[0x0][0x2d0], -R88.reuse ;  /* 0x0000b400d26b7a23 */ /* 0x100fe40000010858 */
[----:B------:R-:W-:Y:S01]  /*c4b0*/  MUFU.EX2 R203, R102 ;  /* 0x0000006600cb7308 */ /* 0x000fe20000000800 */
[C---:B------:R-:W-:Y:S04]  /*c4c0*/  HMMA.16816.F32.BF16 R24, R64.reuse, R36, R24 ;  /* 0x000000244018723c */ /* 0x040fe80000041818 */
[----:B------:R-:W-:Y:S02]  /*c4d0*/  IMAD.MOV.U32 R163, RZ, RZ, R159 ;  /* 0x000000ffffa37224 */ /* 0x000fe400078e009f */
[----:B------:R-:W-:Y:S01]  /*c4e0*/  IMAD.MOV.U32 R159, RZ, RZ, R139 ;  /* 0x000000ffff9f7224 */ /* 0x000fe200078e008b */
[----:B------:R-:W-:Y:S01]  /*c4f0*/  MOV R139, R109 ;  /* 0x0000006d008b7202 */ /* 0x000fe20000000f00 */
[-C--:B------:R-:W-:Y:S02]  /*c500*/  HMMA.16816.F32.BF16 R28, R64, R38.reuse, R28 ;  /* 0x00000026401c723c */ /* 0x080fe4000004181c */
[----:B------:R-:W-:Y:S02]  /*c510*/  MUFU.EX2 R163, R163 ;  /* 0x000000a300a37308 */ /* 0x000fe40000000800 */
[C---:B------:R-:W-:Y:S01]  /*c520*/  FMUL.FTZ R36, R69.reuse, R152 ;  /* 0x0000009845247220 */ /* 0x040fe20000410000 */
[----:B------:R-:W-:Y:S01]  /*c530*/  MOV R152, R60 ;  /* 0x0000003c00987202 */ /* 0x000fe20000000f00 */
[----:B------:R-:W-:Y:S02]  /*c540*/  FMUL.FTZ R37, R69, R153 ;  /* 0x0000009945257220 */ /* 0x000fe40000410000 */
[C---:B------:R-:W-:Y:S04]  /*c550*/  HMMA.16816.F32.BF16 R32, R76.reuse, R38, R32 ;  /* 0x000000264c20723c */ /* 0x040fe80000041820 */
[----:B------:R-:W-:Y:S01]  /*c560*/  MUFU.EX2 R139, R139 ;  /* 0x0000008b008b7308 */ /* 0x000fe20000000800 */
[----:B------:R-:W-:Y:S02]  /*c570*/  FMUL.FTZ R60, R3, R176 ;  /* 0x000000b0033c7220 */ /* 0x000fe40000410000 */
[C---:B------:R-:W-:Y:S01]  /*c580*/  FMUL.FTZ R39, R68.reuse, R155 ;  /* 0x0000009b44277220 */ /* 0x040fe20000410000 */
[----:B------:R-:W-:Y:S01]  /*c590*/  MOV R155, R55 ;  /* 0x00000037009b7202 */ /* 0x000fe20000000f00 */
[----:B------:R-:W-:Y:S01]  /*c5a0*/  FMUL.FTZ R38, R68, R154 ;  /* 0x0000009a44267220 */ /* 0x000fe20000410000 */
[----:B------:R-:W2:Y:S02]  /*c5b0*/  LDSM.16.MT88.4 R52, [R225] ;  /* 0x00000000e134783b */ /* 0x000ea40000004200 */
[--C-:B-1----:R-:W-:Y:S02]  /*c5c0*/  FFMA.FTZ R95, R230, c[0x0][0x2d0], -R75.reuse ;  /* 0x0000b400e65f7a23 */ /* 0x102fe4000001084b */
[----:B------:R1:W-:Y:S01]  /*c5d0*/  MUFU.EX2 R154, R93 ;  /* 0x0000005d009a7308 */ /* 0x0003e20000000800 */
[----:B------:R-:W-:Y:S02]  /*c5e0*/  FFMA.FTZ R109, R204, c[0x0][0x2d0], -R88 ;  /* 0x0000b400cc6d7a23 */ /* 0x000fe40000010858 */
[----:B------:R-:W-:Y:S01]  /*c5f0*/  IMAD.MOV.U32 R179, RZ, RZ, R172 ;  /* 0x000000ffffb37224 */ /* 0x000fe200078e00ac */
[----:B------:R-:W-:Y:S02]  /*c600*/  MOV R172, R157 ;  /* 0x0000009d00ac7202 */ /* 0x000fe40000000f00 */
[----:B------:R-:W-:Y:S01]  /*c610*/  MOV R157, R134 ;  /* 0x00000086009d7202 */ /* 0x000fe20000000f00 */
[----:B------:R-:W-:Y:S02]  /*c620*/  FFMA.FTZ R134, R246, c[0x0][0x2d0], -R75 ;  /* 0x0000b400f6867a23 */ /* 0x000fe4000001084b */
[----:B-1----:R-:W-:Y:S01]  /*c630*/  FFMA.FTZ R93, R233, c[0x0][0x2d0], -R88 ;  /* 0x0000b400e95d7a23 */ /* 0x002fe20000010858 */
[-C--:B--2---:R-:W-:Y:S08]  /*c640*/  HMMA.16816.F32.BF16 R36, R76, R52.reuse, R36 ;  /* 0x000000344c24723c */ /* 0x084ff00000041824 */
[C---:B------:R-:W-:Y:S07]  /*c650*/  HMMA.16816.F32.BF16 R40, R64.reuse, R52, R40 ;  /* 0x000000344028723c */ /* 0x040fee0000041828 */
[C---:B------:R-:W-:Y:S01]  /*c660*/  FMUL.FTZ R52, R69.reuse, R168 ;  /* 0x000000a845347220 */ /* 0x040fe20000410000 */
[----:B------:R-:W-:Y:S01]  /*c670*/  MOV R168, R114 ;  /* 0x0000007200a87202 */ /* 0x000fe20000000f00 */
[----:B------:R-:W-:Y:S01]  /*c680*/  FMUL.FTZ R53, R69, R169 ;  /* 0x000000a945357220 */ /* 0x000fe20000410000 */
[----:B------:R1:W-:Y:S01]  /*c690*/  MUFU.EX2 R114, R2 ;  /* 0x0000000200727308 */ /* 0x0003e20000000800 */
[-C--:B------:R-:W-:Y:S03]  /*c6a0*/  HMMA.16816.F32.BF16 R44, R64, R54.reuse, R44 ;  /* 0x00000036402c723c */ /* 0x080fe6000004182c */
[----:B------:R-:W-:Y:S02]  /*c6b0*/  IMAD.MOV.U32 R169, RZ, RZ, R113 ;  /* 0x000000ffffa97224 */ /* 0x000fe400078e0071 */
[----:B------:R-:W-:Y:S01]  /*c6c0*/  IMAD.MOV.U32 R176, RZ, RZ, R168 ;  /* 0x000000ffffb07224 */ /* 0x000fe200078e00a8 */
[----:B------:R-:W-:Y:S01]  /*c6d0*/  MOV R168, R149 ;  /* 0x0000009500a87202 */ /* 0x000fe20000000f00 */
[----:B------:R-:W-:Y:S01]  /*c6e0*/  FFMA.FTZ R149, R202, c[0x0][0x2d0], -R88 ;  /* 0x0000b400ca957a23 */ /* 0x000fe20000010858 */
[C---:B------:R-:W-:Y:S04]  /*c6f0*/  HMMA.16816.F32.BF16 R48, R76.reuse, R54, R48 ;  /* 0x000000364c30723c */ /* 0x040fe80000041830 */
[----:B------:R-:W-:Y:S01]  /*c700*/  MOV R178, R169 ;  /* 0x000000a900b27202 */ /* 0x000fe20000000f00 */
[----:B------:R-:W-:Y:S02]  /*c710*/  IMAD.MOV.U32 R169, RZ, RZ, R106 ;  /* 0x000000ffffa97224 */ /* 0x000fe400078e006a */
[C---:B------:R-:W-:Y:S02]  /*c720*/  FMUL.FTZ R54, R68.reuse, R170 ;  /* 0x000000aa44367220 */ /* 0x040fe40000410000 */
[----:B------:R-:W-:Y:S03]  /*c730*/  IMAD.MOV.U32 R170, RZ, RZ, R81 ;  /* 0x000000ffffaa7224 */ /* 0x000fe600078e0051 */
[----:B------:R-:W-:Y:S02]  /*c740*/  FMUL.FTZ R55, R68, R171 ;  /* 0x000000ab44377220 */ /* 0x000fe40000410000 */
[----:B------:R-:W-:Y:S02]  /*c750*/  IMAD.MOV.U32 R171, RZ, RZ, R82 ;  /* 0x000000ffffab7224 */ /* 0x000fe400078e0052 */
[--C-:B-1----:R-:W-:Y:S01]  /*c760*/  FFMA.FTZ R2, R96, c[0x0][0x2d0], -R88.reuse ;  /* 0x0000b40060027a23 */ /* 0x102fe20000010858 */
[----:B------:R-:W1:Y:S01]  /*c770*/  LDSM.16.MT88.4 R80, [R227] ;  /* 0x00000000e350783b */ /* 0x000e620000004200 */
[----:B------:R-:W-:Y:S01]  /*c780*/  FFMA.FTZ R96, R177, c[0x0][0x2d0], -R75 ;  /* 0x0000b400b1607a23 */ /* 0x000fe2000001084b */
[----:B------:R-:W-:Y:S01]  /*c790*/  MOV R177, R173 ;  /* 0x000000ad00b17202 */ /* 0x000fe20000000f00 */
[----:B------:R2:W-:Y:S01]  /*c7a0*/  MUFU.EX2 R120, R2 ;  /* 0x0000000200787308 */ /* 0x0005e20000000800 */
[--C-:B------:R-:W-:Y:S02]  /*c7b0*/  FFMA.FTZ R106, R212, c[0x0][0x2d0], -R88.reuse ;  /* 0x0000b400d46a7a23 */ /* 0x100fe40000010858 */
[----:B------:R-:W-:Y:S02]  /*c7c0*/  IMAD.MOV.U32 R173, RZ, RZ, R165 ;  /* 0x000000ffffad7224 */ /* 0x000fe400078e00a5 */
[----:B------:R-:W-:Y:S02]  /*c7d0*/  FFMA.FTZ R165, R192, c[0x0][0x2d0], -R75 ;  /* 0x0000b400c0a57a23 */ /* 0x000fe4000001084b */
[--C-:B--2---:R-:W-:Y:S02]  /*c7e0*/  FFMA.FTZ R2, R91, c[0x0][0x2d0], -R88.reuse ;  /* 0x0000b4005b027a23 */ /* 0x104fe40000010858 */
[----:B------:R-:W-:Y:S01]  /*c7f0*/  FFMA.FTZ R91, R170, c[0x0][0x2d0], -R88 ;  /* 0x0000b400aa5b7a23 */ /* 0x000fe20000010858 */
[----:B------:R-:W-:Y:S01]  /*c800*/  MOV R170, R161 ;  /* 0x000000a100aa7202 */ /* 0x000fe20000000f00 */
[----:B------:R2:W-:Y:S01]  /*c810*/  MUFU.EX2 R125, R2 ;  /* 0x00000002007d7308 */ /* 0x0005e20000000800 */
[----:B------:R-:W-:Y:S02]  /*c820*/  IMAD.MOV.U32 R161, RZ, RZ, R155 ;  /* 0x000000ffffa17224 */ /* 0x000fe400078e009b */
[----:B------:R-:W-:Y:S02]  /*c830*/  IMAD.MOV.U32 R155, RZ, RZ, R108 ;  /* 0x000000ffff9b7224 */ /* 0x000fe400078e006c */
[--C-:B------:R-:W-:Y:S01]  /*c840*/  FFMA.FTZ R108, R206, c[0x0][0x2d0], -R88.reuse ;  /* 0x0000b400ce6c7a23 */ /* 0x100fe20000010858 */
[-C--:B-1----:R-:W-:Y:S04]  /*c850*/  HMMA.16816.F32.BF16 R52, R76, R80.reuse, R52 ;  /* 0x000000504c34723c */ /* 0x082fe80000041834 */
[----:B------:R-:W-:Y:S04]  /*c860*/  MUFU.EX2 R210, R91 ;  /* 0x0000005b00d27308 */ /* 0x000fe80000000800 */
[C---:B------:R-:W-:Y:S06]  /*c870*/  HMMA.16816.F32.BF16 R56, R64.reuse, R80, R56 ;  /* 0x000000504038723c */ /* 0x040fec0000041838 */
[----:B------:R-:W-:Y:S01]  /*c880*/  MUFU.EX2 R155, R155 ;  /* 0x0000009b009b7308 */ /* 0x000fe20000000800 */
[----:B--2---:R-:W-:Y:S01]  /*c890*/  FFMA.FTZ R2, R97, c[0x0][0x2d0], -R88 ;  /* 0x0000b40061027a23 */ /* 0x004fe20000010858 */
[-C--:B------:R-:W-:Y:S04]  /*c8a0*/  HMMA.16816.F32.BF16 R60, R64, R82.reuse, R60 ;  /* 0x00000052403c723c */ /* 0x080fe8000004183c */
[--C-:B------:R-:W-:Y:S04]  /*c8b0*/  FFMA.FTZ R97, R174, c[0x0][0x2d0], -R75.reuse ;  /* 0x0000b400ae617a23 */ /* 0x100fe8000001084b */
[----:B------:R1:W2:Y:S01]  /*c8c0*/  MUFU.EX2 R133, R2 ;  /* 0x0000000200857308 */ /* 0x0002a20000000800 */
[----:B------:R-:W-:Y:S03]  /*c8d0*/  MOV R174, R166 ;  /* 0x000000a600ae7202 */ /* 0x000fe60000000f00 */
[C---:B------:R-:W-:Y:S01]  /*c8e0*/  FMUL.FTZ R64, R69.reuse, R180 ;  /* 0x000000b445407220 */ /* 0x040fe20000410000 */
[----:B------:R-:W-:Y:S01]  /*c8f0*/  MOV R180, R158 ;  /* 0x0000009e00b47202 */ /* 0x000fe20000000f00 */
[----:B------:R-:W-:Y:S02]  /*c900*/  FMUL.FTZ R65, R69, R181 ;  /* 0x000000b545417220 */ /* 0x000fe40000410000 */
[C---:B------:R-:W-:Y:S02]  /*c910*/  FMUL.FTZ R66, R68.reuse, R182 ;  /* 0x000000b644427220 */ /* 0x040fe40000410000 */
[----:B------:R-:W-:Y:S01]  /*c920*/  FMUL.FTZ R67, R68, R183 ;  /* 0x000000b744437220 */ /* 0x000fe20000410000 */
[----:B------:R-:W-:Y:S01]  /*c930*/  MUFU.EX2 R206, R180 ;  /* 0x000000b400ce7308 */ /* 0x000fe20000000800 */
[--C-:B------:R-:W-:Y:S05]  /*c940*/  FFMA.FTZ R166, R191, c[0x0][0x2d0], -R75.reuse ;  /* 0x0000b400bfa67a23 */ /* 0x100fea000001084b */
[----:B------:R-:W-:Y:S01]  /*c950*/  HMMA.16816.F32.BF16 R64, R76, R82, R64 ;  /* 0x000000524c40723c */ /* 0x000fe20000041840 */
[----:B------:R-:W3:Y:S03]  /*c960*/  LDSM.16.MT88.4 R80, [R224+0x800] ;  /* 0x00080000e050783b */ /* 0x000ee60000004200 */
[----:B------:R-:W-:Y:S03]  /*c970*/  MUFU.EX2 R158, R95 ;  /* 0x0000005f009e7308 */ /* 0x000fe60000000800 */
[----:B------:R-:W-:Y:S01]  /*c980*/  F2FP.BF16.PACK_AB R78, R135, R129 ;  /* 0x00000081874e723e */ /* 0x000fe200000010ff */
[--C-:B-1----:R-:W-:Y:S01]  /*c990*/  FFMA.FTZ R2, R98, c[0x0][0x2d0], -R75.reuse ;  /* 0x0000b40062027a23 */ /* 0x102fe2000001084b */
[----:B--2---:R-:W-:Y:S03]  /*c9a0*/  F2FP.BF16.PACK_AB R79, R133, R125 ;  /* 0x0000007d854f723e */ /* 0x004fe600000010ff */
[----:B------:R-:W-:Y:S01]  /*c9b0*/  FFMA.FTZ R98, R175, c[0x0][0x2d0], -R75 ;  /* 0x0000b400af627a23 */ /* 0x000fe2000001084b */
[----:B------:R-:W-:Y:S01]  /*c9c0*/  F2FP.BF16.PACK_AB R76, R118, R116 ;  /* 0x00000074764c723e */ /* 0x000fe200000010ff */
[----:B------:R1:W-:Y:S01]  /*c9d0*/  MUFU.EX2 R117, R2 ;  /* 0x0000000200757308 */ /* 0x0003e20000000800 */
[----:B------:R-:W-:Y:S01]  /*c9e0*/  F2FP.BF16.PACK_AB R77, R120, R114 ;  /* 0x00000072784d723e */ /* 0x000fe200000010ff */
[----:B------:R-:W-:Y:S02]  /*c9f0*/  IMAD.MOV.U32 R175, RZ, RZ, R167 ;  /* 0x000000ffffaf7224 */ /* 0x000fe400078e00a7 */
[--C-:B------:R-:W-:Y:S06]  /*ca00*/  FFMA.FTZ R167, R190, c[0x0][0x2d0], -R75.reuse ;  /* 0x0000b400bea77a23 */ /* 0x100fec000001084b */
[----:B------:R-:W-:Y:S10]  /*ca10*/  MUFU.EX2 R204, R98 ;  /* 0x0000006200cc7308 */ /* 0x000ff40000000800 */
[----:B------:R-:W-:Y:S01]  /*ca20*/  MUFU.EX2 R190, R107 ;  /* 0x0000006b00be7308 */ /* 0x000fe20000000800 */
[--C-:B-1----:R-:W-:Y:S02]  /*ca30*/  FFMA.FTZ R2, R99, c[0x0][0x2d0], -R75.reuse ;  /* 0x0000b40063027a23 */ /* 0x102fe4000001084b */
[--C-:B------:R-:W-:Y:S01]  /*ca40*/  FFMA.FTZ R99, R176, c[0x0][0x2d0], -R75.reuse ;  /* 0x0000b400b0637a23 */ /* 0x100fe2000001084b */
[-C--:B---3--:R-:W-:Y:S06]  /*ca50*/  HMMA.16816.F32.BF16 R4, R76, R80.reuse, R4 ;  /* 0x000000504c04723c */ /* 0x088fec0000041804 */
[----:B------:R1:W2:Y:S01]  /*ca60*/  MUFU.EX2 R121, R2 ;  /* 0x0000000200797308 */ /* 0x0002a20000000800 */
[----:B------:R-:W-:Y:S02]  /*ca70*/  IMAD.MOV.U32 R176, RZ, RZ, R110 ;  /* 0x000000ffffb07224 */ /* 0x000fe400078e006e */
[--C-:B------:R-:W-:Y:S07]  /*ca80*/  FFMA.FTZ R110, R252, c[0x0][0x2d0], -R75.reuse ;  /* 0x0000b400fc6e7a23 */ /* 0x100fee000001084b */
[----:B------:R-:W-:Y:S10]  /*ca90*/  MUFU.EX2 R107, R149 ;  /* 0x00000095006b7308 */ /* 0x000ff40000000800 */
[----:B------:R3:W-:Y:S01]  /*caa0*/  MUFU.EX2 R212, R176 ;  /* 0x000000b000d47308 */ /* 0x0007e20000000800 */
[--C-:B-1----:R-:W-:Y:S01]  /*cab0*/  FFMA.FTZ R2, R100, c[0x0][0x2d0], -R75.reuse ;  /* 0x0000b40064027a23 */ /* 0x102fe2000001084b */
[----:B--2---:R-:W-:Y:S01]  /*cac0*/  F2FP.BF16.PACK_AB R84, R121, R117 ;  /* 0x000000757954723e */ /* 0x004fe200000010ff */
[--C-:B------:R-:W-:Y:S07]  /*cad0*/  FFMA.FTZ R100, R143, c[0x0][0x2d0], -R75.reuse ;  /* 0x0000b4008f647a23 */ /* 0x100fee000001084b */
[----:B------:R1:W-:Y:S10]  /*cae0*/  MUFU.EX2 R123, R2 ;  /* 0x00000002007b7308 */ /* 0x0003f40000000800 */
[----:B------:R-:W-:Y:S01]  /*caf0*/  MUFU.EX2 R191, R106 ;  /* 0x0000006a00bf7308 */ /* 0x000fe20000000800 */
[----:B---3--:R-:W-:Y:S09]  /*cb00*/  IMAD.MOV.U32 R176, RZ, RZ, R162 ;  /* 0x000000ffffb07224 */ /* 0x008ff200078e00a2 */
[----:B------:R2:W-:Y:S01]  /*cb10*/  MUFU.EX2 R162, R104 ;  /* 0x0000006800a27308 */ /* 0x0005e20000000800 */
[----:B-1----:R-:W-:Y:S02]  /*cb20*/  FFMA.FTZ R2, R101, c[0x0][0x2d0], -R75 ;  /* 0x0000b40065027a23 */ /* 0x002fe4000001084b */
[----:B------:R-:W-:Y:S07]  /*cb30*/  FFMA.FTZ R101, R216, c[0x0][0x2d0], -R88 ;  /* 0x0000b400d8657a23 */ /* 0x000fee0000010858 */
[----:B------:R1:W3:Y:S10]  /*cb40*/  MUFU.EX2 R141, R2 ;  /* 0x00000002008d7308 */ /* 0x0002f40000000800 */
[----:B------:R-:W-:Y:S01]  /*cb50*/  MUFU.EX2 R216, R90 ;  /* 0x0000005a00d87308 */ /* 0x000fe20000000800 */
[--C-:B--2---:R-:W-:Y:S02]  /*cb60*/  FFMA.FTZ R104, R223, c[0x0][0x2d0], -R92.reuse ;  /* 0x0000b400df687a23 */ /* 0x104fe4000001085c */
[----:B-1----:R-:W-:Y:S01]  /*cb70*/  FFMA.FTZ R2, R195, c[0x0][0x2d0], -R92 ;  /* 0x0000b400c3027a23 */ /* 0x002fe2000001085c */
[----:B---3--:R-:W-:Y:S06]  /*cb80*/  F2FP.BF16.PACK_AB R86, R141, R123 ;  /* 0x0000007b8d56723e */ /* 0x008fec00000010ff */
[----:B------:R1:W-:Y:S10]  /*cb90*/  MUFU.EX2 R195, R177 ;  /* 0x000000b100c37308 */ /* 0x0003f40000000800 */
[----:B------:R2:W-:Y:S01]  /*cba0*/  MUFU.EX2 R111, R2 ;  /* 0x00000002006f7308 */ /* 0x0005e20000000800 */
[----:B-1----:R-:W-:Y:S02]  /*cbb0*/  IMAD.MOV.U32 R177, RZ, RZ, R164 ;  /* 0x000000ffffb17224 */ /* 0x002fe400078e00a4 */
[--C-:B------:R-:W-:Y:S02]  /*cbc0*/  FFMA.FTZ R164, R71, c[0x0][0x2d0], -R92.reuse ;  /* 0x0000b40047a47a23 */ /* 0x100fe4000001085c */
[--C-:B--2---:R-:W-:Y:S05]  /*cbd0*/  FFMA.FTZ R2, R197, c[0x0][0x2d0], -R92.reuse ;  /* 0x0000b400c5027a23 */ /* 0x104fea000001085c */
[----:B------:R-:W-:Y:S10]  /*cbe0*/  MUFU.EX2 R197, R96 ;  /* 0x0000006000c57308 */ /* 0x000ff40000000800 */
[----:B------:R1:W2:Y:S02]  /*cbf0*/  MUFU.EX2 R113, R2 ;  /* 0x0000000200717308 */ /* 0x0002a40000000800 */
[--C-:B-1----:R-:W-:Y:S01]  /*cc00*/  FFMA.FTZ R2, R198, c[0x0][0x2d0], -R92.reuse ;  /* 0x0000b400c6027a23 */ /* 0x102fe2000001085c */
[----:B--2---:R-:W-:Y:S07]  /*cc10*/  F2FP.BF16.PACK_AB R85, R113, R111 ;  /* 0x0000006f7155723e */ /* 0x004fee00000010ff */
[----:B------:R-:W-:Y:S10]  /*cc20*/  MUFU.EX2 R198, R99 ;  /* 0x0000006300c67308 */ /* 0x000ff40000000800 */
[----:B------:R1:W-:Y:S02]  /*cc30*/  MUFU.EX2 R115, R2 ;  /* 0x0000000200737308 */ /* 0x0003e40000000800 */
[--C-:B-1----:R-:W-:Y:S08]  /*cc40*/  FFMA.FTZ R2, R199, c[0x0][0x2d0], -R92.reuse ;  /* 0x0000b400c7027a23 */ /* 0x102ff0000001085c */
[----:B------:R1:W-:Y:S10]  /*cc50*/  MUFU.EX2 R199, R103 ;  /* 0x0000006700c77308 */ /* 0x0003f40000000800 */
[----:B------:R2:W3:Y:S01]  /*cc60*/  MUFU.EX2 R140, R2 ;  /* 0x00000002008c7308 */ /* 0x0004e20000000800 */
[----:B-1----:R-:W-:Y:S02]  /*cc70*/  FFMA.FTZ R103, R243, c[0x0][0x2d0], -R92 ;  /* 0x0000b400f3677a23 */ /* 0x002fe4000001085c */
[--C-:B--2---:R-:W-:Y:S01]  /*cc80*/  FFMA.FTZ R2, R208, c[0x0][0x2d0], -R88.reuse ;  /* 0x0000b400d0027a23 */ /* 0x104fe20000010858 */
[----:B---3--:R-:W-:Y:S06]  /*cc90*/  F2FP.BF16.PACK_AB R87, R140, R115 ;  /* 0x000000738c57723e */ /* 0x008fec00000010ff */
[----:B------:R-:W-:Y:S01]  /*cca0*/  MUFU.EX2 R208, R93 ;  /* 0x0000005d00d07308 */ /* 0x000fe20000000800 */
[C---:B------:R-:W-:Y:S09]  /*ccb0*/  HMMA.16816.F32.BF16 R8, R84.reuse, R80, R8 ;  /* 0x000000505408723c */ /* 0x040ff20000041808 */
[----:B------:R1:W-:Y:S01]  /*ccc0*/  MUFU.EX2 R127, R2 ;  /* 0x00000002007f7308 */ /* 0x0003e20000000800 */
[-C--:B------:R-:W-:Y:S08]  /*ccd0*/  HMMA.16816.F32.BF16 R12, R84, R82.reuse, R12 ;  /* 0x00000052540c723c */ /* 0x080ff0000004180c */
[C---:B------:R-:W-:Y:S01]  /*cce0*/  HMMA.16816.F32.BF16 R16, R76.reuse, R82, R16 ;  /* 0x000000524c10723c */ /* 0x040fe20000041810 */
[----:B------:R-:W2:Y:S03]  /*ccf0*/  LDSM.16.MT88.4 R80, [R228+0x800] ;  /* 0x00080000e450783b */ /* 0x000ea60000004200 */
[----:B-1----:R-:W-:Y:S02]  /*cd00*/  FFMA.FTZ R2, R213, c[0x0][0x2d0], -R88 ;  /* 0x0000b400d5027a23 */ /* 0x002fe40000010858 */
[----:B------:R1:W-:Y:S10]  /*cd10*/  MUFU.EX2 R213, R179 ;  /* 0x000000b300d57308 */ /* 0x0003f40000000800 */
[----:B------:R3:W4:Y:S01]  /*cd20*/  MUFU.EX2 R130, R2 ;  /* 0x0000000200827308 */ /* 0x0007220000000800 */
[----:B-1----:R-:W-:Y:S09]  /*cd30*/  IMAD.MOV.U32 R179, RZ, RZ, R138 ;  /* 0x000000ffffb37224 */ /* 0x002ff200078e008a */
[----:B------:R-:W-:Y:S01]  /*cd40*/  MUFU.EX2 R138, R94 ;  /* 0x0000005e008a7308 */ /* 0x000fe20000000800 */
[-C--:B--2---:R-:W-:Y:S03]  /*cd50*/  HMMA.16816.F32.BF16 R20, R76, R80.reuse, R20 ;  /* 0x000000504c14723c */ /* 0x084fe60000041814 */
[----:B------:R-:W-:Y:S02]  /*cd60*/  IMAD.MOV.U32 R180, RZ, RZ, R179 ;  /* 0x000000ffffb47224 */ /* 0x000fe400078e00b3 */
[--C-:B---3--:R-:W-:Y:S03]  /*cd70*/  FFMA.FTZ R2, R207, c[0x0][0x2d0], -R88.reuse ;  /* 0x0000b400cf027a23 */ /* 0x108fe60000010858 */
[C---:B------:R-:W-:Y:S01]  /*cd80*/  HMMA.16816.F32.BF16 R24, R84.reuse, R80, R24 ;  /* 0x000000505418723c */ /* 0x040fe20000041818 */
[----:B------:R1:W-:Y:S07]  /*cd90*/  MUFU.EX2 R207, R97 ;  /* 0x0000006100cf7308 */ /* 0x0003ee0000000800 */
[-C--:B------:R-:W-:Y:S03]  /*cda0*/  HMMA.16816.F32.BF16 R28, R84, R82.reuse, R28 ;  /* 0x00000052541c723c */ /* 0x080fe6000004181c */
[----:B------:R2:W-:Y:S05]  /*cdb0*/  MUFU.EX2 R144, R2 ;  /* 0x0000000200907308 */ /* 0x0005ea0000000800 */
[C---:B------:R-:W-:Y:S01]  /*cdc0*/  HMMA.16816.F32.BF16 R32, R76.reuse, R82, R32 ;  /* 0x000000524c20723c */ /* 0x040fe20000041820 */
[----:B------:R-:W3:Y:S08]  /*cdd0*/  LDSM.16.MT88.4 R80, [R225+0x800] ;  /* 0x00080000e150783b */ /* 0x000ef00000004200 */
[----:B-1----:R-:W-:Y:S03]  /*cde0*/  LDSM.16.MT88.4 R96, [R225+0x1800] ;  /* 0x00180000e160783b */ /* 0x002fe60000004200 */
[----:B--2---:R-:W-:Y:S02]  /*cdf0*/  FFMA.FTZ R2, R209, c[0x0][0x2d0], -R88 ;  /* 0x0000b400d1027a23 */ /* 0x004fe40000010858 */
[----:B------:R1:W-:Y:S10]  /*ce00*/  MUFU.EX2 R209, R101 ;  /* 0x0000006500d17308 */ /* 0x0003f40000000800 */
[----:B------:R2:W2:Y:S01]  /*ce10*/  MUFU.EX2 R153, R2 ;  /* 0x0000000200997308 */ /* 0x0004a20000000800 */
[-C--:B---3--:R-:W-:Y:S03]  /*ce20*/  HMMA.16816.F32.BF16 R36, R76, R80.reuse, R36 ;  /* 0x000000504c24723c */ /* 0x088fe60000041824 */
[--C-:B-1----:R-:W-:Y:S05]  /*ce30*/  FFMA.FTZ R101, R180, c[0x0][0x2d0], -R92.reuse ;  /* 0x0000b400b4657a23 */ /* 0x102fea000001085c */
[C---:B------:R-:W-:Y:S04]  /*ce40*/  HMMA.16816.F32.BF16 R40, R84.reuse, R80, R40 ;  /* 0x000000505428723c */ /* 0x040fe80000041828 */
[--C-:B--2---:R-:W-:Y:S04]  /*ce50*/  FFMA.FTZ R2, R245, c[0x0][0x2d0], -R75.reuse ;  /* 0x0000b400f5027a23 */ /* 0x104fe8000001084b */
[-C--:B------:R-:W-:Y:S01]  /*ce60*/  HMMA.16816.F32.BF16 R44, R84, R82.reuse, R44 ;  /* 0x00000052542c723c */ /* 0x080fe2000004182c */
[----:B------:R1:W-:Y:S07]  /*ce70*/  MUFU.EX2 R124, R2 ;  /* 0x00000002007c7308 */ /* 0x0003ee0000000800 */
[C---:B------:R-:W-:Y:S01]  /*ce80*/  HMMA.16816.F32.BF16 R48, R76.reuse, R82, R48 ;  /* 0x000000524c30723c */ /* 0x040fe20000041830 */
[----:B------:R-:W2:Y:S03]  /*ce90*/  LDSM.16.MT88.4 R80, [R227+0x800] ;  /* 0x00080000e350783b */ /* 0x000ea60000004200 */
[--C-:B-1----:R-:W-:Y:S04]  /*cea0*/  FFMA.FTZ R2, R247, c[0x0][0x2d0], -R75.reuse ;  /* 0x0000b400f7027a23 */ /* 0x102fe8000001084b */
[----:B------:R1:W-:Y:S01]  /*ceb0*/  MUFU.EX2 R132, R2 ;  /* 0x0000000200847308 */ /* 0x0003e20000000800 */
[-C--:B--2---:R-:W-:Y:S03]  /*cec0*/  HMMA.16816.F32.BF16 R52, R76, R80.reuse, R52 ;  /* 0x000000504c34723c */ /* 0x084fe60000041834 */
[--C-:B-1----:R-:W-:Y:S05]  /*ced0*/  FFMA.FTZ R2, R248, c[0x0][0x2d0], -R75.reuse ;  /* 0x0000b400f8027a23 */ /* 0x102fea000001084b */
[C---:B------:R-:W-:Y:S01]  /*cee0*/  HMMA.16816.F32.BF16 R56, R84.reuse, R80, R56 ;  /* 0x000000505438723c */ /* 0x040fe20000041838 */
[----:B------:R1:W-:Y:S07]  /*cef0*/  MUFU.EX2 R145, R2 ;  /* 0x0000000200917308 */ /* 0x0003ee0000000800 */
[-C--:B------:R-:W-:Y:S08]  /*cf00*/  HMMA.16816.F32.BF16 R60, R84, R82.reuse, R60 ;  /* 0x00000052543c723c */ /* 0x080ff0000004183c */
[----:B------:R-:W-:Y:S01]  /*cf10*/  HMMA.16816.F32.BF16 R64, R76, R82, R64 ;  /* 0x000000524c40723c */ /* 0x000fe20000041840 */
[----:B------:R-:W2:Y:S06]  /*cf20*/  LDSM.16.MT88.4 R80, [R224+0x1000] ;  /* 0x00100000e050783b */ /* 0x000eac0000004200 */
[----:B------:R-:W-:Y:S01]  /*cf30*/  FFMA.FTZ R76, R171, c[0x0][0x2d0], -R92 ;  /* 0x0000b400ab4c7a23 */ /* 0x000fe2000001085c */
[----:B------:R-:W-:Y:S01]  /*cf40*/  F2FP.BF16.PACK_AB R78, R154, R146 ;  /* 0x000000929a4e723e */ /* 0x000fe200000010ff */
[--C-:B-1----:R-:W-:Y:S02]  /*cf50*/  FFMA.FTZ R2, R249, c[0x0][0x2d0], -R75.reuse ;  /* 0x0000b400f9027a23 */ /* 0x102fe4000001084b */
[----:B------:R1:W-:Y:S01]  /*cf60*/  MUFU.EX2 R126, R76 ;  /* 0x0000004c007e7308 */ /* 0x0003e20000000800 */
[----:B------:R-:W-:Y:S01]  /*cf70*/  IMAD.MOV.U32 R171, RZ, RZ, R150 ;  /* 0x000000ffffab7224 */ /* 0x000fe200078e0096 */
[----:B----4-:R-:W-:Y:S01]  /*cf80*/  F2FP.BF16.PACK_AB R77, R130, R127 ;  /* 0x0000007f824d723e */ /* 0x010fe200000010ff */
[----:B------:R-:W-:Y:S01]  /*cf90*/  FFMA.FTZ R150, R112, c[0x0][0x2d0], -R88 ;  /* 0x0000b40070967a23 */ /* 0x000fe20000010858 */
[----:B------:R-:W-:Y:S01]  /*cfa0*/  F2FP.BF16.PACK_AB R79, R153, R144 ;  /* 0x00000090994f723e */ /* 0x000fe200000010ff */
[----:B------:R-:W-:Y:S01]  /*cfb0*/  FFMA.FTZ R88, R119, c[0x0][0x2d0], -R75 ;  /* 0x0000b40077587a23 */ /* 0x000fe2000001084b */
[----:B------:R-:W-:Y:S01]  /*cfc0*/  MOV R181, R171 ;  /* 0x000000ab00b57202 */ /* 0x000fe20000000f00 */
[----:B------:R-:W-:Y:S02]  /*cfd0*/  IMAD.MOV.U32 R171, RZ, RZ, R159 ;  /* 0x000000ffffab7224 */ /* 0x000fe400078e009f */
[--C-:B------:R-:W-:Y:S01]  /*cfe0*/  FFMA.FTZ R112, R251, c[0x0][0x2d0], -R75.reuse ;  /* 0x0000b400fb707a23 */ /* 0x100fe2000001084b */
[----:B------:R3:W4:Y:S10]  /*cff0*/  MUFU.EX2 R147, R2 ;  /* 0x0000000200937308 */ /* 0x0007340000000800 */
[----:B------:R-:W-:Y:S01]  /*d000*/  MUFU.EX2 R159, R88 ;  /* 0x00000058009f7308 */ /* 0x000fe20000000800 */
[----:B-1----:R-:W-:Y:S09]  /*d010*/  F2FP.BF16.PACK_AB R76, R131, R128 ;  /* 0x00000080834c723e */ /* 0x002ff200000010ff */
[----:B------:R-:W-:Y:S01]  /*d020*/  MUFU.EX2 R202, R181 ;  /* 0x000000b500ca7308 */ /* 0x000fe20000000800 */
[-C--:B--2---:R-:W-:Y:S03]  /*d030*/  HMMA.16816.F32.BF16 R4, R76, R80.reuse, R4 ;  /* 0x000000504c04723c */ /* 0x084fe60000041804 */
[--C-:B---3--:R-:W-:Y:S01]  /*d040*/  FFMA.FTZ R2, R250, c[0x0][0x2d0], -R92.reuse ;  /* 0x0000b400fa027a23 */ /* 0x108fe2000001085c */
[----:B----4-:R-:W-:Y:S05]  /*d050*/  F2FP.BF16.PACK_AB R86, R147, R145 ;  /* 0x000000919356723e */ /* 0x010fea00000010ff */
[----:B------:R1:W2:Y:S03]  /*d060*/  MUFU.EX2 R122, R2 ;  /* 0x00000002007a7308 */ /* 0x0002a60000000800 */
[--C-:B-1----:R-:W-:Y:S01]  /*d070*/  FFMA.FTZ R2, R239, c[0x0][0x2d0], -R92.reuse ;  /* 0x0000b400ef027a23 */ /* 0x102fe2000001085c */
[----:B--2---:R-:W-:Y:S01]  /*d080*/  F2FP.BF16.PACK_AB R85, R126, R122 ;  /* 0x0000007a7e55723e */ /* 0x004fe200000010ff */
[----:B------:R1:W5:Y:S05]  /*d090*/  LDL.LU R239, [R1+0xa0] ;  /* 0x0000a00001ef7983 */ /* 0x00036a0000300800 */
[----:B------:R2:W-:Y:S01]  /*d0a0*/  MUFU.EX2 R142, R2 ;  /* 0x00000002008e7308 */ /* 0x0005e20000000800 */
[----:B------:R1:W5:Y:S04]  /*d0b0*/  LDL.LU R240, [R1+0x9c] ;  /* 0x00009c0001f07983 */ /* 0x0003680000300800 */
[----:B------:R1:W5:Y:S04]  /*d0c0*/  LDL.LU R233, [R1+0x98] ;  /* 0x0000980001e97983 */ /* 0x0003680000300800 */
[----:B------:R1:W5:Y:S04]  /*d0d0*/  LDL.LU R234, [R1+0x94] ;  /* 0x0000940001ea7983 */ /* 0x0003680000300800 */
[----:B------:R1:W5:Y:S04]  /*d0e0*/  LDL.LU R119, [R1+0x90] ;  /* 0x0000900001777983 */ /* 0x0003680000300800 */
[----:B------:R1:W5:Y:S01]  /*d0f0*/  LDL.LU R230, [R1+0x8c] ;  /* 0x00008c0001e67983 */ /* 0x0003620000300800 */
[----:B--2---:R-:W-:Y:S01]  /*d100*/  FFMA.FTZ R2, R178, c[0x0][0x2d0], -R92 ;  /* 0x0000b400b2027a23 */ /* 0x004fe2000001085c */
[----:B------:R-:W-:Y:S01]  /*d110*/  MOV R178, R169 ;  /* 0x000000a900b27202 */ /* 0x000fe20000000f00 */
[----:B------:R-:W-:Y:S02]  /*d120*/  IMAD.MOV.U32 R169, RZ, RZ, R136 ;  /* 0x000000ffffa97224 */ /* 0x000fe400078e0088 */
[----:B------:R2:W3:Y:S01]  /*d130*/  MUFU.EX2 R143, R2 ;  /* 0x00000002008f7308 */ /* 0x0004e20000000800 */
[--C-:B------:R-:W-:Y:S02]  /*d140*/  FFMA.FTZ R136, R244, c[0x0][0x2d0], -R75.reuse ;  /* 0x0000b400f4887a23 */ /* 0x100fe4000001084b */
[----:B------:R-:W-:Y:S07]  /*d150*/  FFMA.FTZ R75, R189, c[0x0][0x2d0], -R75 ;  /* 0x0000b400bd4b7a23 */ /* 0x000fee000001084b */
[----:B------:R4:W-:Y:S10]  /*d160*/  MUFU.EX2 R217, R178 ;  /* 0x000000b200d97308 */ /* 0x0009f40000000800 */
[----:B------:R-:W-:Y:S01]  /*d170*/  MUFU.EX2 R75, R75 ;  /* 0x0000004b004b7308 */ /* 0x000fe20000000800 */
[----:B--2---:R-:W2:Y:S01]  /*d180*/  LDL.LU R2, [R1+0x10] ;  /* 0x0000100001027983 */ /* 0x004ea20000300800 */
[----:B---3--:R-:W-:Y:S03]  /*d190*/  F2FP.BF16.PACK_AB R87, R143, R142 ;  /* 0x0000008e8f57723e */ /* 0x008fe600000010ff */
[----:B------:R-:W3:Y:S05]  /*d1a0*/  LDL.LU R84, [R1+0x18] ;  /* 0x0000180001547983 */ /* 0x000eea0000300800 */
[----:B------:R1:W-:Y:S01]  /*d1b0*/  MUFU.EX2 R189, R177 ;  /* 0x000000b100bd7308 */ /* 0x0003e20000000800 */
[----:B----4-:R-:W-:Y:S04]  /*d1c0*/  MOV R178, R137 ;  /* 0x0000008900b27202 */ /* 0x010fe80000000f00 */
[----:B------:R-:W-:Y:S05]  /*d1d0*/  MOV R179, R178 ;  /* 0x000000b200b37202 */ /* 0x000fea0000000f00 */
[----:B------:R4:W2:Y:S01]  /*d1e0*/  MUFU.EX2 R137, R89 ;  /* 0x0000005900897308 */ /* 0x0008a20000000800 */
[----:B------:R-:W-:Y:S01]  /*d1f0*/  MOV R178, R160 ;  /* 0x000000a000b27202 */ /* 0x000fe20000000f00 */
[----:B------:R-:W-:Y:S02]  /*d200*/  FFMA.FTZ R102, R179, c[0x0][0x2d0], -R92 ;  /* 0x0000b400b3667a23 */ /* 0x000fe4000001085c */
[----:B------:R-:W-:Y:S06]  /*d210*/  IMAD.MOV.U32 R179, RZ, RZ, R172 ;  /* 0x000000ffffb37224 */ /* 0x000fec00078e00ac */
[----:B------:R-:W-:Y:S01]  /*d220*/  MUFU.EX2 R172, R102 ;  /* 0x0000006600ac7308 */ /* 0x000fe20000000800 */
[----:B-1----:R-:W-:Y:S09]  /*d230*/  IMAD.MOV.U32 R177, RZ, RZ, R174 ;  /* 0x000000ffffb17224 */ /* 0x002ff200078e00ae */
[----:B------:R-:W-:Y:S01]  /*d240*/  MUFU.EX2 R102, R166 ;  /* 0x000000a600667308 */ /* 0x000fe20000000800 */
[----:B----4-:R-:W-:Y:S09]  /*d250*/  LDSM.16.MT88.4 R88, [R227+0x1000] ;  /* 0x00100000e358783b */ /* 0x010ff20000004200 */
[----:B------:R-:W-:Y:S10]  /*d260*/  MUFU.EX2 R160, R100 ;  /* 0x0000006400a07308 */ /* 0x000ff40000000800 */
[----:B------:R1:W-:Y:S10]  /*d270*/  MUFU.EX2 R192, R178 ;  /* 0x000000b200c07308 */ /* 0x0003f40000000800 */
[----:B------:R-:W-:Y:S10]  /*d280*/  MUFU.EX2 R174, R112 ;  /* 0x0000007000ae7308 */ /* 0x000ff40000000800 */
[----:B------:R-:W-:Y:S01]  /*d290*/  MUFU.EX2 R112, R104 ;  /* 0x0000006800707308 */ /* 0x000fe20000000800 */
[----:B-1----:R-:W-:Y:S09]  /*d2a0*/  MOV R178, R173 ;  /* 0x000000ad00b27202 */ /* 0x002ff20000000f00 */
[----:B------:R-:W-:Y:S10]  /*d2b0*/  MUFU.EX2 R104, R151 ;  /* 0x0000009700687308 */ /* 0x000ff40000000800 */
[----:B------:R-:W-:Y:S01]  /*d2c0*/  MUFU.EX2 R173, R101 ;  /* 0x0000006500ad7308 */ /* 0x000fe20000000800 */
[----:B--2---:R-:W-:Y:S02]  /*d2d0*/  FFMA.FTZ R69, R69, R2, R186 ;  /* 0x0000000245457223 */ /* 0x004fe400000100ba */
[----:B------:R-:W2:Y:S07]  /*d2e0*/  LDL.LU R2, [R1+0x14] ;  /* 0x0000140001027983 */ /* 0x000eae0000300800 */
[----:B------:R-:W-:Y:S01]  /*d2f0*/  MUFU.EX2 R186, R108 ;  /* 0x0000006c00ba7308 */ /* 0x000fe20000000800 */
[----:B---3--:R-:W-:Y:S01]  /*d300*/  FFMA.FTZ R105, R68, R84, R105 ;  /* 0x0000005444697223 */ /* 0x008fe20000010069 */
[----:B------:R-:W-:Y:S07]  /*d310*/  F2FP.BF16.PACK_AB R84, R132, R124 ;  /* 0x0000007c8454723e */ /* 0x000fee00000010ff */
[C---:B------:R-:W-:Y:S01]  /*d320*/  HMMA.16816.F32.BF16 R8, R84.reuse, R80, R8 ;  /* 0x000000505408723c */ /* 0x040fe20000041808 */
[----:B------:R-:W-:Y:S07]  /*d330*/  MUFU.EX2 R108, R177 ;  /* 0x000000b1006c7308 */ /* 0x000fee0000000800 */
[-C--:B------:R-:W-:Y:S08]  /*d340*/  HMMA.16816.F32.BF16 R12, R84, R82.reuse, R12 ;  /* 0x00000052540c723c */ /* 0x080ff0000004180c */
[C---:B------:R-:W-:Y:S01]  /*d350*/  HMMA.16816.F32.BF16 R16, R76.reuse, R82, R16 ;  /* 0x000000524c10723c */ /* 0x040fe20000041810 */
[----:B------:R-:W1:Y:S07]  /*d360*/  LDSM.16.MT88.4 R80, [R228+0x1000] ;  /* 0x00100000e450783b */ /* 0x000e6e0000004200 */
[-C--:B-1----:R-:W-:Y:S08]  /*d370*/  HMMA.16816.F32.BF16 R20, R76, R80.reuse, R20 ;  /* 0x000000504c14723c */ /* 0x082ff00000041814 */
[C---:B------:R-:W-:Y:S08]  /*d380*/  HMMA.16816.F32.BF16 R24, R84.reuse, R80, R24 ;  /* 0x000000505418723c */ /* 0x040ff00000041818 */
        /* <DEDUP_REMOVED lines=8> */
[-C--:B------:R-:W-:Y:S08]  /*d410*/  HMMA.16816.F32.BF16 R52, R76, R88.reuse, R52 ;  /* 0x000000584c34723c */ /* 0x080ff00000041834 */
[C---:B------:R-:W-:Y:S08]  /*d420*/  HMMA.16816.F32.BF16 R56, R84.reuse, R88, R56 ;  /* 0x000000585438723c */ /* 0x040ff00000041838 */
[-C--:B------:R-:W-:Y:S07]  /*d430*/  HMMA.16816.F32.BF16 R60, R84, R90.reuse, R60 ;  /* 0x0000005a543c723c */ /* 0x080fee000004183c */
[----:B------:R-:W-:Y:S01]  /*d440*/  F2FP.BF16.PACK_AB R84, R159, R137 ;  /* 0x000000899f54723e */ /* 0x000fe200000010ff */
[----:B------:R-:W-:Y:S01]  /*d450*/  HMMA.16816.F32.BF16 R64, R76, R90, R64 ;  /* 0x0000005a4c40723c */ /* 0x000fe20000041840 */
[----:B------:R-:W-:Y:S03]  /*d460*/  LDSM.16.MT88.4 R88, [R227+0x1800] ;  /* 0x00180000e358783b */ /* 0x000fe60000004200 */
[----:B------:R-:W-:Y:S03]  /*d470*/  F2FP.BF16.PACK_AB R86, R197, R158 ;  /* 0x0000009ec556723e */ /* 0x000fe600000010ff */
[----:B------:R-:W-:Y:S02]  /*d480*/  F2FP.BF16.PACK_AB R76, R155, R139 ;  /* 0x0000008b9b4c723e */ /* 0x000fe400000010ff */
[----:B------:R-:W-:Y:S03]  /*d490*/  F2FP.BF16.PACK_AB R78, R217, R213 ;  /* 0x000000d5d94e723e */ /* 0x000fe600000010ff */
[----:B------:R-:W-:Y:S02]  /*d4a0*/  F2FP.BF16.PACK_AB R77, R208, R138 ;  /* 0x0000008ad04d723e */ /* 0x000fe400000010ff */
[----:B------:R-:W-:Y:S07]  /*d4b0*/  F2FP.BF16.PACK_AB R79, R216, R210 ;  /* 0x000000d2d84f723e */ /* 0x000fee00000010ff */
[-C--:B-1----:R-:W-:Y:S03]  /*d4c0*/  HMMA.16816.F32.BF16 R4, R76, R80.reuse, R4 ;  /* 0x000000504c04723c */ /* 0x082fe60000041804 */
[----:B--2---:R-:W-:Y:S02]  /*d4d0*/  FFMA.FTZ R68, R3, R2, R184 ;  /* 0x0000000203447223 */ /* 0x004fe400000100b8 */
[----:B------:R-:W2:Y:S01]  /*d4e0*/  LDL.LU R3, [R1+0x1c] ;  /* 0x00001c0001037983 */ /* 0x000ea20000300800 */
[----:B------:R-:W-:Y:S01]  /*d4f0*/  FFMA.FTZ R2, R152, c[0x0][0x2d0], -R92 ;  /* 0x0000b40098027a23 */ /* 0x000fe2000001085c */
[----:B------:R-:W-:Y:S01]  /*d500*/  MUFU.EX2 R184, R134 ;  /* 0x0000008600b87308 */ /* 0x000fe20000000800 */
[----:B------:R-:W-:Y:S04]  /*d510*/  FADD.FTZ R68, R194, R68 ;  /* 0x00000044c2447221 */ /* 0x000fe80000010000 */
[----:B------:R-:W-:Y:S05]  /*d520*/  FADD.FTZ R68, R200, R68 ;  /* 0x00000044c8447221 */ /* 0x000fea0000010000 */
[----:B------:R1:W-:Y:S02]  /*d530*/  MUFU.EX2 R152, R2 ;  /* 0x0000000200987308 */ /* 0x0003e40000000800 */
[--C-:B-1----:R-:W-:Y:S08]  /*d540*/  FFMA.FTZ R2, R156, c[0x0][0x2d0], -R92.reuse ;  /* 0x0000b4009c027a23 */ /* 0x102ff0000001085c */
[----:B------:R1:W3:Y:S02]  /*d550*/  MUFU.EX2 R156, R2 ;  /* 0x00000002009c7308 */ /* 0x0002e40000000800 */
[--C-:B-1----:R-:W-:Y:S01]  /*d560*/  FFMA.FTZ R2, R169, c[0x0][0x2d0], -R92.reuse ;  /* 0x0000b400a9027a23 */ /* 0x102fe2000001085c */
[----:B---3--:R-:W-:Y:S01]  /*d570*/  F2FP.BF16.PACK_AB R85, R156, R152 ;  /* 0x000000989c55723e */ /* 0x008fe200000010ff */
[----:B------:R-:W-:Y:S06]  /*d580*/  IMAD.MOV.U32 R169, RZ, RZ, R157 ;  /* 0x000000ffffa97224 */ /* 0x000fec00078e009d */
[----:B------:R1:W-:Y:S02]  /*d590*/  MUFU.EX2 R157, R2 ;  /* 0x00000002009d7308 */ /* 0x0003e40000000800 */
[--C-:B-1----:R-:W-:Y:S01]  /*d5a0*/  FFMA.FTZ R2, R168, c[0x0][0x2d0], -R92.reuse ;  /* 0x0000b400a8027a23 */ /* 0x102fe2000001085c */
[----:B------:R-:W-:Y:S07]  /*d5b0*/  MOV R168, R161 ;  /* 0x000000a100a87202 */ /* 0x000fee0000000f00 */
[----:B------:R1:W3:Y:S02]  /*d5c0*/  MUFU.EX2 R161, R2 ;  /* 0x0000000200a17308 */ /* 0x0002e40000000800 */
[----:B-1----:R-:W-:Y:S01]  /*d5d0*/  FFMA.FTZ R2, R169, c[0x0][0x2d0], -R92 ;  /* 0x0000b400a9027a23 */ /* 0x002fe2000001085c */
[----:B---3--:R-:W-:Y:S07]  /*d5e0*/  F2FP.BF16.PACK_AB R87, R161, R157 ;  /* 0x0000009da157723e */ /* 0x008fee00000010ff */
[----:B------:R1:W-:Y:S01]  /*d5f0*/  MUFU.EX2 R169, R2 ;  /* 0x0000000200a97308 */ /* 0x0003e20000000800 */
[C---:B------:R-:W-:Y:S08]  /*d600*/  HMMA.16816.F32.BF16 R8, R84.reuse, R80, R8 ;  /* 0x000000505408723c */ /* 0x040ff00000041808 */
[-C--:B------:R-:W-:Y:S08]  /*d610*/  HMMA.16816.F32.BF16 R12, R84, R82.reuse, R12 ;  /* 0x00000052540c723c */ /* 0x080ff0000004180c */
[C---:B------:R-:W-:Y:S01]  /*d620*/  HMMA.16816.F32.BF16 R16, R76.reuse, R82, R16 ;  /* 0x000000524c10723c */ /* 0x040fe20000041810 */
[----:B------:R-:W-:Y:S03]  /*d630*/  LDSM.16.MT88.4 R80, [R224+0x2000] ;  /* 0x00200000e050783b */ /* 0x000fe60000004200 */
[----:B-1----:R-:W-:Y:S04]  /*d640*/  FADD.FTZ R2, R205, R69 ;  /* 0x00000045cd027221 */ /* 0x002fe80000010000 */
[----:B------:R-:W-:Y:S04]  /*d650*/  FADD.FTZ R2, R222, R2 ;  /* 0x00000002de027221 */ /* 0x000fe80000010000 */
[----:B------:R-:W-:Y:S02]  /*d660*/  FADD.FTZ R100, R221, R2 ;  /* 0x00000002dd647221 */ /* 0x000fe40000010000 */
[----:B------:R-:W-:Y:S04]  /*d670*/  FADD.FTZ R2, R211, R68 ;  /* 0x00000044d3027221 */ /* 0x000fe80000010000 */
[----:B------:R-:W-:Y:S01]  /*d680*/  FADD.FTZ R2, R117, R2 ;  /* 0x0000000275027221 */ /* 0x000fe20000010000 */
[----:B------:R-:W-:Y:S03]  /*d690*/  MOV R117, R72 ;  /* 0x0000004800757202 */ /* 0x000fe60000000f00 */
[----:B------:R-:W-:Y:S02]  /*d6a0*/  FADD.FTZ R2, R121, R2 ;  /* 0x0000000279027221 */ /* 0x000fe40000010000 */
[----:B--2---:R-:W-:Y:S02]  /*d6b0*/  FFMA.FTZ R3, R0, R3, R185 ;  /* 0x0000000300037223 */ /* 0x004fe400000100b9 */
[--C-:B------:R-:W-:Y:S01]  /*d6c0*/  FFMA.FTZ R0, R168, c[0x0][0x2d0], -R92.reuse ;  /* 0x0000b400a8007a23 */ /* 0x100fe2000001085c */
[----:B------:R-:W-:Y:S01]  /*d6d0*/  MUFU.EX2 R185, R109 ;  /* 0x0000006d00b97308 */ /* 0x000fe20000000800 */
[----:B------:R-:W-:Y:S04]  /*d6e0*/  FADD.FTZ R3, R193, R3 ;  /* 0x00000003c1037221 */ /* 0x000fe80000010000 */
[----:B------:R-:W-:Y:S04]  /*d6f0*/  FADD.FTZ R3, R187, R3 ;  /* 0x00000003bb037221 */ /* 0x000fe80000010000 */
[----:B------:R-:W-:Y:S01]  /*d700*/  FADD.FTZ R69, R188, R3 ;  /* 0x00000003bc457221 */ /* 0x000fe20000010000 */
[----:B------:R1:W-:Y:S03]  /*d710*/  MUFU.EX2 R168, R0 ;  /* 0x0000000000a87308 */ /* 0x0003e60000000800 */
[----:B------:R-:W-:Y:S07]  /*d720*/  FADD.FTZ R69, R111, R69 ;  /* 0x000000456f457221 */ /* 0x000fee0000010000 */
[----:B------:R-:W2:Y:S10]  /*d730*/  MUFU.EX2 R109, R148 ;  /* 0x00000094006d7308 */ /* 0x000eb40000000800 */
[----:B------:R3:W-:Y:S01]  /*d740*/  MUFU.EX2 R187, R176 ;  /* 0x000000b000bb7308 */ /* 0x0007e20000000800 */
[--C-:B-1----:R-:W-:Y:S09]  /*d750*/  FFMA.FTZ R0, R170, c[0x0][0x2d0], -R92.reuse ;  /* 0x0000b400aa007a23 */ /* 0x102ff2000001085c */
[----:B------:R1:W-:Y:S01]  /*d760*/  MUFU.EX2 R170, R0 ;  /* 0x0000000000aa7308 */ /* 0x0003e20000000800 */
[----:B--2---:R-:W-:Y:S09]  /*d770*/  F2FP.BF16.PACK_AB R181, R107, R109 ;  /* 0x0000006d6bb5723e */ /* 0x004ff200000010ff */
[----:B------:R-:W-:Y:S01]  /*d780*/  MUFU.EX2 R111, R179 ;  /* 0x000000b3006f7308 */ /* 0x000fe20000000800 */
[----:B---3--:R-:W-:Y:S09]  /*d790*/  MOV R176, R175 ;  /* 0x000000af00b07202 */ /* 0x008ff20000000f00 */
[----:B------:R-:W2:Y:S01]  /*d7a0*/  MUFU.EX2 R106, R176 ;  /* 0x000000b0006a7308 */ /* 0x000ea20000000800 */
[----:B-1----:R-:W-:Y:S02]  /*d7b0*/  FFMA.FTZ R0, R171, c[0x0][0x2d0], -R92 ;  /* 0x0000b400ab007a23 */ /* 0x002fe4000001085c */
[----:B------:R-:W1:Y:S07]  /*d7c0*/  LDSM.16.MT88.4 R92, [R228+0x1800] ;  /* 0x00180000e45c783b */ /* 0x000e6e0000004200 */
[----:B------:R3:W-:Y:S10]  /*d7d0*/  MUFU.EX2 R171, R0 ;  /* 0x0000000000ab7308 */ /* 0x0007f40000000800 */
[----:B------:R-:W-:Y:S01]  /*d7e0*/  MUFU.EX2 R175, R110 ;  /* 0x0000006e00af7308 */ /* 0x000fe20000000800 */
[----:B--2---:R-:W-:Y:S09]  /*d7f0*/  F2FP.BF16.PACK_AB R182, R106, R108 ;  /* 0x0000006c6ab6723e */ /* 0x004ff200000010ff */
[----:B------:R-:W2:Y:S01]  /*d800*/  MUFU.EX2 R110, R178 ;  /* 0x000000b2006e7308 */ /* 0x000ea20000000800 */
[----:B---3--:R-:W-:Y:S04]  /*d810*/  FADD.FTZ R0, R201, R105 ;  /* 0x00000069c9007221 */ /* 0x008fe80000010000 */
[----:B------:R-:W-:Y:S05]  /*d820*/  FADD.FTZ R0, R214, R0 ;  /* 0x00000000d6007221 */ /* 0x000fea0000010000 */
[----:B------:R3:W4:Y:S01]  /*d830*/  MUFU.EX2 R105, R150 ;  /* 0x0000009600697308 */ /* 0x0007220000000800 */
[----:B------:R-:W-:Y:S02]  /*d840*/  FADD.FTZ R71, R215, R0 ;  /* 0x00000000d7477221 */ /* 0x000fe40000010000 */
[----:B------:R-:W-:Y:S01]  /*d850*/  FADD.FTZ R0, R116, R100 ;  /* 0x0000006474007221 */ /* 0x000fe20000010000 */
[----:B------:R-:W-:Y:S01]  /*d860*/  MOV R116, R73 ;  /* 0x0000004900747202 */ /* 0x000fe20000000f00 */
[-C--:B-1----:R-:W-:Y:S03]  /*d870*/  HMMA.16816.F32.BF16 R20, R76, R92.reuse, R20 ;  /* 0x0000005c4c14723c */ /* 0x082fe60000041814 */
[----:B------:R-:W-:Y:S02]  /*d880*/  FADD.FTZ R68, R118, R0 ;  /* 0x0000000076447221 */ /* 0x000fe40000010000 */
[----:B------:R-:W-:Y:S02]  /*d890*/  FADD.FTZ R0, R113, R69 ;  /* 0x0000004571007221 */ /* 0x000fe40000010000 */
[----:B------:R-:W-:Y:S01]  /*d8a0*/  MUFU.EX2 R113, R103 ;  /* 0x0000006700717308 */ /* 0x000fe20000000800 */
[C---:B------:R-:W-:Y:S04]  /*d8b0*/  HMMA.16816.F32.BF16 R24, R84.reuse, R92, R24 ;  /* 0x0000005c5418723c */ /* 0x040fe80000041818 */
[----:B------:R-:W-:Y:S01]  /*d8c0*/  FADD.FTZ R69, R115, R0 ;  /* 0x0000000073457221 */ /* 0x000fe20000010000 */
[----:B--2---:R-:W-:Y:S01]  /*d8d0*/  F2FP.BF16.PACK_AB R180, R110, R111 ;  /* 0x0000006f6eb4723e */ /* 0x004fe200000010ff */
[----:B------:R-:W2:Y:S01]  /*d8e0*/  LDL R115, [R1+0x8] ;  /* 0x0000080001737983 */ /* 0x000ea20000100800 */
[----:B------:R-:W-:Y:S01]  /*d8f0*/  FADD.FTZ R68, R129, R68 ;  /* 0x0000004481447221 */ /* 0x000fe20000010000 */
[-C--:B------:R-:W-:Y:S01]  /*d900*/  HMMA.16816.F32.BF16 R28, R84, R94.reuse, R28 ;  /* 0x0000005e541c723c */ /* 0x080fe2000004181c */
[----:B------:R-:W1:Y:S01]  /*d910*/  MUFU.EX2 R103, R165 ;  /* 0x000000a500677308 */ /* 0x000e620000000800 */
[----:B---3--:R-:W-:Y:S02]  /*d920*/  LDSM.16.MT88.4 R148, [R228+0x3000] ;  /* 0x00300000e494783b */ /* 0x008fe40000004200 */
[----:B----4-:R-:W-:Y:S01]  /*d930*/  F2FP.BF16.PACK_AB R183, R104, R105 ;  /* 0x0000006968b7723e */ /* 0x010fe200000010ff */
[----:B------:R-:W-:Y:S02]  /*d940*/  FADD.FTZ R3, R114, R71 ;  /* 0x0000004772037221 */ /* 0x000fe40000010000 */
[----:B------:R-:W-:Y:S01]  /*d950*/  FADD.FTZ R71, R123, R2 ;  /* 0x000000027b477221 */ /* 0x000fe20000010000 */
[C---:B------:R-:W-:Y:S02]  /*d960*/  HMMA.16816.F32.BF16 R32, R76.reuse, R94, R32 ;  /* 0x0000005e4c20723c */ /* 0x040fe40000041820 */
[----:B------:R-:W3:Y:S01]  /*d970*/  LDSM.16.MT88.4 R92, [R228+0x2000] ;  /* 0x00200000e45c783b */ /* 0x000ee20000004200 */
[----:B------:R-:W-:Y:S01]  /*d980*/  MUFU.EX2 R114, R136 ;  /* 0x0000008800727308 */ /* 0x000fe20000000800 */
[----:B------:R-:W-:Y:S02]  /*d990*/  FADD.FTZ R2, R135, R68 ;  /* 0x0000004487027221 */ /* 0x000fe40000010000 */
[----:B------:R-:W-:Y:S02]  /*d9a0*/  FADD.FTZ R3, R120, R3 ;  /* 0x0000000378037221 */ /* 0x000fe40000010000 */
[-C--:B------:R-:W-:Y:S04]  /*d9b0*/  HMMA.16816.F32.BF16 R36, R76, R96.reuse, R36 ;  /* 0x000000604c24723c */ /* 0x080fe80000041824 */
[----:B------:R-:W-:Y:S02]  /*d9c0*/  FADD.FTZ R3, R125, R3 ;  /* 0x000000037d037221 */ /* 0x000fe40000010000 */
[----:B------:R-:W-:Y:S02]  /*d9d0*/  FADD.FTZ R2, R128, R2 ;  /* 0x0000000280027221 */ /* 0x000fe40000010000 */
[C---:B------:R-:W-:Y:S04]  /*d9e0*/  HMMA.16816.F32.BF16 R40, R84.reuse, R96, R40 ;  /* 0x000000605428723c */ /* 0x040fe80000041828 */
[----:B------:R-:W-:Y:S01]  /*d9f0*/  FADD.FTZ R0, R133, R3 ;  /* 0x0000000385007221 */ /* 0x000fe20000010000 */
[----:B-1----:R-:W-:Y:S01]  /*da00*/  F2FP.BF16.PACK_AB R176, R102, R103 ;  /* 0x0000006766b0723e */ /* 0x002fe200000010ff */
[----:B------:R-:W-:Y:S02]  /*da10*/  FADD.FTZ R101, R131, R2 ;  /* 0x0000000283657221 */ /* 0x000fe40000010000 */
[-C--:B------:R-:W-:Y:S04]  /*da20*/  HMMA.16816.F32.BF16 R44, R84, R98.reuse, R44 ;  /* 0x00000062542c723c */ /* 0x080fe8000004182c */
[----:B------:R-:W-:Y:S02]  /*da30*/  FADD.FTZ R3, R140, R69 ;  /* 0x000000458c037221 */ /* 0x000fe40000010000 */
[----:B------:R-:W-:Y:S01]  /*da40*/  MUFU.EX2 R69, R164 ;  /* 0x000000a400457308 */ /* 0x000fe20000000800 */
[----:B------:R-:W-:Y:S01]  /*da50*/  FADD.FTZ R0, R127, R0 ;  /* 0x000000007f007221 */ /* 0x000fe20000010000 */
[C---:B------:R-:W-:Y:S01]  /*da60*/  HMMA.16816.F32.BF16 R48, R76.reuse, R98, R48 ;  /* 0x000000624c30723c */ /* 0x040fe20000041830 */
[----:B------:R-:W1:Y:S03]  /*da70*/  LDSM.16.MT88.4 R96, [R225+0x2000] ;  /* 0x00200000e160783b */ /* 0x000e660000004200 */
[----:B------:R-:W-:Y:S02]  /*da80*/  FADD.FTZ R68, R141, R71 ;  /* 0x000000478d447221 */ /* 0x000fe40000010000 */
[----:B------:R-:W-:Y:S02]  /*da90*/  FADD.FTZ R3, R122, R3 ;  /* 0x000000037a037221 */ /* 0x000fe40000010000 */
[-C--:B------:R-:W-:Y:S01]  /*daa0*/  HMMA.16816.F32.BF16 R52, R76, R88.reuse, R52 ;  /* 0x000000584c34723c */ /* 0x080fe20000041834 */
[----:B------:R-:W4:Y:S03]  /*dab0*/  MUFU.EX2 R71, R218 ;  /* 0x000000da00477308 */ /* 0x000f260000000800 */
[----:B------:R-:W-:Y:S02]  /*dac0*/  FADD.FTZ R68, R124, R68 ;  /* 0x000000447c447221 */ /* 0x000fe40000010000 */
[----:B------:R-:W-:Y:S02]  /*dad0*/  FADD.FTZ R100, R130, R0 ;  /* 0x0000000082647221 */ /* 0x000fe40000010000 */
[C---:B------:R-:W-:Y:S04]  /*dae0*/  HMMA.16816.F32.BF16 R56, R84.reuse, R88, R56 ;  /* 0x000000585438723c */ /* 0x040fe80000041838 */
[----:B------:R-:W-:Y:S02]  /*daf0*/  FADD.FTZ R2, R132, R68 ;  /* 0x0000004484027221 */ /* 0x000fe40000010000 */
[----:B------:R-:W-:Y:S01]  /*db00*/  LDSM.16.MT88.4 R132, [R224+0x3000] ;  /* 0x00300000e084783b */ /* 0x000fe20000004200 */
[----:B------:R-:W-:Y:S01]  /*db10*/  FADD.FTZ R0, R126, R3 ;  /* 0x000000037e007221 */ /* 0x000fe20000010000 */
[-C--:B------:R-:W-:Y:S04]  /*db20*/  HMMA.16816.F32.BF16 R60, R84, R90.reuse, R60 ;  /* 0x0000005a543c723c */ /* 0x080fe8000004183c */
[----:B------:R-:W-:Y:S02]  /*db30*/  FADD.FTZ R68, R146, R101 ;  /* 0x0000006592447221 */ /* 0x000fe40000010000 */
[----:B------:R-:W-:Y:S01]  /*db40*/  FADD.FTZ R3, R144, R100 ;  /* 0x0000006490037221 */ /* 0x000fe20000010000 */
[----:B------:R-:W-:Y:S01]  /*db50*/  F2FP.BF16.PACK_AB R84, R198, R160 ;  /* 0x000000a0c654723e */ /* 0x000fe200000010ff */
[----:B------:R-:W-:Y:S01]  /*db60*/  HMMA.16816.F32.BF16 R64, R76, R90, R64 ;  /* 0x0000005a4c40723c */ /* 0x000fe20000041840 */
[----:B------:R-:W1:Y:S03]  /*db70*/  LDSM.16.MT88.4 R88, [R227+0x2000] ;  /* 0x00200000e358783b */ /* 0x000e660000004200 */
[----:B------:R-:W-:Y:S01]  /*db80*/  F2FP.BF16.PACK_AB R86, R207, R204 ;  /* 0x000000cccf56723e */ /* 0x000fe200000010ff */
[----:B------:R-:W-:Y:S01]  /*db90*/  FADD.FTZ R68, R154, R68 ;  /* 0x000000449a447221 */ /* 0x000fe20000010000 */
[----:B------:R-:W-:Y:S01]  /*dba0*/  F2FP.BF16.PACK_AB R85, R168, R169 ;  /* 0x000000a9a855723e */ /* 0x000fe200000010ff */
[----:B------:R-:W-:Y:S01]  /*dbb0*/  FADD.FTZ R3, R153, R3 ;  /* 0x0000000399037221 */ /* 0x000fe20000010000 */
[----:B------:R-:W-:Y:S01]  /*dbc0*/  F2FP.BF16.PACK_AB R76, R202, R163 ;  /* 0x000000a3ca4c723e */ /* 0x000fe200000010ff */
[----:B------:R-:W-:Y:S03]  /*dbd0*/  FADD.FTZ R68, R139, R68 ;  /* 0x000000448b447221 */ /* 0x000fe60000010000 */
[----:B------:R-:W-:Y:S01]  /*dbe0*/  F2FP.BF16.PACK_AB R78, R212, R206 ;  /* 0x000000ced44e723e */ /* 0x000fe200000010ff */
[----:B------:R-:W-:Y:S01]  /*dbf0*/  FADD.FTZ R3, R138, R3 ;  /* 0x000000038a037221 */ /* 0x000fe20000010000 */
[----:B------:R-:W-:Y:S01]  /*dc00*/  F2FP.BF16.PACK_AB R77, R199, R162 ;  /* 0x000000a2c74d723e */ /* 0x000fe200000010ff */
[----:B------:R-:W-:Y:S01]  /*dc10*/  FADD.FTZ R2, R145, R2 ;  /* 0x0000000291027221 */ /* 0x000fe20000010000 */
[----:B------:R-:W-:Y:S01]  /*dc20*/  F2FP.BF16.PACK_AB R79, R209, R203 ;  /* 0x000000cbd14f723e */ /* 0x000fe200000010ff */
[----:B------:R-:W-:Y:S01]  /*dc30*/  FADD.FTZ R3, R208, R3 ;  /* 0x00000003d0037221 */ /* 0x000fe20000010000 */
[----:B------:R-:W-:Y:S01]  /*dc40*/  F2FP.BF16.PACK_AB R87, R171, R170 ;  /* 0x000000aaab57723e */ /* 0x000fe200000010ff */
[----:B------:R-:W-:Y:S01]  /*dc50*/  FADD.FTZ R2, R147, R2 ;  /* 0x0000000293027221 */ /* 0x000fe20000010000 */
[----:B----4-:R-:W-:Y:S01]  /*dc60*/  F2FP.BF16.PACK_AB R179, R69, R71 ;  /* 0x0000004745b3723e */ /* 0x010fe200000010ff */
[----:B------:R-:W-:Y:S02]  /*dc70*/  FADD.FTZ R0, R142, R0 ;  /* 0x000000008e007221 */ /* 0x000fe40000010000 */
[-C--:B------:R-:W-:Y:S03]  /*dc80*/  HMMA.16816.F32.BF16 R4, R76, R80.reuse, R4 ;  /* 0x000000504c04723c */ /* 0x080fe60000041804 */
[----:B------:R-:W-:Y:S02]  /*dc90*/  FADD.FTZ R2, R137, R2 ;  /* 0x0000000289027221 */ /* 0x000fe40000010000 */
[----:B------:R-:W-:Y:S02]  /*dca0*/  FADD.FTZ R0, R143, R0 ;  /* 0x000000008f007221 */ /* 0x000fe40000010000 */
[----:B------:R-:W-:Y:S01]  /*dcb0*/  FADD.FTZ R2, R159, R2 ;  /* 0x000000029f027221 */ /* 0x000fe20000010000 */
[C---:B------:R-:W-:Y:S04]  /*dcc0*/  HMMA.16816.F32.BF16 R8, R84.reuse, R80, R8 ;  /* 0x000000505408723c */ /* 0x040fe80000041808 */
[----:B------:R-:W-:Y:S02]  /*dcd0*/  FADD.FTZ R0, R152, R0 ;  /* 0x0000000098007221 */ /* 0x000fe40000010000 */
[----:B------:R-:W-:Y:S02]  /*dce0*/  IMAD.MOV.U32 R118, RZ, RZ, R70 ;  /* 0x000000ffff767224 */ /* 0x000fe400078e0046 */
[-C--:B------:R-:W-:Y:S04]  /*dcf0*/  HMMA.16816.F32.BF16 R12, R84, R82.reuse, R12 ;  /* 0x00000052540c723c */ /* 0x080fe8000004180c */
[----:B------:R-:W-:Y:S04]  /*dd00*/  FADD.FTZ R0, R156, R0 ;  /* 0x000000009c007221 */ /* 0x000fe80000010000 */
[C---:B------:R-:W-:Y:S01]  /*dd10*/  HMMA.16816.F32.BF16 R16, R76.reuse, R82, R16 ;  /* 0x000000524c10723c */ /* 0x040fe20000041810 */
[----:B------:R-:W4:Y:S07]  /*dd20*/  LDSM.16.MT88.4 R80, [R224+0x2800] ;  /* 0x00280000e050783b */ /* 0x000f2e0000004200 */
[-C--:B---3--:R-:W-:Y:S08]  /*dd30*/  HMMA.16816.F32.BF16 R20, R76, R92.reuse, R20 ;  /* 0x0000005c4c14723c */ /* 0x088ff00000041814 */
[C---:B------:R-:W-:Y:S08]  /*dd40*/  HMMA.16816.F32.BF16 R24, R84.reuse, R92, R24 ;  /* 0x0000005c5418723c */ /* 0x040ff00000041818 */
[-C--:B------:R-:W-:Y:S08]  /*dd50*/  HMMA.16816.F32.BF16 R28, R84, R94.reuse, R28 ;  /* 0x0000005e541c723c */ /* 0x080ff0000004181c */
[C---:B------:R-:W-:Y:S01]  /*dd60*/  HMMA.16816.F32.BF16 R32, R76.reuse, R94, R32 ;  /* 0x0000005e4c20723c */ /* 0x040fe20000041820 */
[----:B------:R-:W3:Y:S07]  /*dd70*/  LDSM.16.MT88.4 R92, [R228+0x2800] ;  /* 0x00280000e45c783b */ /* 0x000eee0000004200 */
        /* <DEDUP_REMOVED lines=10> */
[----:B------:R-:W1:Y:S03]  /*de20*/  LDSM.16.MT88.4 R88, [R227+0x2800] ;  /* 0x00280000e358783b */ /* 0x000e660000004200 */
[----:B------:R-:W-:Y:S02]  /*de30*/  F2FP.BF16.PACK_AB R85, R172, R173 ;  /* 0x000000adac55723e */ /* 0x000fe400000010ff */
[----:B------:R-:W-:Y:S02]  /*de40*/  F2FP.BF16.PACK_AB R86, R114, R184 ;  /* 0x000000b87256723e */ /* 0x000fe400000010ff */
[----:B------:R-:W-:Y:S04]  /*de50*/  F2FP.BF16.PACK_AB R76, R192, R195 ;  /* 0x000000c3c04c723e */ /* 0x000fe800000010ff */
[----:B------:R-:W-:Y:S02]  /*de60*/  F2FP.BF16.PACK_AB R77, R190, R191 ;  /* 0x000000bfbe4d723e */ /* 0x000fe400000010ff */
[----:B------:R-:W-:Y:S02]  /*de70*/  F2FP.BF16.PACK_AB R78, R187, R189 ;  /* 0x000000bdbb4e723e */ /* 0x000fe400000010ff */
[----:B------:R-:W-:Y:S02]  /*de80*/  F2FP.BF16.PACK_AB R79, R185, R186 ;  /* 0x000000bab94f723e */ /* 0x000fe400000010ff */
[----:B------:R-:W-:Y:S05]  /*de90*/  F2FP.BF16.PACK_AB R87, R112, R113 ;  /* 0x000000717057723e */ /* 0x000fea00000010ff */
[-C--:B----4-:R-:W-:Y:S08]  /*dea0*/  HMMA.16816.F32.BF16 R4, R76, R80.reuse, R4 ;  /* 0x000000504c04723c */ /* 0x090ff00000041804 */
[C---:B------:R-:W-:Y:S01]  /*deb0*/  HMMA.16816.F32.BF16 R8, R84.reuse, R80, R8 ;  /* 0x000000505408723c */ /* 0x040fe20000041808 */
[----:B------:R4:W1:Y:S07]  /*dec0*/  MUFU.EX2 R80, R167 ;  /* 0x000000a700507308 */ /* 0x00086e0000000800 */
[-C--:B------:R-:W-:Y:S03]  /*ded0*/  HMMA.16816.F32.BF16 R12, R84, R82.reuse, R12 ;  /* 0x00000052540c723c */ /* 0x080fe6000004180c */
[----:B------:R-:W-:Y:S05]  /*dee0*/  MUFU.EX2 R81, R219 ;  /* 0x000000db00517308 */ /* 0x000fea0000000800 */
[C---:B------:R-:W-:Y:S05]  /*def0*/  HMMA.16816.F32.BF16 R16, R76.reuse, R82, R16 ;  /* 0x000000524c10723c */ /* 0x040fea0000041810 */
[----:B------:R-:W2:Y:S03]  /*df00*/  MUFU.EX2 R82, R220 ;  /* 0x000000dc00527308 */ /* 0x000ea60000000800 */
[-C--:B---3--:R-:W-:Y:S01]  /*df10*/  HMMA.16816.F32.BF16 R20, R76, R92.reuse, R20 ;  /* 0x0000005c4c14723c */ /* 0x088fe20000041814 */
[----:B----4-:R-:W3:Y:S03]  /*df20*/  LDSM.16.MT88.4 R164, [R225+0x3000] ;  /* 0x00300000e1a4783b */ /* 0x010ee60000004200 */
[----:B-1----:R-:W-:Y:S04]  /*df30*/  F2FP.BF16.PACK_AB R178, R75, R80 ;  /* 0x000000504bb2723e */ /* 0x002fe800000010ff */
[C---:B------:R-:W-:Y:S08]  /*df40*/  HMMA.16816.F32.BF16 R24, R84.reuse, R92, R24 ;  /* 0x0000005c5418723c */ /* 0x040ff00000041818 */
[-C--:B------:R-:W-:Y:S04]  /*df50*/  HMMA.16816.F32.BF16 R28, R84, R94.reuse, R28 ;  /* 0x0000005e541c723c */ /* 0x080fe8000004181c */
[----:B--2---:R-:W-:Y:S04]  /*df60*/  F2FP.BF16.PACK_AB R177, R81, R82 ;  /* 0x0000005251b1723e */ /* 0x004fe800000010ff */
[C---:B------:R-:W-:Y:S04]  /*df70*/  HMMA.16816.F32.BF16 R32, R76.reuse, R94, R32 ;  /* 0x0000005e4c20723c */ /* 0x040fe80000041820 */
[----:B------:R-:W-:Y:S02]  /*df80*/  ISETP.GT.AND P0, PT, R196, R115, PT ;  /* 0x00000073c400720c */ /* 0x000fe40003f04270 */
[----:B------:R-:W-:Y:S02]  /*df90*/  MOV R196, R242 ;  /* 0x000000f200c47202 */ /* 0x000fe40000000f00 */
        /* <DEDUP_REMOVED lines=8> */
[-C--:B------:R-:W-:Y:S01]  /*e020*/  HMMA.16816.F32.BF16 R124, R180, R132.reuse, R4 ;  /* 0x00000084b47c723c */ /* 0x080fe20000041804 */
[----:B------:R-:W1:Y:S07]  /*e030*/  LDSM.16.MT88.4 R4, [R227+0x3000] ;  /* 0x00300000e304783b */ /* 0x000e6e0000004200 */
[C---:B------:R-:W-:Y:S07]  /*e040*/  HMMA.16816.F32.BF16 R120, R176.reuse, R132, R8 ;  /* 0x00000084b078723c */ /* 0x040fee0000041808 */
[----:B------:R-:W-:Y:S01]  /*e050*/  FADD.FTZ R8, R155, R68 ;  /* 0x000000449b087221 */ /* 0x000fe20000010000 */
[-C--:B------:R-:W-:Y:S04]  /*e060*/  HMMA.16816.F32.BF16 R128, R176, R134.reuse, R12 ;  /* 0x00000086b080723c */ /* 0x080fe8000004180c */
        /* <DEDUP_REMOVED lines=23> */
[-C--:B---3--:R-:W-:Y:S03]  /*e1e0*/  HMMA.16816.F32.BF16 R152, R180, R164.reuse, R36 ;  /* 0x000000a4b498723c */ /* 0x088fe60000041824 */
        /* <DEDUP_REMOVED lines=15> */
[-C--:B-1----:R-:W-:Y:S03]  /*e2e0*/  HMMA.16816.F32.BF16 R168, R180, R4.reuse, R52 ;  /* 0x00000004b4a8723c */ /* 0x082fe60000041834 */
        /* <DEDUP_REMOVED lines=28> */
[----:B------:R-:W-:Y:S02]  /*e4b0*/  FADD.FTZ R2, R75, R2 ;  /* 0x000000024b027221 */ /* 0x000fe40000010000 */
[----:B------:R-:W-:Y:S01]  /*e4c0*/  FADD.FTZ R0, R69, R0 ;  /* 0x0000000045007221 */ /* 0x000fe20000010000 */
[----:B------:R1:W-:Y:S04]  /*e4d0*/  STL [R1+0x18], R3 ;  /* 0x0000180301007387 */ /* 0x0003e80000100800 */
[----:B------:R2:W-:Y:S04]  /*e4e0*/  STL [R1+0x14], R2 ;  /* 0x0000140201007387 */ /* 0x0005e80000100800 */
[----:B------:R2:W-:Y:S01]  /*e4f0*/  STL [R1+0x1c], R0 ;  /* 0x00001c0001007387 */ /* 0x0005e20000100800 */
[----:B-1----:R-:W-:Y:S01]  /*e500*/  IMAD.MOV.U32 R3, RZ, RZ, R74 ;  /* 0x000000ffff037224 */ /* 0x002fe200078e004a */
[----:B------:R-:W-:-:S05]  /*e510*/  @P0 BRA `(.L_x_518) ;  /* 0xffff9de000000947 */ /* 0x000fca000383ffff */
.L_x_517:
[----:B-1----:R-:W-:-:S13]  /*e520*/  ISETP.GE.AND P0, PT, R242, RZ, PT ;  /* 0x000000fff200720c */ /* 0x002fda0003f06270 */
[----:B------:R-:W-:Y:S05]  /*e530*/  @!P0 BRA `(.L_x_519) ;  /* 0x0000557000008947 */ /* 0x000fea0003800000 */
[----:B------:R-:W-:Y:S01]  /*e540*/  IMAD.MOV.U32 R3, RZ, RZ, R73 ;  /* 0x000000ffff037224 */ /* 0x000fe200078e0049 */
[----:B------:R-:W-:Y:S01]  /*e550*/  MOV R117, R70 ;  /* 0x0000004600757202 */ /* 0x000fe20000000f00 */
[----:B--2---:R-:W-:Y:S01]  /*e560*/  IMAD.MOV.U32 R2, RZ, RZ, R74 ;  /* 0x000000ffff027224 */ /* 0x004fe200078e004a */
[----:B------:R-:W-:Y:S02]  /*e570*/  MOV R116, R72 ;  /* 0x0000004800747202 */ /* 0x000fe40000000f00 */
.L_x_520:
[----:B--2---:R-:W2:Y:S01]  /*e580*/  LDL R76, [R1+0x40] ;  /* 0x00004000014c7983 */ /* 0x004ea20000100800 */
[----:B------:R-:W-:Y:S04]  /*e590*/  DEPBAR.LE SB0, 0x0 ;  /* 0x000080000000791a */ /* 0x000fe80000000000 */
[----:B------:R-:W3:Y:S01]  /*e5a0*/  LDL.64 R74, [R1+0x38] ;  /* 0x00003800014a7983 */ /* 0x000ee20000100a00 */
[----:B------:R-:W-:Y:S01]  /*e5b0*/  WARPSYNC 0xffffffff ;  /* 0xffffffff00007948 */ /* 0x000fe20003800000 */
[----:B------:R-:W-:Y:S01]  /*e5c0*/  SHF.R.S32.HI R0, RZ, 0x1f, R242 ;  /* 0x0000001fff007819 */ /* 0x000fe200000114f2 */
[----:B------:R-:W-:Y:S01]  /*e5d0*/  IMAD.WIDE.U32 R72, R242, c[0x0][0x208], RZ ;  /* 0x00008200f2487a25 */ /* 0x000fe200078e00ff */
[----:B------:R-:W-:Y:S02]  /*e5e0*/  MOV R78, c[0x0][0x208] ;  /* 0x00008200004e7a02 */ /* 0x000fe40000000f00 */
[----:B------:R-:W-:Y:S01]  /*e5f0*/  BAR.SYNC.DEFER_BLOCKING 0x0 ;  /* 0x0000000000007b1d */ /* 0x000fe20000010000 */
[----:B------:R-:W-:Y:S01]  /*e600*/  IMAD R0, R0, c[0x0][0x208], RZ ;  /* 0x0000820000007a24 */ /* 0x000fe200078e02ff */
[----:B------:R-:W-:Y:S02]  /*e610*/  SHF.L.U32 R104, R78, 0x5, RZ ;  /* 0x000000054e687819 */ /* 0x000fe400000006ff */
[----:B------:R-:W-:Y:S01]  /*e620*/  MOV R246, 0x5 ;  /* 0x0000000500f67802 */ /* 0x000fe20000000f00 */
[----:B------:R-:W-:Y:S03]  /*e630*/  IMAD R0, R242, c[0x0][0x20c], R0 ;  /* 0x00008300f2007a24 */ /* 0x000fe600078e0200 */
[----:B-----5:R-:W-:Y:S02]  /*e640*/  STL [R1+0x8c], R230 ;  /* 0x00008ce601007387 */ /* 0x020fe40000100800 */
[----:B------:R-:W-:Y:S02]  /*e650*/  IADD3 R0, R73, R0, RZ ;  /* 0x0000000049007210 */ /* 0x000fe40007ffe0ff */
[----:B------:R-:W-:Y:S03]  /*e660*/  STL [R1+0x90], R119 ;  /* 0x0000907701007387 */ /* 0x000fe60000100800 */
[----:B------:R-:W-:Y:S01]  /*e670*/  IMAD R0, R0, 0x70, RZ ;  /* 0x0000007000007824 */ /* 0x000fe200078e02ff */
[----:B------:R-:W-:Y:S04]  /*e680*/  STL [R1+0x94], R234 ;  /* 0x000094ea01007387 */ /* 0x000fe80000100800 */
[----:B------:R-:W-:Y:S04]  /*e690*/  STL [R1+0x98], R233 ;  /* 0x000098e901007387 */ /* 0x000fe80000100800 */
[----:B------:R-:W-:Y:S08]  /*e6a0*/  LDSM.16.M88.4 R112, [R230] ;  /* 0x00000000e670783b */ /* 0x000ff00000000200 */
[----:B------:R-:W1:Y:S08]  /*e6b0*/  LDSM.16.M88.4 R16, [R119] ;  /* 0x000000007710783b */ /* 0x000e700000000200 */
[----:B------:R-:W4:Y:S08]  /*e6c0*/  LDSM.16.M88.4 R108, [R230+0x2000] ;  /* 0x00200000e66c783b */ /* 0x000f300000000200 */
[----:B------:R-:W1:Y:S08]  /*e6d0*/  LDSM.16.M88.4 R32, [R119+0x800] ;  /* 0x000800007720783b */ /* 0x000e700000000200 */
[----:B------:R-:W1:Y:S08]  /*e6e0*/  LDSM.16.M88.4 R48, [R119+0x1000] ;  /* 0x001000007730783b */ /* 0x000e700000000200 */
[----:B------:R-:W1:Y:S08]  /*e6f0*/  LDSM.16.M88.4 R64, [R119+0x1800] ;  /* 0x001800007740783b */ /* 0x000e700000000200 */
[----:B------:R-:W1:Y:S08]  /*e700*/  LDSM.16.M88.4 R80, [R119+0x2000] ;  /* 0x002000007750783b */ /* 0x000e700000000200 */
[----:B------:R-:W1:Y:S08]  /*e710*/  LDSM.16.M88.4 R96, [R119+0x2800] ;  /* 0x002800007760783b */ /* 0x000e700000000200 */
[----:B------:R-:W1:Y:S08]  /*e720*/  LDSM.16.M88.4 R184, [R119+0x3000] ;  /* 0x0030000077b8783b */ /* 0x000e700000000200 */
[----:B------:R-:W-:Y:S08]  /*e730*/  LDSM.16.M88.4 R188, [R233] ;  /* 0x00000000e9bc783b */ /* 0x000ff00000000200 */
[----:B------:R-:W1:Y:S08]  /*e740*/  LDSM.16.M88.4 R192, [R234] ;  /* 0x00000000eac0783b */ /* 0x000e700000000200 */
[----:B------:R-:W1:Y:S08]  /*e750*/  LDSM.16.M88.4 R196, [R233+0x2000] ;  /* 0x00200000e9c4783b */ /* 0x000e700000000200 */
[----:B------:R-:W1:Y:S08]  /*e760*/  LDSM.16.M88.4 R200, [R240] ;  /* 0x00000000f0c8783b */ /* 0x000e700000000200 */
[----:B------:R-:W1:Y:S08]  /*e770*/  LDSM.16.M88.4 R204, [R239] ;  /* 0x00000000efcc783b */ /* 0x000e700000000200 */
[----:B------:R-:W1:Y:S08]  /*e780*/  LDSM.16.M88.4 R208, [R238] ;  /* 0x00000000eed0783b */ /* 0x000e700000000200 */
[----:B------:R-:W2:Y:S08]  /*e790*/  LDSM.16.M88.4 R212, [R237] ;  /* 0x00000000edd4783b */ /* 0x000eb00000000200 */
[----:B------:R-:W2:Y:S08]  /*e7a0*/  LDSM.16.M88.4 R216, [R236] ;  /* 0x00000000ecd8783b */ /* 0x000eb00000000200 */
[----:B------:R-:W2:Y:S08]  /*e7b0*/  LDSM.16.M88.4 R220, [R235] ;  /* 0x00000000ebdc783b */ /* 0x000eb00000000200 */
        /* <DEDUP_REMOVED lines=16> */
[C---:B------:R-:W-:Y:S04]  /*e8c0*/  HMMA.16816.F32.BF16 R56, R108.reuse, R64, RZ ;  /* 0x000000406c38723c */ /* 0x040fe800000418ff */
[----:B--2---:R-:W-:Y:S04]  /*e8d0*/  MOV R77, R76 ;  /* 0x0000004c004d7202 */ /* 0x004fe80000000f00 */
[-C--:B------:R-:W-:Y:S01]  /*e8e0*/  HMMA.16816.F32.BF16 R60, R108, R66.reuse, RZ ;  /* 0x000000426c3c723c */ /* 0x080fe200000418ff */
[----:B---3--:R-:W-:Y:S07]  /*e8f0*/  MOV R76, R74 ;  /* 0x0000004a004c7202 */ /* 0x008fee0000000f00 */
[C---:B------:R-:W-:Y:S04]  /*e900*/  HMMA.16816.F32.BF16 R64, R112.reuse, R66, RZ ;  /* 0x000000427040723c */ /* 0x040fe800000418ff */
[----:B------:R-:W-:Y:S04]  /*e910*/  IMAD.WIDE.U32 R76, R72, 0x70, R76 ;  /* 0x00000070484c7825 */ /* 0x000fe800078e004c */
[-C--:B------:R-:W-:Y:S01]  /*e920*/  HMMA.16816.F32.BF16 R68, R112, R80.reuse, RZ ;  /* 0x000000507044723c */ /* 0x080fe200000418ff */
[----:B------:R-:W-:Y:S03]  /*e930*/  LEA R90, P0, R76, c[0x0][0x1f8], 0x1 ;  /* 0x00007e004c5a7a11 */ /* 0x000fe600078008ff */
[----:B------:R-:W-:Y:S02]  /*e940*/  IADD3 R0, R77, R0, RZ ;  /* 0x000000004d007210 */ /* 0x000fe40007ffe0ff */
[----:B------:R-:W-:Y:S02]  /*e950*/  IADD3 R88, P1, R90, R104, RZ ;  /* 0x000000685a587210 */ /* 0x000fe40007f3e0ff */
[----:B------:R-:W-:Y:S01]  /*e960*/  LEA.HI.X R91, R76, c[0x0][0x1fc], R0, 0x1, P0 ;  /* 0x00007f004c5b7a11 */ /* 0x000fe200000f0c00 */
[C---:B------:R-:W-:Y:S03]  /*e970*/  HMMA.16816.F32.BF16 R72, R108.reuse, R80, RZ ;  /* 0x000000506c48723c */ /* 0x040fe600000418ff */
[----:B------:R-:W-:Y:S01]  /*e980*/  SHF.L.U64.HI R0, R78, R246, c[0x0][0x20c] ;  /* 0x000083004e007619 */ /* 0x000fe200000102f6 */
[----:B------:R-:W-:Y:S01]  /*e990*/  @!PT LDS RZ, [RZ] ;  /* 0x00000000fffff984 */ /* 0x000fe20000000800 */
[----:B------:R-:W-:Y:S01]  /*e9a0*/  @!PT LDS RZ, [RZ] ;  /* 0x00000000fffff984 */ /* 0x000fe20000000800 */
[----:B------:R-:W-:Y:S01]  /*e9b0*/  @!PT LDS RZ, [RZ] ;  /* 0x00000000fffff984 */ /* 0x000fe20000000800 */
[----:B------:R1:W-:Y:S01]  /*e9c0*/  LDGSTS.E.BYPASS.LTC128B.128 [R241+0x100], [R90.64], !P6 ;  /* 0x001000005af17fae */ /* 0x0003e2000f101d48 */
[----:B------:R-:W-:Y:S02]  /*e9d0*/  IADD3 R94, P0, R88, R104, RZ ;  /* 0x00000068585e7210 */ /* 0x000fe40007f1e0ff */
[----:B------:R-:W-:Y:S01]  /*e9e0*/  IADD3.X R89, R91, R0, RZ, P1, !PT ;  /* 0x000000005b597210 */ /* 0x000fe20000ffe4ff */
[-C--:B------:R-:W-:Y:S01]  /*e9f0*/  HMMA.16816.F32.BF16 R76, R108, R82.reuse, RZ ;  /* 0x000000526c4c723c */ /* 0x080fe200000418ff */
[----:B------:R-:W-:Y:S03]  /*ea00*/  IADD3 R92, P1, R94, R104, RZ ;  /* 0x000000685e5c7210 */ /* 0x000fe60007f3e0ff */
[----:B------:R1:W-:Y:S01]  /*ea10*/  LDGSTS.E.BYPASS.LTC128B.128 [R241+0x900], [R88.64], !P6 ;  /* 0x0090000058f17fae */ /* 0x0003e2000f101d48 */
[----:B------:R-:W-:Y:S02]  /*ea20*/  IADD3.X R95, R89, R0, RZ, P0, !PT ;  /* 0x00000000595f7210 */ /* 0x000fe400007fe4ff */
[----:B------:R-:W-:Y:S01]  /*ea30*/  IADD3 R102, P0, R92, R104, RZ ;  /* 0x000000685c667210 */ /* 0x000fe20007f1e0ff */
[C---:B------:R-:W-:Y:S04]  /*ea40*/  HMMA.16816.F32.BF16 R80, R112.reuse, R82, RZ ;  /* 0x000000527050723c */ /* 0x040fe800000418ff */
[----:B------:R2:W-:Y:S01]  /*ea50*/  LDGSTS.E.BYPASS.LTC128B.128 [R241+0x1100], [R94.64], !P6 ;  /* 0x011000005ef17fae */ /* 0x0005e2000f101d48 */
[-C--:B------:R-:W-:Y:S03]  /*ea60*/  IADD3.X R93, R95, R0.reuse, RZ, P1, !PT ;  /* 0x000000005f5d7210 */ /* 0x080fe60000ffe4ff */
[-C--:B------:R-:W-:Y:S01]  /*ea70*/  HMMA.16816.F32.BF16 R84, R112, R96.reuse, RZ ;  /* 0x000000607054723c */ /* 0x080fe200000418ff */
[----:B------:R-:W-:Y:S03]  /*ea80*/  IADD3.X R103, R93, R0, RZ, P0, !PT ;  /* 0x000000005d677210 */ /* 0x000fe600007fe4ff */
[----:B------:R2:W-:Y:S01]  /*ea90*/  LDGSTS.E.BYPASS.LTC128B.128 [R241+0x1900], [R92.64], !P6 ;  /* 0x019000005cf17fae */ /* 0x0005e2000f101d48 */
[----:B------:R-:W-:Y:S04]  /*eaa0*/  IADD3 R100, P0, R102, R104, RZ ;  /* 0x0000006866647210 */ /* 0x000fe80007f1e0ff */
[----:B------:R-:W-:Y:S03]  /*eab0*/  IADD3.X R101, R103, R0, RZ, P0, !PT ;  /* 0x0000000067657210 */ /* 0x000fe600007fe4ff */
[----:B------:R3:W-:Y:S01]  /*eac0*/  LDGSTS.E.BYPASS.LTC128B.128 [R241+0x2100], [R102.64], !P6 ;  /* 0x0210000066f17fae */ /* 0x0007e2000f101d48 */
[C---:B-1----:R-:W-:Y:S07]  /*ead0*/  HMMA.16816.F32.BF16 R88, R108.reuse, R96, RZ ;  /* 0x000000606c58723c */ /* 0x042fee00000418ff */
[----:B------:R1:W-:Y:S01]  /*eae0*/  LDGSTS.E.BYPASS.LTC128B.128 [R241+0x2900], [R100.64], !P6 ;  /* 0x0290000064f17fae */ /* 0x0003e2000f101d48 */
[-C--:B--2---:R-:W-:Y:S01]  /*eaf0*/  HMMA.16816.F32.BF16 R92, R108, R98.reuse, RZ ;  /* 0x000000626c5c723c */ /* 0x084fe200000418ff */
[----:B---3--:R-:W-:Y:S07]  /*eb00*/  IADD3 R102, P0, R100, R104, RZ ;  /* 0x0000006864667210 */ /* 0x008fee0007f1e0ff */
[C---:B------:R-:W-:Y:S04]  /*eb10*/  HMMA.16816.F32.BF16 R96, R112.reuse, R98, RZ ;  /* 0x000000627060723c */ /* 0x040fe800000418ff */
[----:B------:R-:W-:Y:S02]  /*eb20*/  IADD3.X R103, R101, R0, RZ, P0, !PT ;  /* 0x0000000065677210 */ /* 0x000fe400007fe4ff */
[C---:B------:R-:W-:Y:S02]  /*eb30*/  ISETP.GT.AND P0, PT, R242.reuse, RZ, PT ;  /* 0x000000fff200720c */ /* 0x040fe40003f04270 */
[----:B------:R-:W-:Y:S01]  /*eb40*/  IADD3 R242, R242, -0x1, RZ ;  /* 0xfffffffff2f27810 */ /* 0x000fe20007ffe0ff */
[----:B------:R1:W-:Y:S08]  /*eb50*/  LDGSTS.E.BYPASS.LTC128B.128 [R241+0x3100], [R102.64], !P6 ;  /* 0x0310000066f17fae */ /* 0x0003f0000f101d48 */
[----:B------:R-:W0:Y:S01]  /*eb60*/  LDGDEPBAR ;  /* 0x00000000000079af */ /* 0x000e220000000000 */
[-C--:B-1----:R-:W-:Y:S08]  /*eb70*/  HMMA.16816.F32.BF16 R100, R112, R184.reuse, RZ ;  /* 0x000000b87064723c */ /* 0x082ff000000418ff */
[C---:B------:R-:W-:Y:S08]  /*eb80*/  HMMA.16816.F32.BF16 R104, R108.reuse, R184, RZ ;  /* 0x000000b86c68723c */ /* 0x040ff000000418ff */
[-C--:B------:R-:W-:Y:S08]  /*eb90*/  HMMA.16816.F32.BF16 R108, R108, R186.reuse, RZ ;  /* 0x000000ba6c6c723c */ /* 0x080ff000000418ff */
[----:B------:R-:W-:Y:S01]  /*eba0*/  HMMA.16816.F32.BF16 R112, R112, R186, RZ ;  /* 0x000000ba7070723c */ /* 0x000fe200000418ff */
[----:B------:R-:W-:Y:S07]  /*ebb0*/  LDSM.16.M88.4 R184, [R231] ;  /* 0x00000000e7b8783b */ /* 0x000fee0000000200 */
[-C--:B------:R-:W-:Y:S08]  /*ebc0*/  HMMA.16816.F32.BF16 R4, R188, R192.reuse, R4 ;  /* 0x000000c0bc04723c */ /* 0x080ff00000041804 */
[C---:B------:R-:W-:Y:S08]  /*ebd0*/  HMMA.16816.F32.BF16 R8, R196.reuse, R192, R8 ;  /* 0x000000c0c408723c */ /* 0x040ff00000041808 */
[-C--:B------:R-:W-:Y:S08]  /*ebe0*/  HMMA.16816.F32.BF16 R12, R196, R194.reuse, R12 ;  /* 0x000000c2c40c723c */ /* 0x080ff0000004180c */
[C---:B------:R-:W-:Y:S01]  /*ebf0*/  HMMA.16816.F32.BF16 R16, R188.reuse, R194, R16 ;  /* 0x000000c2bc10723c */ /* 0x040fe20000041810 */
[----:B------:R-:W1:Y:S07]  /*ec00*/  LDSM.16.M88.4 R192, [R229] ;  /* 0x00000000e5c0783b */ /* 0x000e6e0000000200 */
        /* <DEDUP_REMOVED lines=19> */
[----:B------:R-:W-:Y:S07]  /*ed40*/  LDSM.16.M88.4 R212, [R232] ;  /* 0x00000000e8d4783b */ /* 0x000fee0000000200 */
        /* <DEDUP_REMOVED lines=67> */
[----:B------:R1:W-:Y:S10]  /*f180*/  MUFU.TANH R185, R7 ;  /* 0x0000000700b97308 */ /* 0x0003f40000002400 */
[----:B------:R-:W-:Y:S10]  /*f190*/  MUFU.TANH R13, R13 ;  /* 0x0000000d000d7308 */ /* 0x000ff40000002400 */
[----:B------:R-:W3:Y:S01]  /*f1a0*/  MUFU.TANH R193, R8 ;  /* 0x0000000800c17308 */ /* 0x000ee20000002400 */
[----:B-1----:R-:W1:Y:S09]  /*f1b0*/  LDSM.16.M88.4 R4, [R226+0x800] ;  /* 0x00080000e204783b */ /* 0x002e720000000200 */
[----:B------:R-:W-:Y:S10]  /*f1c0*/  MUFU.TANH R14, R14 ;  /* 0x0000000e000e7308 */ /* 0x000ff40000002400 */
[----:B------:R-:W4:Y:S10]  /*f1d0*/  MUFU.TANH R192, R9 ;  /* 0x0000000900c07308 */ /* 0x000f340000002400 */
[----:B------:R-:W-:Y:S10]  /*f1e0*/  MUFU.TANH R15, R15 ;  /* 0x0000000f000f7308 */ /* 0x000ff40000002400 */
[----:B------:R-:W-:Y:S01]  /*f1f0*/  MUFU.TANH R195, R10 ;  /* 0x0000000a00c37308 */ /* 0x000fe20000002400 */
[-C--:B-1----:R-:W-:Y:S09]  /*f200*/  HMMA.16816.F32.BF16 R20, R212, R4.reuse, R20 ;  /* 0x00000004d414723c */ /* 0x082ff20000041814 */
[----:B------:R1:W-:Y:S01]  /*f210*/  MUFU.TANH R194, R11 ;  /* 0x0000000b00c27308 */ /* 0x0003e20000002400 */
[C---:B------:R-:W-:Y:S09]  /*f220*/  HMMA.16816.F32.BF16 R24, R188.reuse, R4, R24 ;  /* 0x00000004bc18723c */ /* 0x040ff20000041818 */
[----:B------:R-:W2:Y:S01]  /*f230*/  MUFU.TANH R18, R18 ;  /* 0x0000001200127308 */ /* 0x000ea20000002400 */
[-C--:B------:R-:W-:Y:S04]  /*f240*/  HMMA.16816.F32.BF16 R28, R188, R6.reuse, R28 ;  /* 0x00000006bc1c723c */ /* 0x080fe8000004181c */
[----:B------:R-:W-:Y:S04]  /*f250*/  FMUL.FTZ R22, R22, c[0x0][0x320] ;  /* 0x0000c80016167a20 */ /* 0x000fe80000410000 */
[C---:B------:R-:W-:Y:S01]  /*f260*/  HMMA.16816.F32.BF16 R32, R212.reuse, R6, R32 ;  /* 0x00000006d420723c */ /* 0x040fe20000041820 */
[----:B------:R-:W-:Y:S01]  /*f270*/  MUFU.TANH R16, R16 ;  /* 0x0000001000107308 */ /* 0x000fe20000002400 */
[----:B------:R-:W-:Y:S02]  /*f280*/  LDSM.16.M88.4 R4, [R226+0x1800] ;  /* 0x00180000e204783b */ /* 0x000fe40000000200 */
[----:B------:R-:W-:Y:S02]  /*f290*/  FMUL.FTZ R20, R20, c[0x0][0x320] ;  /* 0x0000c80014147a20 */ /* 0x000fe40000410000 */
[----:B------:R-:W-:Y:S02]  /*f2a0*/  FMUL.FTZ R23, R23, c[0x0][0x320] ;  /* 0x0000c80017177a20 */ /* 0x000fe40000410000 */
[----:B------:R-:W-:Y:S02]  /*f2b0*/  FMUL.FTZ R21, R21, c[0x0][0x320] ;  /* 0x0000c80015157a20 */ /* 0x000fe40000410000 */
[----:B-1----:R-:W1:Y:S01]  /*f2c0*/  LDSM.16.M88.4 R8, [R226+0x1000] ;  /* 0x00100000e208783b */ /* 0x002e620000000200 */
        /* <DEDUP_REMOVED lines=14> */
[----:B------:R-:W-:Y:S07]  /*f3b0*/  FMUL.FTZ R31, R31, c[0x0][0x320] ;  /* 0x0000c8001f1f7a20 */ /* 0x000fee0000410000 */
[----:B------:R-:W-:Y:S01]  /*f3c0*/  MUFU.TANH R30, R30 ;  /* 0x0000001e001e7308 */ /* 0x000fe20000002400 */
[-C--:B-1----:R-:W-:Y:S09]  /*f3d0*/  HMMA.16816.F32.BF16 R36, R212, R8.reuse, R36 ;  /* 0x00000008d424723c */ /* 0x082ff20000041824 */
[----:B------:R-:W1:Y:S01]  /*f3e0*/  MUFU.TANH R22, R22 ;  /* 0x0000001600167308 */ /* 0x000e620000002400 */
[C---:B------:R-:W-:Y:S09]  /*f3f0*/  HMMA.16816.F32.BF16 R40, R188.reuse, R8, R40 ;  /* 0x00000008bc28723c */ /* 0x040ff20000041828 */
[----:B------:R-:W-:Y:S01]  /*f400*/  MUFU.TANH R20, R20 ;  /* 0x0000001400147308 */ /* 0x000fe20000002400 */
[-C--:B------:R-:W-:Y:S09]  /*f410*/  HMMA.16816.F32.BF16 R44, R188, R10.reuse, R44 ;  /* 0x0000000abc2c723c */ /* 0x080ff2000004182c */
[----:B------:R-:W1:Y:S01]  /*f420*/  MUFU.TANH R23, R23 ;  /* 0x0000001700177308 */ /* 0x000e620000002400 */
[C---:B------:R-:W-:Y:S01]  /*f430*/  HMMA.16816.F32.BF16 R48, R212.reuse, R10, R48 ;  /* 0x0000000ad430723c */ /* 0x040fe20000041830 */
[----:B------:R-:W1:Y:S03]  /*f440*/  LDSM.16.M88.4 R8, [R226+0x2000] ;  /* 0x00200000e208783b */ /* 0x000e660000000200 */
[----:B------:R-:W-:Y:S02]  /*f450*/  FMUL.FTZ R38, R38, c[0x0][0x320] ;  /* 0x0000c80026267a20 */ /* 0x000fe40000410000 */
[----:B------:R-:W-:Y:S03]  /*f460*/  FMUL.FTZ R36, R36, c[0x0][0x320] ;  /* 0x0000c80024247a20 */ /* 0x000fe60000410000 */
[----:B------:R-:W1:Y:S01]  /*f470*/  MUFU.TANH R24, R24 ;  /* 0x0000001800187308 */ /* 0x000e620000002400 */
[-C--:B------:R-:W-:Y:S03]  /*f480*/  HMMA.16816.F32.BF16 R52, R212, R4.reuse, R52 ;  /* 0x00000004d434723c */ /* 0x080fe60000041834 */
[----:B------:R-:W-:Y:S02]  /*f490*/  FMUL.FTZ R39, R39, c[0x0][0x320] ;  /* 0x0000c80027277a20 */ /* 0x000fe40000410000 */
[----:B------:R-:W-:Y:S03]  /*f4a0*/  FMUL.FTZ R37, R37, c[0x0][0x320] ;  /* 0x0000c80025257a20 */ /* 0x000fe60000410000 */
[C---:B------:R-:W-:Y:S01]  /*f4b0*/  HMMA.16816.F32.BF16 R56, R188.reuse, R4, R56 ;  /* 0x00000004bc38723c */ /* 0x040fe20000041838 */
[----:B------:R-:W1:Y:S03]  /*f4c0*/  MUFU.TANH R21, R21 ;  /* 0x0000001500157308 */ /* 0x000e660000002400 */
[----:B------:R-:W-:Y:S02]  /*f4d0*/  FMUL.FTZ R47, R47, c[0x0][0x320] ;  /* 0x0000c8002f2f7a20 */ /* 0x000fe40000410000 */
[----:B------:R-:W-:Y:S02]  /*f4e0*/  FMUL.FTZ R40, R40, c[0x0][0x320] ;  /* 0x0000c80028287a20 */ /* 0x000fe40000410000 */
[-C--:B------:R-:W-:Y:S03]  /*f4f0*/  HMMA.16816.F32.BF16 R60, R188, R6.reuse, R60 ;  /* 0x00000006bc3c723c */ /* 0x080fe6000004183c */
[----:B------:R-:W2:Y:S01]  /*f500*/  MUFU.TANH R25, R25 ;  /* 0x0000001900197308 */ /* 0x000ea20000002400 */
[----:B------:R-:W-:Y:S02]  /*f510*/  FMUL.FTZ R50, R50, c[0x0][0x320] ;  /* 0x0000c80032327a20 */ /* 0x000fe40000410000 */
[----:B------:R-:W-:Y:S02]  /*f520*/  FMUL.FTZ R48, R48, c[0x0][0x320] ;  /* 0x0000c80030307a20 */ /* 0x000fe40000410000 */
[C---:B------:R-:W-:Y:S01]  /*f530*/  HMMA.16816.F32.BF16 R64, R212.reuse, R6, R64 ;  /* 0x00000006d440723c */ /* 0x040fe20000041840 */
[----:B------:R-:W2:Y:S03]  /*f540*/  LDSM.16.M88.4 R4, [R226+0x2800] ;  /* 0x00280000e204783b */ /* 0x000ea60000000200 */
[----:B------:R-:W-:Y:S01]  /*f550*/  FMUL.FTZ R55, R55, c[0x0][0x320] ;  /* 0x0000c80037377a20 */ /* 0x000fe20000410000 */
        /* <DEDUP_REMOVED lines=17> */
[----:B------:R-:W1:Y:S01]  /*f670*/  MUFU.TANH R35, R35 ;  /* 0x0000002300237308 */ /* 0x000e620000002400 */
[----:B------:R-:W1:Y:S01]  /*f680*/  LDSM.16.M88.4 R8, [R226+0x3000] ;  /* 0x00300000e208783b */ /* 0x000e620000000200 */
[----:B------:R-:W-:Y:S04]  /*f690*/  DEPBAR.LE SB0, 0x0 ;  /* 0x000080000000791a */ /* 0x000fe80000000000 */
[----:B------:R-:W-:Y:S01]  /*f6a0*/  FMUL.FTZ R74, R74, c[0x0][0x320] ;  /* 0x0000c8004a4a7a20 */ /* 0x000fe20000410000 */
[-C--:B--2---:R-:W-:Y:S03]  /*f6b0*/  HMMA.16816.F32.BF16 R84, R212, R4.reuse, R84 ;  /* 0x00000004d454723c */ /* 0x084fe60000041854 */
[----:B------:R2:W-:Y:S01]  /*f6c0*/  MUFU.TANH R234, R74 ;  /* 0x0000004a00ea7308 */ /* 0x0005e20000002400 */
[----:B------:R-:W-:Y:S01]  /*f6d0*/  BAR.SYNC.DEFER_BLOCKING 0x0 ;  /* 0x0000000000007b1d */ /* 0x000fe20000010000 */
[----:B------:R-:W-:Y:S02]  /*f6e0*/  FMUL.FTZ R73, R73, c[0x0][0x320] ;  /* 0x0000c80049497a20 */ /* 0x000fe40000410000 */
[----:B------:R-:W-:Y:S01]  /*f6f0*/  FMUL.FTZ R65, R65, c[0x0][0x320] ;  /* 0x0000c80041417a20 */ /* 0x000fe20000410000 */
[C---:B------:R-:W-:Y:S04]  /*f700*/  HMMA.16816.F32.BF16 R88, R188.reuse, R4, R88 ;  /* 0x00000004bc58723c */ /* 0x040fe80000041858 */
[----:B------:R-:W-:Y:S01]  /*f710*/  FMUL.FTZ R79, R79, c[0x0][0x320] ;  /* 0x0000c8004f4f7a20 */ /* 0x000fe20000410000 */
[----:B------:R-:W1:Y:S01]  /*f720*/  MUFU.TANH R33, R33 ;  /* 0x0000002100217308 */ /* 0x000e620000002400 */
[----:B------:R-:W-:Y:S01]  /*f730*/  FMUL.FTZ R77, R77, c[0x0][0x320] ;  /* 0x0000c8004d4d7a20 */ /* 0x000fe20000410000 */
[----:B------:R-:W-:Y:S01]  /*f740*/  FMNMX.FTZ R4, R186, R3, !PT ;  /* 0x00000003ba047209 */ /* 0x000fe20007810000 */
[-C--:B------:R-:W-:Y:S04]  /*f750*/  HMMA.16816.F32.BF16 R92, R188, R6.reuse, R92 ;  /* 0x00000006bc5c723c */ /* 0x080fe8000004185c */
[----:B---3--:R-:W-:Y:S01]  /*f760*/  FMNMX.FTZ R5, R193, R116, !PT ;  /* 0x00000074c1057209 */ /* 0x008fe20007810000 */
[----:B------:R-:W-:Y:S02]  /*f770*/  FMUL.FTZ R80, R80, c[0x0][0x320] ;  /* 0x0000c80050507a20 */ /* 0x000fe40000410000 */
[----:B------:R-:W-:Y:S01]  /*f780*/  MUFU.TANH R29, R29 ;  /* 0x0000001d001d7308 */ /* 0x000fe20000002400 */
[C---:B------:R-:W-:Y:S04]  /*f790*/  HMMA.16816.F32.BF16 R96, R212.reuse, R6, R96 ;  /* 0x00000006d460723c */ /* 0x040fe80000041860 */
[----:B--2---:R-:W-:Y:S01]  /*f7a0*/  FMNMX.FTZ R74, R118, R0, !PT ;  /* 0x00000000764a7209 */ /* 0x004fe20007810000 */
[----:B------:R-:W-:Y:S01]  /*f7b0*/  FMUL.FTZ R82, R82, c[0x0][0x320] ;  /* 0x0000c80052527a20 */ /* 0x000fe20000410000 */
[----:B------:R-:W-:Y:S01]  /*f7c0*/  FMNMX.FTZ R0, R185, R4, !PT ;  /* 0x00000004b9007209 */ /* 0x000fe20007810000 */
[----:B------:R-:W-:Y:S01]  /*f7d0*/  FMUL.FTZ R83, R83, c[0x0][0x320] ;  /* 0x0000c80053537a20 */ /* 0x000fe20000410000 */
[----:B----4-:R-:W-:Y:S01]  /*f7e0*/  FMNMX.FTZ R4, R192, R5, !PT ;  /* 0x00000005c0047209 */ /* 0x010fe20007810000 */
[----:B------:R-:W2:Y:S01]  /*f7f0*/  MUFU.TANH R38, R38 ;  /* 0x0000002600267308 */ /* 0x000ea20000002400 */
[-C--:B-1----:R-:W-:Y:S03]  /*f800*/  HMMA.16816.F32.BF16 R100, R212, R8.reuse, R100 ;  /* 0x00000008d464723c */ /* 0x082fe60000041864 */
[----:B------:R-:W-:Y:S01]  /*f810*/  FMNMX.FTZ R0, R18, R0, !PT ;  /* 0x0000000012007209 */ /* 0x000fe20007810000 */
[----:B------:R-:W-:Y:S01]  /*f820*/  FMUL.FTZ R81, R81, c[0x0][0x320] ;  /* 0x0000c80051517a20 */ /* 0x000fe20000410000 */
[----:B------:R-:W-:Y:S01]  /*f830*/  FMNMX.FTZ R4, R12, R4, !PT ;  /* 0x000000040c047209 */ /* 0x000fe20007810000 */
[----:B------:R-:W-:Y:S01]  /*f840*/  FMUL.FTZ R93, R93, c[0x0][0x320] ;  /* 0x0000c8005d5d7a20 */ /* 0x000fe20000410000 */
[----:B------:R-:W-:Y:S01]  /*f850*/  FMNMX.FTZ R0, R19, R0, !PT ;  /* 0x0000000013007209 */ /* 0x000fe20007810000 */
[C---:B------:R-:W-:Y:S01]  /*f860*/  HMMA.16816.F32.BF16 R104, R188.reuse, R8, R104 ;  /* 0x00000008bc68723c */ /* 0x040fe20000041868 */
[----:B------:R-:W1:Y:S03]  /*f870*/  MUFU.TANH R36, R36 ;  /* 0x0000002400247308 */ /* 0x000e660000002400 */
[----:B------:R-:W-:Y:S01]  /*f880*/  FMNMX.FTZ R74, R16, R74, !PT ;  /* 0x0000004a104a7209 */ /* 0x000fe20007810000 */
[----:B------:R-:W-:Y:S01]  /*f890*/  FMUL.FTZ R84, R84, c[0x0][0x320] ;  /* 0x0000c80054547a20 */ /* 0x000fe20000410000 */
[----:B------:R-:W-:Y:S01]  /*f8a0*/  FMNMX.FTZ R5, R22, R0, !PT ;  /* 0x0000000016057209 */ /* 0x000fe20007810000 */
[----:B------:R-:W-:Y:S01]  /*f8b0*/  FMUL.FTZ R92, R92, c[0x0][0x320] ;  /* 0x0000c8005c5c7a20 */ /* 0x000fe20000410000 */
[-C--:B------:R-:W-:Y:S03]  /*f8c0*/  HMMA.16816.F32.BF16 R108, R188, R10.reuse, R108 ;  /* 0x0000000abc6c723c */ /* 0x080fe6000004186c */
[----:B------:R-:W-:Y:S01]  /*f8d0*/  MUFU.TANH R39, R39 ;  /* 0x0000002700277308 */ /* 0x000fe20000002400 */
[----:B------:R-:W-:Y:S01]  /*f8e0*/  FMNMX.FTZ R5, R23, R5, !PT ;  /* 0x0000000517057209 */ /* 0x000fe20007810000 */
[----:B------:R-:W-:Y:S01]  /*f8f0*/  FMUL.FTZ R86, R86, c[0x0][0x320] ;  /* 0x0000c80056567a20 */ /* 0x000fe20000410000 */
[----:B------:R-:W-:Y:S01]  /*f900*/  FMNMX.FTZ R4, R13, R4, !PT ;  /* 0x000000040d047209 */ /* 0x000fe20007810000 */
[----:B------:R-:W-:Y:S01]  /*f910*/  FMUL.FTZ R87, R87, c[0x0][0x320] ;  /* 0x0000c80057577a20 */ /* 0x000fe20000410000 */
[----:B------:R-:W-:Y:S01]  /*f920*/  HMMA.16816.F32.BF16 R112, R212, R10, R112 ;  /* 0x0000000ad470723c */ /* 0x000fe20000041870 */
[----:B------:R-:W3:Y:S03]  /*f930*/  LDL R10, [R1+0x20] ;  /* 0x00002000010a7983 */ /* 0x000ee60000100800 */
[----:B------:R-:W-:Y:S01]  /*f940*/  FMNMX.FTZ R74, R17, R74, !PT ;  /* 0x0000004a114a7209 */ /* 0x000fe20007810000 */
[----:B------:R-:W-:Y:S01]  /*f950*/  MUFU.TANH R40, R40 ;  /* 0x0000002800287308 */ /* 0x000fe20000002400 */
[----:B------:R-:W-:Y:S01]  /*f960*/  FMUL.FTZ R85, R85, c[0x0][0x320] ;  /* 0x0000c80055557a20 */ /* 0x000fe20000410000 */
[----:B------:R-:W-:Y:S01]  /*f970*/  FMNMX.FTZ R0, R24, R4, !PT ;  /* 0x0000000418007209 */ /* 0x000fe20007810000 */
[----:B------:R-:W-:Y:S01]  /*f980*/  FMUL.FTZ R89, R89, c[0x0][0x320] ;  /* 0x0000c80059597a20 */ /* 0x000fe20000410000 */
[----:B------:R-:W-:Y:S03]  /*f990*/  FMNMX.FTZ R74, R20, R74, !PT ;  /* 0x0000004a144a7209 */ /* 0x000fe60007810000 */
[----:B------:R-:W-:Y:S01]  /*f9a0*/  FMUL.FTZ R98, R98, c[0x0][0x320] ;  /* 0x0000c80062627a20 */ /* 0x000fe20000410000 */
[----:B------:R-:W-:Y:S01]  /*f9b0*/  FMNMX.FTZ R74, R21, R74, !PT ;  /* 0x0000004a154a7209 */ /* 0x000fe20007810000 */
        /* <DEDUP_REMOVED lines=20> */
[----:B------:R-:W1:Y:S01]  /*fb00*/  MUFU.TANH R48, R48 ;  /* 0x0000003000307308 */ /* 0x000e620000002400 */
[----:B------:R-:W-:Y:S01]  /*fb10*/  FMNMX.FTZ R0, R29, R0, !PT ;  /* 0x000000001d007209 */ /* 0x000fe20007810000 */
[----:B------:R-:W-:Y:S01]  /*fb20*/  FMUL.FTZ R91, R91, c[0x0][0x320] ;  /* 0x0000c8005b5b7a20 */ /* 0x000fe20000410000 */
[----:B----4-:R-:W-:Y:S01]  /*fb30*/  FMNMX.FTZ R74, R37, R74, !PT ;  /* 0x0000004a254a7209 */ /* 0x010fe20007810000 */
[----:B------:R-:W-:Y:S01]  /*fb40*/  FMUL.FTZ R94, R94, c[0x0][0x320] ;  /* 0x0000c8005e5e7a20 */ /* 0x000fe20000410000 */
[----:B------:R-:W-:Y:S01]  /*fb50*/  FMNMX.FTZ R4, R40, R0, !PT ;  /* 0x0000000028047209 */ /* 0x000fe20007810000 */
[----:B------:R-:W-:Y:S01]  /*fb60*/  FMUL.FTZ R95, R95, c[0x0][0x320] ;  /* 0x0000c8005f5f7a20 */ /* 0x000fe20000410000 */
[----:B------:R-:W-:Y:S01]  /*fb70*/  FMNMX.FTZ R0, R39, R5, !PT ;  /* 0x0000000527007209 */ /* 0x000fe20007810000 */
[----:B------:R-:W-:Y:S02]  /*fb80*/  FMUL.FTZ R107, R107, c[0x0][0x320] ;  /* 0x0000c8006b6b7a20 */ /* 0x000fe40000410000 */
[----:B------:R-:W2:Y:S01]  /*fb90*/  MUFU.TANH R51, R51 ;  /* 0x0000003300337308 */ /* 0x000ea20000002400 */
[----:B------:R-:W-:Y:S01]  /*fba0*/  FMUL.FTZ R104, R104, c[0x0][0x320] ;  /* 0x0000c80068687a20 */ /* 0x000fe20000410000 */
[----:B------:R-:W-:Y:S01]  /*fbb0*/  FMNMX.FTZ R5, R195, R117, !PT ;  /* 0x00000075c3057209 */ /* 0x000fe20007810000 */
[----:B------:R-:W-:Y:S01]  /*fbc0*/  FMUL.FTZ R105, R105, c[0x0][0x320] ;  /* 0x0000c80069697a20 */ /* 0x000fe20000410000 */
[----:B------:R-:W-:Y:S01]  /*fbd0*/  FMNMX.FTZ R0, R50, R0, !PT ;  /* 0x0000000032007209 */ /* 0x000fe20007810000 */
[----:B------:R-:W-:Y:S01]  /*fbe0*/  FMUL.FTZ R68, R68, c[0x0][0x320] ;  /* 0x0000c80044447a20 */ /* 0x000fe20000410000 */
[----:B------:R-:W-:Y:S01]  /*fbf0*/  FMNMX.FTZ R5, R194, R5, !PT ;  /* 0x00000005c2057209 */ /* 0x000fe20007810000 */
[----:B------:R-:W-:Y:S02]  /*fc00*/  FMUL.FTZ R69, R69, c[0x0][0x320] ;  /* 0x0000c80045457a20 */ /* 0x000fe40000410000 */
[----:B------:R-:W-:Y:S01]  /*fc10*/  FMUL.FTZ R102, R102, c[0x0][0x320] ;  /* 0x0000c80066667a20 */ /* 0x000fe20000410000 */
[----:B------:R-:W4:Y:S01]  /*fc20*/  MUFU.TANH R49, R49 ;  /* 0x0000003100317308 */ /* 0x000f220000002400 */
[----:B------:R-:W-:Y:S01]  /*fc30*/  FMNMX.FTZ R5, R14, R5, !PT ;  /* 0x000000050e057209 */ /* 0x000fe20007810000 */
[----:B------:R-:W-:Y:S01]  /*fc40*/  FMUL.FTZ R100, R100, c[0x0][0x320] ;  /* 0x0000c80064647a20 */ /* 0x000fe20000410000 */
[----:B-1----:R-:W-:Y:S01]  /*fc50*/  FMNMX.FTZ R74, R48, R74, !PT ;  /* 0x0000004a304a7209 */ /* 0x002fe20007810000 */
[----:B------:R-:W-:Y:S01]  /*fc60*/  FMUL.FTZ R59, R59, c[0x0][0x320] ;  /* 0x0000c8003b3b7a20 */ /* 0x000fe20000410000 */
[----:B------:R-:W-:Y:S01]  /*fc70*/  FMNMX.FTZ R5, R15, R5, !PT ;  /* 0x000000050f057209 */ /* 0x000fe20007810000 */
[----:B------:R-:W-:Y:S02]  /*fc80*/  FMUL.FTZ R62, R62, c[0x0][0x320] ;  /* 0x0000c8003e3e7a20 */ /* 0x000fe40000410000 */
[----:B------:R-:W-:Y:S02]  /*fc90*/  FMUL.FTZ R63, R63, c[0x0][0x320] ;  /* 0x0000c8003f3f7a20 */ /* 0x000fe40000410000 */
[----:B------:R-:W1:Y:S01]  /*fca0*/  MUFU.TANH R202, R54 ;  /* 0x0000003600ca7308 */ /* 0x000e620000002400 */
[----:B------:R-:W-:Y:S02]  /*fcb0*/  FMUL.FTZ R75, R75, c[0x0][0x320] ;  /* 0x0000c8004b4b7a20 */ /* 0x000fe40000410000 */
[----:B------:R-:W-:Y:S01]  /*fcc0*/  FMUL.FTZ R61, R61, c[0x0][0x320] ;  /* 0x0000c8003d3d7a20 */ /* 0x000fe20000410000 */
[----:B--2---:R-:W-:Y:S01]  /*fcd0*/  FMNMX.FTZ R0, R51, R0, !PT ;  /* 0x0000000033007209 */ /* 0x004fe20007810000 */
[----:B------:R-:W-:Y:S02]  /*fce0*/  FMUL.FTZ R72, R72, c[0x0][0x320] ;  /* 0x0000c80048487a20 */ /* 0x000fe40000410000 */
[----:B------:R-:W-:Y:S02]  /*fcf0*/  FMUL.FTZ R76, R76, c[0x0][0x320] ;  /* 0x0000c8004c4c7a20 */ /* 0x000fe40000410000 */
[----:B------:R-:W-:Y:S01]  /*fd00*/  FMUL.FTZ R108, R108, c[0x0][0x320] ;  /* 0x0000c8006c6c7a20 */ /* 0x000fe20000410000 */
[----:B------:R-:W-:Y:S01]  /*fd10*/  MUFU.TANH R199, R47 ;  /* 0x0000002f00c77308 */ /* 0x000fe20000002400 */
[----:B------:R-:W-:Y:S02]  /*fd20*/  FMUL.FTZ R67, R67, c[0x0][0x320] ;  /* 0x0000c80043437a20 */ /* 0x000fe40000410000 */
[----:B------:R-:W-:Y:S01]  /*fd30*/  FMUL.FTZ R71, R71, c[0x0][0x320] ;  /* 0x0000c80047477a20 */ /* 0x000fe20000410000 */
[----:B----4-:R-:W-:Y:S01]  /*fd40*/  FMNMX.FTZ R74, R49, R74, !PT ;  /* 0x0000004a314a7209 */ /* 0x010fe20007810000 */
        /* <DEDUP_REMOVED lines=13> */
[----:B------:R-:W-:Y:S02]  /*fe20*/  FMUL.FTZ R57, R57, c[0x0][0x320] ;  /* 0x0000c80039397a20 */ /* 0x000fe40000410000 */
[----:B------:R-:W-:Y:S03]  /*fe30*/  FMUL.FTZ R109, R109, c[0x0][0x320] ;  /* 0x0000c8006d6d7a20 */ /* 0x000fe60000410000 */
[----:B------:R-:W4:Y:S01]  /*fe40*/  MUFU.TANH R198, R53 ;  /* 0x0000003500c67308 */ /* 0x000f220000002400 */
[----:B--2---:R-:W-:Y:S09]  /*fe50*/  FMNMX.FTZ R74, R47, R74, !PT ;  /* 0x0000004a2f4a7209 */ /* 0x004ff20007810000 */
[----:B------:R-:W2:Y:S01]  /*fe60*/  MUFU.TANH R200, R66 ;  /* 0x0000004200c87308 */ /* 0x000ea20000002400 */
[----:B-1----:R-:W-:Y:S09]  /*fe70*/  FMNMX.FTZ R0, R203, R0, !PT ;  /* 0x00000000cb007209 */ /* 0x002ff20007810000 */
[----:B------:R-:W-:Y:S01]  /*fe80*/  MUFU.TANH R205, R56 ;  /* 0x0000003800cd7308 */ /* 0x000fe20000002400 */
[----:B----4-:R-:W-:Y:S09]  /*fe90*/  FMNMX.FTZ R74, R198, R74, !PT ;  /* 0x0000004ac64a7209 */ /* 0x010ff20007810000 */
[----:B------:R-:W1:Y:S01]  /*fea0*/  MUFU.TANH R56, R64 ;  /* 0x0000004000387308 */ /* 0x000e620000002400 */
[----:B--2---:R-:W-:Y:S09]  /*feb0*/  FMNMX.FTZ R0, R200, R0, !PT ;  /* 0x00000000c8007209 */ /* 0x004ff20007810000 */
[----:B------:R-:W2:Y:S10]  /*fec0*/  MUFU.TANH R201, R67 ;  /* 0x0000004300c97308 */ /* 0x000eb40000002400 */
[----:B------:R-:W4:Y:S01]  /*fed0*/  MUFU.TANH R187, R70 ;  /* 0x0000004600bb7308 */ /* 0x000f220000002400 */
[----:B-1----:R-:W-:Y:S09]  /*fee0*/  FMNMX.FTZ R74, R56, R74, !PT ;  /* 0x0000004a384a7209 */ /* 0x002ff20007810000 */
[----:B------:R-:W-:Y:S01]  /*fef0*/  MUFU.TANH R204, R60 ;  /* 0x0000003c00cc7308 */ /* 0x000fe20000002400 */
[----:B--2---:R-:W-:Y:S09]  /*ff00*/  FMNMX.FTZ R0, R201, R0, !PT ;  /* 0x00000000c9007209 */ /* 0x004ff20007810000 */
[----:B------:R-:W1:Y:S01]  /*ff10*/  MUFU.TANH R60, R65 ;  /* 0x00000041003c7308 */ /* 0x000e620000002400 */
[----:B----4-:R-:W-:Y:S04]  /*ff20*/  MOV R215, R187 ;  /* 0x000000bb00d77202 */ /* 0x010fe80000000f00 */
[----:B------:R-:W-:Y:S05]  /*ff30*/  FMNMX.FTZ R0, R215, R0, !PT ;  /* 0x00000000d7007209 */ /* 0x000fea0007810000 */
[----:B------:R-:W2:Y:S10]  /*ff40*/  MUFU.TANH R210, R68 ;  /* 0x0000004400d27308 */ /* 0x000eb40000002400 */
[----:B------:R-:W4:Y:S01]  /*ff50*/  MUFU.TANH R219, R69 ;  /* 0x0000004500db7308 */ /* 0x000f220000002400 */
[----:B-1----:R-:W-:Y:S09]  /*ff60*/  FMNMX.FTZ R74, R60, R74, !PT ;  /* 0x0000004a3c4a7209 */ /* 0x002ff20007810000 */
[----:B------:R4:W-:Y:S01]  /*ff70*/  MUFU.TANH R216, R93 ;  /* 0x0000005d00d87308 */ /* 0x0009e20000002400 */
[----:B--2---:R-:W-:Y:S09]  /*ff80*/  FMNMX.FTZ R74, R210, R74, !PT ;  /* 0x0000004ad24a7209 */ /* 0x004ff20007810000 */
[----:B------:R-:W1:Y:S10]  /*ff90*/  MUFU.TANH R247, R71 ;  /* 0x0000004700f77308 */ /* 0x000e740000002400 */
[----:B------:R-:W2:Y:S01]  /*ffa0*/  MUFU.TANH R207, R80 ;  /* 0x0000005000cf7308 */ /* 0x000ea20000002400 */
[----:B----4-:R-:W-:Y:S04]  /*ffb0*/  MOV R93, R219 ;  /* 0x000000db005d7202 */ /* 0x010fe80000000f00 */
[----:B------:R-:W-:Y:S05]  /*ffc0*/  FMNMX.FTZ R74, R93, R74, !PT ;  /* 0x0000004a5d4a7209 */ /* 0x000fea0007810000 */
[----:B------:R-:W4:Y:S01]  /*ffd0*/  MUFU.TANH R238, R82 ;  /* 0x0000005200ee7308 */ /* 0x000f220000002400 */
[----:B-1----:R-:W-:Y:S09]  /*ffe0*/  FMNMX.FTZ R0, R247, R0, !PT ;  /* 0x00000000f7007209 */ /* 0x002ff20007810000 */
[----:B------:R-:W1:Y:S01]  /*fff0*/  MUFU.TANH R230, R83 ;  /* 0x0000005300e67308 */ /* 0x000e620000002400 */
[----:B--2---:R-:W-:Y:S04]  /*10000*/  MOV R214, R207 ;  /* 0x000000cf00d67202 */ /* 0x004fe80000000f00 */
[----:B------:R-:W-:Y:S05]  /*10010*/  FMNMX.FTZ R74, R214, R74, !PT ;  /* 0x0000004ad64a7209 */ /* 0x000fea0007810000 */
[----:B------:R-:W2:Y:S01]  /*10020*/  MUFU.TANH R249, R81 ;  /* 0x0000005100f97308 */ /* 0x000ea20000002400 */
[----:B----4-:R-:W-:Y:S09]  /*10030*/  FMNMX.FTZ R0, R238, R0, !PT ;  /* 0x00000000ee007209 */ /* 0x010ff20007810000 */
        /* <DEDUP_REMOVED lines=8> */
[----:B------:R2:W-:Y:S01]  /*100c0*/  MUFU.TANH R212, R114 ;  /* 0x0000007200d47308 */ /* 0x0005e20000002400 */
[----:B-1----:R-:W-:Y:S09]  /*100d0*/  FMNMX.FTZ R0, R81, R0, !PT ;  /* 0x0000000051007209 */ /* 0x002ff20007810000 */
[----:B------:R-:W1:Y:S10]  /*100e0*/  MUFU.TANH R26, R26 ;  /* 0x0000001a001a7308 */ /* 0x000e740000002400 */
[----:B------:R-:W4:Y:S01]  /*100f0*/  MUFU.TANH R211, R85 ;  /* 0x0000005500d37308 */ /* 0x000f220000002400 */
[----:B--2---:R-:W-:Y:S04]  /*10100*/  MOV R114, R222 ;  /* 0x000000de00727202 */ /* 0x004fe80000000f00 */
[----:B------:R-:W-:Y:S05]  /*10110*/  FMNMX.FTZ R0, R114, R0, !PT ;  /* 0x0000000072007209 */ /* 0x000fea0007810000 */
[----:B------:R4:W-:Y:S01]  /*10120*/  MUFU.TANH R119, R89 ;  /* 0x0000005900777308 */ /* 0x0009e20000002400 */
[----:B-1----:R-:W-:Y:S04]  /*10130*/  FMNMX.FTZ R5, R26, R5, !PT ;  /* 0x000000051a057209 */ /* 0x002fe80007810000 */
[----:B------:R-:W-:Y:S05]  /*10140*/  FMNMX.FTZ R5, R27, R5, !PT ;  /* 0x000000051b057209 */ /* 0x000fea0007810000 */
[----:B------:R-:W1:Y:S01]  /*10150*/  MUFU.TANH R53, R98 ;  /* 0x0000006200357308 */ /* 0x000e620000002400 */
[----:B------:R-:W-:Y:S09]  /*10160*/  FMNMX.FTZ R5, R30, R5, !PT ;  /* 0x000000051e057209 */ /* 0x000ff20007810000 */
[----:B------:R1:W-:Y:S01]  /*10170*/  MUFU.TANH R223, R102 ;  /* 0x0000006600df7308 */ /* 0x0003e20000002400 */
[----:B----4-:R-:W-:Y:S04]  /*10180*/  MOV R89, R211 ;  /* 0x000000d300597202 */ /* 0x010fe80000000f00 */
[----:B------:R-:W-:Y:S05]  /*10190*/  FMNMX.FTZ R74, R89, R74, !PT ;  /* 0x0000004a594a7209 */ /* 0x000fea0007810000 */
[----:B------:R-:W-:Y:S10]  /*101a0*/  MUFU.TANH R248, R88 ;  /* 0x0000005800f87308 */ /* 0x000ff40000002400 */
[----:B------:R-:W2:Y:S01]  /*101b0*/  MUFU.TANH R54, R99 ;  /* 0x0000006300367308 */ /* 0x000ea20000002400 */
[----:B-1----:R-:W-:Y:S04]  /*101c0*/  MOV R102, R53 ;  /* 0x0000003500667202 */ /* 0x002fe80000000f00 */
[----:B------:R-:W-:Y:S05]  /*101d0*/  FMNMX.FTZ R0, R102, R0, !PT ;  /* 0x0000000066007209 */ /* 0x000fea0007810000 */
[----:B------:R2:W-:Y:S10]  /*101e0*/  MUFU.TANH R88, R103 ;  /* 0x0000006700587308 */ /* 0x0005f40000002400 */
[----:B------:R-:W1:Y:S10]  /*101f0*/  MUFU.TANH R83, R96 ;  /* 0x0000006000537308 */ /* 0x000e740000002400 */
[----:B------:R-:W4:Y:S01]  /*10200*/  MUFU.TANH R197, R97 ;  /* 0x0000006100c57308 */ /* 0x000f220000002400 */
[----:B--2---:R-:W-:Y:S02]  /*10210*/  MOV R103, R54 ;  /* 0x0000003600677202 */ /* 0x004fe40000000f00 */
[----:B------:R-:W2:Y:S02]  /*10220*/  LDL.64 R54, [R1+0x30] ;  /* 0x0000300001367983 */ /* 0x000ea40000100a00 */
[----:B------:R-:W-:Y:S05]  /*10230*/  FMNMX.FTZ R0, R103, R0, !PT ;  /* 0x0000000067007209 */ /* 0x000fea0007810000 */
[----:B------:R4:W-:Y:S01]  /*10240*/  MUFU.TANH R99, R101 ;  /* 0x0000006500637308 */ /* 0x0009e20000002400 */
[----:B-1----:R-:W-:Y:S09]  /*10250*/  FMNMX.FTZ R74, R83, R74, !PT ;  /* 0x0000004a534a7209 */ /* 0x002ff20007810000 */
[----:B------:R1:W-:Y:S10]  /*10260*/  MUFU.TANH R190, R115 ;  /* 0x0000007300be7308 */ /* 0x0003f40000002400 */
[----:B------:R-:W3:Y:S01]  /*10270*/  MUFU.TANH R31, R31 ;  /* 0x0000001f001f7308 */ /* 0x000ee20000002400 */
[----:B----4-:R-:W-:Y:S04]  /*10280*/  MOV R101, R197 ;  /* 0x000000c500657202 */ /* 0x010fe80000000f00 */
[----:B------:R-:W-:Y:S05]  /*10290*/  FMNMX.FTZ R74, R101, R74, !PT ;  /* 0x0000004a654a7209 */ /* 0x000fea0007810000 */
[----:B------:R-:W4:Y:S01]  /*102a0*/  MUFU.TANH R196, R100 ;  /* 0x0000006400c47308 */ /* 0x000f220000002400 */
[----:B-1----:R-:W-:Y:S04]  /*102b0*/  MOV R115, R223 ;  /* 0x000000df00737202 */ /* 0x002fe80000000f00 */
[----:B------:R-:W-:Y:S05]  /*102c0*/  FMNMX.FTZ R0, R115, R0, !PT ;  /* 0x0000000073007209 */ /* 0x000fea0007810000 */
[----:B------:R4:W-:Y:S01]  /*102d0*/  MUFU.TANH R98, R112 ;  /* 0x0000007000627308 */ /* 0x0009e20000002400 */
[----:B------:R-:W-:Y:S02]  /*102e0*/  FMNMX.FTZ R0, R88, R0, !PT ;  /* 0x0000000058007209 */ /* 0x000fe40007810000 */
[----:B---3--:R-:W-:Y:S02]  /*102f0*/  FMNMX.FTZ R5, R31, R5, !PT ;  /* 0x000000051f057209 */ /* 0x008fe40007810000 */
[----:B------:R-:W-:Y:S05]  /*10300*/  FMNMX.FTZ R0, R212, R0, !PT ;  /* 0x00000000d4007209 */ /* 0x000fea0007810000 */
[----:B------:R-:W1:Y:S01]  /*10310*/  MUFU.TANH R42, R42 ;  /* 0x0000002a002a7308 */ /* 0x000e620000002400 */
[----:B------:R-:W-:Y:S09]  /*10320*/  FMNMX.FTZ R0, R190, R0, !PT ;  /* 0x00000000be007209 */ /* 0x000ff20007810000 */
[----:B------:R-:W3:Y:S01]  /*10330*/  MUFU.TANH R43, R43 ;  /* 0x0000002b002b7308 */ /* 0x000ee20000002400 */
[----:B----4-:R-:W-:Y:S04]  /*10340*/  MOV R112, R196 ;  /* 0x000000c400707202 */ /* 0x010fe80000000f00 */
[----:B------:R-:W-:Y:S05]  /*10350*/  FMNMX.FTZ R74, R112, R74, !PT ;  /* 0x0000004a704a7209 */ /* 0x000fea0007810000 */
[----:B------:R-:W4:Y:S01]  /*10360*/  MUFU.TANH R46, R46 ;  /* 0x0000002e002e7308 */ /* 0x000f220000002400 */
[----:B------:R-:W-:Y:S02]  /*10370*/  FMNMX.FTZ R74, R99, R74, !PT ;  /* 0x0000004a634a7209 */ /* 0x000fe40007810000 */
[----:B-1----:R-:W-:Y:S02]  /*10380*/  FMNMX.FTZ R5, R42, R5, !PT ;  /* 0x000000052a057209 */ /* 0x002fe40007810000 */
[----:B------:R-:W-:Y:S05]  /*10390*/  FMNMX.FTZ R74, R98, R74, !PT ;  /* 0x0000004a624a7209 */ /* 0x000fea0007810000 */
[----:B------:R-:W1:Y:S01]  /*103a0*/  MUFU.TANH R97, R113 ;  /* 0x0000007100617308 */ /* 0x000e620000002400 */
[----:B---3--:R-:W-:Y:S09]  /*103b0*/  FMNMX.FTZ R5, R43, R5, !PT ;  /* 0x000000052b057209 */ /* 0x008ff20007810000 */
[----:B------:R-:W3:Y:S01]  /*103c0*/  MUFU.TANH R220, R58 ;  /* 0x0000003a00dc7308 */ /* 0x000ee20000002400 */
[----:B----4-:R-:W-:Y:S04]  /*103d0*/  FMNMX.FTZ R5, R46, R5, !PT ;  /* 0x000000052e057209 */ /* 0x010fe80007810000 */
[----:B------:R-:W-:Y:S05]  /*103e0*/  FMNMX.FTZ R5, R199, R5, !PT ;  /* 0x00000005c7057209 */ /* 0x000fea0007810000 */
[----:B------:R4:W-:Y:S01]  /*103f0*/  MUFU.TANH R239, R73 ;  /* 0x0000004900ef7308 */ /* 0x0009e20000002400 */
[----:B-1----:R-:W-:Y:S05]  /*10400*/  FMNMX.FTZ R74, R97, R74, !PT ;  /* 0x0000004a614a7209 */ /* 0x002fea0007810000 */
[----:B------:R-:W1:Y:S04]  /*10410*/  SHFL.BFLY PT, R6, R74, 0x2, 0x1f ;  /* 0x0c401f004a067f89 */ /* 0x000e6800000e0000 */
[----:B------:R-:W1:Y:S01]  /*10420*/  MUFU.TANH R218, R59 ;  /* 0x0000003b00da7308 */ /* 0x000e620000002400 */
[----:B---3--:R-:W-:Y:S09]  /*10430*/  FMNMX.FTZ R5, R220, R5, !PT ;  /* 0x00000005dc057209 */ /* 0x008ff20007810000 */
[----:B------:R-:W3:Y:S01]  /*10440*/  MUFU.TANH R251, R62 ;  /* 0x0000003e00fb7308 */ /* 0x000ee20000002400 */
[----:B----4-:R-:W4:Y:S09]  /*10450*/  SHFL.BFLY PT, R73, R0, 0x2, 0x1f ;  /* 0x0c401f0000497f89 */ /* 0x010f3200000e0000 */
[----:B------:R-:W4:Y:S01]  /*10460*/  MUFU.TANH R245, R63 ;  /* 0x0000003f00f57308 */ /* 0x000f220000002400 */
[----:B-1----:R-:W-:Y:S02]  /*10470*/  FMNMX.FTZ R74, R74, R6, !PT ;  /* 0x000000064a4a7209 */ /* 0x002fe40007810000 */
[----:B------:R-:W-:Y:S03]  /*10480*/  FMNMX.FTZ R5, R218, R5, !PT ;  /* 0x00000005da057209 */ /* 0x000fe60007810000 */
[----:B------:R-:W1:Y:S04]  /*10490*/  SHFL.BFLY PT, R8, R74, 0x1, 0x1f ;  /* 0x0c201f004a087f89 */ /* 0x000e6800000e0000 */
[----:B------:R-:W1:Y:S01]  /*104a0*/  MUFU.TANH R250, R75 ;  /* 0x0000004b00fa7308 */ /* 0x000e620000002400 */
[----:B---3--:R-:W-:Y:S04]  /*104b0*/  MOV R85, R251 ;  /* 0x000000fb00557202 */ /* 0x008fe80000000f00 */
[----:B------:R-:W-:Y:S05]  /*104c0*/  FMNMX.FTZ R5, R85, R5, !PT ;  /* 0x0000000555057209 */ /* 0x000fea0007810000 */
[----:B------:R-:W3:Y:S01]  /*104d0*/  MUFU.TANH R252, R78 ;  /* 0x0000004e00fc7308 */ /* 0x000ee20000002400 */
[----:B----4-:R-:W-:Y:S02]  /*104e0*/  FMNMX.FTZ R73, R0, R73, !PT ;  /* 0x0000004900497209 */ /* 0x010fe40007810000 */
[----:B------:R-:W-:Y:S03]  /*104f0*/  MOV R87, R245 ;  /* 0x000000f500577202 */ /* 0x000fe60000000f00 */
[----:B------:R-:W4:Y:S01]  /*10500*/  SHFL.BFLY PT, R6, R73, 0x1, 0x1f ;  /* 0x0c201f0049067f89 */ /* 0x000f2200000e0000 */
[----:B------:R-:W-:Y:S03]  /*10510*/  FMNMX.FTZ R5, R87, R5, !PT ;  /* 0x0000000557057209 */ /* 0x000fe60007810000 */
[----:B------:R-:W4:Y:S01]  /*10520*/  MUFU.TANH R233, R79 ;  /* 0x0000004f00e97308 */ /* 0x000f220000002400 */
[----:B------:R-:W-:Y:S02]  /*10530*/  FMNMX.FTZ R5, R234, R5, !PT ;  /* 0x00000005ea057209 */ /* 0x000fe40007810000 */
[----:B-1----:R-:W-:Y:S01]  /*10540*/  MOV R86, R250 ;  /* 0x000000fa00567202 */ /* 0x002fe20000000f00 */
[----:B------:R-:W-:Y:S01]  /*10550*/  FMUL.FTZ R75, R110, c[0x0][0x320] ;  /* 0x0000c8006e4b7a20 */ /* 0x000fe20000410000 */
[----:B------:R-:W-:Y:S02]  /*10560*/  FMNMX.FTZ R74, R74, R8, !PT ;  /* 0x000000084a4a7209 */ /* 0x000fe40007810000 */
[----:B------:R-:W-:Y:S03]  /*10570*/  FMNMX.FTZ R5, R86, R5, !PT ;  /* 0x0000000556057209 */ /* 0x000fe60007810000 */
[----:B------:R-:W1:Y:S01]  /*10580*/  MUFU.TANH R244, R90 ;  /* 0x0000005a00f47308 */ /* 0x000e620000002400 */
[----:B------:R-:W-:Y:S01]  /*10590*/  FMUL.FTZ R96, R74, c[0x0][0x2d0] ;  /* 0x0000b4004a607a20 */ /* 0x000fe20000410000 */
[----:B---3--:R-:W-:Y:S03]  /*105a0*/  MOV R113, R252 ;  /* 0x000000fc00717202 */ /* 0x008fe60000000f00 */
[--C-:B------:R-:W-:Y:S02]  /*105b0*/  FFMA.FTZ R8, R20, c[0x0][0x2d0], -R96.reuse ;  /* 0x0000b40014087a23 */ /* 0x100fe40000010860 */
[--C-:B------:R-:W-:Y:S01]  /*105c0*/  FFMA.FTZ R101, R101, c[0x0][0x2d0], -R96.reuse ;  /* 0x0000b40065657a23 */ /* 0x100fe20000010860 */
[----:B------:R-:W-:Y:S01]  /*105d0*/  FMNMX.FTZ R0, R113, R5, !PT ;  /* 0x0000000571007209 */ /* 0x000fe20007810000 */
[--C-:B------:R-:W-:Y:S01]  /*105e0*/  FFMA.FTZ R112, R112, c[0x0][0x2d0], -R96.reuse ;  /* 0x0000b40070707a23 */ /* 0x100fe20000010860 */
[----:B------:R-:W3:Y:S01]  /*105f0*/  MUFU.TANH R243, R91 ;  /* 0x0000005b00f37308 */ /* 0x000ee20000002400 */
[----:B----4-:R-:W-:Y:S01]  /*10600*/  FMNMX.FTZ R73, R73, R6, !PT ;  /* 0x0000000649497209 */ /* 0x010fe20007810000 */
[----:B------:R-:W-:Y:S01]  /*10610*/  FFMA.FTZ R6, R32, c[0x0][0x2d0], -R96 ;  /* 0x0000b40020067a23 */ /* 0x000fe20000010860 */
[----:B------:R-:W-:Y:S07]  /*10620*/  FMNMX.FTZ R0, R233, R0, !PT ;  /* 0x00000000e9007209 */ /* 0x000fee0007810000 */
[----:B------:R-:W4:Y:S01]  /*10630*/  MUFU.TANH R7, R94 ;  /* 0x0000005e00077308 */ /* 0x000f220000002400 */
[----:B-1----:R-:W-:Y:S04]  /*10640*/  MOV R110, R244 ;  /* 0x000000f4006e7202 */ /* 0x002fe80000000f00 */
[----:B------:R-:W-:Y:S01]  /*10650*/  FMNMX.FTZ R5, R110, R0, !PT ;  /* 0x000000006e057209 */ /* 0x000fe20007810000 */
[----:B------:R-:W-:Y:S04]  /*10660*/  FMUL.FTZ R0, R111, c[0x0][0x320] ;  /* 0x0000c8006f007a20 */ /* 0x000fe80000410000 */
[----:B------:R1:W-:Y:S01]  /*10670*/  MUFU.EX2 R244, R8 ;  /* 0x0000000800f47308 */ /* 0x0003e20000000800 */
[----:B---3--:R-:W-:Y:S04]  /*10680*/  MOV R111, R243 ;  /* 0x000000f3006f7202 */ /* 0x008fe80000000f00 */
[----:B------:R-:W-:Y:S05]  /*10690*/  FMNMX.FTZ R5, R111, R5, !PT ;  /* 0x000000056f057209 */ /* 0x000fea0007810000 */
[----:B------:R3:W-:Y:S10]  /*106a0*/  MUFU.TANH R71, R0 ;  /* 0x0000000000477308 */ /* 0x0007f40000002400 */
[----:B------:R4:W4:Y:S01]  /*106b0*/  MUFU.TANH R94, R95 ;  /* 0x0000005f005e7308 */ /* 0x0009220000002400 */
[----:B-1----:R-:W-:Y:S09]  /*106c0*/  @P0 MOV R8, c[0x0][0x1e0] ;  /* 0x0000780000080a02 */ /* 0x002ff20000000f00 */
[----:B------:R1:W1:Y:S01]  /*106d0*/  MUFU.TANH R63, R106 ;  /* 0x0000006a003f7308 */ /* 0x0002620000002400 */
[----:B---3--:R-:W-:Y:S04]  /*106e0*/  FADD.FTZ R0, -R74, R2 ;  /* 0x000000024a007221 */ /* 0x008fe80000010100 */
[----:B------:R-:W-:Y:S05]  /*106f0*/  FMUL.FTZ R2, R0, c[0x0][0x2d0] ;  /* 0x0000b40000027a20 */ /* 0x000fea0000410000 */
[----:B------:R-:W3:Y:S01]  /*10700*/  MUFU.TANH R91, R107 ;  /* 0x0000006b005b7308 */ /* 0x000ee20000002400 */
[----:B----4-:R-:W-:Y:S04]  /*10710*/  MOV R95, R7 ;  /* 0x00000007005f7202 */ /* 0x010fe80000000f00 */
[----:B------:R-:W-:Y:S05]  /*10720*/  FMNMX.FTZ R5, R95, R5, !PT ;  /* 0x000000055f057209 */ /* 0x000fea0007810000 */
[----:B------:R-:W4:Y:S01]  /*10730*/  MUFU.TANH R75, R75 ;  /* 0x0000004b004b7308 */ /* 0x000f220000002400 */
[----:B------:R-:W-:Y:S02]  /*10740*/  FMNMX.FTZ R5, R94, R5, !PT ;  /* 0x000000055e057209 */ /* 0x000fe40007810000 */
[----:B-1----:R-:W-:Y:S02]  /*10750*/  MOV R106, R247 ;  /* 0x000000f7006a7202 */ /* 0x002fe40000000f00 */
[----:B------:R-:W-:Y:S05]  /*10760*/  FMNMX.FTZ R5, R63, R5, !PT ;  /* 0x000000053f057209 */ /* 0x000fea0007810000 */
[----:B------:R-:W1:Y:S01]  /*10770*/  MUFU.TANH R41, R41 ;  /* 0x0000002900297308 */ /* 0x000e620000002400 */
[----:B---3--:R-:W-:Y:S01]  /*10780*/  FMNMX.FTZ R0, R91, R5, !PT ;  /* 0x000000055b007209 */ /* 0x008fe20007810000 */
[--C-:B------:R-:W-:Y:S01]  /*10790*/  FFMA.FTZ R5, R33, c[0x0][0x2d0], -R96.reuse ;  /* 0x0000b40021057a23 */ /* 0x100fe20000010860 */
[----:B------:R-:W-:Y:S07]  /*107a0*/  MOV R107, R248 ;  /* 0x000000f8006b7202 */ /* 0x000fee0000000f00 */
[----:B------:R3:W-:Y:S01]  /*107b0*/  MUFU.EX2 R9, R5 ;  /* 0x0000000500097308 */ /* 0x0007e20000000800 */
[----:B----4-:R-:W-:Y:S04]  /*107c0*/  FMNMX.FTZ R0, R75, R0, !PT ;  /* 0x000000004b007209 */ /* 0x010fe80007810000 */
[----:B------:R-:W-:Y:S05]  /*107d0*/  FMNMX.FTZ R0, R71, R0, !PT ;  /* 0x0000000047007209 */ /* 0x000fea0007810000 */
[----:B------:R-:W4:Y:S01]  /*107e0*/  MUFU.TANH R44, R44 ;  /* 0x0000002c002c7308 */ /* 0x000f220000002400 */
[----:B-1----:R-:W-:Y:S09]  /*107f0*/  FMNMX.FTZ R4, R41, R4, !PT ;  /* 0x0000000429047209 */ /* 0x002ff20007810000 */
[----:B------:R1:W-:Y:S01]  /*10800*/  MUFU.EX2 R70, R2 ;  /* 0x0000000200467308 */ /* 0x0003e20000000800 */
[----:B---3--:R-:W-:Y:S09]  /*10810*/  @P0 MOV R5, R10 ;  /* 0x0000000a00050202 */ /* 0x008ff20000000f00 */
[----:B------:R-:W3:Y:S01]  /*10820*/  MUFU.TANH R45, R45 ;  /* 0x0000002d002d7308 */ /* 0x000ee20000002400 */
[----:B----4-:R-:W-:Y:S09]  /*10830*/  FMNMX.FTZ R4, R44, R4, !PT ;  /* 0x000000042c047209 */ /* 0x010ff20007810000 */
[----:B------:R-:W4:Y:S01]  /*10840*/  MUFU.TANH R208, R57 ;  /* 0x0000003900d07308 */ /* 0x000f220000002400 */
[----:B-1----:R-:W-:Y:S02]  /*10850*/  FADD.FTZ R2, -R73, R3 ;  /* 0x0000000349027221 */ /* 0x002fe40000010100 */
[----:B------:R-:W1:Y:S02]  /*10860*/  SHFL.BFLY PT, R3, R0, 0x2, 0x1f ;  /* 0x0c401f0000037f89 */ /* 0x000e6400000e0000 */
[----:B------:R-:W-:Y:S05]  /*10870*/  FMUL.FTZ R2, R2, c[0x0][0x2d0] ;  /* 0x0000b40002027a20 */ /* 0x000fea0000410000 */
[----:B------:R-:W2:Y:S01]  /*10880*/  MUFU.TANH R206, R61 ;  /* 0x0000003d00ce7308 */ /* 0x000ea20000002400 */
[----:B---3--:R-:W-:Y:S04]  /*10890*/  FMNMX.FTZ R4, R45, R4, !PT ;  /* 0x000000042d047209 */ /* 0x008fe80007810000 */
[----:B------:R-:W-:Y:S05]  /*108a0*/  FMNMX.FTZ R4, R205, R4, !PT ;  /* 0x00000004cd047209 */ /* 0x000fea0007810000 */
[----:B------:R-:W3:Y:S01]  /*108b0*/  MUFU.TANH R221, R72 ;  /* 0x0000004800dd7308 */ /* 0x000ee20000002400 */
[----:B----4-:R-:W-:Y:S04]  /*108c0*/  FMNMX.FTZ R4, R208, R4, !PT ;  /* 0x00000004d0047209 */ /* 0x010fe80007810000 */
[----:B------:R-:W-:Y:S05]  /*108d0*/  FMNMX.FTZ R4, R204, R4, !PT ;  /* 0x00000004cc047209 */ /* 0x000fea0007810000 */
[----:B------:R-:W4:Y:S01]  /*108e0*/  MUFU.TANH R209, R76 ;  /* 0x0000004c00d17308 */ /* 0x000f220000002400 */
[----:B-1----:R-:W-:Y:S01]  /*108f0*/  FMNMX.FTZ R0, R0, R3, !PT ;  /* 0x0000000300007209 */ /* 0x002fe20007810000 */
[----:B------:R-:W-:Y:S02]  /*10900*/  FFMA.FTZ R3, R17, c[0x0][0x2d0], -R96 ;  /* 0x0000b40011037a23 */ /* 0x000fe40000010860 */
[----:B------:R-:W-:Y:S01]  /*10910*/  FMUL.FTZ R17, R70, R133 ;  /* 0x0000008546117220 */ /* 0x000fe20000410000 */
[----:B--2---:R-:W-:Y:S02]  /*10920*/  FMNMX.FTZ R4, R206, R4, !PT ;  /* 0x00000004ce047209 */ /* 0x004fe40007810000 */
[----:B------:R-:W-:Y:S02]  /*10930*/  MOV R133, R107 ;  /* 0x0000006b00857202 */ /* 0x000fe40000000f00 */
[----:B------:R-:W-:Y:S01]  /*10940*/  MOV R107, R216 ;  /* 0x000000d8006b7202 */ /* 0x000fe20000000f00 */
[----:B------:R-:W1:Y:S01]  /*10950*/  MUFU.TANH R240, R77 ;  /* 0x0000004d00f07308 */ /* 0x000e620000002400 */
[----:B---3--:R-:W-:Y:S04]  /*10960*/  FMNMX.FTZ R4, R221, R4, !PT ;  /* 0x00000004dd047209 */ /* 0x008fe80007810000 */
[----:B------:R-:W-:Y:S05]  /*10970*/  FMNMX.FTZ R4, R239, R4, !PT ;  /* 0x00000004ef047209 */ /* 0x000fea0007810000 */
[----:B------:R2:W3:Y:S01]  /*10980*/  MUFU.TANH R84, R104 ;  /* 0x0000006800547308 */ /* 0x0004e20000002400 */
[----:B----4-:R-:W-:Y:S04]  /*10990*/  MOV R82, R209 ;  /* 0x000000d100527202 */ /* 0x010fe80000000f00 */
[----:B------:R-:W-:Y:S05]  /*109a0*/  FMNMX.FTZ R4, R82, R4, !PT ;  /* 0x0000000452047209 */ /* 0x000fea0007810000 */
[----:B------:R4:W-:Y:S01]  /*109b0*/  MUFU.EX2 R245, R3 ;  /* 0x0000000300f57308 */ /* 0x0009e20000000800 */
[----:B-1----:R-:W-:Y:S04]  /*109c0*/  FMNMX.FTZ R4, R240, R4, !PT ;  /* 0x00000004f0047209 */ /* 0x002fe80007810000 */
[----:B------:R-:W-:Y:S05]  /*109d0*/  FMNMX.FTZ R4, R248, R4, !PT ;  /* 0x00000004f8047209 */ /* 0x000fea0007810000 */
[----:B------:R-:W1:Y:S01]  /*109e0*/  MUFU.TANH R90, R105 ;  /* 0x00000069005a7308 */ /* 0x000e620000002400 */
[----:B------:R-:W-:Y:S01]  /*109f0*/  FMNMX.FTZ R4, R119, R4, !PT ;  /* 0x0000000477047209 */ /* 0x000fe20007810000 */
[----:B--2---:R-:W-:Y:S03]  /*10a00*/  FMUL.FTZ R104, R73, c[0x0][0x2d0] ;  /* 0x0000b40049687a20 */ /* 0x004fe60000410000 */
[----:B------:R-:W-:Y:S01]  /*10a10*/  FMNMX.FTZ R4, R217, R4, !PT ;  /* 0x00000004d9047209 */ /* 0x000fe20007810000 */
[--C-:B------:R-:W-:Y:S04]  /*10a20*/  FFMA.FTZ R102, R102, c[0x0][0x2d0], -R104.reuse ;  /* 0x0000b40066667a23 */ /* 0x100fe80000010868 */
[----:B------:R-:W2:Y:S01]  /*10a30*/  MUFU.TANH R191, R108 ;  /* 0x0000006c00bf7308 */ /* 0x000ea20000002400 */
[----:B------:R-:W-:Y:S01]  /*10a40*/  FMNMX.FTZ R4, R216, R4, !PT ;  /* 0x00000004d8047209 */ /* 0x000fe20007810000 */
[--C-:B------:R-:W-:Y:S02]  /*10a50*/  FFMA.FTZ R103, R103, c[0x0][0x2d0], -R104.reuse ;  /* 0x0000b40067677a23 */ /* 0x100fe40000010868 */
[--C-:B----4-:R-:W-:Y:S01]  /*10a60*/  FFMA.FTZ R3, R186, c[0x0][0x2d0], -R104.reuse ;  /* 0x0000b400ba037a23 */ /* 0x110fe20000010868 */
[----:B---3--:R-:W-:Y:S01]  /*10a70*/  FMNMX.FTZ R4, R84, R4, !PT ;  /* 0x0000000454047209 */ /* 0x008fe20007810000 */
[--C-:B------:R-:W-:Y:S04]  /*10a80*/  FFMA.FTZ R115, R115, c[0x0][0x2d0], -R104.reuse ;  /* 0x0000b40073737a23 */ /* 0x100fe80000010868 */
[----:B------:R-:W3:Y:S01]  /*10a90*/  MUFU.TANH R109, R109 ;  /* 0x0000006d006d7308 */ /* 0x000ee20000002400 */
[----:B-1----:R-:W-:Y:S09]  /*10aa0*/  FMNMX.FTZ R4, R90, R4, !PT ;  /* 0x000000045a047209 */ /* 0x002ff20007810000 */
[----:B------:R1:W-:Y:S01]  /*10ab0*/  MUFU.EX2 R187, R3 ;  /* 0x0000000300bb7308 */ /* 0x0003e20000000800 */
[----:B--2---:R-:W-:Y:S09]  /*10ac0*/  FMNMX.FTZ R4, R191, R4, !PT ;  /* 0x00000004bf047209 */ /* 0x004ff20007810000 */
[----:B------:R-:W-:Y:S01]  /*10ad0*/  MUFU.EX2 R69, R2 ;  /* 0x0000000200457308 */ /* 0x000fe20000000800 */
[----:B---3--:R-:W-:Y:S05]  /*10ae0*/  FMNMX.FTZ R4, R109, R4, !PT ;  /* 0x000000046d047209 */ /* 0x008fea0007810000 */
[----:B------:R-:W2:Y:S04]  /*10af0*/  SHFL.BFLY PT, R7, R4, 0x2, 0x1f ;  /* 0x0c401f0004077f89 */ /* 0x000ea800000e0000 */
[----:B------:R-:W-:Y:S01]  /*10b00*/  MUFU.EX2 R32, R6 ;  /* 0x0000000600207308 */ /* 0x000fe20000000800 */
[----:B-1----:R-:W-:Y:S09]  /*10b10*/  FFMA.FTZ R3, R185, c[0x0][0x2d0], -R104 ;  /* 0x0000b400b9037a23 */ /* 0x002ff20000010868 */
[----:B------:R1:W3:Y:S01]  /*10b20*/  MUFU.EX2 R209, R3 ;  /* 0x0000000300d17308 */ /* 0x0002e20000000800 */
[----:B--2---:R-:W-:Y:S01]  /*10b30*/  FMNMX.FTZ R4, R4, R7, !PT ;  /* 0x0000000704047209 */ /* 0x004fe20007810000 */
[----:B------:R-:W-:Y:S04]  /*10b40*/  FFMA.FTZ R7, R21, c[0x0][0x2d0], -R96 ;  /* 0x0000b40015077a23 */ /* 0x000fe80000010860 */
[----:B------:R-:W2:Y:S01]  /*10b50*/  SHFL.BFLY PT, R72, R4, 0x1, 0x1f ;  /* 0x0c201f0004487f89 */ /* 0x000ea200000e0000 */
[----:B-1----:R-:W-:Y:S01]  /*10b60*/  FFMA.FTZ R3, R18, c[0x0][0x2d0], -R104 ;  /* 0x0000b40012037a23 */ /* 0x002fe20000010868 */
[----:B---3--:R-:W-:Y:S01]  /*10b70*/  F2FP.BF16.PACK_AB R77, R209, R187 ;  /* 0x000000bbd14d723e */ /* 0x008fe200000010ff */
[----:B------:R-:W-:Y:S01]  /*10b80*/  FMUL.FTZ R18, R69, R134 ;  /* 0x0000008645127220 */ /* 0x000fe20000410000 */
[----:B------:R-:W-:Y:S01]  /*10b90*/  MOV R134, R92 ;  /* 0x0000005c00867202 */ /* 0x000fe20000000f00 */
[----:B------:R1:W-:Y:S01]  /*10ba0*/  MUFU.EX2 R222, R3 ;  /* 0x0000000300de7308 */ /* 0x0003e20000000800 */
[----:B--2---:R-:W-:Y:S01]  /*10bb0*/  FMNMX.FTZ R72, R4, R72, !PT ;  /* 0x0000004804487209 */ /* 0x004fe20007810000 */
[----:B------:R-:W-:Y:S08]  /*10bc0*/  FFMA.FTZ R4, R184, c[0x0][0x2d0], -R96 ;  /* 0x0000b400b8047a23 */ /* 0x000ff00000010860 */
[----:B------:R2:W-:Y:S01]  /*10bd0*/  MUFU.EX2 R207, R4 ;  /* 0x0000000400cf7308 */ /* 0x0005e20000000800 */
[C---:B------:R-:W-:Y:S01]  /*10be0*/  FADD.FTZ R2, -R72.reuse, R116 ;  /* 0x0000007448027221 */ /* 0x040fe20000010100 */
[----:B------:R-:W-:Y:S01]  /*10bf0*/  MOV R116, R249 ;  /* 0x000000f900747202 */ /* 0x000fe20000000f00 */
[----:B------:R-:W-:Y:S02]  /*10c00*/  FMUL.FTZ R105, R72, c[0x0][0x2d0] ;  /* 0x0000b40048697a20 */ /* 0x000fe40000410000 */
[----:B------:R-:W-:Y:S02]  /*10c10*/  FMUL.FTZ R2, R2, c[0x0][0x2d0] ;  /* 0x0000b40002027a20 */ /* 0x000fe40000410000 */
[--C-:B------:R-:W-:Y:S02]  /*10c20*/  FFMA.FTZ R107, R107, c[0x0][0x2d0], -R105.reuse ;  /* 0x0000b4006b6b7a23 */ /* 0x100fe40000010869 */
[--C-:B-1----:R-:W-:Y:S01]  /*10c30*/  FFMA.FTZ R3, R193, c[0x0][0x2d0], -R105.reuse ;  /* 0x0000b400c1037a23 */ /* 0x102fe20000010869 */
[----:B------:R1:W3:Y:S10]  /*10c40*/  MUFU.EX2 R68, R2 ;  /* 0x0000000200447308 */ /* 0x0002f40000000800 */
[----:B------:R4:W-:Y:S01]  /*10c50*/  MUFU.EX2 R185, R3 ;  /* 0x0000000300b97308 */ /* 0x0009e20000000800 */
[----:B--2---:R-:W-:Y:S09]  /*10c60*/  FFMA.FTZ R4, R22, c[0x0][0x2d0], -R104 ;  /* 0x0000b40016047a23 */ /* 0x004ff20000010868 */
[----:B------:R2:W-:Y:S01]  /*10c70*/  MUFU.EX2 R80, R4 ;  /* 0x0000000400507308 */ /* 0x0005e20000000800 */
[--C-:B-1----:R-:W-:Y:S09]  /*10c80*/  FFMA.FTZ R2, R118, c[0x0][0x2d0], -R96.reuse ;  /* 0x0000b40076027a23 */ /* 0x102ff20000010860 */
[----:B------:R1:W1:Y:S01]  /*10c90*/  MUFU.EX2 R211, R2 ;  /* 0x0000000200d37308 */ /* 0x0002620000000800 */
[--C-:B----4-:R-:W-:Y:S09]  /*10ca0*/  FFMA.FTZ R3, R192, c[0x0][0x2d0], -R105.reuse ;  /* 0x0000b400c0037a23 */ /* 0x110ff20000010869 */
[----:B------:R4:W4:Y:S01]  /*10cb0*/  MUFU.EX2 R186, R3 ;  /* 0x0000000300ba7308 */ /* 0x0009220000000800 */
[--C-:B--2---:R-:W-:Y:S02]  /*10cc0*/  FFMA.FTZ R4, R29, c[0x0][0x2d0], -R105.reuse ;  /* 0x0000b4001d047a23 */ /* 0x104fe40000010869 */
[----:B---3--:R-:W-:Y:S07]  /*10cd0*/  FMUL.FTZ R29, R68, R145 ;  /* 0x00000091441d7220 */ /* 0x008fee0000410000 */
[----:B------:R-:W-:Y:S01]  /*10ce0*/  MUFU.EX2 R52, R4 ;  /* 0x0000000400347308 */ /* 0x000fe20000000800 */
[----:B-1----:R-:W-:Y:S01]  /*10cf0*/  FFMA.FTZ R2, R16, c[0x0][0x2d0], -R96 ;  /* 0x0000b40010027a23 */ /* 0x002fe20000010860 */
[----:B------:R-:W-:Y:S01]  /*10d00*/  F2FP.BF16.PACK_AB R76, R211, R207 ;  /* 0x000000cfd34c723e */ /* 0x000fe200000010ff */
[----:B------:R-:W-:Y:S01]  /*10d10*/  FMUL.FTZ R16, R70, R132 ;  /* 0x0000008446107220 */ /* 0x000fe20000410000 */
[----:B------:R-:W-:Y:S02]  /*10d20*/  MOV R132, R116 ;  /* 0x0000007400847202 */ /* 0x000fe40000000f00 */
[----:B------:R-:W-:Y:S04]  /*10d30*/  MOV R116, R84 ;  /* 0x0000005400747202 */ /* 0x000fe80000000f00 */
[----:B------:R1:W2:Y:S01]  /*10d40*/  MUFU.EX2 R213, R2 ;  /* 0x0000000200d57308 */ /* 0x0002a20000000800 */
[--C-:B----4-:R-:W-:Y:S01]  /*10d50*/  FFMA.FTZ R3, R12, c[0x0][0x2d0], -R105.reuse ;  /* 0x0000b4000c037a23 */ /* 0x110fe20000010869 */
[----:B------:R-:W-:Y:S08]  /*10d60*/  F2FP.BF16.PACK_AB R64, R186, R185 ;  /* 0x000000b9ba40723e */ /* 0x000ff000000010ff */
[----:B------:R3:W-:Y:S01]  /*10d70*/  MUFU.EX2 R219, R3 ;  /* 0x0000000300db7308 */ /* 0x0007e20000000800 */
[----:B-1----:R-:W1:Y:S01]  /*10d80*/  SHFL.BFLY PT, R2, R0, 0x1, 0x1f ;  /* 0x0c201f0000027f89 */ /* 0x002e6200000e0000 */
[----:B--2---:R-:W-:Y:S01]  /*10d90*/  F2FP.BF16.PACK_AB R78, R245, R213 ;  /* 0x000000d5f54e723e */ /* 0x004fe200000010ff */
[----:B---3--:R-:W-:Y:S07]  /*10da0*/  FFMA.FTZ R3, R13, c[0x0][0x2d0], -R105 ;  /* 0x0000b4000d037a23 */ /* 0x008fee0000010869 */
[----:B------:R2:W3:Y:S01]  /*10db0*/  MUFU.EX2 R223, R3 ;  /* 0x0000000300df7308 */ /* 0x0004e20000000800 */
[----:B-1----:R-:W-:Y:S01]  /*10dc0*/  FMNMX.FTZ R2, R0, R2, !PT ;  /* 0x0000000200027209 */ /* 0x002fe20007810000 */
[----:B------:R-:W-:Y:S02]  /*10dd0*/  FFMA.FTZ R0, R19, c[0x0][0x2d0], -R104 ;  /* 0x0000b40013007a23 */ /* 0x000fe40000010868 */
[----:B------:R-:W-:Y:S01]  /*10de0*/  FMUL.FTZ R19, R69, R135 ;  /* 0x0000008745137220 */ /* 0x000fe20000410000 */
[----:B------:R-:W-:Y:S05]  /*10df0*/  MOV R135, R86 ;  /* 0x0000005600877202 */ /* 0x000fea0000000f00 */
[----:B------:R1:W4:Y:S01]  /*10e00*/  MUFU.EX2 R243, R0 ;  /* 0x0000000000f37308 */ /* 0x0003220000000800 */
[----:B------:R-:W-:Y:S04]  /*10e10*/  FMUL.FTZ R100, R2, c[0x0][0x2d0] ;  /* 0x0000b40002647a20 */ /* 0x000fe80000410000 */
[--C-:B------:R-:W-:Y:S02]  /*10e20*/  FFMA.FTZ R4, R26, c[0x0][0x2d0], -R100.reuse ;  /* 0x0000b4001a047a23 */ /* 0x100fe40000010864 */
[--C-:B--2---:R-:W-:Y:S01]  /*10e30*/  FFMA.FTZ R3, R195, c[0x0][0x2d0], -R100.reuse ;  /* 0x0000b400c3037a23 */ /* 0x104fe20000010864 */
[----:B---3--:R-:W-:Y:S03]  /*10e40*/  F2FP.BF16.PACK_AB R66, R223, R219 ;  /* 0x000000dbdf42723e */ /* 0x008fe600000010ff */
[----:B------:R2:W-:Y:S01]  /*10e50*/  MUFU.EX2 R108, R3 ;  /* 0x00000003006c7308 */ /* 0x0005e20000000800 */
[----:B-1----:R-:W-:Y:S01]  /*10e60*/  FADD.FTZ R0, -R2, R117 ;  /* 0x0000007502007221 */ /* 0x002fe20000010100 */
[----:B----4-:R-:W-:Y:S08]  /*10e70*/  F2FP.BF16.PACK_AB R79, R243, R222 ;  /* 0x000000def34f723e */ /* 0x010ff000000010ff */
[----:B------:R1:W-:Y:S01]  /*10e80*/  MUFU.EX2 R117, R7 ;  /* 0x0000000700757308 */ /* 0x0003e20000000800 */
[----:B------:R-:W-:Y:S09]  /*10e90*/  FMUL.FTZ R0, R0, c[0x0][0x2d0] ;  /* 0x0000b40000007a20 */ /* 0x000ff20000410000 */
[----:B------:R-:W3:Y:S01]  /*10ea0*/  MUFU.EX2 R0, R0 ;  /* 0x0000000000007308 */ /* 0x000ee20000000800 */
[--C-:B--2---:R-:W-:Y:S09]  /*10eb0*/  FFMA.FTZ R3, R194, c[0x0][0x2d0], -R100.reuse ;  /* 0x0000b400c2037a23 */ /* 0x104ff20000010864 */
[----:B------:R2:W4:Y:S01]  /*10ec0*/  MUFU.EX2 R184, R3 ;  /* 0x0000000300b87308 */ /* 0x0005220000000800 */
[----:B-1----:R-:W-:Y:S09]  /*10ed0*/  @P0 IMAD.WIDE.U32 R6, R242, c[0x0][0x1e0], RZ ;  /* 0x00007800f2060a25 */ /* 0x002ff200078e00ff */
[----:B------:R1:W-:Y:S01]  /*10ee0*/  MUFU.EX2 R194, R4 ;  /* 0x0000000400c27308 */ /* 0x0003e20000000800 */
[----:B---3--:R-:W-:Y:S02]  /*10ef0*/  FMUL.FTZ R26, R0, R142 ;  /* 0x0000008e001a7220 */ /* 0x008fe40000410000 */
[----:B--2---:R-:W-:Y:S01]  /*10f00*/  FFMA.FTZ R3, R14, c[0x0][0x2d0], -R100 ;  /* 0x0000b4000e037a23 */ /* 0x004fe20000010864 */
[----:B----4-:R-:W-:Y:S06]  /*10f10*/  F2FP.BF16.PACK_AB R65, R184, R108 ;  /* 0x0000006cb841723e */ /* 0x010fec00000010ff */
[----:B------:R2:W-:Y:S01]  /*10f20*/  MUFU.EX2 R188, R3 ;  /* 0x0000000300bc7308 */ /* 0x0005e20000000800 */
[----:B-1----:R-:W-:Y:S05]  /*10f30*/  @P0 MOV R4, R54 ;  /* 0x0000003600040202 */ /* 0x002fea0000000f00 */
[----:B------:R-:W-:Y:S04]  /*10f40*/  @P0 IMAD.WIDE.U32 R4, R6, 0x70, R4 ;  /* 0x0000007006040825 */ /* 0x000fe800078e0004 */
[--C-:B------:R-:W-:Y:S02]  /*10f50*/  FFMA.FTZ R6, R27, c[0x0][0x2d0], -R100.reuse ;  /* 0x0000b4001b067a23 */ /* 0x100fe40000010864 */
[----:B------:R-:W-:Y:S02]  /*10f60*/  FMUL.FTZ R27, R0, R143 ;  /* 0x0000008f001b7220 */ /* 0x000fe40000410000 */
[----:B------:R1:W-:Y:S01]  /*10f70*/  MUFU.EX2 R195, R6 ;  /* 0x0000000600c37308 */ /* 0x0003e20000000800 */
[----:B--2---:R-:W-:Y:S09]  /*10f80*/  FFMA.FTZ R3, R15, c[0x0][0x2d0], -R100 ;  /* 0x0000b4000f037a23 */ /* 0x004ff20000010864 */
[----:B------:R2:W3:Y:S01]  /*10f90*/  MUFU.EX2 R189, R3 ;  /* 0x0000000300bd7308 */ /* 0x0004e20000000800 */
[----:B-1----:R-:W-:Y:S01]  /*10fa0*/  @P0 LEA R6, P2, R4, c[0x0][0x1c8], 0x1 ;  /* 0x0000720004060a11 */ /* 0x002fe200078408ff */
[--C-:B--2---:R-:W-:Y:S01]  /*10fb0*/  FFMA.FTZ R3, R23, c[0x0][0x2d0], -R104.reuse ;  /* 0x0000b40017037a23 */ /* 0x104fe20000010868 */
[----:B---3--:R-:W-:Y:S07]  /*10fc0*/  F2FP.BF16.PACK_AB R67, R189, R188 ;  /* 0x000000bcbd43723e */ /* 0x008fee00000010ff */
[----:B------:R1:W-:Y:S02]  /*10fd0*/  MUFU.EX2 R193, R3 ;  /* 0x0000000300c17308 */ /* 0x0003e40000000800 */
[--C-:B-1----:R-:W-:Y:S08]  /*10fe0*/  FFMA.FTZ R3, R34, c[0x0][0x2d0], -R104.reuse ;  /* 0x0000b40022037a23 */ /* 0x102ff00000010868 */
[----:B------:R1:W-:Y:S02]  /*10ff0*/  MUFU.EX2 R33, R3 ;  /* 0x0000000300217308 */ /* 0x0003e40000000800 */
[----:B-1----:R-:W-:Y:S01]  /*11000*/  FFMA.FTZ R3, R35, c[0x0][0x2d0], -R104 ;  /* 0x0000b40023037a23 */ /* 0x002fe20000010868 */
[----:B------:R-:W-:Y:S01]  /*11010*/  MOV R35, R9 ;  /* 0x0000000900237202 */ /* 0x000fe20000000f00 */
[----:B------:R-:W-:Y:S06]  /*11020*/  FFMA.FTZ R9, R30, c[0x0][0x2d0], -R100 ;  /* 0x0000b4001e097a23 */ /* 0x000fec0000010864 */
[----:B------:R1:W-:Y:S01]  /*11030*/  MUFU.EX2 R53, R3 ;  /* 0x0000000300357308 */ /* 0x0003e20000000800 */
[----:B------:R-:W-:Y:S09]  /*11040*/  FMUL.FTZ R30, R0, R146 ;  /* 0x00000092001e7220 */ /* 0x000ff20000410000 */
[----:B------:R-:W-:Y:S01]  /*11050*/  MUFU.EX2 R197, R9 ;  /* 0x0000000900c57308 */ /* 0x000fe20000000800 */
[--C-:B-1----:R-:W-:Y:S02]  /*11060*/  FFMA.FTZ R3, R24, c[0x0][0x2d0], -R105.reuse ;  /* 0x0000b40018037a23 */ /* 0x102fe40000010869 */
[C---:B------:R-:W-:Y:S07]  /*11070*/  FMUL.FTZ R24, R68.reuse, R140 ;  /* 0x0000008c44187220 */ /* 0x040fee0000410000 */
[----:B------:R1:W2:Y:S02]  /*11080*/  MUFU.EX2 R118, R3 ;  /* 0x0000000300767308 */ /* 0x0002a40000000800 */
[--C-:B-1----:R-:W-:Y:S01]  /*11090*/  FFMA.FTZ R3, R25, c[0x0][0x2d0], -R105.reuse ;  /* 0x0000b40019037a23 */ /* 0x102fe20000010869 */
[----:B--2---:R-:W-:Y:S01]  /*110a0*/  MOV R143, R118 ;  /* 0x00000076008f7202 */ /* 0x004fe20000000f00 */
[----:B------:R-:W-:Y:S01]  /*110b0*/  FMUL.FTZ R25, R68, R141 ;  /* 0x0000008d44197220 */ /* 0x000fe20000410000 */
[----:B------:R-:W-:Y:S05]  /*110c0*/  MOV R141, R35 ;  /* 0x00000023008d7202 */ /* 0x000fea0000000f00 */
[----:B------:R1:W-:Y:S01]  /*110d0*/  MUFU.EX2 R192, R3 ;  /* 0x0000000300c07308 */ /* 0x0003e20000000800 */
[C---:B------:R-:W-:Y:S01]  /*110e0*/  FMUL.FTZ R35, R69.reuse, R151 ;  /* 0x0000009745237220 */ /* 0x040fe20000410000 */
[----:B------:R-:W-:Y:S02]  /*110f0*/  MOV R118, R83 ;  /* 0x0000005300767202 */ /* 0x000fe40000000f00 */
[----:B------:R-:W-:Y:S01]  /*11100*/  MOV R151, R93 ;  /* 0x0000005d00977202 */ /* 0x000fe20000000f00 */
[----:B-1----:R-:W-:Y:S02]  /*11110*/  FFMA.FTZ R3, R28, c[0x0][0x2d0], -R105 ;  /* 0x0000b4001c037a23 */ /* 0x002fe40000010869 */
[----:B------:R-:W-:Y:S03]  /*11120*/  FMUL.FTZ R28, R68, R144 ;  /* 0x00000090441c7220 */ /* 0x000fe60000410000 */
[----:B------:R1:W2:Y:S02]  /*11130*/  MUFU.EX2 R34, R3 ;  /* 0x0000000300227308 */ /* 0x0002a40000000800 */
[----:B-1----:R-:W-:Y:S02]  /*11140*/  @P0 SHF.R.S32.HI R3, RZ, 0x1f, R242 ;  /* 0x0000001fff030819 */ /* 0x002fe400000114f2 */
[----:B--2---:R-:W-:Y:S01]  /*11150*/  MOV R142, R34 ;  /* 0x00000022008e7202 */ /* 0x004fe20000000f00 */
[----:B------:R-:W-:Y:S01]  /*11160*/  FMUL.FTZ R34, R69, R150 ;  /* 0x0000009645227220 */ /* 0x000fe20000410000 */
[----:B------:R-:W-:Y:S01]  /*11170*/  MOV R150, R215 ;  /* 0x000000d700967202 */ /* 0x000fe20000000f00 */
[----:B------:R-:W-:Y:S04]  /*11180*/  @P0 IMAD R3, R3, c[0x0][0x1e0], RZ ;  /* 0x0000780003030a24 */ /* 0x000fe800078e02ff */
[----:B------:R-:W-:Y:S05]  /*11190*/  @P0 IMAD R3, R242, c[0x0][0x1e4], R3 ;  /* 0x00007900f2030a24 */ /* 0x000fea00078e0203 */
[----:B------:R-:W-:Y:S05]  /*111a0*/  @P0 IADD3 R3, R7, R3, RZ ;  /* 0x0000000307030210 */ /* 0x000fea0007ffe0ff */
[----:B------:R-:W-:Y:S01]  /*111b0*/  @P0 IMAD R7, R3, 0x70, RZ ;  /* 0x0000007003070824 */ /* 0x000fe200078e02ff */
[----:B------:R-:W-:Y:S04]  /*111c0*/  @P0 SHF.L.U32 R3, R8, 0x5, RZ ;  /* 0x0000000508030819 */ /* 0x000fe800000006ff */
[----:B------:R-:W-:Y:S01]  /*111d0*/  @P0 IADD3 R7, R5, R7, RZ ;  /* 0x0000000705070210 */ /* 0x000fe20007ffe0ff */
[----:B------:R-:W-:Y:S01]  /*111e0*/  FFMA.FTZ R5, R31, c[0x0][0x2d0], -R100 ;  /* 0x0000b4001f057a23 */ /* 0x000fe20000010864 */
[----:B------:R-:W-:Y:S01]  /*111f0*/  @P0 IADD3 R10, P1, R6, R3, RZ ;  /* 0x00000003060a0210 */ /* 0x000fe20007f3e0ff */
[----:B------:R-:W-:Y:S01]  /*11200*/  FMUL.FTZ R31, R0, R147 ;  /* 0x00000093001f7220 */ /* 0x000fe20000410000 */
[----:B------:R-:W-:Y:S01]  /*11210*/  @P0 LEA.HI.X R7, R4, c[0x0][0x1cc], R7, 0x1, P2 ;  /* 0x0000730004070a11 */ /* 0x000fe200010f0c07 */
[----:B------:R1:W-:Y:S01]  /*11220*/  MUFU.EX2 R196, R5 ;  /* 0x0000000500c47308 */ /* 0x0003e20000000800 */
[----:B------:R-:W-:Y:S02]  /*11230*/  @P0 SHF.L.U64.HI R4, R8, R246, c[0x0][0x1e4] ;  /* 0x0000790008040619 */ /* 0x000fe400000102f6 */
[-C--:B------:R-:W-:Y:S01]  /*11240*/  @P0 IADD3 R14, P3, R10, R3.reuse, RZ ;  /* 0x000000030a0e0210 */ /* 0x080fe20007f7e0ff */
[----:B------:R2:W-:Y:S01]  /*11250*/  @P0 LDGSTS.E.BYPASS.LTC128B.128 [R241+0x3900], [R6.64], !P6 ;  /* 0x0390000006f10fae */ /* 0x0005e2000f101d48 */
[-C--:B------:R-:W-:Y:S02]  /*11260*/  @P0 IADD3.X R11, R7, R4.reuse, RZ, P1, !PT ;  /* 0x00000004070b0210 */ /* 0x080fe40000ffe4ff */
[-C--:B------:R-:W-:Y:S02]  /*11270*/  @P0 IADD3 R12, P2, R14, R3.reuse, RZ ;  /* 0x000000030e0c0210 */ /* 0x080fe40007f5e0ff */
[-C--:B------:R-:W-:Y:S02]  /*11280*/  @P0 IADD3.X R15, R11, R4.reuse, RZ, P3, !PT ;  /* 0x000000040b0f0210 */ /* 0x080fe40001ffe4ff */
[-C--:B------:R-:W-:Y:S01]  /*11290*/  @P0 IADD3 R8, P1, R12, R3.reuse, RZ ;  /* 0x000000030c080210 */ /* 0x080fe20007f3e0ff */
[----:B------:R3:W-:Y:S01]  /*112a0*/  @P0 LDGSTS.E.BYPASS.LTC128B.128 [R241+0x4100], [R10.64], !P6 ;  /* 0x041000000af10fae */ /* 0x0007e2000f101d48 */
[-C--:B------:R-:W-:Y:S04]  /*112b0*/  @P0 IADD3.X R13, R15, R4.reuse, RZ, P2, !PT ;  /* 0x000000040f0d0210 */ /* 0x080fe800017fe4ff */
[-C--:B------:R-:W-:Y:S03]  /*112c0*/  @P0 IADD3.X R9, R13, R4.reuse, RZ, P1, !PT ;  /* 0x000000040d090210 */ /* 0x080fe60000ffe4ff */
[----:B------:R4:W-:Y:S01]  /*112d0*/  @P0 LDGSTS.E.BYPASS.LTC128B.128 [R241+0x4900], [R14.64], !P6 ;  /* 0x049000000ef10fae */ /* 0x0009e2000f101d48 */
[--C-:B-1----:R-:W-:Y:S07]  /*112e0*/  FFMA.FTZ R5, R36, c[0x0][0x2d0], -R96.reuse ;  /* 0x0000b40024057a23 */ /* 0x102fee0000010860 */
[----:B------:R1:W-:Y:S01]  /*112f0*/  @P0 LDGSTS.E.BYPASS.LTC128B.128 [R241+0x5100], [R12.64], !P6 ;  /* 0x051000000cf10fae */ /* 0x0003e2000f101d48 */
[----:B------:R1:W1:Y:S01]  /*11300*/  MUFU.EX2 R58, R5 ;  /* 0x00000005003a7308 */ /* 0x0002620000000800 */
[-C--:B--2---:R-:W-:Y:S04]  /*11310*/  @P0 IADD3 R6, P2, R8, R3.reuse, RZ ;  /* 0x0000000308060210 */ /* 0x084fe80007f5e0ff */
[-C--:B------:R-:W-:Y:S02]  /*11320*/  @P0 IADD3.X R7, R9, R4.reuse, RZ, P2, !PT ;  /* 0x0000000409070210 */ /* 0x080fe400017fe4ff */
[----:B------:R2:W-:Y:S01]  /*11330*/  @P0 LDGSTS.E.BYPASS.LTC128B.128 [R241+0x5900], [R8.64], !P6 ;  /* 0x0590000008f10fae */ /* 0x0005e2000f101d48 */
[----:B---3--:R-:W-:Y:S01]  /*11340*/  @P0 IADD3 R10, P1, R6, R3, RZ ;  /* 0x00000003060a0210 */ /* 0x008fe20007f3e0ff */
[--C-:B------:R-:W-:Y:S01]  /*11350*/  FFMA.FTZ R3, R48, c[0x0][0x2d0], -R96.reuse ;  /* 0x0000b40030037a23 */ /* 0x100fe20000010860 */
[----:B------:R-:W-:Y:S02]  /*11360*/  MOV R48, R53 ;  /* 0x0000003500307202 */ /* 0x000fe40000000f00 */
[----:B------:R-:W-:Y:S01]  /*11370*/  @P0 IADD3.X R11, R7, R4, RZ, P1, !PT ;  /* 0x00000004070b0210 */ /* 0x000fe20000ffe4ff */
[----:B------:R3:W-:Y:S02]  /*11380*/  MUFU.EX2 R61, R3 ;  /* 0x00000003003d7308 */ /* 0x0007e40000000800 */
[----:B------:R3:W-:Y:S01]  /*11390*/  @P0 LDGSTS.E.BYPASS.LTC128B.128 [R241+0x6100], [R6.64], !P6 ;  /* 0x0610000006f10fae */ /* 0x0007e2000f101d48 */
[----:B------:R-:W-:Y:S01]  /*113a0*/  FMUL.FTZ R4, R70, R124 ;  /* 0x0000007c46047220 */ /* 0x000fe20000410000 */
[----:B------:R-:W-:Y:S01]  /*113b0*/  MOV R140, R48 ;  /* 0x00000030008c7202 */ /* 0x000fe20000000f00 */
[C---:B----4-:R-:W-:Y:S01]  /*113c0*/  FMUL.FTZ R14, R0.reuse, R130 ;  /* 0x00000082000e7220 */ /* 0x050fe20000410000 */
[----:B------:R-:W-:Y:S01]  /*113d0*/  MOV R130, R33 ;  /* 0x0000002100827202 */ /* 0x000fe20000000f00 */
[----:B------:R-:W-:Y:S01]  /*113e0*/  FMUL.FTZ R15, R0, R131 ;  /* 0x00000083000f7220 */ /* 0x000fe20000410000 */
[----:B------:R-:W-:Y:S01]  /*113f0*/  MOV R131, R32 ;  /* 0x0000002000837202 */ /* 0x000fe20000000f00 */
[----:B------:R-:W-:Y:S01]  /*11400*/  FMUL.FTZ R32, R70, R148 ;  /* 0x0000009446207220 */ /* 0x000fe20000410000 */
[----:B------:R4:W-:Y:S01]  /*11410*/  @P0 LDGSTS.E.BYPASS.LTC128B.128 [R241+0x6900], [R10.64], !P6 ;  /* 0x069000000af10fae */ /* 0x0009e2000f101d48 */
[--C-:B-1----:R-:W-:Y:S01]  /*11420*/  FFMA.FTZ R5, R37, c[0x0][0x2d0], -R96.reuse ;  /* 0x0000b40025057a23 */ /* 0x102fe20000010860 */
[----:B------:R-:W-:Y:S01]  /*11430*/  MOV R148, R106 ;  /* 0x0000006a00947202 */ /* 0x000fe20000000f00 */
[C---:B------:R-:W-:Y:S01]  /*11440*/  FMUL.FTZ R12, R68.reuse, R128 ;  /* 0x00000080440c7220 */ /* 0x040fe20000410000 */
[----:B------:R-:W-:Y:S01]  /*11450*/  MOV R106, R217 ;  /* 0x000000d9006a7202 */ /* 0x000fe20000000f00 */
[----:B------:R1:W1:Y:S01]  /*11460*/  MUFU.EX2 R57, R5 ;  /* 0x0000000500397308 */ /* 0x0002620000000800 */
[----:B------:R-:W-:Y:S01]  /*11470*/  FMUL.FTZ R13, R68, R129 ;  /* 0x00000081440d7220 */ /* 0x000fe20000410000 */
[----:B------:R-:W-:Y:S01]  /*11480*/  MOV R146, R58 ;  /* 0x0000003a00927202 */ /* 0x000fe20000000f00 */
[----:B------:R-:W1:Y:S01]  /*11490*/  LDSM.16.MT88.4 R20, [R224] ;  /* 0x00000000e014783b */ /* 0x000e620000004200 */
[----:B------:R-:W-:Y:S01]  /*114a0*/  FMUL.FTZ R33, R70, R149 ;  /* 0x0000009546217220 */ /* 0x000fe20000410000 */
[----:B------:R-:W-:Y:S01]  /*114b0*/  MOV R149, R214 ;  /* 0x000000d600957202 */ /* 0x000fe20000000f00 */
[C---:B--2---:R-:W-:Y:S01]  /*114c0*/  FMUL.FTZ R8, R68.reuse, R120 ;  /* 0x0000007844087220 */ /* 0x044fe20000410000 */
[----:B------:R-:W-:Y:S01]  /*114d0*/  MOV R120, R89 ;  /* 0x0000005900787202 */ /* 0x000fe20000000f00 */
[----:B------:R-:W-:Y:S01]  /*114e0*/  FMUL.FTZ R9, R68, R121 ;  /* 0x0000007944097220 */ /* 0x000fe20000410000 */
[----:B------:R-:W-:Y:S01]  /*114f0*/  MOV R124, R88 ;  /* 0x00000058007c7202 */ /* 0x000fe20000000f00 */
[----:B---3--:R-:W-:Y:S01]  /*11500*/  FFMA.FTZ R3, R49, c[0x0][0x2d0], -R96 ;  /* 0x0000b40031037a23 */ /* 0x008fe20000010860 */
[----:B------:R-:W-:Y:S01]  /*11510*/  MOV R49, R52 ;  /* 0x0000003400317202 */ /* 0x000fe20000000f00 */
[----:B------:R-:W-:Y:S01]  /*11520*/  FMUL.FTZ R48, R70, R164 ;  /* 0x000000a446307220 */ /* 0x000fe20000410000 */
[----:B------:R-:W-:Y:S01]  /*11530*/  LDSM.16.MT88.4 R52, [R225] ;  /* 0x00000000e134783b */ /* 0x000fe20000004200 */
[----:B------:R-:W2:Y:S01]  /*11540*/  MUFU.EX2 R59, R3 ;  /* 0x00000003003b7308 */ /* 0x000ea20000000800 */
[C---:B------:R-:W-:Y:S01]  /*11550*/  FMUL.FTZ R6, R69.reuse, R126 ;  /* 0x0000007e45067220 */ /* 0x040fe20000410000 */
[----:B------:R-:W-:Y:S01]  /*11560*/  MOV R147, R49 ;  /* 0x0000003100937202 */ /* 0x000fe20000000f00 */
[----:B------:R-:W-:Y:S01]  /*11570*/  FMUL.FTZ R7, R69, R127 ;  /* 0x0000007f45077220 */ /* 0x000fe20000410000 */
[----:B------:R-:W-:Y:S01]  /*11580*/  MOV R49, R81 ;  /* 0x0000005100317202 */ /* 0x000fe20000000f00 */
[C---:B------:R-:W-:Y:S01]  /*11590*/  FMUL.FTZ R58, R0.reuse, R174 ;  /* 0x000000ae003a7220 */ /* 0x040fe20000410000 */
[----:B------:R-:W-:Y:S01]  /*115a0*/  MOV R126, R90 ;  /* 0x0000005a007e7202 */ /* 0x000fe20000000f00 */
[----:B------:R-:W0:Y:S01]  /*115b0*/  LDGDEPBAR ;  /* 0x00000000000079af */ /* 0x000e220000000000 */
[----:B----4-:R-:W-:Y:S01]  /*115c0*/  FMUL.FTZ R10, R0, R122 ;  /* 0x0000007a000a7220 */ /* 0x010fe20000410000 */
[----:B------:R-:W-:Y:S01]  /*115d0*/  MOV R121, R49 ;  /* 0x0000003100797202 */ /* 0x000fe20000000f00 */
[----:B-1----:R-:W-:Y:S01]  /*115e0*/  FMUL.FTZ R5, R70, R125 ;  /* 0x0000007d46057220 */ /* 0x002fe20000410000 */
[----:B------:R-:W-:Y:S01]  /*115f0*/  MOV R127, R94 ;  /* 0x0000005e007f7202 */ /* 0x000fe20000000f00 */
[----:B------:R-:W-:Y:S01]  /*11600*/  FMUL.FTZ R11, R0, R123 ;  /* 0x0000007b000b7220 */ /* 0x000fe20000410000 */
[----:B------:R-:W-:Y:S01]  /*11610*/  MOV R123, R91 ;  /* 0x0000005b007b7202 */ /* 0x000fe20000000f00 */
[----:B------:R-:W-:Y:S01]  /*11620*/  FMUL.FTZ R49, R70, R165 ;  /* 0x000000a546317220 */ /* 0x000fe20000410000 */
[----:B------:R-:W-:Y:S01]  /*11630*/  LDSM.16.MT88.4 R88, [R228+0x800] ;  /* 0x00080000e458783b */ /* 0x000fe20000004200 */
[----:B------:R-:W-:Y:S01]  /*11640*/  MOV R145, R57 ;  /* 0x0000003900917202 */ /* 0x000fe20000000f00 */
[----:B------:R-:W-:Y:S01]  /*11650*/  FMUL.FTZ R57, R68, R173 ;  /* 0x000000ad44397220 */ /* 0x000fe20000410000 */
[----:B------:R-:W-:Y:S01]  /*11660*/  MOV R125, R63 ;  /* 0x0000003f007d7202 */ /* 0x000fe20000000f00 */
[----:B------:R-:W-:Y:S02]  /*11670*/  FMUL.FTZ R63, R0, R179 ;  /* 0x000000b3003f7220 */ /* 0x000fe40000410000 */
[--C-:B------:R-:W-:Y:S02]  /*11680*/  FFMA.FTZ R106, R106, c[0x0][0x2d0], -R105.reuse ;  /* 0x0000b4006a6a7a23 */ /* 0x100fe40000010869 */
[--C-:B------:R-:W-:Y:S01]  /*11690*/  FFMA.FTZ R126, R126, c[0x0][0x2d0], -R105.reuse ;  /* 0x0000b4007e7e7a23 */ /* 0x100fe20000010869 */
[----:B--2---:R-:W-:Y:S01]  /*116a0*/  MOV R128, R59 ;  /* 0x0000003b00807202 */ /* 0x004fe20000000f00 */
[--C-:B------:R-:W-:Y:S02]  /*116b0*/  FFMA.FTZ R3, R38, c[0x0][0x2d0], -R104.reuse ;  /* 0x0000b40026037a23 */ /* 0x100fe40000010868 */
[----:B------:R-:W-:Y:S01]  /*116c0*/  FMUL.FTZ R59, R0, R175 ;  /* 0x000000af003b7220 */ /* 0x000fe20000410000 */
[-C--:B------:R-:W-:Y:S01]  /*116d0*/  HMMA.16816.F32.BF16 R4, R76, R20.reuse, R4 ;  /* 0x000000144c04723c */ /* 0x080fe20000041804 */
[----:B------:R1:W-:Y:S07]  /*116e0*/  MUFU.EX2 R250, R3 ;  /* 0x0000000300fa7308 */ /* 0x0003ee0000000800 */
[C---:B------:R-:W-:Y:S07]  /*116f0*/  HMMA.16816.F32.BF16 R8, R64.reuse, R20, R8 ;  /* 0x000000144008723c */ /* 0x040fee0000041808 */
[C---:B------:R-:W-:Y:S01]  /*11700*/  FMUL.FTZ R21, R70.reuse, R137 ;  /* 0x0000008946157220 */ /* 0x040fe20000410000 */
[-C--:B------:R-:W-:Y:S04]  /*11710*/  HMMA.16816.F32.BF16 R12, R64, R22.reuse, R12 ;  /* 0x00000016400c723c */ /* 0x080fe8000004180c */
[----:B------:R-:W-:Y:S01]  /*11720*/  FMUL.FTZ R20, R70, R136 ;  /* 0x0000008846147220 */ /* 0x000fe20000410000 */
[----:B------:R-:W-:Y:S02]  /*11730*/  MOV R137, R192 ;  /* 0x000000c000897202 */ /* 0x000fe40000000f00 */
[----:B------:R-:W-:Y:S01]  /*11740*/  MOV R136, R61 ;  /* 0x0000003d00887202 */ /* 0x000fe20000000f00 */
[C---:B------:R-:W-:Y:S04]  /*11750*/  HMMA.16816.F32.BF16 R16, R76.reuse, R22, R16 ;  /* 0x000000164c10723c */ /* 0x040fe80000041810 */
[--C-:B-1----:R-:W-:Y:S02]  /*11760*/  FFMA.FTZ R3, R39, c[0x0][0x2d0], -R104.reuse ;  /* 0x0000b40027037a23 */ /* 0x102fe40000010868 */
[----:B------:R-:W1:Y:S01]  /*11770*/  LDSM.16.MT88.4 R36, [R228] ;  /* 0x00000000e424783b */ /* 0x000e620000004200 */
[C---:B------:R-:W-:Y:S01]  /*11780*/  FMUL.FTZ R22, R69.reuse, R138 ;  /* 0x0000008a45167220 */ /* 0x040fe20000410000 */
[----:B------:R2:W-:Y:S01]  /*11790*/  MUFU.EX2 R251, R3 ;  /* 0x0000000300fb7308 */ /* 0x0005e20000000800 */
[C---:B------:R-:W-:Y:S03]  /*117a0*/  FMUL.FTZ R23, R69.reuse, R139 ;  /* 0x0000008b45177220 */ /* 0x040fe60000410000 */
[----:B------:R-:W-:Y:S01]  /*117b0*/  MOV R138, R193 ;  /* 0x000000c1008a7202 */ /* 0x000fe20000000f00 */
[----:B------:R-:W-:Y:S01]  /*117c0*/  FMUL.FTZ R61, R68, R177 ;  /* 0x000000b1443d7220 */ /* 0x000fe20000410000 */
[----:B------:R-:W-:Y:S02]  /*117d0*/  MOV R193, R82 ;  /* 0x0000005200c17202 */ /* 0x000fe40000000f00 */
[----:B------:R-:W-:Y:S02]  /*117e0*/  MOV R139, R117 ;  /* 0x00000075008b7202 */ /* 0x000fe40000000f00 */
[----:B------:R-:W-:Y:S02]  /*117f0*/  MOV R117, R221 ;  /* 0x000000dd00757202 */ /* 0x000fe40000000f00 */
[----:B------:R-:W-:Y:S02]  /*11800*/  MOV R122, R193 ;  /* 0x000000c1007a7202 */ /* 0x000fe40000000f00 */
[----:B------:R-:W-:Y:S02]  /*11810*/  MOV R193, R95 ;  /* 0x0000005f00c17202 */ /* 0x000fe40000000f00 */
[----:B------:R-:W-:Y:S01]  /*11820*/  LDSM.16.MT88.4 R92, [R225+0x800] ;  /* 0x00080000e15c783b */ /* 0x000fe20000004200 */
[--C-:B--2---:R-:W-:Y:S01]  /*11830*/  FFMA.FTZ R3, R50, c[0x0][0x2d0], -R104.reuse ;  /* 0x0000b40032037a23 */ /* 0x104fe20000010868 */
[----:B------:R-:W-:Y:S06]  /*11840*/  MOV R50, R80 ;  /* 0x0000005000327202 */ /* 0x000fec0000000f00 */
[----:B------:R-:W2:Y:S01]  /*11850*/  LDSM.16.MT88.4 R80, [R227] ;  /* 0x00000000e350783b */ /* 0x000ea20000004200 */
[----:B------:R3:W-:Y:S01]  /*11860*/  MUFU.EX2 R252, R3 ;  /* 0x0000000300fc7308 */ /* 0x0007e20000000800 */
[----:B------:R-:W-:Y:S01]  /*11870*/  MOV R164, R50 ;  /* 0x0000003200a47202 */ /* 0x000fe20000000f00 */
[----:B------:R-:W-:Y:S01]  /*11880*/  FMUL.FTZ R50, R69, R166 ;  /* 0x000000a645327220 */ /* 0x000fe20000410000 */
[-C--:B-1----:R-:W-:Y:S08]  /*11890*/  HMMA.16816.F32.BF16 R20, R76, R36.reuse, R20 ;  /* 0x000000244c14723c */ /* 0x082ff00000041814 */
[C---:B------:R-:W-:Y:S04]  /*118a0*/  HMMA.16816.F32.BF16 R24, R64.reuse, R36, R24 ;  /* 0x000000244018723c */ /* 0x040fe80000041818 */
[----:B---3--:R-:W-:Y:S04]  /*118b0*/  FFMA.FTZ R3, R51, c[0x0][0x2d0], -R104 ;  /* 0x0000b40033037a23 */ /* 0x008fe80000010868 */
[-C--:B------:R-:W-:Y:S01]  /*118c0*/  HMMA.16816.F32.BF16 R28, R64, R38.reuse, R28 ;  /* 0x00000026401c723c */ /* 0x080fe2000004181c */
[----:B------:R1:W3:Y:S03]  /*118d0*/  MUFU.EX2 R62, R3 ;  /* 0x00000003003e7308 */ /* 0x0002e60000000800 */
[C---:B------:R-:W-:Y:S02]  /*118e0*/  FMUL.FTZ R36, R70.reuse, R152 ;  /* 0x0000009846247220 */ /* 0x040fe40000410000 */
[----:B------:R-:W-:Y:S02]  /*118f0*/  FMUL.FTZ R37, R70, R153 ;  /* 0x0000009946257220 */ /* 0x000fe40000410000 */
[C---:B------:R-:W-:Y:S04]  /*11900*/  HMMA.16816.F32.BF16 R32, R76.reuse, R38, R32 ;  /* 0x000000264c20723c */ /* 0x040fe80000041820 */
[C---:B------:R-:W-:Y:S03]  /*11910*/  FMUL.FTZ R51, R69.reuse, R167 ;  /* 0x000000a745337220 */ /* 0x040fe60000410000 */
[C---:B------:R-:W-:Y:S02]  /*11920*/  FMUL.FTZ R39, R69.reuse, R155 ;  /* 0x0000009b45277220 */ /* 0x040fe40000410000 */
[----:B------:R-:W-:Y:S07]  /*11930*/  FMUL.FTZ R38, R69, R154 ;  /* 0x0000009a45267220 */ /* 0x000fee0000410000 */
[-C--:B------:R-:W-:Y:S03]  /*11940*/  HMMA.16816.F32.BF16 R36, R76, R52.reuse, R36 ;  /* 0x000000344c24723c */ /* 0x080fe60000041824 */
[--C-:B-1----:R-:W-:Y:S01]  /*11950*/  FFMA.FTZ R3, R40, c[0x0][0x2d0], -R105.reuse ;  /* 0x0000b40028037a23 */ /* 0x102fe20000010869 */
[----:B---3--:R-:W-:Y:S01]  /*11960*/  MOV R129, R62 ;  /* 0x0000003e00817202 */ /* 0x008fe20000000f00 */
[----:B------:R-:W-:Y:S01]  /*11970*/  FMUL.FTZ R40, R68, R156 ;  /* 0x0000009c44287220 */ /* 0x000fe20000410000 */
[----:B------:R-:W-:Y:S01]  /*11980*/  MOV R156, R87 ;  /* 0x00000057009c7202 */ /* 0x000fe20000000f00 */
[----:B------:R1:W-:Y:S01]  /*11990*/  MUFU.EX2 R249, R3 ;  /* 0x0000000300f97308 */ /* 0x0003e20000000800 */
[----:B------:R-:W-:Y:S04]  /*119a0*/  FMUL.FTZ R62, R0, R178 ;  /* 0x000000b2003e7220 */ /* 0x000fe80000410000 */
[----:B------:R-:W-:Y:S02]  /*119b0*/  MOV R165, R156 ;  /* 0x0000009c00a57202 */ /* 0x000fe40000000f00 */
[----:B------:R-:W-:Y:S02]  /*119c0*/  MOV R156, R132 ;  /* 0x00000084009c7202 */ /* 0x000fe40000000f00 */
[----:B------:R-:W-:Y:S01]  /*119d0*/  MOV R132, R240 ;  /* 0x000000f000847202 */ /* 0x000fe20000000f00 */
[--C-:B-1----:R-:W-:Y:S02]  /*119e0*/  FFMA.FTZ R3, R41, c[0x0][0x2d0], -R105.reuse ;  /* 0x0000b40029037a23 */ /* 0x102fe40000010869 */
[----:B------:R-:W-:Y:S01]  /*119f0*/  FMUL.FTZ R41, R68, R157 ;  /* 0x0000009d44297220 */ /* 0x000fe20000410000 */
[----:B------:R-:W-:Y:S01]  /*11a00*/  MOV R157, R85 ;  /* 0x00000055009d7202 */ /* 0x000fe20000000f00 */
[----:B------:R1:W3:Y:S01]  /*11a10*/  MUFU.EX2 R248, R3 ;  /* 0x0000000300f87308 */ /* 0x0002e20000000800 */
[----:B------:R-:W4:Y:S02]  /*11a20*/  LDSM.16.MT88.4 R84, [R224+0x800] ;  /* 0x00080000e054783b */ /* 0x000f240000004200 */
[----:B------:R-:W-:Y:S01]  /*11a30*/  MOV R166, R157 ;  /* 0x0000009d00a67202 */ /* 0x000fe20000000f00 */
[--C-:B-1----:R-:W-:Y:S02]  /*11a40*/  FFMA.FTZ R3, R44, c[0x0][0x2d0], -R105.reuse ;  /* 0x0000b4002c037a23 */ /* 0x102fe40000010869 */
[C---:B------:R-:W-:Y:S01]  /*11a50*/  FMUL.FTZ R44, R68.reuse, R160 ;  /* 0x000000a0442c7220 */ /* 0x040fe20000410000 */
[----:B------:R-:W-:Y:S03]  /*11a60*/  MOV R160, R220 ;  /* 0x000000dc00a07202 */ /* 0x000fe60000000f00 */
[----:B------:R1:W-:Y:S02]  /*11a70*/  MUFU.EX2 R246, R3 ;  /* 0x0000000300f67308 */ /* 0x0003e40000000800 */
[--C-:B-1----:R-:W-:Y:S02]  /*11a80*/  FFMA.FTZ R3, R45, c[0x0][0x2d0], -R105.reuse ;  /* 0x0000b4002d037a23 */ /* 0x102fe40000010869 */
[----:B------:R-:W-:Y:S01]  /*11a90*/  FMUL.FTZ R45, R68, R161 ;  /* 0x000000a1442d7220 */ /* 0x000fe20000410000 */
[----:B------:R-:W-:Y:S05]  /*11aa0*/  MOV R161, R150 ;  /* 0x0000009600a17202 */ /* 0x000fea0000000f00 */
[----:B------:R1:W1:Y:S01]  /*11ab0*/  MUFU.EX2 R247, R3 ;  /* 0x0000000300f77308 */ /* 0x0002620000000800 */
[----:B------:R-:W-:Y:S02]  /*11ac0*/  MOV R150, R122 ;  /* 0x0000007a00967202 */ /* 0x000fe40000000f00 */
[----:B------:R-:W-:Y:S01]  /*11ad0*/  MOV R122, R234 ;  /* 0x000000ea007a7202 */ /* 0x000fe20000000f00 */
[--C-:B-1----:R-:W-:Y:S02]  /*11ae0*/  FFMA.FTZ R3, R42, c[0x0][0x2d0], -R100.reuse ;  /* 0x0000b4002a037a23 */ /* 0x102fe40000010864 */
[C---:B------:R-:W-:Y:S04]  /*11af0*/  FMUL.FTZ R42, R0.reuse, R158 ;  /* 0x0000009e002a7220 */ /* 0x040fe80000410000 */
[----:B------:R1:W-:Y:S02]  /*11b00*/  MUFU.EX2 R144, R3 ;  /* 0x0000000300907308 */ /* 0x0003e40000000800 */
[--C-:B-1----:R-:W-:Y:S02]  /*11b10*/  FFMA.FTZ R3, R43, c[0x0][0x2d0], -R100.reuse ;  /* 0x0000b4002b037a23 */ /* 0x102fe40000010864 */
[----:B------:R-:W-:Y:S06]  /*11b20*/  FMUL.FTZ R43, R0, R159 ;  /* 0x0000009f002b7220 */ /* 0x000fec0000410000 */
[----:B------:R1:W1:Y:S01]  /*11b30*/  MUFU.EX2 R192, R3 ;  /* 0x0000000300c07308 */ /* 0x0002620000000800 */
[C---:B------:R-:W-:Y:S07]  /*11b40*/  HMMA.16816.F32.BF16 R40, R64.reuse, R52, R40 ;  /* 0x000000344028723c */ /* 0x040fee0000041828 */
[C---:B------:R-:W-:Y:S01]  /*11b50*/  FMUL.FTZ R52, R70.reuse, R168 ;  /* 0x000000a846347220 */ /* 0x040fe20000410000 */
[----:B------:R-:W-:Y:S01]  /*11b60*/  MOV R168, R166 ;  /* 0x000000a600a87202 */ /* 0x000fe20000000f00 */
[----:B------:R-:W-:Y:S03]  /*11b70*/  FMUL.FTZ R53, R70, R169 ;  /* 0x000000a946357220 */ /* 0x000fe60000410000 */
[----:B------:R-:W-:Y:S02]  /*11b80*/  MOV R166, R161 ;  /* 0x000000a100a67202 */ /* 0x000fe40000000f00 */
[----:B------:R-:W-:Y:S01]  /*11b90*/  MOV R161, R156 ;  /* 0x0000009c00a17202 */ /* 0x000fe20000000f00 */
[--C-:B-1----:R-:W-:Y:S02]  /*11ba0*/  FFMA.FTZ R3, R46, c[0x0][0x2d0], -R100.reuse ;  /* 0x0000b4002e037a23 */ /* 0x102fe40000010864 */
[C---:B------:R-:W-:Y:S01]  /*11bb0*/  FMUL.FTZ R46, R0.reuse, R162 ;  /* 0x000000a2002e7220 */ /* 0x040fe20000410000 */
[----:B------:R-:W-:Y:S01]  /*11bc0*/  MOV R162, R151 ;  /* 0x0000009700a27202 */ /* 0x000fe20000000f00 */
[----:B------:R1:W-:Y:S01]  /*11bd0*/  MUFU.EX2 R152, R3 ;  /* 0x0000000300987308 */ /* 0x0003e20000000800 */
[----:B------:R-:W-:Y:S02]  /*11be0*/  MOV R151, R117 ;  /* 0x0000007500977202 */ /* 0x000fe40000000f00 */
[----:B------:R-:W-:Y:S01]  /*11bf0*/  MOV R117, R233 ;  /* 0x000000e900757202 */ /* 0x000fe20000000f00 */
[----:B-1----:R-:W-:Y:S01]  /*11c00*/  FFMA.FTZ R3, R199, c[0x0][0x2d0], -R100 ;  /* 0x0000b400c7037a23 */ /* 0x002fe20000010864 */
[----:B------:R-:W-:Y:S05]  /*11c10*/  MOV R199, R218 ;  /* 0x000000da00c77202 */ /* 0x000fea0000000f00 */
[----:B------:R1:W1:Y:S01]  /*11c20*/  MUFU.EX2 R153, R3 ;  /* 0x0000000300997308 */ /* 0x0002620000000800 */
[----:B------:R-:W-:Y:S02]  /*11c30*/  MOV R167, R199 ;  /* 0x000000c700a77202 */ /* 0x000fe40000000f00 */
[----:B------:R-:W-:Y:S02]  /*11c40*/  MOV R199, R148 ;  /* 0x0000009400c77202 */ /* 0x000fe40000000f00 */
[----:B------:R-:W-:Y:S01]  /*11c50*/  MOV R148, R239 ;  /* 0x000000ef00947202 */ /* 0x000fe20000000f00 */
[--C-:B-1----:R-:W-:Y:S02]  /*11c60*/  FFMA.FTZ R3, R47, c[0x0][0x2d0], -R96.reuse ;  /* 0x0000b4002f037a23 */ /* 0x102fe40000010860 */
[----:B------:R-:W-:Y:S02]  /*11c70*/  FMUL.FTZ R47, R0, R163 ;  /* 0x000000a3002f7220 */ /* 0x000fe40000410000 */
[----:B------:R1:W-:Y:S05]  /*11c80*/  MUFU.EX2 R221, R3 ;  /* 0x0000000300dd7308 */ /* 0x0003ea0000000800 */
[-C--:B------:R-:W-:Y:S08]  /*11c90*/  HMMA.16816.F32.BF16 R44, R64, R54.reuse, R44 ;  /* 0x00000036402c723c */ /* 0x080ff0000004182c */
[C---:B------:R-:W-:Y:S07]  /*11ca0*/  HMMA.16816.F32.BF16 R48, R76.reuse, R54, R48 ;  /* 0x000000364c30723c */ /* 0x040fee0000041830 */
[C---:B------:R-:W-:Y:S02]  /*11cb0*/  FMUL.FTZ R54, R69.reuse, R170 ;  /* 0x000000aa45367220 */ /* 0x040fe40000410000 */
[----:B------:R-:W-:Y:S03]  /*11cc0*/  FMUL.FTZ R55, R69, R171 ;  /* 0x000000ab45377220 */ /* 0x000fe60000410000 */
[--C-:B-1----:R-:W-:Y:S01]  /*11cd0*/  FFMA.FTZ R3, R198, c[0x0][0x2d0], -R96.reuse ;  /* 0x0000b400c6037a23 */ /* 0x102fe20000010860 */
[----:B------:R-:W-:Y:S03]  /*11ce0*/  MOV R198, R165 ;  /* 0x000000a500c67202 */ /* 0x000fe60000000f00 */
[-C--:B--2---:R-:W-:Y:S01]  /*11cf0*/  HMMA.16816.F32.BF16 R52, R76, R80.reuse, R52 ;  /* 0x000000504c34723c */ /* 0x084fe20000041834 */
[----:B------:R1:W-:Y:S02]  /*11d00*/  MUFU.EX2 R220, R3 ;  /* 0x0000000300dc7308 */ /* 0x0003e40000000800 */
[--C-:B-1----:R-:W-:Y:S02]  /*11d10*/  FFMA.FTZ R3, R56, c[0x0][0x2d0], -R96.reuse ;  /* 0x0000b40038037a23 */ /* 0x102fe40000010860 */
[----:B------:R-:W-:Y:S06]  /*11d20*/  FMUL.FTZ R56, R68, R172 ;  /* 0x000000ac44387220 */ /* 0x000fec0000410000 */
[----:B------:R1:W-:Y:S01]  /*11d30*/  MUFU.EX2 R218, R3 ;  /* 0x0000000300da7308 */ /* 0x0003e20000000800 */
[C---:B------:R-:W-:Y:S07]  /*11d40*/  HMMA.16816.F32.BF16 R56, R64.reuse, R80, R56 ;  /* 0x000000504038723c */ /* 0x040fee0000041838 */
[----:B------:R-:W-:Y:S02]  /*11d50*/  F2FP.BF16.PACK_AB R80, R137, R143 ;  /* 0x0000008f8950723e */ /* 0x000fe400000010ff */
[----:B------:R-:W-:Y:S03]  /*11d60*/  F2FP.BF16.PACK_AB R81, R195, R194 ;  /* 0x000000c2c351723e */ /* 0x000fe600000010ff */
[----:B-1----:R-:W-:Y:S02]  /*11d70*/  FFMA.FTZ R3, R60, c[0x0][0x2d0], -R96 ;  /* 0x0000b4003c037a23 */ /* 0x002fe40000010860 */
[----:B------:R-:W-:Y:S02]  /*11d80*/  FMUL.FTZ R60, R68, R176 ;  /* 0x000000b0443c7220 */ /* 0x000fe40000410000 */
[----:B------:R1:W-:Y:S05]  /*11d90*/  MUFU.EX2 R217, R3 ;  /* 0x0000000300d97308 */ /* 0x0003ea0000000800 */
[-C--:B------:R-:W-:Y:S07]  /*11da0*/  HMMA.16816.F32.BF16 R60, R64, R82.reuse, R60 ;  /* 0x00000052403c723c */ /* 0x080fee000004183c */
[C---:B------:R-:W-:Y:S02]  /*11db0*/  FMUL.FTZ R64, R70.reuse, R180 ;  /* 0x000000b446407220 */ /* 0x040fe40000410000 */
[----:B------:R-:W-:Y:S03]  /*11dc0*/  FMUL.FTZ R65, R70, R181 ;  /* 0x000000b546417220 */ /* 0x000fe60000410000 */
[C---:B------:R-:W-:Y:S02]  /*11dd0*/  FMUL.FTZ R66, R69.reuse, R182 ;  /* 0x000000b645427220 */ /* 0x040fe40000410000 */
[----:B------:R-:W-:Y:S02]  /*11de0*/  FMUL.FTZ R67, R69, R183 ;  /* 0x000000b745437220 */ /* 0x000fe40000410000 */
[--C-:B-1----:R-:W-:Y:S05]  /*11df0*/  FFMA.FTZ R3, R202, c[0x0][0x2d0], -R104.reuse ;  /* 0x0000b400ca037a23 */ /* 0x102fea0000010868 */
[----:B------:R-:W-:Y:S01]  /*11e00*/  HMMA.16816.F32.BF16 R64, R76, R82, R64 ;  /* 0x000000524c40723c */ /* 0x000fe20000041840 */
[----:B------:R1:W-:Y:S06]  /*11e10*/  MUFU.EX2 R155, R3 ;  /* 0x00000003009b7308 */ /* 0x0003ec0000000800 */
[----:B------:R-:W-:Y:S02]  /*11e20*/  F2FP.BF16.PACK_AB R77, R138, R164 ;  /* 0x000000a48a4d723e */ /* 0x000fe400000010ff */
[----:B------:R-:W-:Y:S03]  /*11e30*/  F2FP.BF16.PACK_AB R76, R139, R244 ;  /* 0x000000f48b4c723e */ /* 0x000fe600000010ff */
[----:B------:R-:W-:Y:S02]  /*11e40*/  F2FP.BF16.PACK_AB R78, R141, R131 ;  /* 0x000000838d4e723e */ /* 0x000fe400000010ff */
[----:B------:R-:W-:Y:S02]  /*11e50*/  F2FP.BF16.PACK_AB R79, R140, R130 ;  /* 0x000000828c4f723e */ /* 0x000fe400000010ff */
[----:B------:R-:W-:Y:S02]  /*11e60*/  F2FP.BF16.PACK_AB R82, R147, R142 ;  /* 0x0000008e9352723e */ /* 0x000fe400000010ff */
[----:B------:R-:W-:Y:S03]  /*11e70*/  F2FP.BF16.PACK_AB R83, R196, R197 ;  /* 0x000000c5c453723e */ /* 0x000fe600000010ff */
[-C--:B----4-:R-:W-:Y:S03]  /*11e80*/  HMMA.16816.F32.BF16 R4, R76, R84.reuse, R4 ;  /* 0x000000544c04723c */ /* 0x090fe60000041804 */
[--C-:B-1----:R-:W-:Y:S05]  /*11e90*/  FFMA.FTZ R3, R203, c[0x0][0x2d0], -R104.reuse ;  /* 0x0000b400cb037a23 */ /* 0x102fea0000010868 */
[C---:B------:R-:W-:Y:S01]  /*11ea0*/  HMMA.16816.F32.BF16 R8, R80.reuse, R84, R8 ;  /* 0x000000545008723c */ /* 0x040fe20000041808 */
[----:B------:R1:W-:Y:S07]  /*11eb0*/  MUFU.EX2 R216, R3 ;  /* 0x0000000300d87308 */ /* 0x0003ee0000000800 */
[-C--:B------:R-:W-:Y:S08]  /*11ec0*/  HMMA.16816.F32.BF16 R12, R80, R86.reuse, R12 ;  /* 0x00000056500c723c */ /* 0x080ff0000004180c */
[C---:B------:R-:W-:Y:S01]  /*11ed0*/  HMMA.16816.F32.BF16 R16, R76.reuse, R86, R16 ;  /* 0x000000564c10723c */ /* 0x040fe20000041810 */
[----:B------:R-:W2:Y:S07]  /*11ee0*/  LDSM.16.MT88.4 R84, [R227+0x800] ;  /* 0x00080000e354783b */ /* 0x000eae0000004200 */
[-C--:B------:R-:W-:Y:S04]  /*11ef0*/  HMMA.16816.F32.BF16 R20, R76, R88.reuse, R20 ;  /* 0x000000584c14723c */ /* 0x080fe80000041814 */
[--C-:B-1----:R-:W-:Y:S04]  /*11f00*/  FFMA.FTZ R3, R200, c[0x0][0x2d0], -R104.reuse ;  /* 0x0000b400c8037a23 */ /* 0x102fe80000010868 */
[C---:B------:R-:W-:Y:S01]  /*11f10*/  HMMA.16816.F32.BF16 R24, R80.reuse, R88, R24 ;  /* 0x000000585018723c */ /* 0x040fe20000041818 */
[----:B------:R1:W-:Y:S07]  /*11f20*/  MUFU.EX2 R159, R3 ;  /* 0x00000003009f7308 */ /* 0x0003ee0000000800 */
[-C--:B------:R-:W-:Y:S08]  /*11f30*/  HMMA.16816.F32.BF16 R28, R80, R90.reuse, R28 ;  /* 0x0000005a501c723c */ /* 0x080ff0000004181c */
[C---:B------:R-:W-:Y:S01]  /*11f40*/  HMMA.16816.F32.BF16 R32, R76.reuse, R90, R32 ;  /* 0x0000005a4c20723c */ /* 0x040fe20000041820 */
[----:B------:R-:W4:Y:S07]  /*11f50*/  LDSM.16.MT88.4 R88, [R224+0x1000] ;  /* 0x00100000e058783b */ /* 0x000f2e0000004200 */
[-C--:B------:R-:W-:Y:S04]  /*11f60*/  HMMA.16816.F32.BF16 R36, R76, R92.reuse, R36 ;  /* 0x0000005c4c24723c */ /* 0x080fe80000041824 */
[----:B-1----:R-:W-:Y:S02]  /*11f70*/  FFMA.FTZ R3, R201, c[0x0][0x2d0], -R104 ;  /* 0x0000b400c9037a23 */ /* 0x002fe40000010868 */
[----:B------:R-:W-:Y:S02]  /*11f80*/  MUFU.EX2 R201, R101 ;  /* 0x0000006500c97308 */ /* 0x000fe40000000800 */
[C---:B------:R-:W-:Y:S07]  /*11f90*/  HMMA.16816.F32.BF16 R40, R80.reuse, R92, R40 ;  /* 0x0000005c5028723c */ /* 0x040fee0000041828 */
[----:B------:R-:W-:Y:S01]  /*11fa0*/  FFMA.FTZ R92, R210, c[0x0][0x2d0], -R96 ;  /* 0x0000b400d25c7a23 */ /* 0x000fe20000010860 */
[-C--:B------:R-:W-:Y:S01]  /*11fb0*/  HMMA.16816.F32.BF16 R44, R80, R94.reuse, R44 ;  /* 0x0000005e502c723c */ /* 0x080fe2000004182c */
[----:B------:R1:W-:Y:S07]  /*11fc0*/  MUFU.EX2 R215, R3 ;  /* 0x0000000300d77308 */ /* 0x0003ee0000000800 */
[C---:B------:R-:W-:Y:S08]  /*11fd0*/  HMMA.16816.F32.BF16 R48, R76.reuse, R94, R48 ;  /* 0x0000005e4c30723c */ /* 0x040ff00000041830 */
[-C--:B--2---:R-:W-:Y:S08]  /*11fe0*/  HMMA.16816.F32.BF16 R52, R76, R84.reuse, R52 ;  /* 0x000000544c34723c */ /* 0x084ff00000041834 */
[C---:B------:R-:W-:Y:S04]  /*11ff0*/  HMMA.16816.F32.BF16 R56, R80.reuse, R84, R56 ;  /* 0x000000545038723c */ /* 0x040fe80000041838 */
[--C-:B-1----:R-:W-:Y:S04]  /*12000*/  FFMA.FTZ R3, R205, c[0x0][0x2d0], -R105.reuse ;  /* 0x0000b400cd037a23 */ /* 0x102fe80000010869 */
[-C--:B------:R-:W-:Y:S01]  /*12010*/  HMMA.16816.F32.BF16 R60, R80, R86.reuse, R60 ;  /* 0x00000056503c723c */ /* 0x080fe2000004183c */
[----:B------:R1:W-:Y:S06]  /*12020*/  MUFU.EX2 R154, R3 ;  /* 0x00000003009a7308 */ /* 0x0003ec0000000800 */
[----:B---3--:R-:W-:Y:S01]  /*12030*/  F2FP.BF16.PACK_AB R80, R248, R249 ;  /* 0x000000f9f850723e */ /* 0x008fe200000010ff */
[----:B------:R-:W-:Y:S01]  /*12040*/  HMMA.16816.F32.BF16 R64, R76, R86, R64 ;  /* 0x000000564c40723c */ /* 0x000fe20000041840 */
[----:B------:R-:W-:Y:S03]  /*12050*/  LDSM.16.MT88.4 R84, [R225+0x1000] ;  /* 0x00100000e154783b */ /* 0x000fe60000004200 */
[----:B------:R-:W-:Y:S02]  /*12060*/  F2FP.BF16.PACK_AB R82, R247, R246 ;  /* 0x000000f6f752723e */ /* 0x000fe400000010ff */
[----:B------:R-:W-:Y:S02]  /*12070*/  F2FP.BF16.PACK_AB R81, R192, R144 ;  /* 0x00000090c051723e */ /* 0x000fe400000010ff */
[----:B------:R-:W-:Y:S04]  /*12080*/  F2FP.BF16.PACK_AB R76, R145, R146 ;  /* 0x00000092914c723e */ /* 0x000fe800000010ff */
[----:B------:R-:W-:Y:S02]  /*12090*/  F2FP.BF16.PACK_AB R78, R128, R136 ;  /* 0x00000088804e723e */ /* 0x000fe400000010ff */
[----:B------:R-:W-:Y:S02]  /*120a0*/  F2FP.BF16.PACK_AB R77, R251, R250 ;  /* 0x000000fafb4d723e */ /* 0x000fe400000010ff */
[----:B------:R-:W-:Y:S01]  /*120b0*/  F2FP.BF16.PACK_AB R79, R129, R252 ;  /* 0x000000fc814f723e */ /* 0x000fe200000010ff */
[--C-:B-1----:R-:W-:Y:S01]  /*120c0*/  FFMA.FTZ R3, R208, c[0x0][0x2d0], -R105.reuse ;  /* 0x0000b400d0037a23 */ /* 0x102fe20000010869 */
[----:B------:R-:W-:Y:S03]  /*120d0*/  F2FP.BF16.PACK_AB R83, R153, R152 ;  /* 0x000000989953723e */ /* 0x000fe600000010ff */
[----:B------:R1:W2:Y:S02]  /*120e0*/  MUFU.EX2 R158, R3 ;  /* 0x00000003009e7308 */ /* 0x0002a40000000800 */
[-C--:B----4-:R-:W-:Y:S08]  /*120f0*/  HMMA.16816.F32.BF16 R4, R76, R88.reuse, R4 ;  /* 0x000000584c04723c */ /* 0x090ff00000041804 */
[C---:B------:R-:W-:Y:S08]  /*12100*/  HMMA.16816.F32.BF16 R8, R80.reuse, R88, R8 ;  /* 0x000000585008723c */ /* 0x040ff00000041808 */
[-C--:B------:R-:W-:Y:S04]  /*12110*/  HMMA.16816.F32.BF16 R12, R80, R90.reuse, R12 ;  /* 0x0000005a500c723c */ /* 0x080fe8000004180c */
[--C-:B-1----:R-:W-:Y:S04]  /*12120*/  FFMA.FTZ R3, R204, c[0x0][0x2d0], -R105.reuse ;  /* 0x0000b400cc037a23 */ /* 0x102fe80000010869 */
[C---:B------:R-:W-:Y:S01]  /*12130*/  HMMA.16816.F32.BF16 R16, R76.reuse, R90, R16 ;  /* 0x0000005a4c10723c */ /* 0x040fe20000041810 */
[----:B------:R-:W-:Y:S01]  /*12140*/  LDSM.16.MT88.4 R88, [R227+0x1000] ;  /* 0x00100000e358783b */ /* 0x000fe20000004200 */
[----:B------:R1:W-:Y:S02]  /*12150*/  MUFU.EX2 R214, R3 ;  /* 0x0000000300d67308 */ /* 0x0003e40000000800 */
[--C-:B-1----:R-:W-:Y:S08]  /*12160*/  FFMA.FTZ R3, R206, c[0x0][0x2d0], -R105.reuse ;  /* 0x0000b400ce037a23 */ /* 0x102ff00000010869 */
[----:B------:R1:W3:Y:S02]  /*12170*/  MUFU.EX2 R163, R3 ;  /* 0x0000000300a37308 */ /* 0x0002e40000000800 */
[--C-:B-1----:R-:W-:Y:S01]  /*12180*/  FFMA.FTZ R3, R160, c[0x0][0x2d0], -R100.reuse ;  /* 0x0000b400a0037a23 */ /* 0x102fe20000010864 */
[----:B------:R-:W-:Y:S02]  /*12190*/  MOV R160, R149 ;  /* 0x0000009500a07202 */ /* 0x000fe40000000f00 */
[----:B------:R-:W-:Y:S05]  /*121a0*/  MOV R149, R238 ;  /* 0x000000ee00957202 */ /* 0x000fea0000000f00 */
[----:B------:R1:W-:Y:S01]  /*121b0*/  MUFU.EX2 R157, R3 ;  /* 0x00000003009d7308 */ /* 0x0003e20000000800 */
[----:B------:R-:W-:Y:S01]  /*121c0*/  MOV R165, R160 ;  /* 0x000000a000a57202 */ /* 0x000fe20000000f00 */
[----:B------:R4:W5:Y:S01]  /*121d0*/  LDL.LU R238, [R1+0xa4] ;  /* 0x0000a40001ee7983 */ /* 0x0009620000300800 */
[----:B------:R-:W-:Y:S02]  /*121e0*/  MOV R160, R149 ;  /* 0x0000009500a07202 */ /* 0x000fe40000000f00 */
[----:B------:R-:W-:Y:S01]  /*121f0*/  MOV R149, R132 ;  /* 0x0000008400957202 */ /* 0x000fe20000000f00 */
[----:B------:R4:W5:Y:S01]  /*12200*/  LDL.LU R239, [R1+0xa0] ;  /* 0x0000a00001ef7983 */ /* 0x0009620000300800 */
[----:B------:R-:W-:Y:S03]  /*12210*/  MOV R132, R119 ;  /* 0x0000007700847202 */ /* 0x000fe60000000f00 */
[----:B------:R4:W5:Y:S04]  /*12220*/  LDL.LU R240, [R1+0x9c] ;  /* 0x00009c0001f07983 */ /* 0x0009680000300800 */
[----:B------:R4:W5:Y:S04]  /*12230*/  LDL.LU R233, [R1+0x98] ;  /* 0x0000980001e97983 */ /* 0x0009680000300800 */
[----:B------:R4:W5:Y:S04]  /*12240*/  LDL.LU R234, [R1+0x94] ;  /* 0x0000940001ea7983 */ /* 0x0009680000300800 */
[----:B------:R4:W5:Y:S01]  /*12250*/  LDL.LU R119, [R1+0x90] ;  /* 0x0000900001777983 */ /* 0x0009620000300800 */
[--C-:B-1----:R-:W-:Y:S01]  /*12260*/  FFMA.FTZ R3, R167, c[0x0][0x2d0], -R100.reuse ;  /* 0x0000b400a7037a23 */ /* 0x102fe20000010864 */
[----:B------:R-:W-:Y:S02]  /*12270*/  MOV R167, R162 ;  /* 0x000000a200a77202 */ /* 0x000fe40000000f00 */
[----:B------:R-:W-:Y:S01]  /*12280*/  MOV R162, R199 ;  /* 0x000000c700a27202 */ /* 0x000fe20000000f00 */
[----:B------:R1:W1:Y:S01]  /*12290*/  MUFU.EX2 R156, R3 ;  /* 0x00000003009c7308 */ /* 0x0002620000000800 */
[----:B------:R-:W-:Y:S02]  /*122a0*/  MOV R199, R151 ;  /* 0x0000009700c77202 */ /* 0x000fe40000000f00 */
[----:B------:R-:W-:Y:S02]  /*122b0*/  MOV R151, R148 ;  /* 0x0000009400977202 */ /* 0x000fe40000000f00 */
[----:B------:R-:W-:Y:S02]  /*122c0*/  MOV R148, R230 ;  /* 0x000000e600947202 */ /* 0x000fe40000000f00 */
[----:B------:R4:W5:Y:S01]  /*122d0*/  LDL.LU R230, [R1+0x8c] ;  /* 0x00008c0001e67983 */ /* 0x0009620000300800 */
[--C-:B-1----:R-:W-:Y:S01]  /*122e0*/  FFMA.FTZ R3, R168, c[0x0][0x2d0], -R100.reuse ;  /* 0x0000b400a8037a23 */ /* 0x102fe20000010864 */
[----:B------:R-:W-:Y:S02]  /*122f0*/  MOV R168, R198 ;  /* 0x000000c600a87202 */ /* 0x000fe40000000f00 */
[----:B------:R-:W-:Y:S02]  /*12300*/  MOV R198, R167 ;  /* 0x000000a700c67202 */ /* 0x000fe40000000f00 */
[----:B------:R-:W-:Y:S02]  /*12310*/  MOV R167, R166 ;  /* 0x000000a600a77202 */ /* 0x000fe40000000f00 */
[----:B------:R-:W-:Y:S02]  /*12320*/  MOV R166, R165 ;  /* 0x000000a500a67202 */ /* 0x000fe40000000f00 */
[----:B------:R-:W-:Y:S02]  /*12330*/  MOV R165, R162 ;  /* 0x000000a200a57202 */ /* 0x000fe40000000f00 */
[----:B------:R-:W-:Y:S02]  /*12340*/  MOV R162, R161 ;  /* 0x000000a100a27202 */ /* 0x000fe40000000f00 */
[----:B------:R1:W-:Y:S01]  /*12350*/  MUFU.EX2 R161, R3 ;  /* 0x0000000300a17308 */ /* 0x0003e20000000800 */
[----:B------:R-:W-:Y:S02]  /*12360*/  MOV R169, R198 ;  /* 0x000000c600a97202 */ /* 0x000fe40000000f00 */
[----:B------:R-:W-:Y:S02]  /*12370*/  MOV R198, R166 ;  /* 0x000000a600c67202 */ /* 0x000fe40000000f00 */
[----:B------:R-:W-:Y:S05]  /*12380*/  MOV R166, R162 ;  /* 0x000000a200a67202 */ /* 0x000fea0000000f00 */
[----:B------:R2:W-:Y:S01]  /*12390*/  MUFU.EX2 R162, R92 ;  /* 0x0000005c00a27308 */ /* 0x0005e20000000800 */
[----:B-1----:R-:W-:Y:S01]  /*123a0*/  FFMA.FTZ R3, R168, c[0x0][0x2d0], -R100 ;  /* 0x0000b400a8037a23 */ /* 0x002fe20000010864 */
[----:B------:R-:W-:Y:S02]  /*123b0*/  MOV R168, R167 ;  /* 0x000000a700a87202 */ /* 0x000fe40000000f00 */
[----:B------:R-:W-:Y:S02]  /*123c0*/  MOV R167, R165 ;  /* 0x000000a500a77202 */ /* 0x000fe40000000f00 */
[----:B------:R-:W-:Y:S04]  /*123d0*/  MOV R165, R160 ;  /* 0x000000a000a57202 */ /* 0x000fe80000000f00 */
[----:B------:R1:W1:Y:S01]  /*123e0*/  MUFU.EX2 R160, R3 ;  /* 0x0000000300a07308 */ /* 0x0002620000000800 */
[----:B--2---:R-:W2:Y:S01]  /*123f0*/  LDSM.16.MT88.4 R92, [R228+0x1000] ;  /* 0x00100000e45c783b */ /* 0x004ea20000004200 */
[----:B-1----:R-:W-:Y:S01]  /*12400*/  FFMA.FTZ R3, R169, c[0x0][0x2d0], -R96 ;  /* 0x0000b400a9037a23 */ /* 0x002fe20000010860 */
        /* <DEDUP_REMOVED lines=8> */
[----:B------:R-:W-:Y:S01]  /*12490*/  MOV R120, R124 ;  /* 0x0000007c00787202 */ /* 0x000fe20000000f00 */
[-C--:B--2---:R-:W-:Y:S03]  /*124a0*/  HMMA.16816.F32.BF16 R20, R76, R92.reuse, R20 ;  /* 0x0000005c4c14723c */ /* 0x084fe60000041814 */
[----:B------:R-:W-:Y:S01]  /*124b0*/  MOV R124, R212 ;  /* 0x000000d4007c7202 */ /* 0x000fe20000000f00 */
[--C-:B------:R-:W-:Y:S01]  /*124c0*/  FFMA.FTZ R120, R120, c[0x0][0x2d0], -R104.reuse ;  /* 0x0000b40078787a23 */ /* 0x100fe20000010868 */
[----:B------:R1:W-:Y:S03]  /*124d0*/  MUFU.EX2 R212, R3 ;  /* 0x0000000300d47308 */ /* 0x0003e60000000800 */
[C---:B------:R-:W-:Y:S07]  /*124e0*/  HMMA.16816.F32.BF16 R24, R80.reuse, R92, R24 ;  /* 0x0000005c5018723c */ /* 0x040fee0000041818 */
[--C-:B------:R-:W-:Y:S01]  /*124f0*/  FFMA.FTZ R92, R150, c[0x0][0x2d0], -R105.reuse ;  /* 0x0000b400965c7a23 */ /* 0x100fe20000010869 */
[-C--:B------:R-:W-:Y:S04]  /*12500*/  HMMA.16816.F32.BF16 R28, R80, R94.reuse, R28 ;  /* 0x0000005e501c723c */ /* 0x080fe8000004181c */
[----:B------:R-:W-:Y:S01]  /*12510*/  MOV R150, R127 ;  /* 0x0000007f00967202 */ /* 0x000fe20000000f00 */
[--C-:B------:R-:W-:Y:S02]  /*12520*/  FFMA.FTZ R127, R191, c[0x0][0x2d0], -R105.reuse ;  /* 0x0000b400bf7f7a23 */ /* 0x100fe40000010869 */
[----:B------:R-:W-:Y:S01]  /*12530*/  MUFU.EX2 R191, R106 ;  /* 0x0000006a00bf7308 */ /* 0x000fe20000000800 */
[C---:B------:R-:W-:Y:S04]  /*12540*/  HMMA.16816.F32.BF16 R32, R76.reuse, R94, R32 ;  /* 0x0000005e4c20723c */ /* 0x040fe80000041820 */
[--C-:B-1----:R-:W-:Y:S04]  /*12550*/  FFMA.FTZ R3, R169, c[0x0][0x2d0], -R104.reuse ;  /* 0x0000b400a9037a23 */ /* 0x102fe80000010868 */
[-C--:B------:R-:W-:Y:S01]  /*12560*/  HMMA.16816.F32.BF16 R36, R76, R84.reuse, R36 ;  /* 0x000000544c24723c */ /* 0x080fe20000041824 */
[----:B------:R1:W-:Y:S07]  /*12570*/  MUFU.EX2 R210, R3 ;  /* 0x0000000300d27308 */ /* 0x0003ee0000000800 */
[C---:B------:R-:W-:Y:S03]  /*12580*/  HMMA.16816.F32.BF16 R40, R80.reuse, R84, R40 ;  /* 0x000000545028723c */ /* 0x040fe60000041828 */
[----:B------:R2:W-:Y:S05]  /*12590*/  MUFU.EX2 R169, R92 ;  /* 0x0000005c00a97308 */ /* 0x0005ea0000000800 */
[-C--:B------:R-:W-:Y:S08]  /*125a0*/  HMMA.16816.F32.BF16 R44, R80, R86.reuse, R44 ;  /* 0x00000056502c723c */ /* 0x080ff0000004182c */
[C---:B------:R-:W-:Y:S01]  /*125b0*/  HMMA.16816.F32.BF16 R48, R76.reuse, R86, R48 ;  /* 0x000000564c30723c */ /* 0x040fe20000041830 */
[----:B------:R-:W4:Y:S03]  /*125c0*/  LDSM.16.MT88.4 R84, [R224+0x1800] ;  /* 0x00180000e054783b */ /* 0x000f260000004200 */
[----:B-1----:R-:W-:Y:S04]  /*125d0*/  FFMA.FTZ R3, R168, c[0x0][0x2d0], -R104 ;  /* 0x0000b400a8037a23 */ /* 0x002fe80000010868 */
[-C--:B------:R-:W-:Y:S01]  /*125e0*/  HMMA.16816.F32.BF16 R52, R76, R88.reuse, R52 ;  /* 0x000000584c34723c */ /* 0x080fe20000041834 */
[----:B------:R1:W-:Y:S01]  /*125f0*/  MUFU.EX2 R208, R3 ;  /* 0x0000000300d07308 */ /* 0x0003e20000000800 */
[----:B--2---:R-:W2:Y:S06]  /*12600*/  LDSM.16.MT88.4 R92, [R228+0x1800] ;  /* 0x00180000e45c783b */ /* 0x004eac0000004200 */
[C---:B------:R-:W-:Y:S07]  /*12610*/  HMMA.16816.F32.BF16 R56, R80.reuse, R88, R56 ;  /* 0x000000585038723c */ /* 0x040fee0000041838 */
[--C-:B------:R-:W-:Y:S01]  /*12620*/  FFMA.FTZ R88, R118, c[0x0][0x2d0], -R96.reuse ;  /* 0x0000b40076587a23 */ /* 0x100fe20000010860 */
[-C--:B------:R-:W-:Y:S03]  /*12630*/  HMMA.16816.F32.BF16 R60, R80, R90.reuse, R60 ;  /* 0x0000005a503c723c */ /* 0x080fe6000004183c */
[----:B------:R2:W-:Y:S01]  /*12640*/  MUFU.EX2 R200, R88 ;  /* 0x0000005800c87308 */ /* 0x0005e20000000800 */
[--C-:B------:R-:W-:Y:S03]  /*12650*/  FFMA.FTZ R118, R99, c[0x0][0x2d0], -R96.reuse ;  /* 0x0000b40063767a23 */ /* 0x100fe60000010860 */
[----:B------:R-:W-:Y:S01]  /*12660*/  F2FP.BF16.PACK_AB R80, R158, R154 ;  /* 0x0000009a9e50723e */ /* 0x000fe200000010ff */
[----:B------:R-:W-:Y:S04]  /*12670*/  HMMA.16816.F32.BF16 R64, R76, R90, R64 ;  /* 0x0000005a4c40723c */ /* 0x000fe80000041840 */
[--C-:B-1----:R-:W-:Y:S01]  /*12680*/  FFMA.FTZ R3, R198, c[0x0][0x2d0], -R96.reuse ;  /* 0x0000b400c6037a23 */ /* 0x102fe20000010860 */
[----:B---3--:R-:W-:Y:S01]  /*12690*/  F2FP.BF16.PACK_AB R82, R163, R214 ;  /* 0x000000d6a352723e */ /* 0x008fe200000010ff */
[----:B------:R-:W-:Y:S01]  /*126a0*/  MUFU.EX2 R198, R103 ;  /* 0x0000006700c67308 */ /* 0x000fe20000000800 */
[----:B------:R-:W-:Y:S02]  /*126b0*/  F2FP.BF16.PACK_AB R76, R220, R221 ;  /* 0x000000dddc4c723e */ /* 0x000fe400000010ff */
[----:B------:R-:W-:Y:S03]  /*126c0*/  F2FP.BF16.PACK_AB R78, R217, R218 ;  /* 0x000000dad94e723e */ /* 0x000fe600000010ff */
[----:B------:R-:W-:Y:S02]  /*126d0*/  F2FP.BF16.PACK_AB R77, R216, R155 ;  /* 0x0000009bd84d723e */ /* 0x000fe400000010ff */
[----:B------:R-:W-:Y:S02]  /*126e0*/  F2FP.BF16.PACK_AB R79, R215, R159 ;  /* 0x0000009fd74f723e */ /* 0x000fe400000010ff */
[----:B------:R1:W-:Y:S01]  /*126f0*/  MUFU.EX2 R206, R3 ;  /* 0x0000000300ce7308 */ /* 0x0003e20000000800 */
[----:B------:R-:W-:Y:S01]  /*12700*/  F2FP.BF16.PACK_AB R81, R156, R157 ;  /* 0x0000009d9c51723e */ /* 0x000fe200000010ff */
[----:B--2---:R-:W-:Y:S01]  /*12710*/  LDSM.16.MT88.4 R88, [R227+0x1800] ;  /* 0x00180000e358783b */ /* 0x004fe20000004200 */
[----:B------:R-:W-:Y:S02]  /*12720*/  F2FP.BF16.PACK_AB R83, R160, R161 ;  /* 0x000000a1a053723e */ /* 0x000fe400000010ff */
[-C--:B----4-:R-:W-:Y:S08]  /*12730*/  HMMA.16816.F32.BF16 R4, R76, R84.reuse, R4 ;  /* 0x000000544c04723c */ /* 0x090ff00000041804 */
[C---:B------:R-:W-:Y:S08]  /*12740*/  HMMA.16816.F32.BF16 R8, R80.reuse, R84, R8 ;  /* 0x000000545008723c */ /* 0x040ff00000041808 */
[-C--:B------:R-:W-:Y:S04]  /*12750*/  HMMA.16816.F32.BF16 R12, R80, R86.reuse, R12 ;  /* 0x00000056500c723c */ /* 0x080fe8000004180c */
[----:B-1----:R-:W-:Y:S04]  /*12760*/  FFMA.FTZ R3, R167, c[0x0][0x2d0], -R96 ;  /* 0x0000b400a7037a23 */ /* 0x002fe80000010860 */
[C---:B------:R-:W-:Y:S01]  /*12770*/  HMMA.16816.F32.BF16 R16, R76.reuse, R86, R16 ;  /* 0x000000564c10723c */ /* 0x040fe20000041810 */
[----:B------:R1:W-:Y:S01]  /*12780*/  MUFU.EX2 R205, R3 ;  /* 0x0000000300cd7308 */ /* 0x0003e20000000800 */
[----:B------:R-:W-:Y:S06]  /*12790*/  LDSM.16.MT88.4 R84, [R224+0x2000] ;  /* 0x00200000e054783b */ /* 0x000fec0000004200 */
[-C--:B------:R-:W-:Y:S08]  /*127a0*/  HMMA.16816.F32.BF16 R20, R76, R92.reuse, R20 ;  /* 0x0000005c4c14723c */ /* 0x080ff00000041814 */
[C---:B------:R-:W-:Y:S08]  /*127b0*/  HMMA.16816.F32.BF16 R24, R80.reuse, R92, R24 ;  /* 0x0000005c5018723c */ /* 0x040ff00000041818 */
[-C--:B------:R-:W-:Y:S04]  /*127c0*/  HMMA.16816.F32.BF16 R28, R80, R94.reuse, R28 ;  /* 0x0000005e501c723c */ /* 0x080fe8000004181c */
[--C-:B-1----:R-:W-:Y:S04]  /*127d0*/  FFMA.FTZ R3, R166, c[0x0][0x2d0], -R104.reuse ;  /* 0x0000b400a6037a23 */ /* 0x102fe80000010868 */
[C---:B------:R-:W-:Y:S01]  /*127e0*/  HMMA.16816.F32.BF16 R32, R76.reuse, R94, R32 ;  /* 0x0000005e4c20723c */ /* 0x040fe20000041820 */
[----:B------:R1:W-:Y:S01]  /*127f0*/  MUFU.EX2 R204, R3 ;  /* 0x0000000300cc7308 */ /* 0x0003e20000000800 */
[----:B------:R-:W-:Y:S02]  /*12800*/  LDSM.16.MT88.4 R92, [R228+0x2000] ;  /* 0x00200000e45c783b */ /* 0x000fe40000004200 */
[----:B-1----:R-:W-:Y:S07]  /*12810*/  FFMA.FTZ R3, R165, c[0x0][0x2d0], -R104 ;  /* 0x0000b400a5037a23 */ /* 0x002fee0000010868 */
[----:B------:R1:W-:Y:S02]  /*12820*/  MUFU.EX2 R203, R3 ;  /* 0x0000000300cb7308 */ /* 0x0003e40000000800 */
[--C-:B-1----:R-:W-:Y:S08]  /*12830*/  FFMA.FTZ R3, R199, c[0x0][0x2d0], -R105.reuse ;  /* 0x0000b400c7037a23 */ /* 0x102ff00000010869 */
[----:B------:R-:W-:Y:S10]  /*12840*/  MUFU.EX2 R199, R102 ;  /* 0x0000006600c77308 */ /* 0x000ff40000000800 */
[----:B------:R1:W-:Y:S02]  /*12850*/  MUFU.EX2 R171, R3 ;  /* 0x0000000300ab7308 */ /* 0x0003e40000000800 */
[--C-:B-1----:R-:W-:Y:S01]  /*12860*/  FFMA.FTZ R3, R151, c[0x0][0x2d0], -R105.reuse ;  /* 0x0000b40097037a23 */ /* 0x102fe20000010869 */
[----:B------:R-:W-:Y:S07]  /*12870*/  MOV R151, R193 ;  /* 0x000000c100977202 */ /* 0x000fee0000000f00 */
[----:B------:R1:W2:Y:S02]  /*12880*/  MUFU.EX2 R170, R3 ;  /* 0x0000000300aa7308 */ /* 0x0002a40000000800 */
[--C-:B-1----:R-:W-:Y:S01]  /*12890*/  FFMA.FTZ R3, R122, c[0x0][0x2d0], -R100.reuse ;  /* 0x0000b4007a037a23 */ /* 0x102fe20000010864 */
[----:B------:R-:W-:Y:S07]  /*128a0*/  MOV R122, R117 ;  /* 0x00000075007a7202 */ /* 0x000fee0000000f00 */
[----:B------:R1:W-:Y:S02]  /*128b0*/  MUFU.EX2 R117, R3 ;  /* 0x0000000300757308 */ /* 0x0003e40000000800 */
[--C-:B-1----:R-:W-:Y:S01]  /*128c0*/  FFMA.FTZ R3, R148, c[0x0][0x2d0], -R100.reuse ;  /* 0x0000b40094037a23 */ /* 0x102fe20000010864 */
[----:B------:R-:W-:Y:S02]  /*128d0*/  MOV R148, R135 ;  /* 0x0000008700947202 */ /* 0x000fe40000000f00 */
[----:B------:R-:W-:Y:S02]  /*128e0*/  MOV R135, R134 ;  /* 0x0000008600877202 */ /* 0x000fe40000000f00 */
[----:B------:R-:W-:Y:S02]  /*128f0*/  MOV R134, R133 ;  /* 0x0000008500867202 */ /* 0x000fe40000000f00 */
[----:B------:R-:W-:Y:S02]  /*12900*/  MOV R133, R132 ;  /* 0x0000008400857202 */ /* 0x000fe40000000f00 */
[----:B------:R-:W-:Y:S02]  /*12910*/  MOV R132, R125 ;  /* 0x0000007d00847202 */ /* 0x000fe40000000f00 */
[----:B------:R-:W-:Y:S02]  /*12920*/  MOV R125, R116 ;  /* 0x00000074007d7202 */ /* 0x000fe40000000f00 */
[----:B------:R1:W3:Y:S03]  /*12930*/  MUFU.EX2 R116, R3 ;  /* 0x0000000300747308 */ /* 0x0002e60000000800 */
[--C-:B------:R-:W-:Y:S02]  /*12940*/  FFMA.FTZ R125, R125, c[0x0][0x2d0], -R105.reuse ;  /* 0x0000b4007d7d7a23 */ /* 0x100fe40000010869 */
[--C-:B-1----:R-:W-:Y:S01]  /*12950*/  FFMA.FTZ R3, R149, c[0x0][0x2d0], -R105.reuse ;  /* 0x0000b40095037a23 */ /* 0x102fe20000010869 */
[----:B------:R-:W-:Y:S04]  /*12960*/  MOV R149, R132 ;  /* 0x0000008400957202 */ /* 0x000fe80000000f00 */
[----:B------:R1:W4:Y:S02]  /*12970*/  MUFU.EX2 R168, R3 ;  /* 0x0000000300a87308 */ /* 0x0003240000000800 */
[--C-:B-1----:R-:W-:Y:S08]  /*12980*/  FFMA.FTZ R3, R113, c[0x0][0x2d0], -R100.reuse ;  /* 0x0000b40071037a23 */ /* 0x102ff00000010864 */
[----:B------:R1:W-:Y:S02]  /*12990*/  MUFU.EX2 R113, R3 ;  /* 0x0000000300717308 */ /* 0x0003e40000000800 */
[----:B-1----:R-:W-:Y:S01]  /*129a0*/  FFMA.FTZ R3, R122, c[0x0][0x2d0], -R100 ;  /* 0x0000b4007a037a23 */ /* 0x002fe20000010864 */
[----:B------:R-:W-:Y:S07]  /*129b0*/  MOV R122, R114 ;  /* 0x00000072007a7202 */ /* 0x000fee0000000f00 */
[----:B------:R1:W1:Y:S02]  /*129c0*/  MUFU.EX2 R114, R3 ;  /* 0x0000000300727308 */ /* 0x0002640000000800 */
[--C-:B-1----:R-:W-:Y:S08]  /*129d0*/  FFMA.FTZ R3, R148, c[0x0][0x2d0], -R96.reuse ;  /* 0x0000b40094037a23 */ /* 0x102ff00000010860 */
[----:B------:R1:W-:Y:S02]  /*129e0*/  MUFU.EX2 R202, R3 ;  /* 0x0000000300ca7308 */ /* 0x0003e40000000800 */
[--C-:B-1----:R-:W-:Y:S01]  /*129f0*/  FFMA.FTZ R3, R135, c[0x0][0x2d0], -R96.reuse ;  /* 0x0000b40087037a23 */ /* 0x102fe20000010860 */
[----:B------:R-:W-:Y:S02]  /*12a00*/  MOV R135, R134 ;  /* 0x0000008600877202 */ /* 0x000fe40000000f00 */
[----:B------:R-:W-:Y:S05]  /*12a10*/  MOV R134, R133 ;  /* 0x0000008500867202 */ /* 0x000fea0000000f00 */
[----:B------:R1:W-:Y:S01]  /*12a20*/  MUFU.EX2 R175, R3 ;  /* 0x0000000300af7308 */ /* 0x0003e20000000800 */
[----:B------:R-:W-:Y:S01]  /*12a30*/  MOV R133, R123 ;  /* 0x0000007b00857202 */ /* 0x000fe20000000f00 */
[----:B------:R-:W-:Y:S03]  /*12a40*/  FFMA.FTZ R123, R97, c[0x0][0x2d0], -R96 ;  /* 0x0000b400617b7a23 */ /* 0x000fe60000010860 */
[----:B------:R-:W-:Y:S05]  /*12a50*/  MOV R148, R133 ;  /* 0x0000008500947202 */ /* 0x000fea0000000f00 */
[----:B------:R-:W-:Y:S02]  /*12a60*/  FFMA.FTZ R106, R148, c[0x0][0x2d0], -R100 ;  /* 0x0000b400946a7a23 */ /* 0x000fe40000010864 */
[----:B-1----:R-:W-:Y:S02]  /*12a70*/  FFMA.FTZ R3, R121, c[0x0][0x2d0], -R104 ;  /* 0x0000b40079037a23 */ /* 0x002fe40000010868 */
[----:B------:R-:W-:Y:S02]  /*12a80*/  FFMA.FTZ R121, R98, c[0x0][0x2d0], -R96 ;  /* 0x0000b40062797a23 */ /* 0x000fe40000010860 */
[----:B------:R1:W-:Y:S01]  /*12a90*/  MUFU.EX2 R174, R3 ;  /* 0x0000000300ae7308 */ /* 0x0003e20000000800 */
[----:B------:R-:W2:Y:S01]  /*12aa0*/  LDSM.16.MT88.4 R96, [R225+0x1800] ;  /* 0x00180000e160783b */ /* 0x000ea20000004200 */
[--C-:B-1----:R-:W-:Y:S02]  /*12ab0*/  FFMA.FTZ R3, R122, c[0x0][0x2d0], -R104.reuse ;  /* 0x0000b4007a037a23 */ /* 0x102fe40000010868 */
[--C-:B------:R-:W-:Y:S06]  /*12ac0*/  FFMA.FTZ R122, R124, c[0x0][0x2d0], -R104.reuse ;  /* 0x0000b4007c7a7a23 */ /* 0x100fec0000010868 */
[----:B------:R1:W-:Y:S01]  /*12ad0*/  MUFU.EX2 R173, R3 ;  /* 0x0000000300ad7308 */ /* 0x0003e20000000800 */
[----:B------:R-:W-:Y:S02]  /*12ae0*/  FFMA.FTZ R124, R190, c[0x0][0x2d0], -R104 ;  /* 0x0000b400be7c7a23 */ /* 0x000fe40000010868 */
[--C-:B------:R-:W-:Y:S07]  /*12af0*/  FFMA.FTZ R104, R134, c[0x0][0x2d0], -R105.reuse ;  /* 0x0000b40086687a23 */ /* 0x100fee0000010869 */
[----:B------:R3:W-:Y:S01]  /*12b00*/  MUFU.EX2 R193, R104 ;  /* 0x0000006800c17308 */ /* 0x0007e20000000800 */
[-C--:B--2---:R-:W-:Y:S09]  /*12b10*/  HMMA.16816.F32.BF16 R36, R76, R96.reuse, R36 ;  /* 0x000000604c24723c */ /* 0x084ff20000041824 */
[----:B------:R-:W-:Y:S01]  /*12b20*/  MUFU.EX2 R190, R107 ;  /* 0x0000006b00be7308 */ /* 0x000fe20000000800 */
[C---:B------:R-:W-:Y:S04]  /*12b30*/  HMMA.16816.F32.BF16 R40, R80.reuse, R96, R40 ;  /* 0x000000605028723c */ /* 0x040fe80000041828 */
[--C-:B-1----:R-:W-:Y:S02]  /*12b40*/  FFMA.FTZ R3, R135, c[0x0][0x2d0], -R105.reuse ;  /* 0x0000b40087037a23 */ /* 0x102fe40000010869 */
[----:B------:R-:W2:Y:S01]  /*12b50*/  LDL.LU R135, [R1+0x10] ;  /* 0x0000100001877983 */ /* 0x000ea20000300800 */
[----:B------:R-:W-:Y:S01]  /*12b60*/  FFMA.FTZ R105, R109, c[0x0][0x2d0], -R105 ;  /* 0x0000b4006d697a23 */ /* 0x000fe20000010869 */
[-C--:B------:R-:W-:Y:S01]  /*12b70*/  HMMA.16816.F32.BF16 R44, R80, R98.reuse, R44 ;  /* 0x00000062502c723c */ /* 0x080fe2000004182c */
[----:B------:R1:W-:Y:S01]  /*12b80*/  MUFU.EX2 R172, R3 ;  /* 0x0000000300ac7308 */ /* 0x0003e20000000800 */
[----:B------:R-:W2:Y:S02]  /*12b90*/  LDL.LU R134, [R1+0x18] ;  /* 0x0000180001867983 */ /* 0x000ea40000300800 */
[--C-:B------:R-:W-:Y:S02]  /*12ba0*/  FFMA.FTZ R109, R75, c[0x0][0x2d0], -R100.reuse ;  /* 0x0000b4004b6d7a23 */ /* 0x100fe40000010864 */
[----:B------:R-:W2:Y:S01]  /*12bb0*/  LDL.LU R133, [R1+0x14] ;  /* 0x0000140001857983 */ /* 0x000ea20000300800 */
[--C-:B---3--:R-:W-:Y:S01]  /*12bc0*/  FFMA.FTZ R104, R149, c[0x0][0x2d0], -R100.reuse ;  /* 0x0000b40095687a23 */ /* 0x108fe20000010864 */
[C---:B------:R-:W-:Y:S02]  /*12bd0*/  HMMA.16816.F32.BF16 R48, R76.reuse, R98, R48 ;  /* 0x000000624c30723c */ /* 0x040fe40000041830 */
[----:B------:R-:W3:Y:S01]  /*12be0*/  LDL.LU R132, [R1+0x1c] ;  /* 0x00001c0001847983 */ /* 0x000ee20000300800 */
[----:B------:R-:W-:Y:S03]  /*12bf0*/  MUFU.EX2 R105, R105 ;  /* 0x0000006900697308 */ /* 0x000fe60000000800 */
[----:B------:R-:W2:Y:S02]  /*12c00*/  LDSM.16.MT88.4 R96, [R225+0x2000] ;  /* 0x00200000e160783b */ /* 0x000ea40000004200 */
[-C--:B------:R-:W-:Y:S08]  /*12c10*/  HMMA.16816.F32.BF16 R52, R76, R88.reuse, R52 ;  /* 0x000000584c34723c */ /* 0x080ff00000041834 */
[C---:B------:R-:W-:Y:S04]  /*12c20*/  HMMA.16816.F32.BF16 R56, R80.reuse, R88, R56 ;  /* 0x000000585038723c */ /* 0x040fe80000041838 */
[--C-:B-1----:R-:W-:Y:S03]  /*12c30*/  FFMA.FTZ R3, R110, c[0x0][0x2d0], -R100.reuse ;  /* 0x0000b4006e037a23 */ /* 0x102fe60000010864 */
[--C-:B------:R-:W-:Y:S01]  /*12c40*/  FFMA.FTZ R88, R150, c[0x0][0x2d0], -R100.reuse ;  /* 0x0000b40096587a23 */ /* 0x100fe20000010864 */
[-C--:B------:R-:W-:Y:S01]  /*12c50*/  HMMA.16816.F32.BF16 R60, R80, R90.reuse, R60 ;  /* 0x0000005a503c723c */ /* 0x080fe2000004183c */
[----:B------:R1:W-:Y:S01]  /*12c60*/  MUFU.EX2 R110, R3 ;  /* 0x00000003006e7308 */ /* 0x0003e20000000800 */
[----:B------:R-:W2:Y:S06]  /*12c70*/  LDSM.16.MT88.4 R80, [R227+0x2000] ;  /* 0x00200000e350783b */ /* 0x000eac0000004200 */
[----:B------:R-:W-:Y:S03]  /*12c80*/  HMMA.16816.F32.BF16 R64, R76, R90, R64 ;  /* 0x0000005a4c40723c */ /* 0x000fe60000041840 */
[----:B------:R1:W-:Y:S04]  /*12c90*/  MUFU.EX2 R107, R88 ;  /* 0x00000058006b7308 */ /* 0x0003e80000000800 */
[----:B------:R-:W-:Y:S02]  /*12ca0*/  F2FP.BF16.PACK_AB R76, R170, R171 ;  /* 0x000000abaa4c723e */ /* 0x000fe400000010ff */
[----:B------:R-:W-:Y:S03]  /*12cb0*/  F2FP.BF16.PACK_AB R77, R116, R117 ;  /* 0x00000075744d723e */ /* 0x000fe600000010ff */
[----:B----4-:R-:W-:Y:S02]  /*12cc0*/  F2FP.BF16.PACK_AB R78, R168, R169 ;  /* 0x000000a9a84e723e */ /* 0x010fe400000010ff */
[----:B------:R-:W-:Y:S01]  /*12cd0*/  F2FP.BF16.PACK_AB R79, R114, R113 ;  /* 0x00000071724f723e */ /* 0x000fe200000010ff */
[--C-:B-1----:R-:W-:Y:S04]  /*12ce0*/  FFMA.FTZ R3, R111, c[0x0][0x2d0], -R100.reuse ;  /* 0x0000b4006f037a23 */ /* 0x102fe80000010864 */
[----:B------:R1:W-:Y:S01]  /*12cf0*/  MUFU.EX2 R111, R3 ;  /* 0x00000003006f7308 */ /* 0x0003e20000000800 */
[----:B------:R-:W-:Y:S01]  /*12d00*/  LDSM.16.MT88.4 R88, [R228+0x2800] ;  /* 0x00280000e458783b */ /* 0x000fe20000004200 */
[--C-:B-1----:R-:W-:Y:S02]  /*12d10*/  FFMA.FTZ R3, R151, c[0x0][0x2d0], -R100.reuse ;  /* 0x0000b40097037a23 */ /* 0x102fe40000010864 */
[----:B------:R-:W-:Y:S01]  /*12d20*/  FFMA.FTZ R100, R71, c[0x0][0x2d0], -R100 ;  /* 0x0000b40047647a23 */ /* 0x000fe20000010864 */
[----:B------:R-:W-:Y:S04]  /*12d30*/  F2FP.BF16.PACK_AB R71, R203, R204 ;  /* 0x000000cccb47723e */ /* 0x000fe800000010ff */
[----:B------:R-:W-:Y:S01]  /*12d40*/  LDSM.16.MT88.4 R148, [R228+0x3000] ;  /* 0x00300000e494783b */ /* 0x000fe20000004200 */
[----:B------:R-:W-:Y:S01]  /*12d50*/  MUFU.EX2 R100, R100 ;  /* 0x0000006400647308 */ /* 0x000fe20000000800 */
[----:B--2---:R-:W-:Y:S01]  /*12d60*/  FFMA.FTZ R70, R70, R135, R207 ;  /* 0x0000008746467223 */ /* 0x004fe200000100cf */
[----:B------:R-:W-:Y:S01]  /*12d70*/  MOV R207, R129 ;  /* 0x0000008100cf7202 */ /* 0x000fe20000000f00 */
[----:B------:R-:W-:Y:S02]  /*12d80*/  FFMA.FTZ R69, R69, R134, R187 ;  /* 0x0000008645457223 */ /* 0x000fe400000100bb */
[----:B------:R-:W-:Y:S01]  /*12d90*/  FADD.FTZ R75, R211, R70 ;  /* 0x00000046d34b7221 */ /* 0x000fe20000010000 */
[----:B------:R-:W-:Y:S01]  /*12da0*/  F2FP.BF16.PACK_AB R70, R205, R206 ;  /* 0x000000cecd46723e */ /* 0x000fe200000010ff */
[----:B------:R-:W-:Y:S03]  /*12db0*/  FFMA.FTZ R68, R68, R133, R185 ;  /* 0x0000008544447223 */ /* 0x000fe600000100b9 */
[----:B------:R-:W-:Y:S01]  /*12dc0*/  MUFU.EX2 R187, R112 ;  /* 0x0000007000bb7308 */ /* 0x000fe20000000800 */
[----:B------:R-:W-:Y:S01]  /*12dd0*/  FADD.FTZ R102, R209, R69 ;  /* 0x00000045d1667221 */ /* 0x000fe20000010000 */
[----:B------:R-:W-:Y:S01]  /*12de0*/  F2FP.BF16.PACK_AB R69, R208, R210 ;  /* 0x000000d2d045723e */ /* 0x000fe200000010ff */
[----:B------:R-:W-:Y:S01]  /*12df0*/  FADD.FTZ R103, R186, R68 ;  /* 0x00000044ba677221 */ /* 0x000fe20000010000 */
[----:B------:R-:W-:Y:S01]  /*12e00*/  F2FP.BF16.PACK_AB R68, R212, R162 ;  /* 0x000000a2d444723e */ /* 0x000fe200000010ff */
[----:B---3--:R-:W-:Y:S01]  /*12e10*/  FFMA.FTZ R0, R0, R132, R108 ;  /* 0x0000008400007223 */ /* 0x008fe2000001006c */
[----:B------:R-:W-:Y:S01]  /*12e20*/  MOV R209, R136 ;  /* 0x0000008800d17202 */ /* 0x000fe20000000f00 */
[----:B------:R-:W-:Y:S01]  /*12e30*/  LDSM.16.MT88.4 R132, [R224+0x3000] ;  /* 0x00300000e084783b */ /* 0x000fe20000004200 */
[----:B------:R-:W-:Y:S01]  /*12e40*/  MOV R211, R128 ;  /* 0x0000008000d37202 */ /* 0x000fe20000000f00 */
[----:B------:R-:W-:Y:S01]  /*12e50*/  FADD.FTZ R101, R184, R0 ;  /* 0x00000000b8657221 */ /* 0x000fe20000010000 */
[----:B------:R-:W-:Y:S01]  /*12e60*/  MUFU.EX2 R185, R115 ;  /* 0x0000007300b97308 */ /* 0x000fe20000000800 */
[-C--:B------:R-:W-:Y:S05]  /*12e70*/  HMMA.16816.F32.BF16 R4, R68, R84.reuse, R4 ;  /* 0x000000544404723c */ /* 0x080fea0000041804 */
[----:B------:R-:W-:Y:S02]  /*12e80*/  FADD.FTZ R0, R219, R103 ;  /* 0x00000067db007221 */ /* 0x000fe40000010000 */
[----:B------:R-:W-:Y:S01]  /*12e90*/  FADD.FTZ R75, R213, R75 ;  /* 0x0000004bd54b7221 */ /* 0x000fe20000010000 */
[C---:B------:R-:W-:Y:S01]  /*12ea0*/  HMMA.16816.F32.BF16 R8, R76.reuse, R84, R8 ;  /* 0x000000544c08723c */ /* 0x040fe20000041808 */
[----:B------:R-:W-:Y:S03]  /*12eb0*/  MUFU.EX2 R115, R123 ;  /* 0x0000007b00737308 */ /* 0x000fe60000000800 */
[----:B------:R-:W-:Y:S02]  /*12ec0*/  FADD.FTZ R0, R223, R0 ;  /* 0x00000000df007221 */ /* 0x000fe40000010000 */
[----:B------:R-:W-:Y:S02]  /*12ed0*/  FADD.FTZ R75, R245, R75 ;  /* 0x0000004bf54b7221 */ /* 0x000fe40000010000 */
[-C--:B------:R-:W-:Y:S03]  /*12ee0*/  HMMA.16816.F32.BF16 R12, R76, R86.reuse, R12 ;  /* 0x000000564c0c723c */ /* 0x080fe6000004180c */
[----:B------:R-:W1:Y:S01]  /*12ef0*/  MUFU.EX2 R184, R120 ;  /* 0x0000007800b87308 */ /* 0x000e620000000800 */
[----:B------:R-:W-:Y:S02]  /*12f00*/  FADD.FTZ R0, R143, R0 ;  /* 0x000000008f007221 */ /* 0x000fe40000010000 */
[----:B------:R-:W-:Y:S02]  /*12f10*/  FADD.FTZ R75, R244, R75 ;  /* 0x0000004bf44b7221 */ /* 0x000fe40000010000 */
[C---:B------:R-:W-:Y:S01]  /*12f20*/  HMMA.16816.F32.BF16 R16, R68.reuse, R86, R16 ;  /* 0x000000564410723c */ /* 0x040fe20000041810 */
[----:B------:R-:W2:Y:S03]  /*12f30*/  LDSM.16.MT88.4 R84, [R224+0x2800] ;  /* 0x00280000e054783b */ /* 0x000ea60000004200 */
[----:B------:R-:W-:Y:S01]  /*12f40*/  FADD.FTZ R75, R139, R75 ;  /* 0x0000004b8b4b7221 */ /* 0x000fe20000010000 */
[----:B------:R-:W-:Y:S03]  /*12f50*/  MUFU.EX2 R112, R122 ;  /* 0x0000007a00707308 */ /* 0x000fe60000000800 */
[-C--:B------:R-:W-:Y:S07]  /*12f60*/  HMMA.16816.F32.BF16 R20, R68, R92.reuse, R20 ;  /* 0x0000005c4414723c */ /* 0x080fee0000041814 */
[----:B------:R3:W-:Y:S01]  /*12f70*/  MUFU.EX2 R108, R3 ;  /* 0x00000003006c7308 */ /* 0x0007e20000000800 */
[C---:B------:R-:W-:Y:S04]  /*12f80*/  HMMA.16816.F32.BF16 R24, R76.reuse, R92, R24 ;  /* 0x0000005c4c18723c */ /* 0x040fe80000041818 */
[----:B-1----:R-:W-:Y:S04]  /*12f90*/  F2FP.BF16.PACK_AB R181, R184, R185 ;  /* 0x000000b9b8b5723e */ /* 0x002fe800000010ff */
[-C--:B------:R-:W-:Y:S01]  /*12fa0*/  HMMA.16816.F32.BF16 R28, R76, R94.reuse, R28 ;  /* 0x0000005e4c1c723c */ /* 0x080fe2000004181c */
[----:B------:R-:W1:Y:S07]  /*12fb0*/  MUFU.EX2 R186, R118 ;  /* 0x0000007600ba7308 */ /* 0x000e6e0000000800 */
[C---:B------:R-:W-:Y:S01]  /*12fc0*/  HMMA.16816.F32.BF16 R32, R68.reuse, R94, R32 ;  /* 0x0000005e4420723c */ /* 0x040fe20000041820 */
[----:B------:R-:W4:Y:S02]  /*12fd0*/  LDSM.16.MT88.4 R92, [R225+0x2800] ;  /* 0x00280000e15c783b */ /* 0x000f240000004200 */
[----:B------:R-:W2:Y:S01]  /*12fe0*/  MUFU.EX2 R118, R121 ;  /* 0x0000007900767308 */ /* 0x000ea20000000800 */
[----:B---3--:R-:W-:Y:S04]  /*12ff0*/  FADD.FTZ R3, R222, R102 ;  /* 0x00000066de037221 */ /* 0x008fe80000010000 */
[-C--:B------:R-:W-:Y:S04]  /*13000*/  HMMA.16816.F32.BF16 R36, R68, R96.reuse, R36 ;  /* 0x000000604424723c */ /* 0x080fe80000041824 */
[----:B------:R-:W-:Y:S04]  /*13010*/  FADD.FTZ R3, R243, R3 ;  /* 0x00000003f3037221 */ /* 0x000fe80000010000 */
[C---:B------:R-:W-:Y:S01]  /*13020*/  HMMA.16816.F32.BF16 R40, R76.reuse, R96, R40 ;  /* 0x000000604c28723c */ /* 0x040fe20000041828 */
[----:B------:R-:W-:Y:S03]  /*13030*/  MUFU.EX2 R97, R126 ;  /* 0x0000007e00617308 */ /* 0x000fe60000000800 */
[----:B------:R-:W-:Y:S01]  /*13040*/  FADD.FTZ R3, R164, R3 ;  /* 0x00000003a4037221 */ /* 0x000fe20000010000 */
[----:B-1----:R-:W-:Y:S01]  /*13050*/  F2FP.BF16.PACK_AB R180, R186, R187 ;  /* 0x000000bbbab4723e */ /* 0x002fe200000010ff */
[----:B------:R-:W-:Y:S02]  /*13060*/  LDSM.16.MT88.4 R164, [R225+0x3000] ;  /* 0x00300000e1a4783b */ /* 0x000fe40000004200 */
[-C--:B------:R-:W-:Y:S04]  /*13070*/  HMMA.16816.F32.BF16 R44, R76, R98.reuse, R44 ;  /* 0x000000624c2c723c */ /* 0x080fe8000004182c */
[----:B--2---:R-:W-:Y:S01]  /*13080*/  F2FP.BF16.PACK_AB R182, R115, R118 ;  /* 0x0000007673b6723e */ /* 0x004fe200000010ff */
[----:B------:R-:W-:Y:S03]  /*13090*/  FADD.FTZ R3, R138, R3 ;  /* 0x000000038a037221 */ /* 0x000fe60000010000 */
[C---:B------:R-:W-:Y:S01]  /*130a0*/  HMMA.16816.F32.BF16 R48, R68.reuse, R98, R48 ;  /* 0x000000624430723c */ /* 0x040fe20000041830 */
[----:B------:R-:W1:Y:S07]  /*130b0*/  MUFU.EX2 R99, R124 ;  /* 0x0000007c00637308 */ /* 0x000e6e0000000800 */
[-C--:B------:R-:W-:Y:S03]  /*130c0*/  HMMA.16816.F32.BF16 R52, R68, R80.reuse, R52 ;  /* 0x000000504434723c */ /* 0x080fe60000041834 */
[----:B------:R-:W2:Y:S05]  /*130d0*/  MUFU.EX2 R98, R125 ;  /* 0x0000007d00627308 */ /* 0x000eaa0000000800 */
[C---:B------:R-:W-:Y:S08]  /*130e0*/  HMMA.16816.F32.BF16 R56, R76.reuse, R80, R56 ;  /* 0x000000504c38723c */ /* 0x040ff00000041838 */
[-C--:B------:R-:W-:Y:S04]  /*130f0*/  HMMA.16816.F32.BF16 R60, R76, R82.reuse, R60 ;  /* 0x000000524c3c723c */ /* 0x080fe8000004183c */
[----:B-1----:R-:W-:Y:S03]  /*13100*/  F2FP.BF16.PACK_AB R183, R99, R112 ;  /* 0x0000007063b7723e */ /* 0x002fe600000010ff */
[----:B------:R-:W-:Y:S01]  /*13110*/  F2FP.BF16.PACK_AB R77, R111, R110 ;  /* 0x0000006e6f4d723e */ /* 0x000fe200000010ff */
[----:B------:R-:W-:Y:S01]  /*13120*/  HMMA.16816.F32.BF16 R64, R68, R82, R64 ;  /* 0x000000524440723c */ /* 0x000fe20000041840 */
[----:B------:R-:W1:Y:S03]  /*13130*/  LDSM.16.MT88.4 R80, [R227+0x2800] ;  /* 0x00280000e350783b */ /* 0x000e660000004200 */
[----:B------:R-:W-:Y:S01]  /*13140*/  FADD.FTZ R76, R188, R101 ;  /* 0x00000065bc4c7221 */ /* 0x000fe20000010000 */
[----:B------:R-:W-:Y:S02]  /*13150*/  F2FP.BF16.PACK_AB R78, R190, R191 ;  /* 0x000000bfbe4e723e */ /* 0x000fe400000010ff */
[----:B------:R-:W-:Y:S01]  /*13160*/  F2FP.BF16.PACK_AB R68, R175, R202 ;  /* 0x000000caaf44723e */ /* 0x000fe200000010ff */
[----:B------:R-:W-:Y:S01]  /*13170*/  FADD.FTZ R96, R189, R76 ;  /* 0x0000004cbd607221 */ /* 0x000fe20000010000 */
[----:B------:R-:W-:Y:S03]  /*13180*/  F2FP.BF16.PACK_AB R69, R173, R174 ;  /* 0x000000aead45723e */ /* 0x000fe600000010ff */
[----:B------:R-:W-:Y:S02]  /*13190*/  F2FP.BF16.PACK_AB R70, R201, R200 ;  /* 0x000000c8c946723e */ /* 0x000fe400000010ff */
[----:B------:R-:W-:Y:S02]  /*131a0*/  F2FP.BF16.PACK_AB R71, R198, R199 ;  /* 0x000000c7c647723e */ /* 0x000fe400000010ff */
[----:B------:R-:W-:Y:S02]  /*131b0*/  F2FP.BF16.PACK_AB R76, R193, R172 ;  /* 0x000000acc14c723e */ /* 0x000fe400000010ff */
[----:B------:R-:W-:Y:S02]  /*131c0*/  F2FP.BF16.PACK_AB R79, R107, R108 ;  /* 0x0000006c6b4f723e */ /* 0x000fe400000010ff */
[----:B--2---:R-:W-:Y:S01]  /*131d0*/  F2FP.BF16.PACK_AB R176, R97, R98 ;  /* 0x0000006261b0723e */ /* 0x004fe200000010ff */
[-C--:B------:R-:W-:Y:S08]  /*131e0*/  HMMA.16816.F32.BF16 R4, R68, R84.reuse, R4 ;  /* 0x000000544404723c */ /* 0x080ff00000041804 */
[C---:B------:R-:W-:Y:S01]  /*131f0*/  HMMA.16816.F32.BF16 R8, R76.reuse, R84, R8 ;  /* 0x000000544c08723c */ /* 0x040fe20000041808 */
[----:B------:R-:W2:Y:S07]  /*13200*/  MUFU.EX2 R84, R109 ;  /* 0x0000006d00547308 */ /* 0x000eae0000000800 */
[-C--:B------:R-:W-:Y:S03]  /*13210*/  HMMA.16816.F32.BF16 R12, R76, R86.reuse, R12 ;  /* 0x000000564c0c723c */ /* 0x080fe6000004180c */
[----:B------:R-:W-:Y:S05]  /*13220*/  MUFU.EX2 R85, R106 ;  /* 0x0000006a00557308 */ /* 0x000fea0000000800 */
[C---:B------:R-:W-:Y:S05]  /*13230*/  HMMA.16816.F32.BF16 R16, R68.reuse, R86, R16 ;  /* 0x000000564410723c */ /* 0x040fea0000041810 */
[----:B------:R-:W3:Y:S03]  /*13240*/  MUFU.EX2 R87, R127 ;  /* 0x0000007f00577308 */ /* 0x000ee60000000800 */
[-C--:B------:R-:W-:Y:S04]  /*13250*/  HMMA.16816.F32.BF16 R20, R68, R88.reuse, R20 ;  /* 0x000000584414723c */ /* 0x080fe80000041814 */
[----:B--2---:R-:W-:Y:S03]  /*13260*/  F2FP.BF16.PACK_AB R179, R100, R84 ;  /* 0x0000005464b3723e */ /* 0x004fe600000010ff */
[----:B------:R-:W2:Y:S01]  /*13270*/  MUFU.EX2 R86, R104 ;  /* 0x0000006800567308 */ /* 0x000ea20000000800 */
[C---:B------:R-:W-:Y:S08]  /*13280*/  HMMA.16816.F32.BF16 R24, R76.reuse, R88, R24 ;  /* 0x000000584c18723c */ /* 0x040ff00000041818 */
[-C--:B------:R-:W-:Y:S04]  /*13290*/  HMMA.16816.F32.BF16 R28, R76, R90.reuse, R28 ;  /* 0x0000005a4c1c723c */ /* 0x080fe8000004181c */
[----:B---3--:R-:W-:Y:S04]  /*132a0*/  F2FP.BF16.PACK_AB R178, R105, R87 ;  /* 0x0000005769b2723e */ /* 0x008fe800000010ff */
[C---:B------:R-:W-:Y:S04]  /*132b0*/  HMMA.16816.F32.BF16 R32, R68.reuse, R90, R32 ;  /* 0x0000005a4420723c */ /* 0x040fe80000041820 */
[----:B--2---:R-:W-:Y:S04]  /*132c0*/  F2FP.BF16.PACK_AB R177, R85, R86 ;  /* 0x0000005655b1723e */ /* 0x004fe800000010ff */
[-C--:B----4-:R-:W-:Y:S08]  /*132d0*/  HMMA.16816.F32.BF16 R36, R68, R92.reuse, R36 ;  /* 0x0000005c4424723c */ /* 0x090ff00000041824 */
[C---:B------:R-:W-:Y:S08]  /*132e0*/  HMMA.16816.F32.BF16 R40, R76.reuse, R92, R40 ;  /* 0x0000005c4c28723c */ /* 0x040ff00000041828 */
[-C--:B------:R-:W-:Y:S08]  /*132f0*/  HMMA.16816.F32.BF16 R44, R76, R94.reuse, R44 ;  /* 0x0000005e4c2c723c */ /* 0x080ff0000004182c */
[C---:B------:R-:W-:Y:S08]  /*13300*/  HMMA.16816.F32.BF16 R48, R68.reuse, R94, R48 ;  /* 0x0000005e4430723c */ /* 0x040ff00000041830 */
[-C--:B-1----:R-:W-:Y:S08]  /*13310*/  HMMA.16816.F32.BF16 R52, R68, R80.reuse, R52 ;  /* 0x000000504434723c */ /* 0x082ff00000041834 */
[C---:B------:R-:W-:Y:S08]  /*13320*/  HMMA.16816.F32.BF16 R56, R76.reuse, R80, R56 ;  /* 0x000000504c38723c */ /* 0x040ff00000041838 */
[-C--:B------:R-:W-:Y:S07]  /*13330*/  HMMA.16816.F32.BF16 R60, R76, R82.reuse, R60 ;  /* 0x000000524c3c723c */ /* 0x080fee000004183c */
[----:B------:R-:W-:Y:S01]  /*13340*/  FADD.FTZ R77, R137, R0 ;  /* 0x00000000894d7221 */ /* 0x000fe20000010000 */
[----:B------:R-:W-:Y:S04]  /*13350*/  HMMA.16816.F32.BF16 R64, R68, R82, R64 ;  /* 0x000000524440723c */ /* 0x000fe80000041840 */
[----:B------:R-:W-:Y:S02]  /*13360*/  FADD.FTZ R0, R131, R75 ;  /* 0x0000004b83007221 */ /* 0x000fe40000010000 */
[----:B------:R-:W-:Y:S01]  /*13370*/  FADD.FTZ R76, R194, R96 ;  /* 0x00000060c24c7221 */ /* 0x000fe20000010000 */
[-C--:B------:R-:W-:Y:S01]  /*13380*/  MOV R70, R2.reuse ;  /* 0x0000000200467202 */ /* 0x080fe20000000f00 */
        /* <DEDUP_REMOVED lines=55> */
[----:B------:R-:W-:Y:S01]  /*13700*/  FADD.FTZ R0, R117, R10 ;  /* 0x0000000a75007221 */ /* 0x000fe20000010000 */
[----:B------:R-:W-:Y:S01]  /*13710*/  MOV R117, R2 ;  /* 0x0000000200757202 */ /* 0x000fe20000000f00 */
[----:B------:R-:W-:Y:S01]  /*13720*/  FADD.FTZ R12, R212, R9 ;  /* 0x00000009d40c7221 */ /* 0x000fe20000010000 */
[C---:B------:R-:W-:Y:S04]  /*13730*/  HMMA.16816.F32.BF16 R164, R180.reuse, R166, R48 ;  /* 0x000000a6b4a4723c */ /* 0x040fe80000041830 */
[----:B------:R-:W-:Y:S01]  /*13740*/  FADD.FTZ R11, R208, R8 ;  /* 0x00000008d00b7221 */ /* 0x000fe20000010000 */
[----:B------:R-:W-:Y:S01]  /*13750*/  MOV R2, R74 ;  /* 0x0000004a00027202 */ /* 0x000fe20000000f00 */
[----:B------:R-:W-:Y:S02]  /*13760*/  FADD.FTZ R10, R170, R3 ;  /* 0x00000003aa0a7221 */ /* 0x000fe40000010000 */
[----:B------:R-:W-:Y:S01]  /*13770*/  FADD.FTZ R9, R116, R0 ;  /* 0x0000000074097221 */ /* 0x000fe20000010000 */
[----:B------:R-:W-:Y:S03]  /*13780*/  MOV R116, R72 ;  /* 0x0000004800747202 */ /* 0x000fe60000000f00 */
        /* <DEDUP_REMOVED lines=50> */
.L_x_519:
[----:B------:R-:W-:Y:S02]  /*13ab0*/  MOV R10, 0x1f ;  /* 0x0000001f000a7802 */ /* 0x000fe40000000f00 */
[----:B------:R-:W-:Y:S01]  /*13ac0*/  MOV R7, 0xffffffff ;  /* 0xffffffff00077802 */ /* 0x000fe20000000f00 */
[----:B------:R-:W-:Y:S05]  /*13ad0*/  BRA.DIV ~URZ, `(.L_x_521) ;  /* 0x00002a427f007947 */ /* 0x000fea000b800000 */
[----:B--2---:R-:W2:Y:S04]  /*13ae0*/  LDL R0, [R1+0x10] ;  /* 0x0000100001007983 */ /* 0x004ea80000100800 */
[----:B--2---:R1:W2:Y:S02]  /*13af0*/  SHFL.BFLY PT, R2, R0, 0x2, 0x1f ;  /* 0x0c401f0000027f89 */ /* 0x0042a400000e0000 */
.L_x_559:
[----:B-1----:R-:W3:Y:S02]  /*13b00*/  LDL.LU R0, [R1+0x10] ;  /* 0x0000100001007983 */ /* 0x002ee40000300800 */
[----:B--23--:R-:W-:Y:S01]  /*13b10*/  FADD.FTZ R2, R2, R0 ;  /* 0x0000000002027221 */ /* 0x00cfe20000010000 */
[----:B------:R-:W-:Y:S05]  /*13b20*/  BRA.DIV ~URZ, `(.L_x_522) ;  /* 0x00002a527f007947 */ /* 0x000fea000b800000 */
[----:B------:R-:W2:Y:S04]  /*13b30*/  LDL.LU R3, [R1+0x18] ;  /* 0x0000180001037983 */ /* 0x000ea80000300800 */
[----:B------:R-:W3:Y:S04]  /*13b40*/  LDL.LU R0, [R1+0x14] ;  /* 0x0000140001007983 */ /* 0x000ee80000300800 */
[----:B------:R-:W4:Y:S04]  /*13b50*/  LDL.LU R9, [R1+0x1c] ;  /* 0x00001c0001097983 */ /* 0x000f280000300800 */
[----:B--2---:R-:W1:Y:S04]  /*13b60*/  SHFL.BFLY PT, R4, R3, 0x2, 0x1f ;  /* 0x0c401f0003047f89 */ /* 0x004e6800000e0000 */
[----:B---3--:R-:W2:Y:S04]  /*13b70*/  SHFL.BFLY PT, R6, R0, 0x2, 0x1f ;  /* 0x0c401f0000067f89 */ /* 0x008ea800000e0000 */
[----:B----4-:R-:W3:Y:S01]  /*13b80*/  SHFL.BFLY PT, R5, R9, 0x2, 0x1f ;  /* 0x0c401f0009057f89 */ /* 0x010ee200000e0000 */
[----:B-1----:R-:W-:-:S02]  /*13b90*/  FADD.FTZ R4, R4, R3 ;  /* 0x0000000304047221 */ /* 0x002fc40000010000 */
[----:B--2---:R-:W-:-:S03]  /*13ba0*/  FADD.FTZ R6, R6, R0 ;  /* 0x0000000006067221 */ /* 0x004fc60000010000 */
[----:B------:R-:W1:Y:S01]  /*13bb0*/  SHFL.BFLY PT, R3, R4, 0x1, 0x1f ;  /* 0x0c201f0004037f89 */ /* 0x000e6200000e0000 */
[----:B---3--:R-:W-:-:S03]  /*13bc0*/  FADD.FTZ R5, R5, R9 ;  /* 0x0000000905057221 */ /* 0x008fc60000010000 */
[----:B------:R-:W2:Y:S04]  /*13bd0*/  SHFL.BFLY PT, R0, R2, 0x1, 0x1f ;  /* 0x0c201f0002007f89 */ /* 0x000ea800000e0000 */
[----:B------:R-:W3:Y:S04]  /*13be0*/  SHFL.BFLY PT, R7, R6, 0x1, 0x1f ;  /* 0x0c201f0006077f89 */ /* 0x000ee800000e0000 */
[----:B------:R4:W4:Y:S01]  /*13bf0*/  SHFL.BFLY PT, R8, R5, 0x1, 0x1f ;  /* 0x0c201f0005087f89 */ /* 0x00092200000e0000 */
[----:B-1----:R-:W-:Y:S02]  /*13c00*/  FADD.FTZ R4, R4, R3 ;  /* 0x0000000304047221 */ /* 0x002fe40000010000 */
[----:B--2---:R-:W-:-:S02]  /*13c10*/  FADD.FTZ R2, R2, R0 ;  /* 0x0000000002027221 */ /* 0x004fc40000010000 */
[----:B---3--:R-:W-:-:S03]  /*13c20*/  FADD.FTZ R6, R6, R7 ;  /* 0x0000000706067221 */ /* 0x008fc60000010000 */
.L_x_560:
[----:B------:R-:W-:Y:S01]  /*13c30*/  FSETP.NE.FTZ.AND P3, PT, R2, RZ, PT ;  /* 0x000000ff0200720b */ /* 0x000fe20003f75000 */
[----:B----4-:R-:W-:Y:S01]  /*13c40*/  FADD.FTZ R5, R8, R5 ;  /* 0x0000000508057221 */ /* 0x010fe20000010000 */
[----:B------:R-:W-:Y:S02]  /*13c50*/  MOV R0, RZ ;  /* 0x000000ff00007202 */ /* 0x000fe40000000f00 */
[----:B------:R-:W-:Y:S02]  /*13c60*/  FSETP.NE.FTZ.AND P2, PT, R4, RZ, PT ;  /* 0x000000ff0400720b */ /* 0x000fe40003f55000 */
[----:B------:R-:W-:Y:S02]  /*13c70*/  FSETP.NE.FTZ.AND P1, PT, R6, RZ, PT ;  /* 0x000000ff0600720b */ /* 0x000fe40003f35000 */
[----:B------:R-:W-:Y:S02]  /*13c80*/  FSETP.NE.FTZ.AND P0, PT, R5, RZ, PT ;  /* 0x000000ff0500720b */ /* 0x000fe40003f15000 */
[----:B------:R-:W-:-:S02]  /*13c90*/  MOV R34, 0xff800000 ;  /* 0xff80000000227802 */ /* 0x000fc40000000f00 */
[----:B------:R-:W-:Y:S01]  /*13ca0*/  MOV R33, 0xff800000 ;  /* 0xff80000000217802 */ /* 0x000fe20000000f00 */
[----:B------:R-:W1:Y:S01]  /*13cb0*/  @P3 MUFU.RCP R0, R2 ;  /* 0x0000000200003308 */ /* 0x000e620000001000 */
[----:B------:R-:W-:Y:S02]  /*13cc0*/  MOV R32, 0xff800000 ;  /* 0xff80000000207802 */ /* 0x000fe40000000f00 */
[----:B------:R-:W-:Y:S02]  /*13cd0*/  MOV R31, 0xff800000 ;  /* 0xff800000001f7802 */ /* 0x000fe40000000f00 */
[----:B------:R-:W-:Y:S02]  /*13ce0*/  @P2 MOV R9, 0x3f317218 ;  /* 0x3f31721800092802 */ /* 0x000fe40000000f00 */
[----:B------:R-:W-:Y:S01]  /*13cf0*/  @P1 MOV R21, 0x3f317218 ;  /* 0x3f31721800151802 */ /* 0x000fe20000000f00 */
[----:B------:R2:W-:Y:S01]  /*13d00*/  @P3 MUFU.LG2 R17, R2 ;  /* 0x0000000200113308 */ /* 0x0005e20000000c00 */
[----:B-1----:R-:W-:-:S02]  /*13d10*/  FMUL.FTZ R124, R0, R124 ;  /* 0x0000007c007c7220 */ /* 0x002fc40000410000 */
[C---:B------:R-:W-:Y:S02]  /*13d20*/  FMUL.FTZ R30, R0.reuse, R125 ;  /* 0x0000007d001e7220 */ /* 0x040fe40000410000 */
[C---:B------:R-:W-:Y:S02]  /*13d30*/  FMUL.FTZ R132, R0.reuse, R132 ;  /* 0x0000008400847220 */ /* 0x040fe40000410000 */
[C---:B------:R-:W-:Y:S01]  /*13d40*/  FMUL.FTZ R27, R0.reuse, R133 ;  /* 0x00000085001b7220 */ /* 0x040fe20000410000 */
[----:B--2---:R-:W-:Y:S01]  /*13d50*/  CS2R R2, SRZ ;  /* 0x0000000000027805 */ /* 0x004fe2000001ff00 */
[C---:B------:R-:W-:Y:S02]  /*13d60*/  FMUL.FTZ R136, R0.reuse, R136 ;  /* 0x0000008800887220 */ /* 0x040fe40000410000 */
[C---:B------:R-:W-:Y:S02]  /*13d70*/  FMUL.FTZ R24, R0.reuse, R137 ;  /* 0x0000008900187220 */ /* 0x040fe40000410000 */
[C---:B------:R-:W-:Y:S01]  /*13d80*/  FMUL.FTZ R148, R0.reuse, R148 ;  /* 0x0000009400947220 */ /* 0x040fe20000410000 */
[----:B------:R-:W1:Y:S01]  /*13d90*/  @P2 MUFU.RCP R3, R4 ;  /* 0x0000000400032308 */ /* 0x000e620000001000 */
[----:B------:R-:W-:-:S02]  /*13da0*/  FMUL.FTZ R20, R0, R149 ;  /* 0x0000009500147220 */ /* 0x000fc40000410000 */
[C---:B------:R-:W-:Y:S02]  /*13db0*/  FMUL.FTZ R152, R0.reuse, R152 ;  /* 0x0000009800987220 */ /* 0x040fe40000410000 */
[C---:B------:R-:W-:Y:S02]  /*13dc0*/  FMUL.FTZ R16, R0.reuse, R153 ;  /* 0x0000009900107220 */ /* 0x040fe40000410000 */
[C---:B------:R-:W-:Y:S01]  /*13dd0*/  FMUL.FTZ R164, R0.reuse, R164 ;  /* 0x000000a400a47220 */ /* 0x040fe20000410000 */
[----:B------:R-:W2:Y:S01]  /*13de0*/  @P1 MUFU.RCP R2, R6 ;  /* 0x0000000600021308 */ /* 0x000ea20000001000 */
[C---:B------:R-:W-:Y:S02]  /*13df0*/  FMUL.FTZ R12, R0.reuse, R165 ;  /* 0x000000a5000c7220 */ /* 0x040fe40000410000 */
[C---:B------:R-:W-:Y:S02]  /*13e00*/  FMUL.FTZ R168, R0.reuse, R168 ;  /* 0x000000a800a87220 */ /* 0x040fe40000410000 */
[----:B------:R-:W-:-:S02]  /*13e10*/  FMUL.FTZ R8, R0, R169 ;  /* 0x000000a900087220 */ /* 0x000fc40000410000 */
[----:B------:R-:W-:Y:S01]  /*13e20*/  FMUL.FTZ R180, R0, R180 ;  /* 0x000000b400b47220 */ /* 0x000fe20000410000 */
[----:B------:R-:W3:Y:S01]  /*13e30*/  @P2 MUFU.LG2 R4, R4 ;  /* 0x0000000400042308 */ /* 0x000ee20000000c00 */
[C---:B-1----:R-:W-:Y:S02]  /*13e40*/  FMUL.FTZ R126, R3.reuse, R126 ;  /* 0x0000007e037e7220 */ /* 0x042fe40000410000 */
        /* <DEDUP_REMOVED lines=14> */
[----:B------:R-:W-:Y:S02]  /*13f30*/  FMUL.FTZ R183, R3, R183 ;  /* 0x000000b703b77220 */ /* 0x000fe40000410000 */
[----:B------:R1:W4:Y:S01]  /*13f40*/  @P1 MUFU.LG2 R3, R6 ;  /* 0x0000000600031308 */ /* 0x0003220000000c00 */
[----:B------:R-:W-:Y:S01]  /*13f50*/  FMUL.FTZ R181, R0, R181 ;  /* 0x000000b500b57220 */ /* 0x000fe20000410000 */
[----:B------:R-:W-:Y:S01]  /*13f60*/  MOV R0, RZ ;  /* 0x000000ff00007202 */ /* 0x000fe20000000f00 */
[----:B--2---:R-:W-:-:S02]  /*13f70*/  FMUL.FTZ R120, R2, R120 ;  /* 0x0000007802787220 */ /* 0x004fc40000410000 */
[C---:B------:R-:W-:Y:S02]  /*13f80*/  FMUL.FTZ R28, R2.reuse, R121 ;  /* 0x00000079021c7220 */ /* 0x040fe40000410000 */
[C---:B------:R-:W-:Y:S01]  /*13f90*/  FMUL.FTZ R128, R2.reuse, R128 ;  /* 0x0000008002807220 */ /* 0x040fe20000410000 */
[----:B------:R-:W-:Y:S01]  /*13fa0*/  @P0 MUFU.RCP R0, R5 ;  /* 0x0000000500000308 */ /* 0x000fe20000001000 */
[C---:B------:R-:W-:Y:S02]  /*13fb0*/  FMUL.FTZ R25, R2.reuse, R129 ;  /* 0x0000008102197220 */ /* 0x040fe40000410000 */
[C---:B------:R-:W-:Y:S02]  /*13fc0*/  FMUL.FTZ R140, R2.reuse, R140 ;  /* 0x0000008c028c7220 */ /* 0x040fe40000410000 */
[C---:B------:R-:W-:Y:S02]  /*13fd0*/  FMUL.FTZ R22, R2.reuse, R141 ;  /* 0x0000008d02167220 */ /* 0x040fe40000410000 */
[C---:B------:R-:W-:Y:S01]  /*13fe0*/  FMUL.FTZ R144, R2.reuse, R144 ;  /* 0x0000009002907220 */ /* 0x040fe20000410000 */
[----:B-1----:R-:W-:Y:S01]  /*13ff0*/  @P3 MOV R6, 0x3f317218 ;  /* 0x3f31721800063802 */ /* 0x002fe20000000f00 */
        /* <DEDUP_REMOVED lines=8> */
[----:B------:R-:W-:Y:S02]  /*14080*/  FMUL.FTZ R177, R2, R177 ;  /* 0x000000b102b17220 */ /* 0x000fe40000410000 */
[----:B------:R-:W1:Y:S01]  /*14090*/  @P0 MUFU.LG2 R2, R5 ;  /* 0x0000000500020308 */ /* 0x000e620000000c00 */
[----:B---3--:R-:W-:Y:S02]  /*140a0*/  @P2 FMUL.FTZ R13, R4, 0.69314718246459960938 ;  /* 0x3f317218040d2820 */ /* 0x008fe40000410000 */
[----:B------:R-:W-:Y:S02]  /*140b0*/  @P2 FMUL.FTZ R4, R9, c[0x0][0x2d0] ;  /* 0x0000b40009042a20 */ /* 0x000fe40000410000 */
[----:B----4-:R-:W-:Y:S02]  /*140c0*/  @P1 FMUL.FTZ R9, R3, 0.69314718246459960938 ;  /* 0x3f31721803091820 */ /* 0x010fe40000410000 */
[----:B------:R-:W-:-:S02]  /*140d0*/  @P1 FMUL.FTZ R3, R21, c[0x0][0x2d0] ;  /* 0x0000b40015031a20 */ /* 0x000fc40000410000 */
[----:B------:R-:W-:Y:S02]  /*140e0*/  @P3 FMUL.FTZ R17, R17, 0.69314718246459960938 ;  /* 0x3f31721811113820 */ /* 0x000fe40000410000 */
[----:B------:R-:W-:Y:S01]  /*140f0*/  @P1 FFMA.FTZ R34, R3, R72, R9 ;  /* 0x0000004803221223 */ /* 0x000fe20000010009 */
[----:B------:R-:W-:Y:S01]  /*14100*/  @P0 MOV R3, 0x3f317218 ;  /* 0x3f31721800030802 */ /* 0x000fe20000000f00 */
[----:B------:R-:W-:Y:S02]  /*14110*/  @P3 FMUL.FTZ R6, R6, c[0x0][0x2d0] ;  /* 0x0000b40006063a20 */ /* 0x000fe40000410000 */
[----:B------:R-:W-:Y:S01]  /*14120*/  @P2 FFMA.FTZ R33, R4, R73, R13 ;  /* 0x0000004904212223 */ /* 0x000fe2000001000d */
[----:B------:R-:W-:Y:S01]  /*14130*/  MOV R4, 0x1 ;  /* 0x0000000100047802 */ /* 0x000fe20000000f00 */
[----:B-1----:R-:W-:Y:S02]  /*14140*/  @P0 FMUL.FTZ R2, R2, 0.69314718246459960938 ;  /* 0x3f31721802020820 */ /* 0x002fe40000410000 */
[----:B------:R-:W-:-:S02]  /*14150*/  @P0 FMUL.FTZ R3, R3, c[0x0][0x2d0] ;  /* 0x0000b40003030a20 */ /* 0x000fc40000410000 */
[----:B------:R-:W-:Y:S02]  /*14160*/  @P3 FFMA.FTZ R32, R6, R74, R17 ;  /* 0x0000004a06203223 */ /* 0x000fe40000010011 */
        /* <DEDUP_REMOVED lines=15> */
[----:B------:R-:W-:Y:S01]  /*14260*/  FMUL.FTZ R179, R0, R179 ;  /* 0x000000b300b37220 */ /* 0x000fe20000410000 */
[----:B------:R-:W-:Y:S01]  /*14270*/  PRMT R0, R4, 0x7610, R0 ;  /* 0x0000761004007816 */ /* 0x000fe20000000000 */
[----:B------:R-:W-:-:S02]  /*14280*/  @P0 FFMA.FTZ R31, R3, R70, R2 ;  /* 0x00000046031f0223 */ /* 0x000fc40000010002 */
.L_x_488:
[----:B------:R1:W5:Y:S01]  /*14290*/  LDL R6, [R1+0x54] ;  /* 0x0000540001067983 */ /* 0x0003620000100800 */
[----:B------:R-:W-:Y:S03]  /*142a0*/  BSSY B0, `(.L_x_523) ;  /* 0x0000012000007945 */ /* 0x000fe60003800000 */
[----:B------:R-:W2:Y:S02]  /*142b0*/  S2R R35, SR_TID.X ;  /* 0x0000000000237919 */ /* 0x000ea40000002100 */
[----:B--2---:R-:W-:-:S13]  /*142c0*/  LOP3.LUT P6, RZ, R35, 0x7f, RZ, 0xc0, !PT ;  /* 0x0000007f23ff7812 */ /* 0x004fda00078cc0ff */
[----:B------:R-:W-:Y:S05]  /*142d0*/  @P6 BRA `(.L_x_524) ;  /* 0x000000e000006947 */ /* 0x000fea0003800000 */
[----:B-1----:R-:W1:Y:S01]  /*142e0*/  S2R R4, SR_LANEID ;  /* 0x0000000000047919 */ /* 0x002e620000000000 */
[----:B------:R-:W-:Y:S01]  /*142f0*/  VOTEU.ANY UR4, UPT, PT ;  /* 0x0000000000047886 */ /* 0x000fe200038e0100 */
[----:B------:R-:W-:Y:S01]  /*14300*/  IMAD.MOV.U32 R36, RZ, RZ, c[0x0][0x580] ;  /* 0x00016000ff247624 */ /* 0x000fe200078e00ff */
[----:B------:R-:W1:Y:S01]  /*14310*/  FLO.U32 R3, UR4 ;  /* 0x0000000400037d00 */ /* 0x000e6200080e0000 */
[----:B------:R-:W-:-:S07]  /*14320*/  IMAD.MOV.U32 R37, RZ, RZ, c[0x0][0x584] ;  /* 0x00016100ff257624 */ /* 0x000fce00078e00ff */
[----:B------:R-:W2:Y:S01]  /*14330*/  POPC R2, UR4 ;  /* 0x0000000400027d09 */ /* 0x000ea20008000000 */
[----:B-1----:R-:W-:-:S13]  /*14340*/  ISETP.EQ.U32.AND P0, PT, R3, R4, PT ;  /* 0x000000040300720c */ /* 0x002fda0003f02070 */
[----:B--2---:R-:W2:Y:S04]  /*14350*/  @P0 ATOMG.E.ADD.STRONG.GPU PT, R2, [R36.64], R2 ;  /* 0x00000002240209a8 */ /* 0x004ea800081ee1c8 */
[----:B------:R-:W1:Y:S04]  /*14360*/  S2R R4, SR_LTMASK ;  /* 0x0000000000047919 */ /* 0x000e680000003900 */
[----:B--2---:R1:W2:Y:S02]  /*14370*/  SHFL.IDX PT, R3, R2, R3, 0x1f ;  /* 0x00001f0302037589 */ /* 0x0042a400000e0000 */
[----:B-1----:R-:W-:-:S06]  /*14380*/  LOP3.LUT R2, R4, UR4, RZ, 0xc0, !PT ;  /* 0x0000000404027c12 */ /* 0x002fcc000f8ec0ff */
[----:B------:R-:W2:Y:S02]  /*14390*/  POPC R2, R2 ;  /* 0x0000000200027309 */ /* 0x000ea40000000000 */
[----:B--2--5:R-:W-:-:S05]  /*143a0*/  IADD3 R6, R3, c[0x0][0xc], R2 ;  /* 0x0000030003067a10 */ /* 0x024fca0007ffe002 */
[----:B------:R1:W-:Y:S02]  /*143b0*/  STL [R1+0x54], R6 ;  /* 0x0000540601007387 */ /* 0x0003e40000100800 */
.L_x_524:
[----:B-1----:R-:W-:Y:S05]  /*143c0*/  BSYNC B0 ;  /* 0x0000000000007941 */ /* 0x002fea0003800000 */
.L_x_523:
[----:B------:R-:W-:Y:S01]  /*143d0*/  PRMT R0, R0, 0x9910, RZ ;  /* 0x0000991000007816 */ /* 0x000fe200000000ff */
[----:B------:R-:W-:Y:S01]  /*143e0*/  BSSY B1, `(.L_x_525) ;  /* 0x0000193000017945 */ /* 0x000fe20003800000 */
[----:B-----5:R-:W-:Y:S02]  /*143f0*/  IMAD.MOV.U32 R47, RZ, RZ, R6 ;  /* 0x000000ffff2f7224 */ /* 0x020fe400078e0006 */
[----:B------:R-:W-:-:S13]  /*14400*/  ISETP.NE.AND P0, PT, R0, RZ, PT ;  /* 0x000000ff0000720c */ /* 0x000fda0003f05270 */
[----:B------:R-:W-:Y:S05]  /*14410*/  @!P0 BRA `(.L_x_526) ;  /* 0x00000f6000008947 */ /* 0x000fea0003800000 */
[----:B------:R-:W2:Y:S04]  /*14420*/  LDL R44, [R1+0x58] ;  /* 0x00005800012c7983 */ /* 0x000ea80000100800 */
[----:B------:R-:W3:Y:S04]  /*14430*/  LDL R43, [R1+0x68] ;  /* 0x00006800012b7983 */ /* 0x000ee80000100800 */
[----:B------:R-:W4:Y:S04]  /*14440*/  LDL R42, [R1+0x70] ;  /* 0x00007000012a7983 */ /* 0x000f280000100800 */
[----:B------:R-:W5:Y:S04]  /*14450*/  LDL R41, [R1+0x6c] ;  /* 0x00006c0001297983 */ /* 0x000f680000100800 */
[----:B------:R-:W4:Y:S04]  /*14460*/  LDL R40, [R1+0x5c] ;  /* 0x00005c0001287983 */ /* 0x000f280000100800 */
[----:B------:R-:W4:Y:S04]  /*14470*/  LDL R39, [R1+0x64] ;  /* 0x0000640001277983 */ /* 0x000f280000100800 */
[----:B------:R-:W4:Y:S04]  /*14480*/  LDL R38, [R1+0x60] ;  /* 0x0000600001267983 */ /* 0x000f280000100800 */
[----:B------:R-:W4:Y:S04]  /*14490*/  LDL R37, [R1+0x7c] ;  /* 0x00007c0001257983 */ /* 0x000f280000100800 */
[----:B------:R-:W4:Y:S01]  /*144a0*/  LDL R36, [R1+0x80] ;  /* 0x0000800001247983 */ /* 0x000f220000100800 */
[----:B------:R-:W-:Y:S01]  /*144b0*/  WARPSYNC 0xffffffff ;  /* 0xffffffff00007948 */ /* 0x000fe20003800000 */
[----:B------:R-:W-:-:S02]  /*144c0*/  F2FP.BF16.PACK_AB R30, R30, R124 ;  /* 0x0000007c1e1e723e */ /* 0x000fc400000010ff */
[----:B------:R-:W-:Y:S01]  /*144d0*/  BAR.SYNC.DEFER_BLOCKING 0x1, 0x80 ;  /* 0x0042000000007b1d */ /* 0x000fe20000010000 */
        /* <DEDUP_REMOVED lines=31> */
[----:B--2---:R1:W-:Y:S04]  /*146d0*/  STS [R44], R30 ;  /* 0x0000001e2c007388 */ /* 0x0043e80000000800 */
[----:B------:R1:W-:Y:S04]  /*146e0*/  STS [R44+0x400], R29 ;  /* 0x0004001d2c007388 */ /* 0x0003e80000000800 */
[----:B---3--:R1:W-:Y:S04]  /*146f0*/  STS [R43], R27 ;  /* 0x0000001b2b007388 */ /* 0x0083e80000000800 */
[----:B------:R1:W-:Y:S04]  /*14700*/  STS [R43+0x400], R26 ;  /* 0x0004001a2b007388 */ /* 0x0003e80000000800 */
[----:B------:R1:W-:Y:S04]  /*14710*/  STS [R44+0x2000], R28 ;  /* 0x0020001c2c007388 */ /* 0x0003e80000000800 */
[----:B------:R1:W-:Y:S04]  /*14720*/  STS [R44+0x2400], R122 ;  /* 0x0024007a2c007388 */ /* 0x0003e80000000800 */
[----:B------:R1:W-:Y:S04]  /*14730*/  STS [R43+0x2000], R25 ;  /* 0x002000192b007388 */ /* 0x0003e80000000800 */
[----:B------:R1:W-:Y:S04]  /*14740*/  STS [R43+0x2400], R130 ;  /* 0x002400822b007388 */ /* 0x0003e80000000800 */
[----:B----4-:R1:W-:Y:S04]  /*14750*/  STS [R42], R24 ;  /* 0x000000182a007388 */ /* 0x0103e80000000800 */
[----:B------:R1:W-:Y:S04]  /*14760*/  STS [R42+0x400], R23 ;  /* 0x000400172a007388 */ /* 0x0003e80000000800 */
[----:B-----5:R1:W-:Y:S04]  /*14770*/  STS [R41], R20 ;  /* 0x0000001429007388 */ /* 0x0203e80000000800 */
[----:B------:R1:W-:Y:S04]  /*14780*/  STS [R41+0x400], R19 ;  /* 0x0004001329007388 */ /* 0x0003e80000000800 */
[----:B------:R1:W-:Y:S04]  /*14790*/  STS [R42+0x2000], R22 ;  /* 0x002000162a007388 */ /* 0x0003e80000000800 */
[----:B------:R1:W-:Y:S04]  /*147a0*/  STS [R42+0x2400], R21 ;  /* 0x002400152a007388 */ /* 0x0003e80000000800 */
[----:B------:R1:W-:Y:S04]  /*147b0*/  STS [R41+0x2000], R18 ;  /* 0x0020001229007388 */ /* 0x0003e80000000800 */
[----:B------:R1:W-:Y:S04]  /*147c0*/  STS [R41+0x2400], R17 ;  /* 0x0024001129007388 */ /* 0x0003e80000000800 */
[----:B------:R1:W-:Y:S04]  /*147d0*/  STS [R40], R16 ;  /* 0x0000001028007388 */ /* 0x0003e80000000800 */
[----:B------:R1:W-:Y:S04]  /*147e0*/  STS [R40+0x400], R15 ;  /* 0x0004000f28007388 */ /* 0x0003e80000000800 */
[----:B------:R1:W-:Y:S04]  /*147f0*/  STS [R39], R12 ;  /* 0x0000000c27007388 */ /* 0x0003e80000000800 */
        /* <DEDUP_REMOVED lines=13> */
[----:B------:R-:W-:Y:S06]  /*148d0*/  BAR.SYNC.DEFER_BLOCKING 0x1, 0x80 ;  /* 0x0042000000007b1d */ /* 0x000fec0000010000 */
[----:B------:R-:W-:Y:S05]  /*148e0*/  BRA.CONV ~URZ, `(.L_x_527) ;  /* 0x000000737f007947 */ /* 0x000fea000b800000 */
[----:B-1----:R-:W-:Y:S01]  /*148f0*/  SHF.R.S32.HI R10, RZ, 0x1f, R35 ;  /* 0x0000001fff0a7819 */ /* 0x002fe20000011423 */
[----:B------:R-:W-:Y:S01]  /*14900*/  IMAD.MOV.U32 R8, RZ, RZ, RZ ;  /* 0x000000ffff087224 */ /* 0x000fe200078e00ff */
[----:B------:R-:W-:Y:S01]  /*14910*/  MOV R9, 0x14960 ;  /* 0x0001496000097802 */ /* 0x000fe20000000f00 */
[----:B------:R-:W-:Y:S01]  /*14920*/  IMAD.MOV.U32 R7, RZ, RZ, 0x1f ;  /* 0x0000001fff077424 */ /* 0x000fe200078e00ff */
[----:B------:R-:W-:-:S04]  /*14930*/  LEA.HI R10, R10, R35, RZ, 0x7 ;  /* 0x000000230a0a7211 */ /* 0x000fc800078f38ff */
[----:B------:R-:W-:Y:S02]  /*14940*/  SHF.R.S32.HI R10, RZ, 0x7, R10 ;  /* 0x00000007ff0a7819 */ /* 0x000fe4000001140a */
[----:B------:R-:W-:Y:S05]  /*14950*/  CALL.REL.NOINC `($__internal_1_$__cuda_sm70_shflsync_idx_p) ;  /* 0x0000260000007944 */ /* 0x000fea0003c00000 */
.L_x_527:
[----:B-1----:R-:W2:Y:S04]  /*14960*/  LDL R2, [R1+0x74] ;  /* 0x0000740001027983 */ /* 0x002ea80000100800 */
[----:B------:R-:W3:Y:S04]  /*14970*/  LDL R5, [R1+0x78] ;  /* 0x0000780001057983 */ /* 0x000ee80000100800 */
[----:B------:R-:W4:Y:S04]  /*14980*/  LDL.LU R4, [R1+0x44] ;  /* 0x0000440001047983 */ /* 0x000f280000300800 */
[----:B------:R-:W5:Y:S04]  /*14990*/  LDL.LU R15, [R1+0x48] ;  /* 0x00004800010f7983 */ /* 0x000f680000300800 */
[----:B------:R-:W2:Y:S01]  /*149a0*/  LDL.LU R17, [R1+0x50] ;  /* 0x0000500001117983 */ /* 0x000ea20000300800 */
[----:B------:R-:W-:-:S03]  /*149b0*/  IMAD.MOV.U32 R0, RZ, RZ, 0x1 ;  /* 0x00000001ff007424 */ /* 0x000fc600078e00ff */
[----:B------:R-:W3:Y:S02]  /*149c0*/  LDL R14, [R1+0x88] ;  /* 0x00008800010e7983 */ /* 0x000ee40000100800 */
[----:B------:R-:W-:Y:S02]  /*149d0*/  ISETP.NE.AND P0, PT, R0, c[0x0][0x4e8], PT ;  /* 0x00013a0000007a0c */ /* 0x000fe40003f05270 */
[----:B------:R-:W3:Y:S04]  /*149e0*/  LDL.64 R48, [R1+0x28] ;  /* 0x0000280001307983 */ /* 0x000ee80000100a00 */
[----:B------:R-:W1:Y:S04]  /*149f0*/  S2R R16, SR_TID.X ;  /* 0x0000000000107919 */ /* 0x000e680000002100 */
[----:B------:R-:W1:Y:S01]  /*14a00*/  S2R R18, SR_TID.X ;  /* 0x0000000000127919 */ /* 0x000e620000002100 */
[----:B------:R-:W-:-:S02]  /*14a10*/  ULDC UR5, c[0x0][0x4e8] ;  /* 0x00013a0000057ab9 */ /* 0x000fc40000000800 */
[----:B------:R-:W-:Y:S02]  /*14a20*/  ULDC UR4, c[0x0][0x388] ;  /* 0x0000e20000047ab9 */ /* 0x000fe40000000800 */
[----:B------:R-:W-:Y:S01]  /*14a30*/  UIMAD UR4, UR5, UR4, URZ ;  /* 0x00000004050472a4 */ /* 0x000fe2000f8e023f */
[----:B----4-:R-:W-:Y:S01]  /*14a40*/  SHF.R.S32.HI R0, RZ, 0x1f, R4 ;  /* 0x0000001fff007819 */ /* 0x010fe20000011404 */
[----:B------:R-:W-:Y:S01]  /*14a50*/  IMAD.WIDE.U32 R6, R4, c[0x0][0x490], RZ ;  /* 0x0001240004067a25 */ /* 0x000fe200078e00ff */
[----:B-----5:R-:W-:-:S03]  /*14a60*/  SHF.R.S32.HI R8, RZ, 0x1f, R15 ;  /* 0x0000001fff087819 */ /* 0x020fc6000001140f */
[----:B--2---:R-:W-:Y:S02]  /*14a70*/  IMAD.IADD R3, R2, 0x1, R17 ;  /* 0x0000000102037824 */ /* 0x004fe400078e0211 */
[C---:B------:R-:W-:Y:S02]  /*14a80*/  IMAD R2, R0.reuse, c[0x0][0x490], RZ ;  /* 0x0001240000027a24 */ /* 0x040fe400078e02ff */
[----:B------:R-:W-:Y:S02]  /*14a90*/  IMAD R0, R0, c[0x0][0x3e8], RZ ;  /* 0x0000fa0000007a24 */ /* 0x000fe400078e02ff */
[----:B------:R-:W-:-:S04]  /*14aa0*/  @P0 IMAD.HI.U32 R12, R3, c[0x0][0x4ec], RZ ;  /* 0x00013b00030c0a27 */ /* 0x000fc800078e00ff */
[----:B---3--:R-:W-:Y:S02]  /*14ab0*/  IMAD.IADD R10, R5, 0x1, R17 ;  /* 0x00000001050a7824 */ /* 0x008fe400078e0211 */
[C---:B------:R-:W-:Y:S02]  /*14ac0*/  IMAD R9, R4.reuse, c[0x0][0x494], R2 ;  /* 0x0001250004097a24 */ /* 0x040fe400078e0202 */
[C---:B------:R-:W-:Y:S02]  /*14ad0*/  IMAD R11, R4.reuse, c[0x0][0x3ec], R0 ;  /* 0x0000fb00040b7a24 */ /* 0x040fe400078e0200 */
[----:B------:R-:W-:Y:S01]  /*14ae0*/  IMAD.MOV.U32 R2, RZ, RZ, R3 ;  /* 0x000000ffff027224 */ /* 0x000fe200078e0003 */
[----:B------:R-:W-:Y:S01]  /*14af0*/  @P0 SHF.R.U32.HI R2, RZ, c[0x0][0x4f0], R12 ;  /* 0x00013c00ff020a19 */ /* 0x000fe2000001160c */
[----:B------:R-:W-:-:S04]  /*14b00*/  IMAD.WIDE.U32 R4, R4, c[0x0][0x3e8], RZ ;  /* 0x0000fa0004047a25 */ /* 0x000fc800078e00ff */
[----:B------:R-:W-:-:S04]  /*14b10*/  @P0 IMAD.HI.U32 R13, R10, c[0x0][0x4ec], RZ ;  /* 0x00013b000a0d0a27 */ /* 0x000fc800078e00ff */
[----:B------:R-:W-:Y:S02]  /*14b20*/  IMAD.IADD R7, R7, 0x1, R9 ;  /* 0x0000000107077824 */ /* 0x000fe400078e0209 */
[C---:B------:R-:W-:Y:S02]  /*14b30*/  IMAD R9, R8.reuse, c[0x0][0x498], RZ ;  /* 0x0001260008097a24 */ /* 0x040fe400078e02ff */
[----:B------:R-:W-:Y:S02]  /*14b40*/  IMAD R8, R8, c[0x0][0x3f0], RZ ;  /* 0x0000fc0008087a24 */ /* 0x000fe400078e02ff */
[----:B------:R-:W-:Y:S01]  /*14b50*/  IMAD.MOV.U32 R0, RZ, RZ, R10 ;  /* 0x000000ffff007224 */ /* 0x000fe200078e000a */
[----:B------:R-:W-:Y:S01]  /*14b60*/  @P0 SHF.R.U32.HI R0, RZ, c[0x0][0x4f0], R13 ;  /* 0x00013c00ff000a19 */ /* 0x000fe2000001160d */
[----:B------:R-:W-:Y:S02]  /*14b70*/  IMAD.IADD R5, R5, 0x1, R11 ;  /* 0x0000000105057824 */ /* 0x000fe400078e020b */
[----:B------:R-:W-:-:S02]  /*14b80*/  IMAD.MOV R11, RZ, RZ, -R2 ;  /* 0x000000ffff0b7224 */ /* 0x000fc400078e0a02 */
[C---:B------:R-:W-:Y:S02]  /*14b90*/  IMAD R13, R15.reuse, c[0x0][0x49c], R9 ;  /* 0x000127000f0d7a24 */ /* 0x040fe400078e0209 */
[C---:B------:R-:W-:Y:S02]  /*14ba0*/  IMAD R12, R15.reuse, c[0x0][0x3f4], R8 ;  /* 0x0000fd000f0c7a24 */ /* 0x040fe400078e0208 */
[----:B------:R-:W-:Y:S01]  /*14bb0*/  IMAD.WIDE.U32 R8, R15, c[0x0][0x3f0], R4 ;  /* 0x0000fc000f087a25 */ /* 0x000fe200078e0004 */
[----:B------:R-:W-:-:S03]  /*14bc0*/  SHF.R.S32.HI R5, RZ, 0x1f, R0 ;  /* 0x0000001fff057819 */ /* 0x000fc60000011400 */
[----:B------:R-:W-:-:S04]  /*14bd0*/  IMAD.WIDE.U32 R6, R15, c[0x0][0x498], R6 ;  /* 0x000126000f067a25 */ /* 0x000fc800078e0006 */
[----:B------:R-:W-:Y:S01]  /*14be0*/  IMAD R4, R11, c[0x0][0x4e8], R3 ;  /* 0x00013a000b047a24 */ /* 0x000fe200078e0203 */
[----:B------:R-:W-:Y:S01]  /*14bf0*/  SHF.R.S32.HI R11, RZ, 0x1f, R2 ;  /* 0x0000001fff0b7819 */ /* 0x000fe20000011402 */
[----:B------:R-:W-:Y:S01]  /*14c00*/  IMAD.IADD R3, R9, 0x1, R12 ;  /* 0x0000000109037824 */ /* 0x000fe200078e020c */
[----:B------:R-:W-:Y:S01]  /*14c10*/  IADD3 R6, P0, R2, R6, RZ ;  /* 0x0000000602067210 */ /* 0x000fe20007f1e0ff */
[----:B------:R-:W-:Y:S01]  /*14c20*/  IMAD R5, R5, c[0x0][0x3e0], RZ ;  /* 0x0000f80005057a24 */ /* 0x000fe200078e02ff */
[----:B------:R-:W-:Y:S01]  /*14c30*/  SHF.R.S32.HI R9, RZ, 0x1f, R4 ;  /* 0x0000001fff097819 */ /* 0x000fe20000011404 */
[----:B------:R-:W-:Y:S01]  /*14c40*/  IMAD.MOV.U32 R2, RZ, RZ, R8 ;  /* 0x000000ffff027224 */ /* 0x000fe200078e0008 */
[----:B------:R-:W-:Y:S01]  /*14c50*/  IADD3.X R7, R11, R7, R13, P0, !PT ;  /* 0x000000070b077210 */ /* 0x000fe200007fe40d */
[----:B------:R-:W-:Y:S01]  /*14c60*/  IMAD R12, R0, c[0x0][0x3e4], R5 ;  /* 0x0000f900000c7a24 */ /* 0x000fe200078e0205 */
[----:B-1----:R-:W-:Y:S01]  /*14c70*/  SHF.R.S32.HI R15, RZ, 0x1f, R16 ;  /* 0x0000001fff0f7819 */ /* 0x002fe20000011410 */
[----:B------:R-:W-:-:S02]  /*14c80*/  IMAD R5, R9, c[0x0][0x488], RZ ;  /* 0x0001220009057a24 */ /* 0x000fc400078e02ff */
[----:B------:R-:W-:Y:S01]  /*14c90*/  IMAD.WIDE.U32 R8, R0, c[0x0][0x3e0], R2 ;  /* 0x0000f80000087a25 */ /* 0x000fe200078e0002 */
[----:B------:R-:W-:-:S03]  /*14ca0*/  LEA.HI R15, R15, R16, RZ, 0x5 ;  /* 0x000000100f0f7211 */ /* 0x000fc600078f28ff */
[----:B------:R-:W-:Y:S02]  /*14cb0*/  IMAD.MOV R0, RZ, RZ, -R0 ;  /* 0x000000ffff007224 */ /* 0x000fe400078e0a00 */
[C---:B------:R-:W-:Y:S02]  /*14cc0*/  IMAD R11, R4.reuse, c[0x0][0x48c], R5 ;  /* 0x00012300040b7a24 */ /* 0x040fe400078e0205 */
[----:B------:R-:W-:Y:S01]  /*14cd0*/  IMAD.WIDE.U32 R2, R4, c[0x0][0x488], R6 ;  /* 0x0001220004027a25 */ /* 0x000fe200078e0006 */
[----:B------:R-:W-:-:S03]  /*14ce0*/  LOP3.LUT R15, R15, 0xffffffe0, RZ, 0xc0, !PT ;  /* 0xffffffe00f0f7812 */ /* 0x000fc600078ec0ff */
[----:B------:R-:W-:Y:S02]  /*14cf0*/  IMAD R6, R0, c[0x0][0x4e8], R10 ;  /* 0x00013a0000067a24 */ /* 0x000fe400078e020a */
[----:B------:R-:W-:Y:S01]  /*14d00*/  IMAD.IADD R0, R3, 0x1, R11 ;  /* 0x0000000103007824 */ /* 0x000fe200078e020b */
[----:B------:R-:W-:Y:S01]  /*14d10*/  LEA R3, P0, R2, c[0x0][0x450], 0x2 ;  /* 0x0001140002037a11 */ /* 0x000fe200078010ff */
[----:B------:R-:W-:-:S03]  /*14d20*/  IMAD.IADD R15, R16, 0x1, -R15 ;  /* 0x00000001100f7824 */ /* 0x000fc600078e0a0f */
[----:B------:R-:W-:Y:S01]  /*14d30*/  LEA.HI.X R2, R2, c[0x0][0x454], R0, 0x2, P0 ;  /* 0x0001150002027a11 */ /* 0x000fe200000f1400 */
[----:B------:R-:W-:Y:S01]  /*14d40*/  IMAD.IADD R0, R14, 0x1, R17 ;  /* 0x000000010e007824 */ /* 0x000fe200078e0211 */
[----:B------:R-:W-:Y:S01]  /*14d50*/  LOP3.LUT P1, RZ, R15, 0x3, RZ, 0xc0, !PT ;  /* 0x000000030fff7812 */ /* 0x000fe2000782c0ff */
[----:B------:R-:W-:Y:S01]  /*14d60*/  IMAD.IADD R5, R9, 0x1, R12 ;  /* 0x0000000109057824 */ /* 0x000fe200078e020c */
[----:B------:R-:W-:Y:S01]  /*14d70*/  SHFL.IDX PT, R14, R3, RZ, 0x1c1f ;  /* 0x001c1fff030e7589 */ /* 0x000fe200000e0000 */
[----:B------:R-:W-:-:S03]  /*14d80*/  IMAD.MOV.U32 R4, RZ, RZ, R8 ;  /* 0x000000ffff047224 */ /* 0x000fc600078e0008 */
[----:B------:R-:W1:Y:S04]  /*14d90*/  SHFL.IDX PT, R15, R2, RZ, 0x1c1f ;  /* 0x001c1fff020f7589 */ /* 0x000e6800000e0000 */
[----:B------:R-:W-:Y:S04]  /*14da0*/  SHFL.IDX PT, R12, R3, 0x1, 0x1c1f ;  /* 0x003c1f00030c7f89 */ /* 0x000fe800000e0000 */
[----:B------:R-:W2:Y:S04]  /*14db0*/  SHFL.IDX PT, R13, R2, 0x1, 0x1c1f ;  /* 0x003c1f00020d7f89 */ /* 0x000ea800000e0000 */
[----:B------:R-:W-:Y:S04]  /*14dc0*/  SHFL.IDX PT, R10, R3, 0x2, 0x1c1f ;  /* 0x005c1f00030a7f89 */ /* 0x000fe800000e0000 */
[----:B------:R-:W3:Y:S04]  /*14dd0*/  SHFL.IDX PT, R11, R2, 0x2, 0x1c1f ;  /* 0x005c1f00020b7f89 */ /* 0x000ee800000e0000 */
[----:B------:R4:W-:Y:S04]  /*14de0*/  SHFL.IDX PT, R8, R3, 0x3, 0x1c1f ;  /* 0x007c1f0003087f89 */ /* 0x0009e800000e0000 */
[----:B------:R5:W1:Y:S01]  /*14df0*/  SHFL.IDX PT, R9, R2, 0x3, 0x1c1f ;  /* 0x007c1f0002097f89 */ /* 0x000a6200000e0000 */
[----:B------:R-:W-:-:S02]  /*14e00*/  SHF.R.S32.HI R7, RZ, 0x1f, R6 ;  /* 0x0000001fff077819 */ /* 0x000fc40000011406 */
[----:B------:R-:W-:-:S03]  /*14e10*/  ISETP.GE.OR P4, PT, R0, UR4, P1 ;  /* 0x0000000400007c0c */ /* 0x000fc60008f86670 */
[----:B------:R-:W-:Y:S01]  /*14e20*/  IMAD R7, R7, c[0x0][0x3d8], RZ ;  /* 0x0000f60007077a24 */ /* 0x000fe200078e02ff */
[----:B------:R-:W-:Y:S01]  /*14e30*/  SHF.R.S32.HI R16, RZ, 0x1f, R18 ;  /* 0x0000001fff107819 */ /* 0x000fe20000011412 */
[----:B------:R-:W-:Y:S01]  /*14e40*/  IMAD.WIDE.U32 R4, R6, c[0x0][0x3d8], R4 ;  /* 0x0000f60006047a25 */ /* 0x000fe200078e0004 */
[C---:B----4-:R-:W-:Y:S02]  /*14e50*/  IADD3 R3, R0.reuse, 0x8, RZ ;  /* 0x0000000800037810 */ /* 0x050fe40007ffe0ff */
[C---:B-----5:R-:W-:Y:S02]  /*14e60*/  IADD3 R2, R0.reuse, 0x40, RZ ;  /* 0x0000004000027810 */ /* 0x060fe40007ffe0ff */
[----:B------:R-:W-:Y:S02]  /*14e70*/  IADD3 R0, R0, 0x48, RZ ;  /* 0x0000004800007810 */ /* 0x000fe40007ffe0ff */
[----:B------:R-:W-:Y:S02]  /*14e80*/  ISETP.GE.OR P3, PT, R3, UR4, P1 ;  /* 0x0000000403007c0c */ /* 0x000fe40008f66670 */
[----:B------:R-:W-:-:S02]  /*14e90*/  ISETP.GE.OR P2, PT, R2, UR4, P1 ;  /* 0x0000000402007c0c */ /* 0x000fc40008f46670 */
[----:B------:R-:W-:Y:S01]  /*14ea0*/  ISETP.GE.OR P1, PT, R0, UR4, P1 ;  /* 0x0000000400007c0c */ /* 0x000fe20008f26670 */
[----:B------:R-:W-:Y:S01]  /*14eb0*/  IMAD R7, R6, c[0x0][0x3dc], R7 ;  /* 0x0000f70006077a24 */ /* 0x000fe200078e0207 */
[----:B------:R-:W-:Y:S01]  /*14ec0*/  LEA.HI R16, R16, R18, RZ, 0x3 ;  /* 0x0000001210107211 */ /* 0x000fe200078f18ff */
[----:B-1----:R-:W-:Y:S01]  /*14ed0*/  @!P4 ST.E [R14.64], R32 ;  /* 0x000000200e00c985 */ /* 0x002fe2000c101908 */
[----:B------:R-:W-:Y:S01]  /*14ee0*/  LEA R2, P0, R4, c[0x0][0x380], 0x1 ;  /* 0x0000e00004027a11 */ /* 0x000fe200078008ff */
[----:B------:R-:W-:Y:S01]  /*14ef0*/  IMAD.IADD R0, R5, 0x1, R7 ;  /* 0x0000000105007824 */ /* 0x000fe200078e0207 */
[----:B------:R-:W-:-:S03]  /*14f00*/  SHF.R.S32.HI R16, RZ, 0x3, R16 ;  /* 0x00000003ff107819 */ /* 0x000fc60000011410 */
[----:B--2---:R-:W-:Y:S01]  /*14f10*/  @!P3 ST.E [R12.64], R33 ;  /* 0x000000210c00b985 */ /* 0x004fe2000c101908 */
[----:B------:R-:W-:-:S03]  /*14f20*/  LEA.HI.X R0, R4, c[0x0][0x384], R0, 0x1, P0 ;  /* 0x0000e10004007a11 */ /* 0x000fc600000f0c00 */
[----:B---3--:R-:W-:Y:S01]  /*14f30*/  @!P2 ST.E [R10.64], R34 ;  /* 0x000000220a00a985 */ /* 0x008fe2000c101908 */
[----:B------:R-:W-:-:S03]  /*14f40*/  IMAD.IADD R3, R16, 0x1, R17 ;  /* 0x0000000110037824 */ /* 0x000fc600078e0211 */
[----:B------:R-:W-:Y:S04]  /*14f50*/  @!P1 ST.E [R8.64], R31 ;  /* 0x0000001f08009985 */ /* 0x000fe8000c101908 */
[----:B------:R-:W1:Y:S04]  /*14f60*/  SHFL.IDX PT, R8, R2, RZ, 0x181f ;  /* 0x00181fff02087589 */ /* 0x000e6800000e0000 */
[----:B------:R-:W-:Y:S01]  /*14f70*/  LDS.128 R20, [R241+0x80] ;  /* 0x00008000f1147984 */ /* 0x000fe20000000c00 */
[----:B------:R-:W-:-:S03]  /*14f80*/  ISETP.GE.AND P5, PT, R48, c[0x0][0x3c8], PT ;  /* 0x0000f20030007a0c */ /* 0x000fc60003fa6270 */
[----:B------:R-:W2:Y:S01]  /*14f90*/  SHFL.IDX PT, R7, R0, RZ, 0x181f ;  /* 0x00181fff00077589 */ /* 0x000ea200000e0000 */
[----:B------:R-:W-:-:S03]  /*14fa0*/  IADD3 R4, R3, 0x10, RZ ;  /* 0x0000001003047810 */ /* 0x000fc60007ffe0ff */
[----:B------:R-:W3:Y:S04]  /*14fb0*/  SHFL.IDX PT, R6, R2, 0x1, 0x181f ;  /* 0x00381f0002067f89 */ /* 0x000ee800000e0000 */
[----:B------:R-:W4:Y:S01]  /*14fc0*/  SHFL.IDX PT, R5, R2, 0x2, 0x181f ;  /* 0x00581f0002057f89 */ /* 0x000f2200000e0000 */
[----:B------:R-:W-:-:S03]  /*14fd0*/  ISETP.GE.OR P2, PT, R4, UR4, P5 ;  /* 0x0000000404007c0c */ /* 0x000fc6000af46670 */
[----:B------:R-:W5:Y:S01]  /*14fe0*/  SHFL.IDX PT, R11, R0, 0x1, 0x181f ;  /* 0x00381f00000b7f89 */ /* 0x000f6200000e0000 */
[----:B------:R-:W-:-:S03]  /*14ff0*/  ISETP.GE.OR P3, PT, R3, UR4, P5 ;  /* 0x0000000403007c0c */ /* 0x000fc6000af66670 */
[----:B------:R-:W5:Y:S01]  /*15000*/  SHFL.IDX PT, R10, R0, 0x2, 0x181f ;  /* 0x00581f00000a7f89 */ /* 0x000f6200000e0000 */
[----:B------:R-:W-:-:S03]  /*15010*/  IADD3 R4, R3, 0x20, RZ ;  /* 0x0000002003047810 */ /* 0x000fc60007ffe0ff */
[----:B------:R-:W5:Y:S01]  /*15020*/  LDS.128 R16, [R241+0x880] ;  /* 0x00088000f1107984 */ /* 0x000f620000000c00 */
[----:B------:R-:W-:-:S03]  /*15030*/  ISETP.GE.OR P0, PT, R4, UR4, P5 ;  /* 0x0000000404007c0c */ /* 0x000fc6000af06670 */
[----:B------:R-:W5:Y:S02]  /*15040*/  LDS.128 R12, [R241+0x1080] ;  /* 0x00108000f10c7984 */ /* 0x000f640000000c00 */
[C---:B-1----:R-:W-:Y:S02]  /*15050*/  @!P3 LEA R8, P4, R48.reuse, R8, 0x1 ;  /* 0x000000083008b211 */ /* 0x042fe400078808ff */
[----:B------:R-:W-:Y:S01]  /*15060*/  LDS.128 R24, [R241+0x1880] ;  /* 0x00188000f1187984 */ /* 0x000fe20000000c00 */
[C---:B------:R-:W-:Y:S02]  /*15070*/  IADD3 R29, R3.reuse, 0x30, RZ ;  /* 0x00000030031d7810 */ /* 0x040fe40007ffe0ff */
[C---:B--2---:R-:W-:Y:S01]  /*15080*/  @!P3 LEA.HI.X R9, R48.reuse, R7, R49, 0x1, P4 ;  /* 0x000000073009b211 */ /* 0x044fe200020f0c31 */
[----:B------:R-:W1:Y:S01]  /*15090*/  SHFL.IDX PT, R45, R2, 0x3, 0x181f ;  /* 0x00781f00022d7f89 */ /* 0x000e6200000e0000 */
[C---:B---3--:R-:W-:Y:S02]  /*150a0*/  @!P2 LEA R6, P1, R48.reuse, R6, 0x1 ;  /* 0x000000063006a211 */ /* 0x048fe400078208ff */
[----:B------:R-:W-:Y:S01]  /*150b0*/  IADD3 R28, R3, 0x40, RZ ;  /* 0x00000040031c7810 */ /* 0x000fe20007ffe0ff */
[----:B------:R-:W2:Y:S01]  /*150c0*/  SHFL.IDX PT, R46, R0, 0x3, 0x181f ;  /* 0x00781f00002e7f89 */ /* 0x000ea200000e0000 */
[----:B----4-:R-:W-:-:S02]  /*150d0*/  @!P0 LEA R4, P4, R48, R5, 0x1 ;  /* 0x0000000530048211 */ /* 0x010fc400078808ff */
[C-C-:B-----5:R-:W-:Y:S01]  /*150e0*/  @!P2 LEA.HI.X R7, R48.reuse, R11, R49.reuse, 0x1, P1 ;  /* 0x0000000b3007a211 */ /* 0x160fe200008f0c31 */
[----:B------:R-:W-:Y:S01]  /*150f0*/  LDS.128 R32, [R241+0x2880] ;  /* 0x00288000f1207984 */ /* 0x000fe20000000c00 */
[----:B------:R-:W-:Y:S02]  /*15100*/  @!P0 LEA.HI.X R5, R48, R10, R49, 0x1, P4 ;  /* 0x0000000a30058211 */ /* 0x000fe400020f0c31 */
[----:B------:R-:W-:Y:S01]  /*15110*/  ISETP.GE.OR P1, PT, R29, UR4, P5 ;  /* 0x000000041d007c0c */ /* 0x000fe2000af26670 */
[----:B------:R-:W-:Y:S01]  /*15120*/  LDS.128 R36, [R241+0x3080] ;  /* 0x00308000f1247984 */ /* 0x000fe20000000c00 */
[----:B------:R-:W-:-:S03]  /*15130*/  ISETP.GE.OR P4, PT, R28, UR4, P5 ;  /* 0x000000041c007c0c */ /* 0x000fc6000af86670 */
[----:B------:R-:W-:Y:S04]  /*15140*/  LDS.128 R28, [R241+0x2080] ;  /* 0x00208000f11c7984 */ /* 0x000fe80000000c00 */
[----:B------:R-:W3:Y:S04]  /*15150*/  SHFL.IDX PT, R44, R2, 0x4, 0x181f ;  /* 0x00981f00022c7f89 */ /* 0x000ee800000e0000 */
[----:B------:R-:W-:Y:S04]  /*15160*/  LDS.128 R40, [R241+0x3880] ;  /* 0x00388000f1287984 */ /* 0x000fe80000000c00 */
[----:B------:R4:W-:Y:S04]  /*15170*/  @!P3 ST.E.128 [R8.64], R20 ;  /* 0x000000140800b985 */ /* 0x0009e8000c101d08 */
[----:B------:R-:W5:Y:S04]  /*15180*/  SHFL.IDX PT, R9, R2, 0x5, 0x181f ;  /* 0x00b81f0002097f89 */ /* 0x000f6800000e0000 */
[----:B------:R-:W1:Y:S04]  /*15190*/  SHFL.IDX PT, R11, R0, 0x4, 0x181f ;  /* 0x00981f00000b7f89 */ /* 0x000e6800000e0000 */
[----:B------:R-:W-:Y:S04]  /*151a0*/  SHFL.IDX PT, R10, R2, 0x6, 0x181f ;  /* 0x00d81f00020a7f89 */ /* 0x000fe800000e0000 */
[----:B------:R-:W1:Y:S04]  /*151b0*/  SHFL.IDX PT, R21, R0, 0x5, 0x181f ;  /* 0x00b81f0000157f89 */ /* 0x000e6800000e0000 */
[----:B------:R-:W1:Y:S04]  /*151c0*/  SHFL.IDX PT, R20, R0, 0x6, 0x181f ;  /* 0x00d81f0000147f89 */ /* 0x000e6800000e0000 */
[----:B------:R-:W-:Y:S01]  /*151d0*/  @!P2 ST.E.128 [R6.64], R16 ;  /* 0x000000100600a985 */ /* 0x000fe2000c101d08 */
[----:B----4-:R-:W-:-:S02]  /*151e0*/  IADD3 R22, R3, 0x50, RZ ;  /* 0x0000005003167810 */ /* 0x010fc40007ffe0ff */
[C---:B------:R-:W-:Y:S02]  /*151f0*/  IADD3 R8, R3.reuse, 0x60, RZ ;  /* 0x0000006003087810 */ /* 0x040fe40007ffe0ff */
[----:B------:R-:W-:Y:S01]  /*15200*/  ISETP.GE.OR P3, PT, R22, UR4, P5 ;  /* 0x0000000416007c0c */ /* 0x000fe2000af66670 */
[----:B------:R1:W-:Y:S01]  /*15210*/  @!P0 ST.E.128 [R4.64], R12 ;  /* 0x0000000c04008985 */ /* 0x0003e2000c101d08 */
[----:B------:R-:W-:Y:S02]  /*15220*/  ISETP.GE.OR P2, PT, R8, UR4, P5 ;  /* 0x0000000408007c0c */ /* 0x000fe4000af46670 */
[----:B------:R-:W-:-:S04]  /*15230*/  IADD3 R3, R3, 0x70, RZ ;  /* 0x0000007003037810 */ /* 0x000fc80007ffe0ff */
[----:B------:R-:W-:Y:S02]  /*15240*/  ISETP.GE.OR P5, PT, R3, UR4, P5 ;  /* 0x0000000403007c0c */ /* 0x000fe4000afa6670 */
[----:B-1----:R-:W-:-:S04]  /*15250*/  @!P1 LEA R4, P0, R48, R45, 0x1 ;  /* 0x0000002d30049211 */ /* 0x002fc800078008ff */
[C---:B--2---:R-:W-:Y:S02]  /*15260*/  @!P1 LEA.HI.X R5, R48.reuse, R46, R49, 0x1, P0 ;  /* 0x0000002e30059211 */ /* 0x044fe400000f0c31 */
[----:B---3--:R-:W-:-:S03]  /*15270*/  @!P4 LEA R8, P0, R48, R44, 0x1 ;  /* 0x0000002c3008c211 */ /* 0x008fc600078008ff */
[----:B------:R1:W-:Y:S01]  /*15280*/  @!P1 ST.E.128 [R4.64], R24 ;  /* 0x0000001804009985 */ /* 0x0003e2000c101d08 */
[C---:B-----5:R-:W-:Y:S02]  /*15290*/  @!P3 LEA R6, P1, R48.reuse, R9, 0x1 ;  /* 0x000000093006b211 */ /* 0x060fe400078208ff */
[C-C-:B------:R-:W-:Y:S02]  /*152a0*/  @!P4 LEA.HI.X R9, R48.reuse, R11, R49.reuse, 0x1, P0 ;  /* 0x0000000b3009c211 */ /* 0x140fe400000f0c31 */
[----:B------:R-:W-:-:S03]  /*152b0*/  @!P3 LEA.HI.X R7, R48, R21, R49, 0x1, P1 ;  /* 0x000000153007b211 */ /* 0x000fc600008f0c31 */
[----:B------:R2:W-:Y:S04]  /*152c0*/  @!P4 ST.E.128 [R8.64], R28 ;  /* 0x0000001c0800c985 */ /* 0x0005e8000c101d08 */
[----:B------:R2:W-:Y:S01]  /*152d0*/  @!P3 ST.E.128 [R6.64], R32 ;  /* 0x000000200600b985 */ /* 0x0005e2000c101d08 */
[----:B-1----:R-:W-:-:S04]  /*152e0*/  @!P2 LEA R4, P0, R48, R10, 0x1 ;  /* 0x0000000a3004a211 */ /* 0x002fc800078008ff */
[----:B------:R-:W-:-:S05]  /*152f0*/  @!P2 LEA.HI.X R5, R48, R20, R49, 0x1, P0 ;  /* 0x000000143005a211 */ /* 0x000fca00000f0c31 */
[----:B------:R2:W-:Y:S04]  /*15300*/  @!P2 ST.E.128 [R4.64], R36 ;  /* 0x000000240400a985 */ /* 0x0005e8000c101d08 */
[----:B------:R-:W1:Y:S04]  /*15310*/  SHFL.IDX PT, R2, R2, 0x7, 0x181f ;  /* 0x00f81f0002027f89 */ /* 0x000e6800000e0000 */
[----:B------:R-:W3:Y:S01]  /*15320*/  SHFL.IDX PT, R0, R0, 0x7, 0x181f ;  /* 0x00f81f0000007f89 */ /* 0x000ee200000e0000 */
[----:B------:R-:W-:Y:S05]  /*15330*/  @P5 BRA `(.L_x_528) ;  /* 0x000009d000005947 */ /* 0x000fea0003800000 */
[----:B-1----:R-:W-:-:S04]  /*15340*/  LEA R2, P0, R48, R2, 0x1 ;  /* 0x0000000230027211 */ /* 0x002fc800078008ff */
[----:B---3--:R-:W-:-:S05]  /*15350*/  LEA.HI.X R3, R48, R0, R49, 0x1, P0 ;  /* 0x0000000030037211 */ /* 0x008fca00000f0c31 */
[----:B------:R1:W-:Y:S01]  /*15360*/  ST.E.128 [R2.64], R40 ;  /* 0x0000002802007985 */ /* 0x0003e2000c101d08 */
[----:B------:R-:W-:Y:S05]  /*15370*/  BRA `(.L_x_528) ;  /* 0x0000099000007947 */ /* 0x000fea0003800000 */
.L_x_526:
[----:B------:R-:W2:Y:S04]  /*15380*/  LDL R0, [R1+0x50] ;  /* 0x0000500001007983 */ /* 0x000ea80000100800 */
[----:B------:R-:W3:Y:S04]  /*15390*/  LDL R16, [R1+0x44] ;  /* 0x0000440001107983 */ /* 0x000ee80000100800 */
[----:B------:R-:W4:Y:S01]  /*153a0*/  LDL R15, [R1+0x48] ;  /* 0x00004800010f7983 */ /* 0x000f220000100800 */
[----:B------:R-:W-:Y:S03]  /*153b0*/  BSSY B0, `(.L_x_529) ;  /* 0x0000025000007945 */ /* 0x000fe60003800000 */
[----:B------:R-:W1:Y:S02]  /*153c0*/  S2R R14, SR_TID.X ;  /* 0x00000000000e7919 */ /* 0x000e640000002100 */
[----:B-1----:R-:W-:Y:S01]  /*153d0*/  ISETP.GE.AND P0, PT, R14, 0x80, PT ;  /* 0x000000800e00780c */ /* 0x002fe20003f06270 */
[----:B--2---:R-:W-:Y:S01]  /*153e0*/  IMAD.MOV.U32 R11, RZ, RZ, R0 ;  /* 0x000000ffff0b7224 */ /* 0x004fe200078e0000 */
[----:B---3--:R-:W-:-:S02]  /*153f0*/  SHF.R.S32.HI R7, RZ, 0x1f, R16 ;  /* 0x0000001fff077819 */ /* 0x008fc40000011410 */
[----:B----4-:R-:W-:-:S09]  /*15400*/  SHF.R.S32.HI R10, RZ, 0x1f, R15 ;  /* 0x0000001fff0a7819 */ /* 0x010fd2000001140f */
[----:B------:R-:W-:Y:S05]  /*15410*/  @P0 BRA `(.L_x_530) ;  /* 0x000001e000000947 */ /* 0x000fea0003800000 */
[----:B------:R-:W-:Y:S02]  /*15420*/  MOV R2, c[0x0][0x4e8] ;  /* 0x00013a0000027a02 */ /* 0x000fe40000000f00 */
[----:B------:R-:W-:-:S03]  /*15430*/  IADD3 R6, R11, R14, RZ ;  /* 0x0000000e0b067210 */ /* 0x000fc60007ffe0ff */
[----:B------:R-:W-:-:S05]  /*15440*/  IMAD R0, R2, c[0x0][0x388], RZ ;  /* 0x0000e20002007a24 */ /* 0x000fca00078e02ff */
[----:B------:R-:W-:-:S13]  /*15450*/  ISETP.GE.AND P0, PT, R6, R0, PT ;  /* 0x000000000600720c */ /* 0x000fda0003f06270 */
[----:B------:R-:W-:Y:S05]  /*15460*/  @P0 BRA `(.L_x_530) ;  /* 0x0000019000000947 */ /* 0x000fea0003800000 */
[----:B------:R-:W-:Y:S01]  /*15470*/  ISETP.NE.AND P0, PT, R2, 0x1, PT ;  /* 0x000000010200780c */ /* 0x000fe20003f05270 */
[----:B------:R-:W-:Y:S01]  /*15480*/  IMAD R4, R7, c[0x0][0x490], RZ ;  /* 0x0001240007047a24 */ /* 0x000fe200078e02ff */
[----:B------:R-:W-:Y:S01]  /*15490*/  MOV R0, R6 ;  /* 0x0000000600007202 */ /* 0x000fe20000000f00 */
[----:B------:R-:W-:-:S04]  /*154a0*/  IMAD.WIDE.U32 R2, R16, c[0x0][0x490], RZ ;  /* 0x0001240010027a25 */ /* 0x000fc800078e00ff */
[----:B------:R-:W-:Y:S02]  /*154b0*/  IMAD R4, R16, c[0x0][0x494], R4 ;  /* 0x0001250010047a24 */ /* 0x000fe400078e0204 */
[----:B------:R-:W-:-:S03]  /*154c0*/  IMAD R9, R10, c[0x0][0x498], RZ ;  /* 0x000126000a097a24 */ /* 0x000fc600078e02ff */
[----:B------:R-:W-:Y:S01]  /*154d0*/  IADD3 R3, R3, R4, RZ ;  /* 0x0000000403037210 */ /* 0x000fe20007ffe0ff */
[----:B------:R-:W-:-:S05]  /*154e0*/  @P0 IMAD.HI.U32 R5, R6, c[0x0][0x4ec], RZ ;  /* 0x00013b0006050a27 */ /* 0x000fca00078e00ff */
[----:B------:R-:W-:Y:S01]  /*154f0*/  @P0 SHF.R.U32.HI R0, RZ, c[0x0][0x4f0], R5 ;  /* 0x00013c00ff000a19 */ /* 0x000fe20000011605 */
[----:B------:R-:W-:-:S03]  /*15500*/  IMAD.WIDE.U32 R4, R15, c[0x0][0x498], R2 ;  /* 0x000126000f047a25 */ /* 0x000fc600078e0002 */
[C---:B------:R-:W-:Y:S01]  /*15510*/  IADD3 R8, -R0.reuse, RZ, RZ ;  /* 0x000000ff00087210 */ /* 0x040fe20007ffe1ff */
[----:B------:R-:W-:Y:S01]  /*15520*/  IMAD R3, R15, c[0x0][0x49c], R9 ;  /* 0x000127000f037a24 */ /* 0x000fe200078e0209 */
[----:B------:R-:W-:-:S03]  /*15530*/  IADD3 R4, P0, R0, R4, RZ ;  /* 0x0000000400047210 */ /* 0x000fc60007f1e0ff */
[----:B------:R-:W-:Y:S01]  /*15540*/  IMAD R2, R8, c[0x0][0x4e8], R6 ;  /* 0x00013a0008027a24 */ /* 0x000fe200078e0206 */
[----:B------:R-:W-:-:S04]  /*15550*/  SHF.R.S32.HI R6, RZ, 0x1f, R0 ;  /* 0x0000001fff067819 */ /* 0x000fc80000011400 */
[----:B------:R-:W-:Y:S02]  /*15560*/  SHF.R.S32.HI R0, RZ, 0x1f, R2 ;  /* 0x0000001fff007819 */ /* 0x000fe40000011402 */
[----:B------:R-:W-:-:S03]  /*15570*/  IADD3.X R5, R6, R5, R3, P0, !PT ;  /* 0x0000000506057210 */ /* 0x000fc600007fe403 */
[----:B------:R-:W-:-:S04]  /*15580*/  IMAD R0, R0, c[0x0][0x488], RZ ;  /* 0x0001220000007a24 */ /* 0x000fc800078e02ff */
[C---:B------:R-:W-:Y:S02]  /*15590*/  IMAD R0, R2.reuse, c[0x0][0x48c], R0 ;  /* 0x0001230002007a24 */ /* 0x040fe400078e0200 */
[----:B------:R-:W-:-:S05]  /*155a0*/  IMAD.WIDE.U32 R2, R2, c[0x0][0x488], R4 ;  /* 0x0001220002027a25 */ /* 0x000fca00078e0004 */
[----:B------:R-:W-:Y:S02]  /*155b0*/  IADD3 R0, R3, R0, RZ ;  /* 0x0000000003007210 */ /* 0x000fe40007ffe0ff */
[----:B------:R-:W-:-:S04]  /*155c0*/  LEA R4, P0, R2, c[0x0][0x450], 0x2 ;  /* 0x0001140002047a11 */ /* 0x000fc800078010ff */
[----:B------:R-:W-:Y:S02]  /*155d0*/  LEA.HI.X R5, R2, c[0x0][0x454], R0, 0x2, P0 ;  /* 0x0001150002057a11 */ /* 0x000fe400000f1400 */
[----:B------:R-:W-:-:S05]  /*155e0*/  MOV R0, 0xff800000 ;  /* 0xff80000000007802 */ /* 0x000fca0000000f00 */
[----:B------:R1:W-:Y:S02]  /*155f0*/  STG.E [R4.64], R0 ;  /* 0x0000000004007986 */ /* 0x0003e4000c101908 */
.L_x_530:
[----:B------:R-:W-:Y:S05]  /*15600*/  BSYNC B0 ;  /* 0x0000000000007941 */ /* 0x000fea0003800000 */
.L_x_529:
[----:B------:R-:W2:Y:S04]  /*15610*/  LDL R2, [R1+0x78] ;  /* 0x0000780001027983 */ /* 0x000ea80000100800 */
[----:B------:R-:W3:Y:S01]  /*15620*/  LDL.64 R12, [R1+0x28] ;  /* 0x00002800010c7983 */ /* 0x000ee20000100a00 */
[----:B-1----:R-:W-:Y:S01]  /*15630*/  MOV R0, c[0x0][0x4e8] ;  /* 0x00013a0000007a02 */ /* 0x002fe20000000f00 */
[----:B------:R-:W-:Y:S01]  /*15640*/  IMAD R6, R10, c[0x0][0x3f0], RZ ;  /* 0x0000fc000a067a24 */ /* 0x000fe200078e02ff */
[----:B------:R-:W-:Y:S02]  /*15650*/  SHF.R.S32.HI R9, RZ, 0x1f, R14 ;  /* 0x0000001fff097819 */ /* 0x000fe4000001140e */
[----:B------:R-:W-:Y:S01]  /*15660*/  ISETP.NE.AND P0, PT, R0, 0x1, PT ;  /* 0x000000010000780c */ /* 0x000fe20003f05270 */
[----:B------:R-:W-:Y:S01]  /*15670*/  IMAD R0, R7, c[0x0][0x3e8], RZ ;  /* 0x0000fa0007007a24 */ /* 0x000fe200078e02ff */
[----:B------:R-:W-:Y:S01]  /*15680*/  LEA.HI R9, R9, R14, RZ, 0x3 ;  /* 0x0000000e09097211 */ /* 0x000fe200078f18ff */
[----:B------:R-:W-:-:S02]  /*15690*/  IMAD R8, R15, c[0x0][0x3f4], R6 ;  /* 0x0000fd000f087a24 */ /* 0x000fc400078e0206 */
[----:B------:R-:W-:Y:S01]  /*156a0*/  IMAD R5, R16, c[0x0][0x3ec], R0 ;  /* 0x0000fb0010057a24 */ /* 0x000fe200078e0200 */
[----:B------:R-:W-:Y:S02]  /*156b0*/  SHF.R.S32.HI R9, RZ, 0x3, R9 ;  /* 0x00000003ff097819 */ /* 0x000fe40000011409 */
[----:B--2---:R-:W-:Y:S01]  /*156c0*/  IADD3 R4, R2, R11, RZ ;  /* 0x0000000b02047210 */ /* 0x004fe20007ffe0ff */
[----:B------:R-:W-:-:S03]  /*156d0*/  IMAD.WIDE.U32 R2, R16, c[0x0][0x3e8], RZ ;  /* 0x0000fa0010027a25 */ /* 0x000fc600078e00ff */
[----:B------:R-:W-:Y:S01]  /*156e0*/  MOV R0, R4 ;  /* 0x0000000400007202 */ /* 0x000fe20000000f00 */
[----:B------:R-:W-:-:S04]  /*156f0*/  @P0 IMAD.HI.U32 R7, R4, c[0x0][0x4ec], RZ ;  /* 0x00013b0004070a27 */ /* 0x000fc800078e00ff */
[----:B------:R-:W-:Y:S01]  /*15700*/  IMAD.IADD R3, R3, 0x1, R5 ;  /* 0x0000000103037824 */ /* 0x000fe200078e0205 */
[----:B------:R-:W-:Y:S02]  /*15710*/  @P0 SHF.R.U32.HI R0, RZ, c[0x0][0x4f0], R7 ;  /* 0x00013c00ff000a19 */ /* 0x000fe40000011607 */
[----:B---3--:R-:W-:Y:S01]  /*15720*/  ISETP.GE.AND P0, PT, R12, c[0x0][0x3c8], PT ;  /* 0x0000f2000c007a0c */ /* 0x008fe20003f06270 */
[----:B------:R-:W-:Y:S01]  /*15730*/  IMAD.WIDE.U32 R2, R15, c[0x0][0x3f0], R2 ;  /* 0x0000fc000f027a25 */ /* 0x000fe200078e0002 */
[----:B------:R-:W-:Y:S02]  /*15740*/  SHF.R.S32.HI R5, RZ, 0x1f, R0 ;  /* 0x0000001fff057819 */ /* 0x000fe40000011400 */
[----:B------:R-:W-:Y:S02]  /*15750*/  IADD3 R6, -R0, RZ, RZ ;  /* 0x000000ff00067210 */ /* 0x000fe40007ffe1ff */
[----:B------:R-:W-:Y:S01]  /*15760*/  IADD3 R3, R3, R8, RZ ;  /* 0x0000000803037210 */ /* 0x000fe20007ffe0ff */
[----:B------:R-:W-:-:S02]  /*15770*/  IMAD R5, R5, c[0x0][0x3e0], RZ ;  /* 0x0000f80005057a24 */ /* 0x000fc400078e02ff */
[----:B------:R-:W-:Y:S02]  /*15780*/  IMAD R6, R6, c[0x0][0x4e8], R4 ;  /* 0x00013a0006067a24 */ /* 0x000fe400078e0204 */
[C---:B------:R-:W-:Y:S02]  /*15790*/  IMAD R4, R0.reuse, c[0x0][0x3e4], R5 ;  /* 0x0000f90000047a24 */ /* 0x040fe400078e0205 */
[----:B------:R-:W-:Y:S01]  /*157a0*/  IMAD.WIDE.U32 R2, R0, c[0x0][0x3e0], R2 ;  /* 0x0000f80000027a25 */ /* 0x000fe200078e0002 */
[----:B------:R-:W-:-:S03]  /*157b0*/  SHF.R.S32.HI R0, RZ, 0x1f, R6 ;  /* 0x0000001fff007819 */ /* 0x000fc60000011406 */
[----:B------:R-:W-:Y:S02]  /*157c0*/  IMAD.IADD R3, R3, 0x1, R4 ;  /* 0x0000000103037824 */ /* 0x000fe400078e0204 */
[----:B------:R-:W-:Y:S02]  /*157d0*/  IMAD R0, R0, c[0x0][0x3d8], RZ ;  /* 0x0000f60000007a24 */ /* 0x000fe400078e02ff */
[----:B------:R-:W-:-:S04]  /*157e0*/  IMAD.WIDE.U32 R4, R6, c[0x0][0x3d8], R2 ;  /* 0x0000f60006047a25 */ /* 0x000fc800078e0002 */
[----:B------:R-:W-:Y:S01]  /*157f0*/  IMAD R6, R6, c[0x0][0x3dc], R0 ;  /* 0x0000f70006067a24 */ /* 0x000fe200078e0200 */
[----:B------:R-:W-:Y:S02]  /*15800*/  LEA R3, P1, R4, c[0x0][0x380], 0x1 ;  /* 0x0000e00004037a11 */ /* 0x000fe400078208ff */
[----:B------:R-:W-:Y:S02]  /*15810*/  IADD3 R0, R9, R11, RZ ;  /* 0x0000000b09007210 */ /* 0x000fe40007ffe0ff */
[----:B------:R-:W-:-:S04]  /*15820*/  IADD3 R2, R5, R6, RZ ;  /* 0x0000000605027210 */ /* 0x000fc80007ffe0ff */
[----:B------:R-:W-:Y:S01]  /*15830*/  LEA.HI.X R2, R4, c[0x0][0x384], R2, 0x1, P1 ;  /* 0x0000e10004027a11 */ /* 0x000fe200008f0c02 */
[----:B------:R-:W-:Y:S05]  /*15840*/  BRA.DIV ~URZ, `(.L_x_531) ;  /* 0x00000fa27f007947 */ /* 0x000fea000b800000 */
[----:B------:R1:W2:Y:S02]  /*15850*/  SHFL.IDX PT, R5, R2, RZ, 0x181f ;  /* 0x00181fff02057589 */ /* 0x0002a400000e0000 */
.L_x_561:
[----:B------:R-:W-:Y:S05]  /*15860*/  BRA.DIV ~URZ, `(.L_x_532) ;  /* 0x00000ff27f007947 */ /* 0x000fea000b800000 */
[----:B------:R3:W4:Y:S02]  /*15870*/  SHFL.IDX PT, R4, R3, RZ, 0x181f ;  /* 0x00181fff03047589 */ /* 0x00072400000e0000 */
.L_x_562:
[----:B------:R-:W5:Y:S01]  /*15880*/  LDL.64 R6, [R1+0x28] ;  /* 0x0000280001067983 */ /* 0x000f620000100a00 */
[----:B------:R-:W-:-:S04]  /*15890*/  IMAD.MOV.U32 R11, RZ, RZ, c[0x0][0x4e8] ;  /* 0x00013a00ff0b7624 */ /* 0x000fc800078e00ff */
[----:B------:R-:W-:-:S05]  /*158a0*/  IMAD R11, R11, c[0x0][0x388], RZ ;  /* 0x0000e2000b0b7a24 */ /* 0x000fca00078e02ff */
[----:B------:R-:W-:-:S13]  /*158b0*/  ISETP.GE.OR P2, PT, R0, R11, P0 ;  /* 0x0000000b0000720c */ /* 0x000fda0000746670 */
[----:B----45:R-:W-:-:S04]  /*158c0*/  @!P2 LEA R4, P1, R6, R4, 0x1 ;  /* 0x000000040604a211 */ /* 0x030fc800078208ff */
[----:B--2---:R-:W-:-:S05]  /*158d0*/  @!P2 LEA.HI.X R5, R6, R5, R7, 0x1, P1 ;  /* 0x000000050605a211 */ /* 0x004fca00008f0c07 */
[----:B------:R2:W-:Y:S01]  /*158e0*/  @!P2 ST.E.128 [R4.64], RZ ;  /* 0x000000ff0400a985 */ /* 0x0005e2000c101d08 */
[----:B------:R-:W-:Y:S05]  /*158f0*/  BRA.DIV ~URZ, `(.L_x_533) ;  /* 0x00000fd27f007947 */ /* 0x000fea000b800000 */
[----:B------:R4:W1:Y:S04]  /*15900*/  SHFL.IDX PT, R6, R2, 0x1, 0x181f ;  /* 0x00381f0002067f89 */ /* 0x00086800000e0000 */
[----:B--2---:R4:W2:Y:S02]  /*15910*/  SHFL.IDX PT, R4, R3, 0x1, 0x181f ;  /* 0x00381f0003047f89 */ /* 0x0048a400000e0000 */
.L_x_563:
[----:B------:R-:W5:Y:S01]  /*15920*/  LDL.64 R8, [R1+0x28] ;  /* 0x0000280001087983 */ /* 0x000f620000100a00 */
[----:B------:R-:W-:-:S04]  /*15930*/  IADD3 R5, R0, 0x10, RZ ;  /* 0x0000001000057810 */ /* 0x000fc80007ffe0ff */
[----:B------:R-:W-:-:S13]  /*15940*/  ISETP.GE.OR P2, PT, R5, R11, P0 ;  /* 0x0000000b0500720c */ /* 0x000fda0000746670 */
[----:B--2--5:R-:W-:-:S04]  /*15950*/  @!P2 LEA R4, P1, R8, R4, 0x1 ;  /* 0x000000040804a211 */ /* 0x024fc800078208ff */
[----:B-1----:R-:W-:-:S05]  /*15960*/  @!P2 LEA.HI.X R5, R8, R6, R9, 0x1, P1 ;  /* 0x000000060805a211 */ /* 0x002fca00008f0c09 */
[----:B------:R1:W-:Y:S01]  /*15970*/  @!P2 ST.E.128 [R4.64], RZ ;  /* 0x000000ff0400a985 */ /* 0x0003e2000c101d08 */
[----:B------:R-:W-:Y:S05]  /*15980*/  BRA.DIV ~URZ, `(.L_x_534) ;  /* 0x000010127f007947 */ /* 0x000fea000b800000 */
[----:B------:R2:W1:Y:S02]  /*15990*/  SHFL.IDX PT, R6, R2, 0x2, 0x181f ;  /* 0x00581f0002067f89 */ /* 0x00046400000e0000 */
.L_x_564:
[----:B------:R-:W-:Y:S05]  /*159a0*/  BRA.DIV ~URZ, `(.L_x_535) ;  /* 0x000010627f007947 */ /* 0x000fea000b800000 */
[----:B-1----:R1:W2:Y:S02]  /*159b0*/  SHFL.IDX PT, R4, R3, 0x2, 0x181f ;  /* 0x00581f0003047f89 */ /* 0x0022a400000e0000 */
.L_x_565:
[----:B------:R-:W5:Y:S01]  /*159c0*/  LDL.64 R8, [R1+0x28] ;  /* 0x0000280001087983 */ /* 0x000f620000100a00 */
[----:B------:R-:W-:-:S04]  /*159d0*/  IADD3 R5, R0, 0x20, RZ ;  /* 0x0000002000057810 */ /* 0x000fc80007ffe0ff */
[----:B------:R-:W-:-:S13]  /*159e0*/  ISETP.GE.OR P2, PT, R5, R11, P0 ;  /* 0x0000000b0500720c */ /* 0x000fda0000746670 */
[----:B--2--5:R-:W-:-:S04]  /*159f0*/  @!P2 LEA R4, P1, R8, R4, 0x1 ;  /* 0x000000040804a211 */ /* 0x024fc800078208ff */
[----:B------:R-:W-:-:S05]  /*15a00*/  @!P2 LEA.HI.X R5, R8, R6, R9, 0x1, P1 ;  /* 0x000000060805a211 */ /* 0x000fca00008f0c09 */
[----:B------:R2:W-:Y:S01]  /*15a10*/  @!P2 ST.E.128 [R4.64], RZ ;  /* 0x000000ff0400a985 */ /* 0x0005e2000c101d08 */
[----:B------:R-:W-:Y:S05]  /*15a20*/  BRA.DIV ~URZ, `(.L_x_536) ;  /* 0x000010527f007947 */ /* 0x000fea000b800000 */
[----:B------:R1:W2:Y:S04]  /*15a30*/  SHFL.IDX PT, R6, R2, 0x3, 0x181f ;  /* 0x00781f0002067f89 */ /* 0x0002a800000e0000 */
[----:B--2---:R1:W2:Y:S02]  /*15a40*/  SHFL.IDX PT, R4, R3, 0x3, 0x181f ;  /* 0x00781f0003047f89 */ /* 0x0042a400000e0000 */
.L_x_566:
[----:B------:R-:W5:Y:S01]  /*15a50*/  LDL.64 R8, [R1+0x28] ;  /* 0x0000280001087983 */ /* 0x000f620000100a00 */
[----:B------:R-:W-:-:S04]  /*15a60*/  IADD3 R5, R0, 0x30, RZ ;  /* 0x0000003000057810 */ /* 0x000fc80007ffe0ff */
[----:B------:R-:W-:-:S13]  /*15a70*/  ISETP.GE.OR P2, PT, R5, R11, P0 ;  /* 0x0000000b0500720c */ /* 0x000fda0000746670 */
[----:B--2--5:R-:W-:-:S04]  /*15a80*/  @!P2 LEA R4, P1, R8, R4, 0x1 ;  /* 0x000000040804a211 */ /* 0x024fc800078208ff */
[----:B------:R-:W-:-:S05]  /*15a90*/  @!P2 LEA.HI.X R5, R8, R6, R9, 0x1, P1 ;  /* 0x000000060805a211 */ /* 0x000fca00008f0c09 */
[----:B------:R2:W-:Y:S01]  /*15aa0*/  @!P2 ST.E.128 [R4.64], RZ ;  /* 0x000000ff0400a985 */ /* 0x0005e2000c101d08 */
[----:B------:R-:W-:Y:S05]  /*15ab0*/  BRA.DIV ~URZ, `(.L_x_537) ;  /* 0x000010927f007947 */ /* 0x000fea000b800000 */
[----:B------:R1:W2:Y:S02]  /*15ac0*/  SHFL.IDX PT, R6, R2, 0x4, 0x181f ;  /* 0x00981f0002067f89 */ /* 0x0002a400000e0000 */
.L_x_567:
[----:B------:R-:W-:Y:S05]  /*15ad0*/  BRA.DIV ~URZ, `(.L_x_538) ;  /* 0x000010e27f007947 */ /* 0x000fea000b800000 */
[----:B--2---:R2:W1:Y:S02]  /*15ae0*/  SHFL.IDX PT, R4, R3, 0x4, 0x181f ;  /* 0x00981f0003047f89 */ /* 0x00446400000e0000 */
.L_x_568:
[----:B------:R-:W5:Y:S01]  /*15af0*/  LDL.64 R8, [R1+0x28] ;  /* 0x0000280001087983 */ /* 0x000f620000100a00 */
[----:B------:R-:W-:-:S04]  /*15b00*/  IADD3 R5, R0, 0x40, RZ ;  /* 0x0000004000057810 */ /* 0x000fc80007ffe0ff */
[----:B------:R-:W-:-:S13]  /*15b10*/  ISETP.GE.OR P2, PT, R5, R11, P0 ;  /* 0x0000000b0500720c */ /* 0x000fda0000746670 */
[----:B-1---5:R-:W-:-:S04]  /*15b20*/  @!P2 LEA R4, P1, R8, R4, 0x1 ;  /* 0x000000040804a211 */ /* 0x022fc800078208ff */
[----:B------:R-:W-:-:S05]  /*15b30*/  @!P2 LEA.HI.X R5, R8, R6, R9, 0x1, P1 ;  /* 0x000000060805a211 */ /* 0x000fca00008f0c09 */
[----:B------:R1:W-:Y:S01]  /*15b40*/  @!P2 ST.E.128 [R4.64], RZ ;  /* 0x000000ff0400a985 */ /* 0x0003e2000c101d08 */
[----:B------:R-:W-:Y:S05]  /*15b50*/  BRA.DIV ~URZ, `(.L_x_539) ;  /* 0x000010d27f007947 */ /* 0x000fea000b800000 */
[----:B------:R1:W2:Y:S04]  /*15b60*/  SHFL.IDX PT, R6, R2, 0x5, 0x181f ;  /* 0x00b81f0002067f89 */ /* 0x0002a800000e0000 */
[----:B-1----:R1:W3:Y:S02]  /*15b70*/  SHFL.IDX PT, R4, R3, 0x5, 0x181f ;  /* 0x00b81f0003047f89 */ /* 0x0022e400000e0000 */
.L_x_569:
[----:B------:R-:W5:Y:S01]  /*15b80*/  LDL.64 R8, [R1+0x28] ;  /* 0x0000280001087983 */ /* 0x000f620000100a00 */
[----:B------:R-:W-:-:S04]  /*15b90*/  IADD3 R5, R0, 0x50, RZ ;  /* 0x0000005000057810 */ /* 0x000fc80007ffe0ff */
[----:B------:R-:W-:-:S13]  /*15ba0*/  ISETP.GE.OR P2, PT, R5, R11, P0 ;  /* 0x0000000b0500720c */ /* 0x000fda0000746670 */
[----:B---3-5:R-:W-:-:S04]  /*15bb0*/  @!P2 LEA R4, P1, R8, R4, 0x1 ;  /* 0x000000040804a211 */ /* 0x028fc800078208ff */
[----:B--2---:R-:W-:-:S05]  /*15bc0*/  @!P2 LEA.HI.X R5, R8, R6, R9, 0x1, P1 ;  /* 0x000000060805a211 */ /* 0x004fca00008f0c09 */
[----:B------:R2:W-:Y:S01]  /*15bd0*/  @!P2 ST.E.128 [R4.64], RZ ;  /* 0x000000ff0400a985 */ /* 0x0005e2000c101d08 */
[----:B------:R-:W-:Y:S05]  /*15be0*/  BRA.DIV ~URZ, `(.L_x_540) ;  /* 0x000011127f007947 */ /* 0x000fea000b800000 */
[----:B------:R3:W1:Y:S02]  /*15bf0*/  SHFL.IDX PT, R6, R2, 0x6, 0x181f ;  /* 0x00d81f0002067f89 */ /* 0x00066400000e0000 */
.L_x_570:
[----:B------:R-:W-:Y:S05]  /*15c00*/  BRA.DIV ~URZ, `(.L_x_541) ;  /* 0x000011627f007947 */ /* 0x000fea000b800000 */
[----:B--2---:R2:W3:Y:S02]  /*15c10*/  SHFL.IDX PT, R4, R3, 0x6, 0x181f ;  /* 0x00d81f0003047f89 */ /* 0x0044e400000e0000 */
.L_x_571:
[----:B------:R-:W5:Y:S01]  /*15c20*/  LDL.64 R8, [R1+0x28] ;  /* 0x0000280001087983 */ /* 0x000f620000100a00 */
[----:B------:R-:W-:-:S04]  /*15c30*/  IADD3 R5, R0, 0x60, RZ ;  /* 0x0000006000057810 */ /* 0x000fc80007ffe0ff */
[----:B------:R-:W-:-:S13]  /*15c40*/  ISETP.GE.OR P2, PT, R5, R11, P0 ;  /* 0x0000000b0500720c */ /* 0x000fda0000746670 */
[----:B---3-5:R-:W-:-:S04]  /*15c50*/  @!P2 LEA R4, P1, R8, R4, 0x1 ;  /* 0x000000040804a211 */ /* 0x028fc800078208ff */
[----:B-1----:R-:W-:-:S05]  /*15c60*/  @!P2 LEA.HI.X R5, R8, R6, R9, 0x1, P1 ;  /* 0x000000060805a211 */ /* 0x002fca00008f0c09 */
[----:B------:R1:W-:Y:S01]  /*15c70*/  @!P2 ST.E.128 [R4.64], RZ ;  /* 0x000000ff0400a985 */ /* 0x0003e2000c101d08 */
[----:B------:R-:W-:Y:S05]  /*15c80*/  BRA.DIV ~URZ, `(.L_x_542) ;  /* 0x000011527f007947 */ /* 0x000fea000b800000 */
[----:B-1----:R1:W3:Y:S04]  /*15c90*/  SHFL.IDX PT, R4, R2, 0x7, 0x181f ;  /* 0x00f81f0002047f89 */ /* 0x0022e800000e0000 */
[----:B--2-4-:R-:W2:Y:S02]  /*15ca0*/  SHFL.IDX PT, R3, R3, 0x7, 0x181f ;  /* 0x00f81f0003037f89 */ /* 0x014ea400000e0000 */
.L_x_572:
[----:B------:R-:W4:Y:S01]  /*15cb0*/  LDL.64 R6, [R1+0x28] ;  /* 0x0000280001067983 */ /* 0x000f220000100a00 */
[----:B------:R-:W-:-:S04]  /*15cc0*/  IADD3 R0, R0, 0x70, RZ ;  /* 0x0000007000007810 */ /* 0x000fc80007ffe0ff */
[----:B------:R-:W-:-:S13]  /*15cd0*/  ISETP.GE.OR P1, PT, R0, R11, P0 ;  /* 0x0000000b0000720c */ /* 0x000fda0000726670 */
[----:B-12-4-:R-:W-:-:S04]  /*15ce0*/  @!P1 LEA R2, P0, R6, R3, 0x1 ;  /* 0x0000000306029211 */ /* 0x016fc800078008ff */
[----:B---3--:R-:W-:-:S05]  /*15cf0*/  @!P1 LEA.HI.X R3, R6, R4, R7, 0x1, P0 ;  /* 0x0000000406039211 */ /* 0x008fca00000f0c07 */
[----:B------:R1:W-:Y:S04]  /*15d00*/  @!P1 ST.E.128 [R2.64], RZ ;  /* 0x000000ff02009985 */ /* 0x0003e8000c101d08 */
.L_x_528:
[----:B------:R-:W-:Y:S05]  /*15d10*/  BSYNC B1 ;  /* 0x0000000000017941 */ /* 0x000fea0003800000 */
.L_x_525:
[----:B---3--:R-:W3:Y:S02]  /*15d20*/  LDL R0, [R1+0x84] ;  /* 0x0000840001007983 */ /* 0x008ee40000100800 */
[----:B---3--:R-:W-:-:S13]  /*15d30*/  ISETP.NE.AND P0, PT, R0, RZ, PT ;  /* 0x000000ff0000720c */ /* 0x008fda0003f05270 */
[----:B------:R-:W-:Y:S01]  /*15d40*/  @P0 WARPSYNC 0xffffffff ;  /* 0xffffffff00000948 */ /* 0x000fe20003800000 */
[----:B------:R-:W-:Y:S06]  /*15d50*/  @P0 BAR.SYNC.DEFER_BLOCKING 0x5, 0x80 ;  /* 0x0142000000000b1d */ /* 0x000fec0000010000 */
[----:B------:R-:W3:Y:S04]  /*15d60*/  @P0 LDS R0, [0xb100] ;  /* 0x00b10000ff000984 */ /* 0x000ee80000000800 */
[----:B---3--:R3:W-:Y:S04]  /*15d70*/  @P0 STL [R1+0x54], R0 ;  /* 0x0000540001000387 */ /* 0x0087e80000100800 */
[----:B------:R-:W-:Y:S06]  /*15d80*/  @P0 BAR.ARV 0x4, 0x80 ;  /* 0x0102000000000b1d */ /* 0x000fec0000002000 */
[----:B------:R-:W-:Y:S05]  /*15d90*/  @P0 BRA `(.L_x_543) ;  /* 0x0000007000000947 */ /* 0x000fea0003800000 */
[----:B------:R-:W-:Y:S05]  /*15da0*/  BRA.DIV ~URZ, `(.L_x_544) ;  /* 0x000011027f007947 */ /* 0x000fea000b800000 */
[----:B---3--:R3:W4:Y:S02]  /*15db0*/  SHFL.IDX PT, R0, R47, RZ, 0x1f ;  /* 0x00001fff2f007589 */ /* 0x00872400000e0000 */
.L_x_573:
[----:B------:R-:W-:Y:S01]  /*15dc0*/  WARPSYNC 0xffffffff ;  /* 0xffffffff00007948 */ /* 0x000fe20003800000 */
[----:B------:R-:W-:Y:S06]  /*15dd0*/  BAR.SYNC.DEFER_BLOCKING 0x4, 0x80 ;  /* 0x0102000000007b1d */ /* 0x000fec0000010000 */
[----:B----4-:R4:W-:Y:S04]  /*15de0*/  STL [R1+0x54], R0 ;  /* 0x0000540001007387 */ /* 0x0109e80000100800 */
[----:B------:R4:W-:Y:S04]  /*15df0*/  @!P6 STS [0xb100], R47 ;  /* 0x00b1002fff00e388 */ /* 0x0009e80000000800 */
[----:B------:R-:W-:Y:S06]  /*15e00*/  BAR.ARV 0x5, 0x80 ;  /* 0x0142000000007b1d */ /* 0x000fec0000002000 */
.L_x_543:
[----:B---34-:R-:W3:Y:S02]  /*15e10*/  LDL R0, [R1+0x54] ;  /* 0x0000540001007983 */ /* 0x018ee40000100800 */
[----:B---3--:R-:W-:-:S13]  /*15e20*/  ISETP.GE.AND P0, PT, R0, c[0x0][0x538], PT ;  /* 0x00014e0000007a0c */ /* 0x008fda0003f06270 */
[----:B-12---:R-:W-:Y:S01]  /*15e30*/  @P0 CALL.REL.NOINC `(.L_x_545) ;  /* 0x0000001000000944 */ /* 0x006fe20003c00000 */
[----:B------:R-:W-:Y:S05]  /*15e40*/  BRA `(.L_x_546) ;  /* 0xfffeab2000007947 */ /* 0x000fea000383ffff */
.L_x_545:
[----:B------:R-:W-:Y:S05]  /*15e50*/  EXIT ;  /* 0x000000000000794d */ /* 0x000fea0003800000 */
.L_x_489:
[----:B------:R-:W-:Y:S01]  /*15e60*/  IMAD.MOV.U32 R10, RZ, RZ, R2 ;  /* 0x000000ffff0a7224 */ /* 0x000fe200078e0002 */
[----:B-1----:R-:W-:Y:S01]  /*15e70*/  MOV R8, RZ ;  /* 0x000000ff00087202 */ /* 0x002fe20000000f00 */
[----:B------:R-:W-:Y:S01]  /*15e80*/  IMAD.MOV.U32 R7, RZ, RZ, 0x181f ;  /* 0x0000181fff077424 */ /* 0x000fe200078e00ff */
[----:B------:R-:W-:Y:S02]  /*15e90*/  MOV R9, 0x15eb0 ;  /* 0x00015eb000097802 */ /* 0x000fe40000000f00 */
[----:B------:R-:W-:Y:S05]  /*15ea0*/  CALL.REL.NOINC `($__internal_1_$__cuda_sm70_shflsync_idx_p) ;  /* 0x000010b000007944 */ /* 0x000fea0003c00000 */
[----:B------:R-:W-:Y:S01]  /*15eb0*/  MOV R5, R7 ;  /* 0x0000000700057202 */ /* 0x000fe20000000f00 */
[----:B------:R-:W-:Y:S05]  /*15ec0*/  BRA `(.L_x_547) ;  /* 0xfffeb6a000007947 */ /* 0x000fea000383ffff */
.L_x_490:
[----:B------:R-:W-:Y:S01]  /*15ed0*/  IMAD.MOV.U32 R10, RZ, RZ, R3 ;  /* 0x000000ffff0a7224 */ /* 0x000fe200078e0003 */
[----:B-1----:R-:W-:Y:S01]  /*15ee0*/  MOV R8, RZ ;  /* 0x000000ff00087202 */ /* 0x002fe20000000f00 */
[----:B------:R-:W-:Y:S01]  /*15ef0*/  IMAD.MOV.U32 R7, RZ, RZ, 0x181f ;  /* 0x0000181fff077424 */ /* 0x000fe200078e00ff */
[----:B------:R-:W-:Y:S02]  /*15f00*/  MOV R9, 0x15f20 ;  /* 0x00015f2000097802 */ /* 0x000fe40000000f00 */
[----:B--23--:R-:W-:Y:S05]  /*15f10*/  CALL.REL.NOINC `($__internal_1_$__cuda_sm70_shflsync_idx_p) ;  /* 0x0000104000007944 */ /* 0x00cfea0003c00000 */
[----:B------:R-:W-:Y:S01]  /*15f20*/  MOV R4, R7 ;  /* 0x0000000700047202 */ /* 0x000fe20000000f00 */
[----:B------:R-:W-:Y:S05]  /*15f30*/  BRA `(.L_x_548) ;  /* 0xfffeb65000007947 */ /* 0x000fea000383ffff */
.L_x_493:
[----:B------:R-:W-:Y:S01]  /*15f40*/  IMAD.MOV.U32 R10, RZ, RZ, R2 ;  /* 0x000000ffff0a7224 */ /* 0x000fe200078e0002 */
[----:B------:R-:W-:Y:S01]  /*15f50*/  MOV R8, 0x1 ;  /* 0x0000000100087802 */ /* 0x000fe20000000f00 */
[----:B------:R-:W-:Y:S01]  /*15f60*/  IMAD.MOV.U32 R7, RZ, RZ, 0x181f ;  /* 0x0000181fff077424 */ /* 0x000fe200078e00ff */
[----:B------:R-:W-:-:S02]  /*15f70*/  MOV R9, 0x15f90 ;  /* 0x00015f9000097802 */ /* 0x000fc40000000f00 */
[----:B-1234-:R-:W-:Y:S05]  /*15f80*/  CALL.REL.NOINC `($__internal_1_$__cuda_sm70_shflsync_idx_p) ;  /* 0x00000fd000007944 */ /* 0x01efea0003c00000 */
[----:B------:R-:W-:Y:S01]  /*15f90*/  IMAD.MOV.U32 R6, RZ, RZ, R7 ;  /* 0x000000ffff067224 */ /* 0x000fe200078e0007 */
[----:B------:R-:W-:Y:S01]  /*15fa0*/  MOV R8, 0x1 ;  /* 0x0000000100087802 */ /* 0x000fe20000000f00 */
[----:B------:R-:W-:Y:S01]  /*15fb0*/  IMAD.MOV.U32 R10, RZ, RZ, R3 ;  /* 0x000000ffff0a7224 */ /* 0x000fe200078e0003 */
[----:B------:R-:W-:-:S02]  /*15fc0*/  MOV R7, 0x181f ;  /* 0x0000181f00077802 */ /* 0x000fc40000000f00 */
[----:B------:R-:W-:Y:S02]  /*15fd0*/  MOV R9, 0x15ff0 ;  /* 0x00015ff000097802 */ /* 0x000fe40000000f00 */
[----:B------:R-:W-:Y:S05]  /*15fe0*/  CALL.REL.NOINC `($__internal_1_$__cuda_sm70_shflsync_idx_p) ;  /* 0x00000f7000007944 */ /* 0x000fea0003c00000 */
[----:B------:R-:W-:Y:S01]  /*15ff0*/  MOV R4, R7 ;  /* 0x0000000700047202 */ /* 0x000fe20000000f00 */
[----:B------:R-:W-:Y:S05]  /*16000*/  BRA `(.L_x_549) ;  /* 0xfffeb68000007947 */ /* 0x000fea000383ffff */
.L_x_496:
[----:B------:R-:W-:Y:S01]  /*16010*/  IMAD.MOV.U32 R10, RZ, RZ, R2 ;  /* 0x000000ffff0a7224 */ /* 0x000fe200078e0002 */
[----:B------:R-:W-:Y:S01]  /*16020*/  MOV R8, 0x2 ;  /* 0x0000000200087802 */ /* 0x000fe20000000f00 */
[----:B------:R-:W-:Y:S01]  /*16030*/  IMAD.MOV.U32 R7, RZ, RZ, 0x181f ;  /* 0x0000181fff077424 */ /* 0x000fe200078e00ff */
[----:B------:R-:W-:Y:S02]  /*16040*/  MOV R9, 0x16060 ;  /* 0x0001606000097802 */ /* 0x000fe40000000f00 */
[----:B-123--:R-:W-:Y:S05]  /*16050*/  CALL.REL.NOINC `($__internal_1_$__cuda_sm70_shflsync_idx_p) ;  /* 0x00000f0000007944 */ /* 0x00efea0003c00000 */
[----:B------:R-:W-:Y:S01]  /*16060*/  MOV R6, R7 ;  /* 0x0000000700067202 */ /* 0x000fe20000000f00 */
[----:B------:R-:W-:Y:S05]  /*16070*/  BRA `(.L_x_550) ;  /* 0xfffeb6f000007947 */ /* 0x000fea000383ffff */
.L_x_497:
[----:B------:R-:W-:Y:S01]  /*16080*/  IMAD.MOV.U32 R10, RZ, RZ, R3 ;  /* 0x000000ffff0a7224 */ /* 0x000fe200078e0003 */
[----:B------:R-:W-:Y:S01]  /*16090*/  MOV R8, 0x2 ;  /* 0x0000000200087802 */ /* 0x000fe20000000f00 */
[----:B------:R-:W-:Y:S01]  /*160a0*/  IMAD.MOV.U32 R7, RZ, RZ, 0x181f ;  /* 0x0000181fff077424 */ /* 0x000fe200078e00ff */
[----:B------:R-:W-:Y:S02]  /*160b0*/  MOV R9, 0x160d0 ;  /* 0x000160d000097802 */ /* 0x000fe40000000f00 */
[----:B-1234-:R-:W-:Y:S05]  /*160c0*/  CALL.REL.NOINC `($__internal_1_$__cuda_sm70_shflsync_idx_p) ;  /* 0x00000e9000007944 */ /* 0x01efea0003c00000 */
[----:B------:R-:W-:Y:S01]  /*160d0*/  MOV R4, R7 ;  /* 0x0000000700047202 */ /* 0x000fe20000000f00 */
[----:B------:R-:W-:Y:S05]  /*160e0*/  BRA `(.L_x_551) ;  /* 0xfffeb6a000007947 */ /* 0x000fea000383ffff */
.L_x_500:
        /* <DEDUP_REMOVED lines=13> */
.L_x_503:
[----:B------:R-:W-:Y:S01]  /*161c0*/  IMAD.MOV.U32 R10, RZ, RZ, R2 ;  /* 0x000000ffff0a7224 */ /* 0x000fe200078e0002 */
[----:B------:R-:W-:Y:S01]  /*161d0*/  MOV R8, 0x4 ;  /* 0x0000000400087802 */ /* 0x000fe20000000f00 */
[----:B------:R-:W-:Y:S01]  /*161e0*/  IMAD.MOV.U32 R7, RZ, RZ, 0x181f ;  /* 0x0000181fff077424 */ /* 0x000fe200078e00ff */
[----:B------:R-:W-:Y:S02]  /*161f0*/  MOV R9, 0x16210 ;  /* 0x0001621000097802 */ /* 0x000fe40000000f00 */
[----:B-1234-:R-:W-:Y:S05]  /*16200*/  CALL.REL.NOINC `($__internal_1_$__cuda_sm70_shflsync_idx_p) ;  /* 0x00000d5000007944 */ /* 0x01efea0003c00000 */
[----:B------:R-:W-:Y:S01]  /*16210*/  MOV R6, R7 ;  /* 0x0000000700067202 */ /* 0x000fe20000000f00 */
[----:B------:R-:W-:Y:S05]  /*16220*/  BRA `(.L_x_553) ;  /* 0xfffeb73000007947 */ /* 0x000fea000383ffff */
.L_x_504:
[----:B------:R-:W-:Y:S01]  /*16230*/  IMAD.MOV.U32 R10, RZ, RZ, R3 ;  /* 0x000000ffff0a7224 */ /* 0x000fe200078e0003 */
[----:B------:R-:W-:Y:S01]  /*16240*/  MOV R8, 0x4 ;  /* 0x0000000400087802 */ /* 0x000fe20000000f00 */
[----:B------:R-:W-:Y:S01]  /*16250*/  IMAD.MOV.U32 R7, RZ, RZ, 0x181f ;  /* 0x0000181fff077424 */ /* 0x000fe200078e00ff */
[----:B------:R-:W-:Y:S02]  /*16260*/  MOV R9, 0x16280 ;  /* 0x0001628000097802 */ /* 0x000fe40000000f00 */
[----:B-1234-:R-:W-:Y:S05]  /*16270*/  CALL.REL.NOINC `($__internal_1_$__cuda_sm70_shflsync_idx_p) ;  /* 0x00000ce000007944 */ /* 0x01efea0003c00000 */
[----:B------:R-:W-:Y:S01]  /*16280*/  MOV R4, R7 ;  /* 0x0000000700047202 */ /* 0x000fe20000000f00 */
[----:B------:R-:W-:Y:S05]  /*16290*/  BRA `(.L_x_554) ;  /* 0xfffeb6e000007947 */ /* 0x000fea000383ffff */
.L_x_507:
        /* <DEDUP_REMOVED lines=13> */
.L_x_510:
[----:B------:R-:W-:Y:S01]  /*16370*/  IMAD.MOV.U32 R10, RZ, RZ, R2 ;  /* 0x000000ffff0a7224 */ /* 0x000fe200078e0002 */
[----:B------:R-:W-:Y:S01]  /*16380*/  MOV R8, 0x6 ;  /* 0x0000000600087802 */ /* 0x000fe20000000f00 */
[----:B------:R-:W-:Y:S01]  /*16390*/  IMAD.MOV.U32 R7, RZ, RZ, 0x181f ;  /* 0x0000181fff077424 */ /* 0x000fe200078e00ff */
[----:B------:R-:W-:Y:S02]  /*163a0*/  MOV R9, 0x163c0 ;  /* 0x000163c000097802 */ /* 0x000fe40000000f00 */
[----:B-1234-:R-:W-:Y:S05]  /*163b0*/  CALL.REL.NOINC `($__internal_1_$__cuda_sm70_shflsync_idx_p) ;  /* 0x00000ba000007944 */ /* 0x01efea0003c00000 */
[----:B------:R-:W-:Y:S01]  /*163c0*/  MOV R6, R7 ;  /* 0x0000000700067202 */ /* 0x000fe20000000f00 */
[----:B------:R-:W-:Y:S05]  /*163d0*/  BRA `(.L_x_556) ;  /* 0xfffeb77000007947 */ /* 0x000fea000383ffff */
.L_x_511:
[----:B------:R-:W-:Y:S01]  /*163e0*/  IMAD.MOV.U32 R10, RZ, RZ, R3 ;  /* 0x000000ffff0a7224 */ /* 0x000fe200078e0003 */
[----:B------:R-:W-:Y:S01]  /*163f0*/  MOV R8, 0x6 ;  /* 0x0000000600087802 */ /* 0x000fe20000000f00 */
[----:B------:R-:W-:Y:S01]  /*16400*/  IMAD.MOV.U32 R7, RZ, RZ, 0x181f ;  /* 0x0000181fff077424 */ /* 0x000fe200078e00ff */
[----:B------:R-:W-:Y:S02]  /*16410*/  MOV R9, 0x16430 ;  /* 0x0001643000097802 */ /* 0x000fe40000000f00 */
[----:B-1234-:R-:W-:Y:S05]  /*16420*/  CALL.REL.NOINC `($__internal_1_$__cuda_sm70_shflsync_idx_p) ;  /* 0x00000b3000007944 */ /* 0x01efea0003c00000 */
[----:B------:R-:W-:Y:S01]  /*16430*/  MOV R4, R7 ;  /* 0x0000000700047202 */ /* 0x000fe20000000f00 */
[----:B------:R-:W-:Y:S05]  /*16440*/  BRA `(.L_x_557) ;  /* 0xfffeb72000007947 */ /* 0x000fea000383ffff */
.L_x_514:
        /* <DEDUP_REMOVED lines=13> */
.L_x_521:
[----:B--2---:R1:W5:Y:S01]  /*16520*/  LDL R0, [R1+0x10] ;  /* 0x0000100001007983 */ /* 0x0043620000100800 */
[----:B------:R-:W-:Y:S02]  /*16530*/  MOV R3, 0x2 ;  /* 0x0000000200037802 */ /* 0x000fe40000000f00 */
[----:B------:R-:W-:Y:S02]  /*16540*/  MOV R8, 0x16560 ;  /* 0x0001656000087802 */ /* 0x000fe40000000f00 */
[----:B-1---5:R-:W-:Y:S05]  /*16550*/  CALL.REL.NOINC `($__internal_0_$__cuda_sm70_shflsync_bfly_p) ;  /* 0x000009c000007944 */ /* 0x022fea0003c00000 */
[----:B--2---:R-:W-:Y:S01]  /*16560*/  MOV R2, R3 ;  /* 0x0000000300027202 */ /* 0x004fe20000000f00 */
[----:B-1----:R-:W-:Y:S05]  /*16570*/  BRA `(.L_x_559) ;  /* 0xffffd58000007947 */ /* 0x002fea000383ffff */
.L_x_522:
[----:B------:R-:W-:Y:S01]  /*16580*/  IMAD.MOV.U32 R0, RZ, RZ, R2 ;  /* 0x000000ffff007224 */ /* 0x000fe200078e0002 */
[----:B------:R-:W-:Y:S02]  /*16590*/  MOV R3, 0x1 ;  /* 0x0000000100037802 */ /* 0x000fe40000000f00 */
[----:B------:R-:W-:Y:S02]  /*165a0*/  MOV R8, 0x165c0 ;  /* 0x000165c000087802 */ /* 0x000fe40000000f00 */
[----:B-----5:R-:W-:Y:S05]  /*165b0*/  CALL.REL.NOINC `($__internal_0_$__cuda_sm70_shflsync_bfly_p) ;  /* 0x0000096000007944 */ /* 0x020fea0003c00000 */
[----:B-1----:R1:W5:Y:S01]  /*165c0*/  LDL R0, [R1+0x18] ;  /* 0x0000180001007983 */ /* 0x0023620000100800 */
[----:B--2---:R-:W-:Y:S01]  /*165d0*/  FADD.FTZ R2, R2, R3 ;  /* 0x0000000302027221 */ /* 0x004fe20000010000 */
[----:B------:R-:W-:-:S02]  /*165e0*/  MOV R3, 0x2 ;  /* 0x0000000200037802 */ /* 0x000fc40000000f00 */
[----:B------:R-:W-:Y:S02]  /*165f0*/  MOV R8, 0x16610 ;  /* 0x0001661000087802 */ /* 0x000fe40000000f00 */
[----:B-1---5:R-:W-:Y:S05]  /*16600*/  CALL.REL.NOINC `($__internal_0_$__cuda_sm70_shflsync_bfly_p) ;  /* 0x0000091000007944 */ /* 0x022fea0003c00000 */
[----:B-1----:R-:W3:Y:S01]  /*16610*/  LDL.LU R0, [R1+0x18] ;  /* 0x0000180001007983 */ /* 0x002ee20000300800 */
[----:B------:R-:W-:Y:S01]  /*16620*/  MOV R8, 0x16670 ;  /* 0x0001667000087802 */ /* 0x000fe20000000f00 */
[----:B--23--:R-:W-:Y:S01]  /*16630*/  FADD.FTZ R4, R0, R3 ;  /* 0x0000000300047221 */ /* 0x00cfe20000010000 */
[----:B------:R-:W-:-:S04]  /*16640*/  MOV R3, 0x1 ;  /* 0x0000000100037802 */ /* 0x000fc80000000f00 */
[----:B------:R-:W-:Y:S02]  /*16650*/  MOV R0, R4 ;  /* 0x0000000400007202 */ /* 0x000fe40000000f00 */
[----:B------:R-:W-:Y:S05]  /*16660*/  CALL.REL.NOINC `($__internal_0_$__cuda_sm70_shflsync_bfly_p) ;  /* 0x000008b000007944 */ /* 0x000fea0003c00000 */
[----:B-1----:R1:W5:Y:S01]  /*16670*/  LDL R0, [R1+0x14] ;  /* 0x0000140001007983 */ /* 0x0023620000100800 */
[----:B--2---:R-:W-:Y:S01]  /*16680*/  FADD.FTZ R4, R4, R3 ;  /* 0x0000000304047221 */ /* 0x004fe20000010000 */
[----:B------:R-:W-:Y:S02]  /*16690*/  MOV R3, 0x2 ;  /* 0x0000000200037802 */ /* 0x000fe40000000f00 */
        /* <DEDUP_REMOVED lines=19> */
[----:B--2---:R-:W-:Y:S01]  /*167d0*/  MOV R8, R3 ;  /* 0x0000000300087202 */ /* 0x004fe20000000f00 */
[----:B-1----:R-:W-:Y:S05]  /*167e0*/  BRA `(.L_x_560) ;  /* 0xffffd44000007947 */ /* 0x002fea000383ffff */
.L_x_531:
[----:B------:R-:W-:Y:S01]  /*167f0*/  IMAD.MOV.U32 R10, RZ, RZ, R2 ;  /* 0x000000ffff0a7224 */ /* 0x000fe200078e0002 */
[----:B------:R-:W-:Y:S01]  /*16800*/  MOV R8, RZ ;  /* 0x000000ff00087202 */ /* 0x000fe20000000f00 */
[----:B------:R-:W-:Y:S01]  /*16810*/  IMAD.MOV.U32 R7, RZ, RZ, 0x181f ;  /* 0x0000181fff077424 */ /* 0x000fe200078e00ff */
[----:B------:R-:W-:Y:S02]  /*16820*/  MOV R9, 0x16840 ;  /* 0x0001684000097802 */ /* 0x000fe40000000f00 */
[----:B------:R-:W-:Y:S05]  /*16830*/  CALL.REL.NOINC `($__internal_1_$__cuda_sm70_shflsync_idx_p) ;  /* 0x0000072000007944 */ /* 0x000fea0003c00000 */
[----:B------:R-:W-:Y:S01]  /*16840*/  MOV R5, R7 ;  /* 0x0000000700057202 */ /* 0x000fe20000000f00 */
[----:B------:R-:W-:Y:S05]  /*16850*/  BRA `(.L_x_561) ;  /* 0xfffff00000007947 */ /* 0x000fea000383ffff */
.L_x_532:
[----:B------:R-:W-:Y:S01]  /*16860*/  IMAD.MOV.U32 R10, RZ, RZ, R3 ;  /* 0x000000ffff0a7224 */ /* 0x000fe200078e0003 */
[----:B------:R-:W-:Y:S01]  /*16870*/  MOV R8, RZ ;  /* 0x000000ff00087202 */ /* 0x000fe20000000f00 */
[----:B------:R-:W-:Y:S01]  /*16880*/  IMAD.MOV.U32 R7, RZ, RZ, 0x181f ;  /* 0x0000181fff077424 */ /* 0x000fe200078e00ff */
[----:B------:R-:W-:Y:S02]  /*16890*/  MOV R9, 0x168b0 ;  /* 0x000168b000097802 */ /* 0x000fe40000000f00 */
[----:B-12---:R-:W-:Y:S05]  /*168a0*/  CALL.REL.NOINC `($__internal_1_$__cuda_sm70_shflsync_idx_p) ;  /* 0x000006b000007944 */ /* 0x006fea0003c00000 */
[----:B------:R-:W-:Y:S01]  /*168b0*/  MOV R4, R7 ;  /* 0x0000000700047202 */ /* 0x000fe20000000f00 */
[----:B------:R-:W-:Y:S05]  /*168c0*/  BRA `(.L_x_562) ;  /* 0xffffefb000007947 */ /* 0x000fea000383ffff */
.L_x_533:
[----:B------:R-:W-:Y:S01]  /*168d0*/  IMAD.MOV.U32 R10, RZ, RZ, R2 ;  /* 0x000000ffff0a7224 */ /* 0x000fe200078e0002 */
[----:B------:R-:W-:Y:S01]  /*168e0*/  MOV R8, 0x1 ;  /* 0x0000000100087802 */ /* 0x000fe20000000f00 */
[----:B------:R-:W-:Y:S01]  /*168f0*/  IMAD.MOV.U32 R7, RZ, RZ, 0x181f ;  /* 0x0000181fff077424 */ /* 0x000fe200078e00ff */
[----:B------:R-:W-:-:S02]  /*16900*/  MOV R9, 0x16920 ;  /* 0x0001692000097802 */ /* 0x000fc40000000f00 */
[----:B-123--:R-:W-:Y:S05]  /*16910*/  CALL.REL.NOINC `($__internal_1_$__cuda_sm70_shflsync_idx_p) ;  /* 0x0000064000007944 */ /* 0x00efea0003c00000 */
        /* <DEDUP_REMOVED lines=8> */
.L_x_534:
[----:B------:R-:W-:Y:S01]  /*169a0*/  IMAD.MOV.U32 R10, RZ, RZ, R2 ;  /* 0x000000ffff0a7224 */ /* 0x000fe200078e0002 */
[----:B------:R-:W-:Y:S01]  /*169b0*/  MOV R8, 0x2 ;  /* 0x0000000200087802 */ /* 0x000fe20000000f00 */
[----:B------:R-:W-:Y:S01]  /*169c0*/  IMAD.MOV.U32 R7, RZ, RZ, 0x181f ;  /* 0x0000181fff077424 */ /* 0x000fe200078e00ff */
[----:B------:R-:W-:Y:S02]  /*169d0*/  MOV R9, 0x169f0 ;  /* 0x000169f000097802 */ /* 0x000fe40000000f00 */
[----:B-1-34-:R-:W-:Y:S05]  /*169e0*/  CALL.REL.NOINC `($__internal_1_$__cuda_sm70_shflsync_idx_p) ;  /* 0x0000057000007944 */ /* 0x01afea0003c00000 */
[----:B------:R-:W-:Y:S01]  /*169f0*/  MOV R6, R7 ;  /* 0x0000000700067202 */ /* 0x000fe20000000f00 */
[----:B------:R-:W-:Y:S05]  /*16a00*/  BRA `(.L_x_564) ;  /* 0xffffef9000007947 */ /* 0x000fea000383ffff */
.L_x_535:
[----:B------:R-:W-:Y:S01]  /*16a10*/  IMAD.MOV.U32 R10, RZ, RZ, R3 ;  /* 0x000000ffff0a7224 */ /* 0x000fe200078e0003 */
[----:B------:R-:W-:Y:S01]  /*16a20*/  MOV R8, 0x2 ;  /* 0x0000000200087802 */ /* 0x000fe20000000f00 */
[----:B------:R-:W-:Y:S01]  /*16a30*/  IMAD.MOV.U32 R7, RZ, RZ, 0x181f ;  /* 0x0000181fff077424 */ /* 0x000fe200078e00ff */
[----:B------:R-:W-:Y:S02]  /*16a40*/  MOV R9, 0x16a60 ;  /* 0x00016a6000097802 */ /* 0x000fe40000000f00 */
[----:B-1234-:R-:W-:Y:S05]  /*16a50*/  CALL.REL.NOINC `($__internal_1_$__cuda_sm70_shflsync_idx_p) ;  /* 0x0000050000007944 */ /* 0x01efea0003c00000 */
[----:B------:R-:W-:Y:S01]  /*16a60*/  MOV R4, R7 ;  /* 0x0000000700047202 */ /* 0x000fe20000000f00 */
[----:B------:R-:W-:Y:S05]  /*16a70*/  BRA `(.L_x_565) ;  /* 0xffffef4000007947 */ /* 0x000fea000383ffff */
.L_x_536:
        /* <DEDUP_REMOVED lines=13> */
.L_x_537:
[----:B------:R-:W-:Y:S01]  /*16b50*/  IMAD.MOV.U32 R10, RZ, RZ, R2 ;  /* 0x000000ffff0a7224 */ /* 0x000fe200078e0002 */
[----:B------:R-:W-:Y:S01]  /*16b60*/  MOV R8, 0x4 ;  /* 0x0000000400087802 */ /* 0x000fe20000000f00 */
[----:B------:R-:W-:Y:S01]  /*16b70*/  IMAD.MOV.U32 R7, RZ, RZ, 0x181f ;  /* 0x0000181fff077424 */ /* 0x000fe200078e00ff */
[----:B------:R-:W-:Y:S02]  /*16b80*/  MOV R9, 0x16ba0 ;  /* 0x00016ba000097802 */ /* 0x000fe40000000f00 */
[----:B-1234-:R-:W-:Y:S05]  /*16b90*/  CALL.REL.NOINC `($__internal_1_$__cuda_sm70_shflsync_idx_p) ;  /* 0x000003c000007944 */ /* 0x01efea0003c00000 */
[----:B------:R-:W-:Y:S01]  /*16ba0*/  MOV R6, R7 ;  /* 0x0000000700067202 */ /* 0x000fe20000000f00 */
[----:B------:R-:W-:Y:S05]  /*16bb0*/  BRA `(.L_x_567) ;  /* 0xffffef1000007947 */ /* 0x000fea000383ffff */
.L_x_538:
[----:B------:R-:W-:Y:S01]  /*16bc0*/  IMAD.MOV.U32 R10, RZ, RZ, R3 ;  /* 0x000000ffff0a7224 */ /* 0x000fe200078e0003 */
[----:B------:R-:W-:Y:S01]  /*16bd0*/  MOV R8, 0x4 ;  /* 0x0000000400087802 */ /* 0x000fe20000000f00 */
[----:B------:R-:W-:Y:S01]  /*16be0*/  IMAD.MOV.U32 R7, RZ, RZ, 0x181f ;  /* 0x0000181fff077424 */ /* 0x000fe200078e00ff */
[----:B------:R-:W-:Y:S02]  /*16bf0*/  MOV R9, 0x16c10 ;  /* 0x00016c1000097802 */ /* 0x000fe40000000f00 */
[----:B-1234-:R-:W-:Y:S05]  /*16c00*/  CALL.REL.NOINC `($__internal_1_$__cuda_sm70_shflsync_idx_p) ;  /* 0x0000035000007944 */ /* 0x01efea0003c00000 */
[----:B------:R-:W-:Y:S01]  /*16c10*/  MOV R4, R7 ;  /* 0x0000000700047202 */ /* 0x000fe20000000f00 */
[----:B------:R-:W-:Y:S05]  /*16c20*/  BRA `(.L_x_568) ;  /* 0xffffeec000007947 */ /* 0x000fea000383ffff */
.L_x_539:
        /* <DEDUP_REMOVED lines=13> */
.L_x_540:
[----:B------:R-:W-:Y:S01]  /*16d00*/  IMAD.MOV.U32 R10, RZ, RZ, R2 ;  /* 0x000000ffff0a7224 */ /* 0x000fe200078e0002 */
[----:B------:R-:W-:Y:S01]  /*16d10*/  MOV R8, 0x6 ;  /* 0x0000000600087802 */ /* 0x000fe20000000f00 */
[----:B------:R-:W-:Y:S01]  /*16d20*/  IMAD.MOV.U32 R7, RZ, RZ, 0x181f ;  /* 0x0000181fff077424 */ /* 0x000fe200078e00ff */
[----:B------:R-:W-:Y:S02]  /*16d30*/  MOV R9, 0x16d50 ;  /* 0x00016d5000097802 */ /* 0x000fe40000000f00 */
[----:B-12-4-:R-:W-:Y:S05]  /*16d40*/  CALL.REL.NOINC `($__internal_1_$__cuda_sm70_shflsync_idx_p) ;  /* 0x0000021000007944 */ /* 0x016fea0003c00000 */
[----:B------:R-:W-:Y:S01]  /*16d50*/  MOV R6, R7 ;  /* 0x0000000700067202 */ /* 0x000fe20000000f00 */
[----:B------:R-:W-:Y:S05]  /*16d60*/  BRA `(.L_x_570) ;  /* 0xffffee9000007947 */ /* 0x000fea000383ffff */
.L_x_541:
[----:B------:R-:W-:Y:S01]  /*16d70*/  IMAD.MOV.U32 R10, RZ, RZ, R3 ;  /* 0x000000ffff0a7224 */ /* 0x000fe200078e0003 */
[----:B------:R-:W-:Y:S01]  /*16d80*/  MOV R8, 0x6 ;  /* 0x0000000600087802 */ /* 0x000fe20000000f00 */
[----:B------:R-:W-:Y:S01]  /*16d90*/  IMAD.MOV.U32 R7, RZ, RZ, 0x181f ;  /* 0x0000181fff077424 */ /* 0x000fe200078e00ff */
[----:B------:R-:W-:Y:S02]  /*16da0*/  MOV R9, 0x16dc0 ;  /* 0x00016dc000097802 */ /* 0x000fe40000000f00 */
[----:B-1234-:R-:W-:Y:S05]  /*16db0*/  CALL.REL.NOINC `($__internal_1_$__cuda_sm70_shflsync_idx_p) ;  /* 0x000001a000007944 */ /* 0x01efea0003c00000 */
[----:B------:R-:W-:Y:S01]  /*16dc0*/  MOV R4, R7 ;  /* 0x0000000700047202 */ /* 0x000fe20000000f00 */
[----:B------:R-:W-:Y:S05]  /*16dd0*/  BRA `(.L_x_571) ;  /* 0xffffee4000007947 */ /* 0x000fea000383ffff */
.L_x_542:
[----:B------:R-:W-:Y:S01]  /*16de0*/  IMAD.MOV.U32 R10, RZ, RZ, R2 ;  /* 0x000000ffff0a7224 */ /* 0x000fe200078e0002 */
[----:B------:R-:W-:Y:S01]  /*16df0*/  MOV R8, 0x7 ;  /* 0x0000000700087802 */ /* 0x000fe20000000f00 */
[----:B------:R-:W-:Y:S01]  /*16e00*/  IMAD.MOV.U32 R7, RZ, RZ, 0x181f ;  /* 0x0000181fff077424 */ /* 0x000fe200078e00ff */
[----:B------:R-:W-:-:S02]  /*16e10*/  MOV R9, 0x16e30 ;  /* 0x00016e3000097802 */ /* 0x000fc40000000f00 */
[----:B-12-4-:R-:W-:Y:S05]  /*16e20*/  CALL.REL.NOINC `($__internal_1_$__cuda_sm70_shflsync_idx_p) ;  /* 0x0000013000007944 */ /* 0x016fea0003c00000 */
        /* <DEDUP_REMOVED lines=8> */
.L_x_544:
[----:B------:R-:W-:Y:S01]  /*16eb0*/  IMAD.MOV.U32 R10, RZ, RZ, R47 ;  /* 0x000000ffff0a7224 */ /* 0x000fe200078e002f */
[----:B--2---:R-:W-:Y:S01]  /*16ec0*/  MOV R8, RZ ;  /* 0x000000ff00087202 */ /* 0x004fe20000000f00 */
[----:B------:R-:W-:Y:S01]  /*16ed0*/  IMAD.MOV.U32 R7, RZ, RZ, 0x1f ;  /* 0x0000001fff077424 */ /* 0x000fe200078e00ff */
[----:B------:R-:W-:Y:S02]  /*16ee0*/  MOV R9, 0x16f00 ;  /* 0x00016f0000097802 */ /* 0x000fe40000000f00 */
[----:B-1-3--:R-:W-:Y:S05]  /*16ef0*/  CALL.REL.NOINC `($__internal_1_$__cuda_sm70_shflsync_idx_p) ;  /* 0x0000006000007944 */ /* 0x00afea0003c00000 */
[----:B------:R-:W-:Y:S01]  /*16f00*/  MOV R0, R7 ;  /* 0x0000000700007202 */ /* 0x000fe20000000f00 */
[----:B------:R-:W-:Y:S05]  /*16f10*/  BRA `(.L_x_573) ;  /* 0xffffeea000007947 */ /* 0x000fea000383ffff */
        .weak           $__internal_0_$__cuda_sm70_shflsync_bfly_p
        .type           $__internal_0_$__cuda_sm70_shflsync_bfly_p,@function
        .size           $__internal_0_$__cuda_sm70_shflsync_bfly_p,($__internal_1_$__cuda_sm70_shflsync_idx_p - $__internal_0_$__cuda_sm70_shflsync_bfly_p)
$__internal_0_$__cuda_sm70_shflsync_bfly_p:
[----:B------:R-:W-:Y:S01]  /*16f20*/  MOV R9, 0x0 ;  /* 0x0000000000097802 */ /* 0x000fe20000000f00 */
[----:B------:R-:W-:Y:S04]  /*16f30*/  WARPSYNC R7 ;  /* 0x0000000700007348 */ /* 0x000fe80003800000 */
[----:B------:R1:W2:Y:S01]  /*16f40*/  SHFL.BFLY PT, R3, R0, R3, R10 ;  /* 0x0c00000300037389 */ /* 0x0002a200000e000a */
[----:B------:R-:W-:Y:S05]  /*16f50*/  RET.REL.NODEC R8 `(_ZN7cutlass13device_kernelIN5flash19enable_sm80_to_sm89INS1_16FlashAttnFwdSm80INS1_25CollectiveMainloopFwdSm80ILi4ELi1ELb0EN4cute5tupleIJNS5_1CILi128EEENS7_ILi112EEENS7_ILi64EEEEEELi64ENS_10bfloat16_tEfNS_4arch4Sm80ELb1ELb0ELb1ELb0ELb0ELb0ELb1ELb0EEENS1_21CollectiveEpilogueFwdINS6_IJS8_SA_S9_EEENS6_IJNS7_ILi1EEESI_SI_EEESC_SE_Li128ELb0ELb1ELb0ELb0EEENS1_30DynamicPersistentTileSchedulerILi128ELi128ELb0ELb1ELb0EEEEEEEEEvNT_6ParamsE) ;  /* 0xfffe90a008007950 */ /* 0x000fea0003c3ffff */
        .weak           $__internal_1_$__cuda_sm70_shflsync_idx_p
        .type           $__internal_1_$__cuda_sm70_shflsync_idx_p,@function
        .size           $__internal_1_$__cuda_sm70_shflsync_idx_p,(.L_x_741 - $__internal_1_$__cuda_sm70_shflsync_idx_p)
$__internal_1_$__cuda_sm70_shflsync_idx_p:
[----:B------:R-:W-:-:S04]  /*16f60*/  MOV R12, 0xffffffff ;  /* 0xffffffff000c7802 */ /* 0x000fc80000000f00 */
[----:B------:R-:W-:Y:S04]  /*16f70*/  WARPSYNC R12 ;  /* 0x0000000c00007348 */ /* 0x000fe80003800000 */
[----:B------:R1:W2:Y:S02]  /*16f80*/  SHFL.IDX PT, R7, R10, R8, R7 ;  /* 0x000000080a077389 */ /* 0x0002a400000e0007 */
[----:B-1----:R-:W-:Y:S02]  /*16f90*/  MOV R8, R9 ;  /* 0x0000000900087202 */ /* 0x002fe40000000f00 */
[----:B------:R-:W-:-:S04]  /*16fa0*/  MOV R9, 0x0 ;  /* 0x0000000000097802 */ /* 0x000fc80000000f00 */
[----:B--2---:R-:W-:Y:S05]  /*16fb0*/  RET.REL.NODEC R8 `(_ZN7cutlass13device_kernelIN5flash19enable_sm80_to_sm89INS1_16FlashAttnFwdSm80INS1_25CollectiveMainloopFwdSm80ILi4ELi1ELb0EN4cute5tupleIJNS5_1CILi128EEENS7_ILi112EEENS7_ILi64EEEEEELi64ENS_10bfloat16_tEfNS_4arch4Sm80ELb1ELb0ELb1ELb0ELb0ELb0ELb1ELb0EEENS1_21CollectiveEpilogueFwdINS6_IJS8_SA_S9_EEENS6_IJNS7_ILi1EEESI_SI_EEESC_SE_Li128ELb0ELb1ELb0ELb0EEENS1_30DynamicPersistentTileSchedulerILi128ELi128ELb0ELb1ELb0EEEEEEEEEvNT_6ParamsE) ;  /* 0xfffe904008007950 */ /* 0x004fea0003c3ffff */
.L_x_574:
        /* <DEDUP_REMOVED lines=12> */
.L_x_741:


//--------------------- .text._ZN7cutlass13device_kernelIN5flash19enable_sm80_to_sm89INS1_16FlashAttnFwdSm80INS1_25CollectiveMainloopFwdSm80ILi4ELi1ELb0EN4cute5tupleIJNS5_1CILi128EEENS7_ILi112EEENS7_ILi64EEEEEELi64ENS_10bfloat16_tEfNS_4arch4Sm80ELb1ELb0ELb1ELb1ELb0ELb0ELb1ELb0EEENS1_21CollectiveEpilogueFwdINS6_IJS8_SA_S9_EEENS6_IJNS7_ILi1EEESI_SI_EEESC_SE_Li128ELb1ELb1ELb0ELb0EEENS1_19SingleTileSchedulerILb1ELb0ELb1ELi128EEEEEEEEEvNT_6ParamsE --------------------------
	.section	.text._ZN7cutlass13device_kernelIN5flash19enable_sm80_to_sm89INS1_16FlashAttnFwdSm80INS1_25CollectiveMainloopFwdSm80ILi4ELi1ELb0EN4cute5tupleIJNS5_1CILi128EEENS7_ILi112EEENS7_ILi64EEEEEELi64ENS_10bfloat16_tEfNS_4arch4Sm80ELb1ELb0ELb1ELb1ELb0ELb0ELb1ELb0EEENS1_21CollectiveEpilogueFwdINS6_IJS8_SA_S9_EEENS6_IJNS7_ILi1EEESI_SI_EEESC_SE_Li128ELb1ELb1ELb0ELb0EEENS1_19SingleTileSchedulerILb1ELb0ELb1ELi128EEEEEEEEEvNT_6ParamsE,"ax",@progbits
	.sectioninfo	@"SHI_REGISTERS=255"
	.align	128
.text._ZN7cutlass13device_kernelIN5flash19enable_sm80_to_sm89INS1_16FlashAttnFwdSm80INS1_25CollectiveMainloopFwdSm80ILi4ELi1ELb0EN4cute5tupleIJNS5_1CILi128EEENS7_ILi112EEENS7_ILi64EEEEEELi64ENS_10bfloat16_tEfNS_4arch4Sm80ELb1ELb0ELb1ELb1ELb0ELb0ELb1ELb0EEENS1_21CollectiveEpilogueFwdINS6_IJS8_SA_S9_EEENS6_IJNS7_ILi1EEESI_SI_EEESC_SE_Li128ELb1ELb1ELb0ELb0EEENS1_19SingleTileSchedulerILb1ELb0ELb1ELi128EEEEEEEEEvNT_6ParamsE:
        .type           _ZN7cutlass13device_kernelIN5flash19enable_sm80_to_sm89INS1_16FlashAttnFwdSm80INS1_25CollectiveMainloopFwdSm80ILi4ELi1ELb0EN4cute5tupleIJNS5_1CILi128EEENS7_ILi112EEENS7_ILi64EEEEEELi64ENS_10bfloat16_tEfNS_4arch4Sm80ELb1ELb0ELb1ELb1ELb0ELb0ELb1ELb0EEENS1_21CollectiveEpilogueFwdINS6_IJS8_SA_S9_EEENS6_IJNS7_ILi1EEESI_SI_EEESC_SE_Li128ELb1ELb1ELb0ELb0EEENS1_19SingleTileSchedulerILb1ELb0ELb1ELi128EEEEEEEEEvNT_6ParamsE,@function
        .size           _ZN7cutlass13device_kernelIN5flash19enable_sm80_to_sm89INS1_16FlashAttnFwdSm80INS1_25CollectiveMainloopFwdSm80ILi4ELi1ELb0EN4cute5tupleIJNS5_1CILi128EEENS7_ILi112EEENS7_ILi64EEEEEELi64ENS_10bfloat16_tEfNS_4arch4Sm80ELb1ELb0ELb1ELb1ELb0ELb0ELb1ELb0EEENS1_21CollectiveEpilogueFwdINS6_IJS8_SA_S9_EEENS6_IJNS7_ILi1EEESI_SI_EEESC_SE_Li128ELb1ELb1ELb0ELb0EEENS1_19SingleTileSchedulerILb1ELb0ELb1ELi128EEEEEEEEEvNT_6ParamsE,(.L_x_744 - _ZN7cutlass13device_kernelIN5flash19enable_sm80_to_sm89INS1_16FlashAttnFwdSm80INS1_25CollectiveMainloopFwdSm80ILi4ELi1ELb0EN4cute5tupleIJNS5_1CILi128EEENS7_ILi112EEENS7_ILi64EEEEEELi64ENS_10bfloat16_tEfNS_4arch4Sm80ELb1ELb0ELb1ELb1ELb0ELb0ELb1ELb0EEENS1_21CollectiveEpilogueFwdINS6_IJS8_SA_S9_EEENS6_IJNS7_ILi1EEESI_SI_EEESC_SE_Li128ELb1ELb1ELb0ELb0EEENS1_19SingleTileSchedulerILb1ELb0ELb1ELi128EEEEEEEEEvNT_6ParamsE)
        .other          _ZN7cutlass13device_kernelIN5flash19enable_sm80_to_sm89INS1_16FlashAttnFwdSm80INS1_25CollectiveMainloopFwdSm80ILi4ELi1ELb0EN4cute5tupleIJNS5_1CILi128EEENS7_ILi112EEENS7_ILi64EEEEEELi64ENS_10bfloat16_tEfNS_4arch4Sm80ELb1ELb0ELb1ELb1ELb0ELb0ELb1ELb0EEENS1_21CollectiveEpilogueFwdINS6_IJS8_SA_S9_EEENS6_IJNS7_ILi1EEESI_SI_EEESC_SE_Li128ELb1ELb1ELb0ELb0EEENS1_19SingleTileSchedulerILb1ELb0ELb1ELi128EEEEEEEEEvNT_6ParamsE,@"STO_CUDA_ENTRY STV_DEFAULT"
_ZN7cutlass13device_kernelIN5flash19enable_sm80_to_sm89INS1_16FlashAttnFwdSm80INS1_25CollectiveMainloopFwdSm80ILi4ELi1ELb0EN4cute5tupleIJNS5_1CILi128EEENS7_ILi112EEENS7_ILi64EEEEEELi64ENS_10bfloat16_tEfNS_4arch4Sm80ELb1ELb0ELb1ELb1ELb0ELb0ELb1ELb0EEENS1_21CollectiveEpilogueFwdINS6_IJS8_SA_S9_EEENS6_IJNS7_ILi1EEESI_SI_EEESC_SE_Li128ELb1ELb1ELb0ELb0EEENS1_19SingleTileSchedulerILb1ELb0ELb1ELi128EEEEEEEEEvNT_6ParamsE:
        /* <DEDUP_REMOVED lines=17> */
.L_x_576:
        /* <DEDUP_REMOVED lines=8> */
.L_x_578:
[----:B------:R-:W-:-:S04]  /*0190*/  MOV R0, c[0x0][0x54c] ;  /* 0x0001530000007a02 */ /* 0x000fc80000000f00 */
.L_x_577:
[----:B------:R-:W-:Y:S01]  /*01a0*/  USHF.L.U32 UR4, UR4, 0x7, URZ ;  /* 0x0000000704047899 */ /* 0x000fe2000800063f */
[----:B-----5:R-:W-:-:S05]  /*01b0*/  IMAD R0, R0, c[0x0][0x548], RZ ;  /* 0x0001520000007a24 */ /* 0x020fca00078e02ff */
[----:B------:R-:W-:-:S04]  /*01c0*/  MOV R10, UR4 ;  /* 0x00000004000a7c02 */ /* 0x000fc80008000f00 */
[----:B------:R-:W-:-:S04]  /*01d0*/  ISETP.GE.AND P0, PT, R10, R0, PT ;  /* 0x000000000a00720c */ /* 0x000fc80003f06270 */
[----:B------:R-:W-:-:S05]  /*01e0*/  SEL R0, R5, 0xffffffff, !P0 ;  /* 0xffffffff05007807 */ /* 0x000fca0004000000 */
[----:B------:R2:W-:Y:S01]  /*01f0*/  STL [R1+0x4c], R0 ;  /* 0x00004c0001007387 */ /* 0x0005e20000100800 */
[----:B------:R-:W-:Y:S05]  /*0200*/  BRA `(.L_x_579) ;  /* 0x0000014000007947 */ /* 0x000fea0003800000 */
.L_x_575:
[----:B------:R-:W-:-:S04]  /*0210*/  ISETP.NE.U32.AND P0, PT, RZ, c[0x0][0x568], PT ;  /* 0x00015a00ff007a0c */ /* 0x000fc80003f05070 */
[----:B------:R-:W-:-:S13]  /*0220*/  ISETP.NE.AND.EX P0, PT, RZ, c[0x0][0x56c], PT, P0 ;  /* 0x00015b00ff007a0c */ /* 0x000fda0003f05300 */
[----:B------:R-:W-:Y:S05]  /*0230*/  @!P0 BRA `(.L_x_580) ;  /* 0x0000002000008947 */ /* 0x000fea0003800000 */
[----:B------:R1:W5:Y:S01]  /*0240*/  LDG.E R0, [R2.64] ;  /* 0x0000000a02007981 */ /* 0x000362000c1e1900 */
[----:B------:R-:W-:Y:S05]  /*0250*/  BRA `(.L_x_581) ;  /* 0x0000009000007947 */ /* 0x000fea0003800000 */
.L_x_580:
        /* <DEDUP_REMOVED lines=8> */
.L_x_582:
[----:B------:R-:W-:-:S04]  /*02e0*/  MOV R0, c[0x0][0x54c] ;  /* 0x0001530000007a02 */ /* 0x000fc80000000f00 */
.L_x_581:
[----:B------:R-:W-:Y:S01]  /*02f0*/  USHF.L.U32 UR4, UR4, 0x7, URZ ;  /* 0x0000000704047899 */ /* 0x000fe2000800063f */
[----:B-----5:R-:W-:-:S05]  /*0300*/  IMAD R0, R0, c[0x0][0x548], RZ ;  /* 0x0001520000007a24 */ /* 0x020fca00078e02ff */
[----:B------:R-:W-:-:S04]  /*0310*/  MOV R10, UR4 ;  /* 0x00000004000a7c02 */ /* 0x000fc80008000f00 */
[----:B------:R-:W-:-:S04]  /*0320*/  ISETP.GE.AND P0, PT, R10, R0, PT ;  /* 0x000000000a00720c */ /* 0x000fc80003f06270 */
[----:B------:R-:W-:-:S05]  /*0330*/  SEL R0, R5, 0xffffffff, !P0 ;  /* 0xffffffff05007807 */ /* 0x000fca0004000000 */
[----:B------:R2:W-:Y:S04]  /*0340*/  STL [R1+0x4c], R0 ;  /* 0x00004c0001007387 */ /* 0x0005e80000100800 */
.L_x_579:
        /* <DEDUP_REMOVED lines=10> */
[CC--:B------:R-:W-:Y:S01]  /*03f0*/  IMAD.WIDE R4, R35.reuse, R18.reuse, c[0x0][0x348] ;  /* 0x0000d20023047625 */ /* 0x0c0fe200078e0212 */
[----:B------:R-:W-:Y:S02]  /*0400*/  ISETP.NE.U32.AND P2, PT, RZ, c[0x0][0x348], PT ;  /* 0x0000d200ff007a0c */ /* 0x000fe40003f45070 */
[----:B------:R-:W-:Y:S01]  /*0410*/  ISETP.NE.U32.AND P1, PT, RZ, c[0x0][0x350], PT ;  /* 0x0000d400ff007a0c */ /* 0x000fe20003f25070 */
[----:B-1----:R-:W-:Y:S01]  /*0420*/  IMAD.WIDE R2, R35, R18, c[0x0][0x350] ;  /* 0x0000d40023027625 */ /* 0x002fe200078e0212 */
[----:B------:R-:W-:-:S02]  /*0430*/  ISETP.NE.AND.EX P2, PT, RZ, c[0x0][0x34c], PT, P2 ;  /* 0x0000d300ff007a0c */ /* 0x000fc40003f45320 */
[----:B------:R-:W-:-:S03]  /*0440*/  ISETP.NE.AND.EX P1, PT, RZ, c[0x0][0x354], PT, P1 ;  /* 0x0000d500ff007a0c */ /* 0x000fc60003f25310 */
[----:B------:R-:W-:-:S04]  /*0450*/  @P0 IMAD.WIDE R6, R35, R18, c[0x0][0x360] ;  /* 0x0000d80023060625 */ /* 0x000fc800078e0212 */
[----:B------:R-:W-:Y:S01]  /*0460*/  @P3 IMAD.WIDE R8, R35, R18, c[0x0][0x370] ;  /* 0x0000dc0023083625 */ /* 0x000fe200078e0212 */
[----:B------:R1:W2:Y:S04]  /*0470*/  @P0 LDG.E R0, [R6.64] ;  /* 0x0000000a06000981 */ /* 0x0002a8000c1e1900 */
[----:B------:R3:W5:Y:S04]  /*0480*/  @P3 LDG.E R12, [R8.64] ;  /* 0x0000000a080c3981 */ /* 0x000768000c1e1900 */
[----:B------:R3:W5:Y:S04]  /*0490*/  @P2 LDG.E R11, [R4.64] ;  /* 0x0000000a040b2981 */ /* 0x000768000c1e1900 */
[----:B------:R3:W5:Y:S01]  /*04a0*/  @P1 LDG.E R13, [R2.64] ;  /* 0x0000000a020d1981 */ /* 0x000762000c1e1900 */
[----:B-1----:R-:W-:-:S03]  /*04b0*/  IMAD.MOV.U32 R6, RZ, RZ, c[0x0][0x1d0] ;  /* 0x00007400ff067624 */ /* 0x002fc600078e00ff */
[----:B--2---:R3:W-:Y:S01]  /*04c0*/  STL [R1+0x20], R0 ;  /* 0x0000200001007387 */ /* 0x0047e20000100800 */
[----:B------:R-:W-:Y:S01]  /*04d0*/  IMAD.MOV.U32 R252, RZ, RZ, R0 ;  /* 0x000000fffffc7224 */ /* 0x000fe200078e0000 */
[----:B------:R-:W-:Y:S05]  /*04e0*/  @P0 BRA `(.L_x_583) ;  /* 0x0000005000000947 */ /* 0x000fea0003800000 */
[----:B------:R-:W-:Y:S05]  /*04f0*/  @!P2 BRA `(.L_x_583) ;  /* 0x000000400000a947 */ /* 0x000fea0003800000 */
[----:B---3--:R1:W2:Y:S04]  /*0500*/  LDG.E R0, [R4.64] ;  /* 0x0000000a04007981 */ /* 0x0082a8000c1e1900 */
[----:B-1----:R-:W2:Y:S02]  /*0510*/  LDG.E R4, [R4.64+0x4] ;  /* 0x0000040a04047981 */ /* 0x002ea4000c1e1900 */
[----:B--2---:R-:W-:-:S05]  /*0520*/  IADD3 R252, -R0, R4, RZ ;  /* 0x0000000400fc7210 */ /* 0x004fca0007ffe1ff */
[----:B------:R1:W-:Y:S02]  /*0530*/  STL [R1+0x20], R252 ;  /* 0x000020fc01007387 */ /* 0x0003e40000100800 */
.L_x_583:
[----:B------:R-:W-:-:S04]  /*0540*/  ISETP.NE.U32.AND P0, PT, RZ, c[0x0][0x368], PT ;  /* 0x0000da00ff007a0c */ /* 0x000fc80003f05070 */
[----:B------:R-:W-:-:S13]  /*0550*/  ISETP.NE.AND.EX P0, PT, RZ, c[0x0][0x36c], PT, P0 ;  /* 0x0000db00ff007a0c */ /* 0x000fda0003f05300 */
[----:B------:R-:W-:Y:S05]  /*0560*/  @!P0 BRA `(.L_x_584) ;  /* 0x0000003000008947 */ /* 0x000fea0003800000 */
[----:B---3--:R-:W-:-:S05]  /*0570*/  IMAD.WIDE R2, R35, R18, c[0x0][0x368] ;  /* 0x0000da0023027625 */ /* 0x008fca00078e0212 */
[----:B------:R2:W5:Y:S01]  /*0580*/  LDG.E R6, [R2.64] ;  /* 0x0000000a02067981 */ /* 0x000562000c1e1900 */
[----:B------:R-:W-:Y:S05]  /*0590*/  BRA `(.L_x_585) ;  /* 0x0000004000007947 */ /* 0x000fea0003800000 */
.L_x_584:
[----:B------:R-:W-:Y:S05]  /*05a0*/  @!P1 BRA `(.L_x_585) ;  /* 0x0000003000009947 */ /* 0x000fea0003800000 */
[----:B------:R2:W4:Y:S04]  /*05b0*/  LDG.E R6, [R2.64] ;  /* 0x0000000a02067981 */ /* 0x000528000c1e1900 */
[----:B--23--:R-:W4:Y:S02]  /*05c0*/  LDG.E R2, [R2.64+0x4] ;  /* 0x0000040a02027981 */ /* 0x00cf24000c1e1900 */
[----:B----4-:R-:W-:-:S03]  /*05d0*/  IADD3 R6, -R6, R2, RZ ;  /* 0x0000000206067210 */ /* 0x010fc60007ffe1ff */
.L_x_585:
[----:B---3--:R-:W-:Y:S01]  /*05e0*/  IMAD.MOV.U32 R0, RZ, RZ, c[0x0][0x2c4] ;  /* 0x0000b100ff007624 */ /* 0x008fe200078e00ff */
[----:B-----5:R-:W-:Y:S01]  /*05f0*/  IADD3 R249, -R12, R6, RZ ;  /* 0x000000060cf97210 */ /* 0x020fe20007ffe1ff */
[----:B------:R-:W-:Y:S01]  /*0600*/  IMAD.MOV.U32 R243, RZ, RZ, R10 ;  /* 0x000000fffff37224 */ /* 0x000fe200078e000a */
[----:B--2---:R-:W-:Y:S01]  /*0610*/  IADD3 R2, R10, 0x7f, RZ ;  /* 0x0000007f0a027810 */ /* 0x004fe20007ffe0ff */
[----:B------:R-:W-:Y:S01]  /*0620*/  IMAD.MOV.U32 R4, RZ, RZ, RZ ;  /* 0x000000ffff047224 */ /* 0x000fe200078e00ff */
[----:B------:R-:W-:Y:S01]  /*0630*/  ISETP.NE.AND P4, PT, R0, 0x1, PT ;  /* 0x000000010000780c */ /* 0x000fe20003f85270 */
[----:B------:R2:W-:Y:S01]  /*0640*/  STL [R1+0x38], R249 ;  /* 0x000038f901007387 */ /* 0x0005e20000100800 */
[----:B------:R-:W-:Y:S01]  /*0650*/  IADD3 R3, R249, 0x70, -R252 ;  /* 0x00000070f9037810 */ /* 0x000fe20007ffe8fc */
[----:B------:R-:W-:Y:S01]  /*0660*/  IMAD.IADD R6, R13, 0x1, R12 ;  /* 0x000000010d067824 */ /* 0x000fe200078e020c */
[----:B------:R-:W-:Y:S01]  /*0670*/  IADD3 R5, R249, 0x6f, RZ ;  /* 0x0000006ff9057810 */ /* 0x000fe20007ffe0ff */
[----:B------:R-:W-:Y:S01]  /*0680*/  CS2R R178, SRZ ;  /* 0x0000000000b27805 */ /* 0x000fe2000001ff00 */
[----:B------:R-:W-:Y:S01]  /*0690*/  PLOP3.LUT P0, PT, PT, PT, PT, 0x80, 0x0 ;  /* 0x000000000000781c */ /* 0x000fe20003f0f070 */
[----:B------:R-:W-:Y:S01]  /*06a0*/  CS2R R176, SRZ ;  /* 0x0000000000b07805 */ /* 0x000fe2000001ff00 */
[----:B------:R-:W-:Y:S01]  /*06b0*/  CS2R R182, SRZ ;  /* 0x0000000000b67805 */ /* 0x000fe2000001ff00 */
[----:B------:R-:W-:Y:S01]  /*06c0*/  IMAD.HI R4, R5, -0x6db6db6d, R4 ;  /* 0x9249249305047827 */ /* 0x000fe200078e0204 */
[----:B------:R-:W-:Y:S01]  /*06d0*/  CS2R R12, SRZ ;  /* 0x00000000000c7805 */ /* 0x000fe2000001ff00 */
[----:B------:R-:W-:Y:S01]  /*06e0*/  CS2R R14, SRZ ;  /* 0x00000000000e7805 */ /* 0x000fe2000001ff00 */
[----:B------:R-:W-:Y:S01]  /*06f0*/  MOV R174, RZ ;  /* 0x000000ff00ae7202 */ /* 0x000fe20000000f00 */
[----:B------:R-:W-:Y:S01]  /*0700*/  IMAD.MOV.U32 R180, RZ, RZ, RZ ;  /* 0x000000ffffb47224 */ /* 0x000fe200078e00ff */
[----:B------:R-:W-:Y:S01]  /*0710*/  @P4 IADD3 R0, R243, 0x7f, RZ ;  /* 0x0000007ff3004810 */ /* 0x000fe20007ffe0ff */
[----:B------:R-:W-:Y:S01]  /*0720*/  IMAD.MOV.U32 R172, RZ, RZ, RZ ;  /* 0x000000ffffac7224 */ /* 0x000fe200078e00ff */
[----:B------:R-:W-:Y:S01]  /*0730*/  CS2R R16, SRZ ;  /* 0x0000000000107805 */ /* 0x000fe2000001ff00 */
[----:B------:R-:W-:Y:S01]  /*0740*/  IMAD.MOV.U32 R170, RZ, RZ, RZ ;  /* 0x000000ffffaa7224 */ /* 0x000fe200078e00ff */
[----:B------:R-:W-:Y:S01]  /*0750*/  MOV R19, RZ ;  /* 0x000000ff00137202 */ /* 0x000fe20000000f00 */
[----:B------:R-:W-:Y:S01]  /*0760*/  @P4 IMAD.HI.U32 R0, R0, c[0x0][0x2c8], RZ ;  /* 0x0000b20000004a27 */ /* 0x000fe200078e00ff */
[----:B------:R-:W-:Y:S01]  /*0770*/  CS2R R26, SRZ ;  /* 0x00000000001a7805 */ /* 0x000fe2000001ff00 */
[----:B------:R-:W-:Y:S01]  /*0780*/  CS2R R20, SRZ ;  /* 0x0000000000147805 */ /* 0x000fe2000001ff00 */
[----:B------:R-:W-:Y:S01]  /*0790*/  MOV R160, RZ ;  /* 0x000000ff00a07202 */ /* 0x000fe20000000f00 */
[----:B------:R-:W-:Y:S01]  /*07a0*/  IMAD.MOV.U32 R168, RZ, RZ, RZ ;  /* 0x000000ffffa87224 */ /* 0x000fe200078e00ff */
[----:B------:R-:W-:Y:S01]  /*07b0*/  @P4 SHF.R.U32.HI R2, RZ, c[0x0][0x2cc], R0 ;  /* 0x0000b300ff024a19 */ /* 0x000fe20000011600 */
[----:B------:R-:W-:Y:S01]  /*07c0*/  IMAD.MOV.U32 R162, RZ, RZ, RZ ;  /* 0x000000ffffa27224 */ /* 0x000fe200078e00ff */
[----:B------:R-:W-:Y:S01]  /*07d0*/  SHF.R.U32.HI R0, RZ, 0x1f, R4 ;  /* 0x0000001fff007819 */ /* 0x000fe20000011604 */
[----:B------:R-:W-:Y:S01]  /*07e0*/  IMAD.MOV.U32 R166, RZ, RZ, RZ ;  /* 0x000000ffffa67224 */ /* 0x000fe200078e00ff */
[----:B------:R-:W-:Y:S01]  /*07f0*/  CS2R R22, SRZ ;  /* 0x0000000000167805 */ /* 0x000fe2000001ff00 */
[----:B------:R-:W-:Y:S01]  /*0800*/  IMAD.IADD R3, R3, 0x1, R2 ;  /* 0x0000000103037824 */ /* 0x000fe200078e0202 */
[----:B------:R-:W-:Y:S01]  /*0810*/  MOV R2, RZ ;  /* 0x000000ff00027202 */ /* 0x000fe20000000f00 */
[----:B------:R-:W-:Y:S01]  /*0820*/  IMAD.MOV.U32 R164, RZ, RZ, RZ ;  /* 0x000000ffffa47224 */ /* 0x000fe200078e00ff */
[----:B------:R-:W-:Y:S01]  /*0830*/  LEA.HI.SX32 R0, R4, R0, 0x1a ;  /* 0x0000000004007211 */ /* 0x000fe200078fd2ff */
[----:B------:R-:W-:Y:S01]  /*0840*/  IMAD.MOV.U32 R156, RZ, RZ, RZ ;  /* 0x000000ffff9c7224 */ /* 0x000fe200078e00ff */
[----:B------:R-:W-:Y:S01]  /*0850*/  MOV R158, RZ ;  /* 0x000000ff009e7202 */ /* 0x000fe20000000f00 */
[----:B------:R-:W-:Y:S01]  /*0860*/  IMAD.HI R2, R3, -0x6db6db6d, R2 ;  /* 0x9249249303027827 */ /* 0x000fe200078e0202 */
[----:B------:R-:W-:Y:S01]  /*0870*/  CS2R R24, SRZ ;  /* 0x0000000000187805 */ /* 0x000fe2000001ff00 */
[----:B------:R-:W-:Y:S01]  /*0880*/  MOV R152, RZ ;  /* 0x000000ff00987202 */ /* 0x000fe20000000f00 */
[----:B------:R-:W-:Y:S01]  /*0890*/  CS2R R146, SRZ ;  /* 0x0000000000927805 */ /* 0x000fe2000001ff00 */
[----:B------:R-:W-:Y:S01]  /*08a0*/  IMAD.MOV.U32 R154, RZ, RZ, RZ ;  /* 0x000000ffff9a7224 */ /* 0x000fe200078e00ff */
[----:B------:R-:W-:Y:S01]  /*08b0*/  SHF.R.U32.HI R3, RZ, 0x1f, R2 ;  /* 0x0000001fff037819 */ /* 0x000fe20000011602 */
[----:B------:R-:W-:Y:S01]  /*08c0*/  CS2R R30, SRZ ;  /* 0x00000000001e7805 */ /* 0x000fe2000001ff00 */
[----:B------:R-:W-:Y:S01]  /*08d0*/  IMAD.MOV.U32 R144, RZ, RZ, RZ ;  /* 0x000000ffff907224 */ /* 0x000fe200078e00ff */
[----:B------:R-:W-:Y:S01]  /*08e0*/  MOV R150, RZ ;  /* 0x000000ff00967202 */ /* 0x000fe20000000f00 */
[----:B------:R-:W-:Y:S01]  /*08f0*/  IMAD.MOV.U32 R148, RZ, RZ, RZ ;  /* 0x000000ffff947224 */ /* 0x000fe200078e00ff */
[----:B------:R-:W-:Y:S01]  /*0900*/  LEA.HI.SX32 R2, R2, R3, 0x1a ;  /* 0x0000000302027211 */ /* 0x000fe200078fd2ff */
[----:B------:R-:W-:Y:S01]  /*0910*/  CS2R R142, SRZ ;  /* 0x00000000008e7805 */ /* 0x000fe2000001ff00 */
[----:B------:R-:W-:Y:S01]  /*0920*/  CS2R R32, SRZ ;  /* 0x0000000000207805 */ /* 0x000fe2000001ff00 */
[----:B------:R-:W-:Y:S01]  /*0930*/  MOV R140, RZ ;  /* 0x000000ff008c7202 */ /* 0x000fe20000000f00 */
[----:B------:R-:W-:Y:S01]  /*0940*/  CS2R R28, SRZ ;  /* 0x00000000001c7805 */ /* 0x000fe2000001ff00 */
[----:B------:R-:W-:Y:S01]  /*0950*/  IMNMX R46, R0, R2, PT ;  /* 0x00000002002e7217 */ /* 0x000fe20003800200 */
[----:B------:R-:W-:Y:S01]  /*0960*/  IMAD.MOV.U32 R138, RZ, RZ, RZ ;  /* 0x000000ffff8a7224 */ /* 0x000fe200078e00ff */
[----:B------:R-:W-:Y:S01]  /*0970*/  MOV R136, RZ ;  /* 0x000000ff00887202 */ /* 0x000fe20000000f00 */
[----:B------:R-:W-:Y:S01]  /*0980*/  CS2R R130, SRZ ;  /* 0x0000000000827805 */ /* 0x000fe2000001ff00 */
[----:B------:R-:W-:Y:S01]  /*0990*/  ISETP.GE.AND P3, PT, R46, 0x1, PT ;  /* 0x000000012e00780c */ /* 0x000fe20003f66270 */
        /* <DEDUP_REMOVED lines=13> */
[----:B------:R-:W-:-:S04]  /*0a70*/  ISETP.NE.U32.AND P3, PT, RZ, c[0x0][0x340], PT ;  /* 0x0000d000ff007a0c */ /* 0x000fc80003f65070 */
[----:B------:R-:W-:-:S13]  /*0a80*/  ISETP.NE.AND.EX P3, PT, RZ, c[0x0][0x344], PT, P3 ;  /* 0x0000d100ff007a0c */ /* 0x000fda0003f65330 */
[----:B------:R-:W-:-:S05]  /*0a90*/  @P3 IMAD.WIDE R2, R35, R18, c[0x0][0x340] ;  /* 0x0000d00023023625 */ /* 0x000fca00078e0212 */
[----:B------:R3:W4:Y:S01]  /*0aa0*/  @P3 LDG.E R16, [R2.64] ;  /* 0x0000000a02103981 */ /* 0x000722000c1e1900 */
[----:B------:R-:W-:Y:S01]  /*0ab0*/  SHF.R.S32.HI R246, RZ, 0x1f, R247 ;  /* 0x0000001ffff67819 */ /* 0x000fe200000114f7 */
[----:B------:R-:W-:Y:S01]  /*0ac0*/  IMAD.MOV.U32 R23, RZ, RZ, 0x10 ;  /* 0x00000010ff177424 */ /* 0x000fe200078e00ff */
[----:B------:R-:W-:Y:S01]  /*0ad0*/  SHF.R.S32.HI R0, RZ, 0x1f, R11 ;  /* 0x0000001fff007819 */ /* 0x000fe2000001140b */
[----:B------:R-:W5:Y:S01]  /*0ae0*/  S2R R19, SR_CTAID.Y ;  /* 0x0000000000137919 */ /* 0x000f620000002600 */
[-C--:B------:R-:W-:Y:S01]  /*0af0*/  LEA.HI R4, R246, R247.reuse, RZ, 0x3 ;  /* 0x000000f7f6047211 */ /* 0x080fe200078f18ff */
[----:B------:R-:W-:Y:S01]  /*0b00*/  BSSY B0, `(.L_x_587) ;  /* 0x000006d000007945 */ /* 0x000fe20003800000 */
[----:B------:R-:W-:Y:S01]  /*0b10*/  SHF.R.S32.HI R7, RZ, 0x1f, R6 ;  /* 0x0000001fff077819 */ /* 0x000fe20000011406 */
        /* <DEDUP_REMOVED lines=10> */
[----:B------:R-:W-:Y:S02]  /*0bc0*/  SEL R10, R15, RZ, !P2 ;  /* 0x000000ff0f0a7207 */ /* 0x000fe40005000000 */
[----:B------:R-:W-:Y:S02]  /*0bd0*/  LEA.HI R24, R246, R247, RZ, 0x4 ;  /* 0x000000f7f6187211 */ /* 0x000fe400078f20ff */
[----:B------:R-:W-:Y:S01]  /*0be0*/  LOP3.LUT R6, R5, 0x38, R20, 0xf8, !PT ;  /* 0x0000003805067812 */ /* 0x000fe200078ef814 */
[----:B---3--:R-:W-:Y:S01]  /*0bf0*/  IMAD.WIDE.U32 R2, R11, c[0x0][0x178], RZ ;  /* 0x00005e000b027a25 */ /* 0x008fe200078e00ff */
[----:B------:R-:W-:-:S02]  /*0c00*/  SHF.R.U32.HI R5, RZ, 0x3, R5 ;  /* 0x00000003ff057819 */ /* 0x000fc40000011605 */
[----:B-----5:R-:W-:Y:S01]  /*0c10*/  SHF.R.S32.HI R14, RZ, 0x1f, R19 ;  /* 0x0000001fff0e7819 */ /* 0x020fe20000011413 */
[----:B------:R-:W-:Y:S01]  /*0c20*/  IMAD R10, R10, c[0x0][0x1c0], RZ ;  /* 0x000070000a0a7a24 */ /* 0x000fe200078e02ff */
[----:B------:R-:W-:Y:S01]  /*0c30*/  LOP3.LUT R18, R6, R5, RZ, 0x3c, !PT ;  /* 0x0000000506127212 */ /* 0x000fe200078e3cff */
[----:B------:R-:W-:Y:S01]  /*0c40*/  IMAD R5, R45, 0x10, R17 ;  /* 0x000000102d057824 */ /* 0x000fe200078e0211 */
[----:B------:R-:W-:Y:S01]  /*0c50*/  IADD3 R3, R3, R0, RZ ;  /* 0x0000000003037210 */ /* 0x000fe20007ffe0ff */
[----:B------:R-:W-:Y:S01]  /*0c60*/  IMAD R8, R14, c[0x0][0x1b8], RZ ;  /* 0x00006e000e087a24 */ /* 0x000fe200078e02ff */
[----:B------:R-:W-:Y:S02]  /*0c70*/  LEA.HI.X.SX32 R0, R17, R7, 0x1, P0 ;  /* 0x0000000711007211 */ /* 0x000fe400000f0eff */
[----:B------:R-:W-:Y:S01]  /*0c80*/  IADD3 R9, R243, R5, RZ ;  /* 0x00000005f3097210 */ /* 0x000fe20007ffe0ff */
[C---:B------:R-:W-:Y:S01]  /*0c90*/  IMAD R8, R19.reuse, c[0x0][0x1bc], R8 ;  /* 0x00006f0013087a24 */ /* 0x040fe200078e0208 */
[----:B------:R-:W-:Y:S01]  /*0ca0*/  SHF.R.S32.HI R21, RZ, 0x1f, R20 ;  /* 0x0000001fff157819 */ /* 0x000fe20000011414 */
[----:B------:R-:W-:Y:S01]  /*0cb0*/  IMAD R6, R0, c[0x0][0x1e0], RZ ;  /* 0x0000780000067a24 */ /* 0x000fe200078e02ff */
[----:B------:R-:W-:Y:S01]  /*0cc0*/  ISETP.GE.AND P5, PT, R20, c[0x0][0x198], PT ;  /* 0x0000660014007a0c */ /* 0x000fe20003fa6270 */
[----:B------:R-:W-:Y:S01]  /*0cd0*/  IMAD R0, R0, c[0x0][0x208], RZ ;  /* 0x0000820000007a24 */ /* 0x000fe200078e02ff */
[----:B------:R-:W-:Y:S01]  /*0ce0*/  MOV R25, 0x20 ;  /* 0x0000002000197802 */ /* 0x000fe20000000f00 */
[----:B------:R-:W-:-:S04]  /*0cf0*/  IMAD.WIDE.U32 R2, R19, c[0x0][0x1b8], R2 ;  /* 0x00006e0013027a25 */ /* 0x000fc800078e0002 */
[----:B------:R-:W-:-:S04]  /*0d00*/  @P4 IMAD.HI.U32 R11, R9, c[0x0][0x2c8], RZ ;  /* 0x0000b200090b4a27 */ /* 0x000fc800078e00ff */
[C---:B------:R-:W-:Y:S01]  /*0d10*/  IMAD R13, R4.reuse, c[0x0][0x20c], R0 ;  /* 0x00008300040d7a24 */ /* 0x040fe200078e0200 */
[----:B------:R-:W-:Y:S01]  /*0d20*/  MOV R0, R9 ;  /* 0x0000000900007202 */ /* 0x000fe20000000f00 */
[----:B------:R-:W-:Y:S01]  /*0d30*/  IMAD.IADD R3, R3, 0x1, R8 ;  /* 0x0000000103037824 */ /* 0x000fe200078e0208 */
[----:B------:R-:W-:Y:S01]  /*0d40*/  SEL R8, R35, RZ, !P2 ;  /* 0x000000ff23087207 */ /* 0x000fe20005000000 */
[C---:B------:R-:W-:Y:S01]  /*0d50*/  IMAD R12, R4.reuse, c[0x0][0x1e4], R6 ;  /* 0x00007900040c7a24 */ /* 0x040fe200078e0206 */
[----:B------:R-:W-:Y:S01]  /*0d60*/  @P4 SHF.R.U32.HI R0, RZ, c[0x0][0x2cc], R11 ;  /* 0x0000b300ff004a19 */ /* 0x000fe2000001160b */
[----:B------:R-:W-:-:S04]  /*0d70*/  IMAD.WIDE.U32 R6, R4, c[0x0][0x1e0], R20 ;  /* 0x0000780004067a25 */ /* 0x000fc800078e0014 */
[C---:B------:R-:W-:Y:S02]  /*0d80*/  IMAD R11, R8.reuse, c[0x0][0x1c4], R10 ;  /* 0x00007100080b7a24 */ /* 0x040fe400078e020a */
[----:B------:R-:W-:Y:S01]  /*0d90*/  IMAD.WIDE.U32 R2, R8, c[0x0][0x1c0], R2 ;  /* 0x0000700008027a25 */ /* 0x000fe200078e0002 */
[----:B------:R-:W-:-:S03]  /*0da0*/  SHF.R.S32.HI R8, RZ, 0x1f, R0 ;  /* 0x0000001fff087819 */ /* 0x000fc60000011400 */
[----:B------:R-:W-:Y:S01]  /*0db0*/  IMAD.MOV R10, RZ, RZ, -R0 ;  /* 0x000000ffff0a7224 */ /* 0x000fe200078e0a00 */
[----:B------:R-:W-:Y:S01]  /*0dc0*/  IADD3 R3, R3, R11, RZ ;  /* 0x0000000b03037210 */ /* 0x000fe20007ffe0ff */
[----:B------:R-:W-:Y:S02]  /*0dd0*/  IMAD R8, R8, c[0x0][0x1b0], RZ ;  /* 0x00006c0008087a24 */ /* 0x000fe400078e02ff */
[----:B------:R-:W-:Y:S01]  /*0de0*/  IMAD R10, R10, c[0x0][0x2c4], R9 ;  /* 0x0000b1000a0a7a24 */ /* 0x000fe200078e0209 */
[----:B------:R-:W-:Y:S01]  /*0df0*/  LOP3.LUT R9, R24, 0xfffffff0, RZ, 0xc0, !PT ;  /* 0xfffffff018097812 */ /* 0x000fe200078ec0ff */
[----:B------:R-:W-:-:S03]  /*0e00*/  IMAD.WIDE.U32 R4, R4, c[0x0][0x208], R20 ;  /* 0x0000820004047a25 */ /* 0x000fc600078e0014 */
[----:B------:R-:W-:Y:S01]  /*0e10*/  SHF.R.S32.HI R11, RZ, 0x1f, R10 ;  /* 0x0000001fff0b7819 */ /* 0x000fe2000001140a */
        /* <DEDUP_REMOVED lines=14> */
[----:B------:R-:W-:Y:S02]  /*0f00*/  IMAD R11, R11, c[0x0][0x1a8], RZ ;  /* 0x00006a000b0b7a24 */ /* 0x000fe400078e02ff */
[C---:B------:R-:W-:Y:S02]  /*0f10*/  IMAD R12, R19.reuse, c[0x0][0x1ec], R12 ;  /* 0x00007b00130c7a24 */ /* 0x040fe400078e020c */
[----:B------:R-:W-:Y:S01]  /*0f20*/  IMAD R13, R19, c[0x0][0x214], R13 ;  /* 0x00008500130d7a24 */ /* 0x000fe200078e020d */
[----:B------:R-:W-:Y:S01]  /*0f30*/  IADD3 R19, R0, -R2, RZ ;  /* 0x8000000200137210 */ /* 0x000fe20007ffe0ff */
[----:B------:R-:W-:Y:S02]  /*0f40*/  IMAD R11, R10, c[0x0][0x1ac], R11 ;  /* 0x00006b000a0b7a24 */ /* 0x000fe400078e020b */
[----:B------:R-:W-:Y:S01]  /*0f50*/  IMAD.IADD R9, R9, 0x1, R12 ;  /* 0x0000000109097824 */ /* 0x000fe200078e020c */
[----:B------:R-:W-:Y:S01]  /*0f60*/  LEA R12, P0, R4, c[0x0][0x160], 0x1 ;  /* 0x00005800040c7a11 */ /* 0x000fe200078008ff */
[----:B------:R-:W-:Y:S01]  /*0f70*/  IMAD.IADD R11, R5, 0x1, R11 ;  /* 0x00000001050b7824 */ /* 0x000fe200078e020b */
[----:B------:R-:W-:Y:S01]  /*0f80*/  IADD3 R7, R7, R13, RZ ;  /* 0x0000000d07077210 */ /* 0x000fe20007ffe0ff */
[----:B------:R-:W-:Y:S01]  /*0f90*/  IMAD R10, R252, c[0x0][0x2c4], RZ ;  /* 0x0000b100fc0a7a24 */ /* 0x000fe200078e02ff */
[----:B------:R-:W-:-:S02]  /*0fa0*/  LEA.HI R5, R246, R247, RZ, 0x6 ;  /* 0x000000f7f6057211 */ /* 0x000fc400078f30ff */
[----:B------:R-:W-:-:S03]  /*0fb0*/  LEA.HI.X R11, R4, c[0x0][0x164], R11, 0x1, P0 ;  /* 0x00005900040b7a11 */ /* 0x000fc600000f0c0b */
[----:B------:R-:W-:-:S05]  /*0fc0*/  IMAD.SHL.U32 R5, R5, 0x8, RZ ;  /* 0x0000000805057824 */ /* 0x000fca00078e00ff */
[----:B------:R-:W-:Y:S02]  /*0fd0*/  LOP3.LUT R5, R18, 0xfffffe00, R5, 0xf8, !PT ;  /* 0xfffffe0012057812 */ /* 0x000fe400078ef805 */
[--C-:B----4-:R-:W-:Y:S01]  /*0fe0*/  @P3 SHF.R.S32.HI R3, RZ, 0x1f, R16.reuse ;  /* 0x0000001fff033819 */ /* 0x110fe20000011410 */
[----:B------:R-:W-:Y:S01]  /*0ff0*/  @P3 IMAD.MOV.U32 R2, RZ, RZ, R16 ;  /* 0x000000ffff023224 */ /* 0x000fe200078e0010 */
[----:B------:R-:W-:Y:S01]  /*1000*/  @!P3 MOV R2, R35 ;  /* 0x000000230002b202 */ /* 0x000fe20000000f00 */
[----:B------:R-:W-:Y:S01]  /*1010*/  @!P3 IMAD.MOV.U32 R3, RZ, RZ, R15 ;  /* 0x000000ffff03b224 */ /* 0x000fe200078e000f */
[----:B------:R3:W4:Y:S02]  /*1020*/  SHFL.IDX PT, R16, R11, RZ, 0x181f ;  /* 0x00181fff0b107589 */ /* 0x00072400000e0000 */
[----:B------:R-:W-:Y:S02]  /*1030*/  SEL R0, R2, RZ, !P1 ;  /* 0x000000ff02007207 */ /* 0x000fe40004800000 */
[----:B------:R-:W-:Y:S01]  /*1040*/  SEL R2, R3, RZ, !P1 ;  /* 0x000000ff03027207 */ /* 0x000fe20004800000 */
[----:B------:R3:W1:Y:S01]  /*1050*/  SHFL.IDX PT, R15, R12, RZ, 0x181f ;  /* 0x00181fff0c0f7589 */ /* 0x00066200000e0000 */
[----:B------:R-:W-:Y:S01]  /*1060*/  IADD3 R3, R243, R17, RZ ;  /* 0x00000011f3037210 */ /* 0x000fe20007ffe0ff */
[----:B------:R-:W-:-:S03]  /*1070*/  IMAD.WIDE.U32 R28, R0, c[0x0][0x1f0], R8 ;  /* 0x00007c00001c7a25 */ /* 0x000fc600078e0008 */
[----:B------:R-:W-:Y:S01]  /*1080*/  ISETP.GE.AND P0, PT, R3, R10, PT ;  /* 0x0000000a0300720c */ /* 0x000fe20003f06270 */
[C---:B------:R-:W-:Y:S01]  /*1090*/  IMAD R4, R2.reuse, c[0x0][0x1f0], RZ ;  /* 0x00007c0002047a24 */ /* 0x040fe200078e02ff */
[----:B------:R3:W-:Y:S01]  /*10a0*/  STL.64 [R1+0x60], R28 ;  /* 0x0000601c01007387 */ /* 0x0007e20000100a00 */
[----:B------:R-:W-:Y:S01]  /*10b0*/  IMAD R2, R2, c[0x0][0x218], RZ ;  /* 0x0000860002027a24 */ /* 0x000fe200078e02ff */
[----:B------:R-:W-:Y:S01]  /*10c0*/  R2P PR, R19, 0x6 ;  /* 0x0000000613007804 */ /* 0x000fe20000000000 */
[C---:B------:R-:W-:Y:S02]  /*10d0*/  IMAD R14, R0.reuse, c[0x0][0x1f4], R4 ;  /* 0x00007d00000e7a24 */ /* 0x040fe400078e0204 */
[C---:B------:R-:W-:Y:S02]  /*10e0*/  IMAD R13, R0.reuse, c[0x0][0x21c], R2 ;  /* 0x00008700000d7a24 */ /* 0x040fe400078e0202 */
[----:B------:R-:W-:Y:S01]  /*10f0*/  IMAD.WIDE.U32 R102, R0, c[0x0][0x218], R6 ;  /* 0x0000860000667a25 */ /* 0x000fe200078e0006 */
[----:B------:R-:W-:-:S02]  /*1100*/  IADD3 R31, R29, R14, RZ ;  /* 0x0000000e1d1f7210 */ /* 0x000fc40007ffe0ff */
[----:B------:R-:W-:Y:S01]  /*1110*/  SEL R2, R23, 0xfffffff0, !P1 ;  /* 0xfffffff017027807 */ /* 0x000fe20004800000 */
[----:B------:R-:W-:Y:S01]  /*1120*/  IMAD.IADD R27, R103, 0x1, R13 ;  /* 0x00000001671b7824 */ /* 0x000fe200078e020d */
[----:B------:R3:W-:Y:S01]  /*1130*/  STL.64 [R1+0x30], R102 ;  /* 0x0000306601007387 */ /* 0x0007e20000100a00 */
[----:B------:R-:W-:-:S03]  /*1140*/  SEL R4, R25, 0xffffffe0, !P2 ;  /* 0xffffffe019047807 */ /* 0x000fc60005000000 */
[----:B------:R3:W-:Y:S04]  /*1150*/  STL [R1+0x2c], R27 ;  /* 0x00002c1b01007387 */ /* 0x0007e80000100800 */
[----:B------:R3:W-:Y:S01]  /*1160*/  STL [R1+0x5c], R31 ;  /* 0x00005c1f01007387 */ /* 0x0007e20000100800 */
[----:B------:R-:W-:Y:S05]  /*1170*/  @P0 BRA `(.L_x_588) ;  /* 0x0000005000000947 */ /* 0x000fea0003800000 */
[----:B-1--4-:R-:W-:Y:S01]  /*1180*/  LEA R6, P0, R20, R15, 0x1 ;  /* 0x0000000f14067211 */ /* 0x012fe200078008ff */
[----:B------:R-:W-:-:S03]  /*1190*/  IMAD.SHL.U32 R0, R5, 0x2, RZ ;  /* 0x0000000205007824 */ /* 0x000fc600078e00ff */
[----:B------:R-:W-:-:S05]  /*11a0*/  LEA.HI.X R7, R20, R16, R21, 0x1, P0 ;  /* 0x0000001014077211 */ /* 0x000fca00000f0c15 */
[----:B------:R-:W-:Y:S01]  /*11b0*/  @!PT LDS RZ, [RZ] ;  /* 0x00000000fffff984 */ /* 0x000fe20000000800 */
[----:B------:R1:W-:Y:S04]  /*11c0*/  LDGSTS.E.BYPASS.LTC128B.128 [R0+0x7100], [R6.64], !P5 ;  /* 0x0710000006007fae */ /* 0x0003e8000e901d4a */
.L_x_588:
[----:B-1--4-:R-:W-:Y:S05]  /*11d0*/  BSYNC B0 ;  /* 0x0000000000007941 */ /* 0x012fea0003800000 */
.L_x_587:
[----:B------:R-:W-:Y:S01]  /*11e0*/  IADD3 R0, R3, 0x10, RZ ;  /* 0x0000001003007810 */ /* 0x000fe20007ffe0ff */
[----:B------:R1:W4:Y:S01]  /*11f0*/  SHFL.IDX PT, R7, R11, 0x1, 0x181f ;  /* 0x00381f000b077f89 */ /* 0x00032200000e0000 */
[----:B------:R-:W-:Y:S02]  /*1200*/  BSSY B0, `(.L_x_589) ;  /* 0x0000009000007945 */ /* 0x000fe40003800000 */
[----:B------:R-:W-:Y:S01]  /*1210*/  ISETP.GE.AND P0, PT, R0, R10, PT ;  /* 0x0000000a0000720c */ /* 0x000fe20003f06270 */
[----:B------:R1:W2:-:S12]  /*1220*/  SHFL.IDX PT, R6, R12, 0x1, 0x181f ;  /* 0x00381f000c067f89 */ /* 0x00029800000e0000 */
[----:B------:R-:W-:Y:S05]  /*1230*/  @P0 BRA `(.L_x_590) ;  /* 0x0000005000000947 */ /* 0x000fea0003800000 */
[----:B--2---:R-:W-:Y:S01]  /*1240*/  LEA R6, P0, R20, R6, 0x1 ;  /* 0x0000000614067211 */ /* 0x004fe200078008ff */
[----:B------:R-:W-:-:S03]  /*1250*/  IMAD.SHL.U32 R0, R5, 0x2, RZ ;  /* 0x0000000205007824 */ /* 0x000fc600078e00ff */
[----:B----4-:R-:W-:-:S05]  /*1260*/  LEA.HI.X R7, R20, R7, R21, 0x1, P0 ;  /* 0x0000000714077211 */ /* 0x010fca00000f0c15 */
[----:B------:R-:W-:Y:S01]  /*1270*/  @!PT LDS RZ, [RZ] ;  /* 0x00000000fffff984 */ /* 0x000fe20000000800 */
[----:B------:R2:W-:Y:S04]  /*1280*/  LDGSTS.E.BYPASS.LTC128B.128 [R0+0x7900], [R6.64], !P5 ;  /* 0x0790000006007fae */ /* 0x0005e8000e901d4a */
.L_x_590:
[----:B------:R-:W-:Y:S05]  /*1290*/  BSYNC B0 ;  /* 0x0000000000007941 */ /* 0x000fea0003800000 */
.L_x_589:
[----:B--2---:R-:W-:Y:S01]  /*12a0*/  IADD3 R0, R3, 0x20, RZ ;  /* 0x0000002003007810 */ /* 0x004fe20007ffe0ff */
[----:B----4-:R2:W4:Y:S01]  /*12b0*/  SHFL.IDX PT, R7, R11, 0x2, 0x181f ;  /* 0x00581f000b077f89 */ /* 0x01052200000e0000 */
[----:B------:R-:W-:Y:S02]  /*12c0*/  BSSY B0, `(.L_x_591) ;  /* 0x0000009000007945 */ /* 0x000fe40003800000 */
[----:B------:R-:W-:Y:S01]  /*12d0*/  ISETP.GE.AND P0, PT, R0, R10, PT ;  /* 0x0000000a0000720c */ /* 0x000fe20003f06270 */
[----:B------:R2:W1:-:S12]  /*12e0*/  SHFL.IDX PT, R6, R12, 0x2, 0x181f ;  /* 0x00581f000c067f89 */ /* 0x00045800000e0000 */
[----:B------:R-:W-:Y:S05]  /*12f0*/  @P0 BRA `(.L_x_592) ;  /* 0x0000005000000947 */ /* 0x000fea0003800000 */
[----:B-1----:R-:W-:Y:S01]  /*1300*/  LEA R6, P0, R20, R6, 0x1 ;  /* 0x0000000614067211 */ /* 0x002fe200078008ff */
[----:B------:R-:W-:-:S03]  /*1310*/  IMAD.SHL.U32 R0, R5, 0x2, RZ ;  /* 0x0000000205007824 */ /* 0x000fc600078e00ff */
[----:B----4-:R-:W-:-:S05]  /*1320*/  LEA.HI.X R7, R20, R7, R21, 0x1, P0 ;  /* 0x0000000714077211 */ /* 0x010fca00000f0c15 */
[----:B------:R-:W-:Y:S01]  /*1330*/  @!PT LDS RZ, [RZ] ;  /* 0x00000000fffff984 */ /* 0x000fe20000000800 */
[----:B------:R1:W-:Y:S04]  /*1340*/  LDGSTS.E.BYPASS.LTC128B.128 [R0+0x8100], [R6.64], !P5 ;  /* 0x0810000006007fae */ /* 0x0003e8000e901d4a */
.L_x_592:
[----:B------:R-:W-:Y:S05]  /*1350*/  BSYNC B0 ;  /* 0x0000000000007941 */ /* 0x000fea0003800000 */
.L_x_591:
[----:B-1----:R-:W-:Y:S01]  /*1360*/  IADD3 R0, R3, 0x30, RZ ;  /* 0x0000003003007810 */ /* 0x002fe20007ffe0ff */
[----:B----4-:R1:W4:Y:S01]  /*1370*/  SHFL.IDX PT, R7, R11, 0x3, 0x181f ;  /* 0x00781f000b077f89 */ /* 0x01032200000e0000 */
        /* <DEDUP_REMOVED lines=9> */
.L_x_594:
[----:B------:R-:W-:Y:S05]  /*1410*/  BSYNC B0 ;  /* 0x0000000000007941 */ /* 0x000fea0003800000 */
.L_x_593:
        /* <DEDUP_REMOVED lines=11> */
.L_x_596:
[----:B------:R-:W-:Y:S05]  /*14d0*/  BSYNC B0 ;  /* 0x0000000000007941 */ /* 0x000fea0003800000 */
.L_x_595:
        /* <DEDUP_REMOVED lines=11> */
.L_x_598:
[----:B------:R-:W-:Y:S05]  /*1590*/  BSYNC B0 ;  /* 0x0000000000007941 */ /* 0x000fea0003800000 */
.L_x_597:
        /* <DEDUP_REMOVED lines=11> */
.L_x_600:
[----:B------:R-:W-:Y:S05]  /*1650*/  BSYNC B0 ;  /* 0x0000000000007941 */ /* 0x000fea0003800000 */
.L_x_599:
[----:B------:R-:W5:Y:S01]  /*1660*/  SHFL.IDX PT, R8, R12, 0x7, 0x181f ;  /* 0x00f81f000c087f89 */ /* 0x000f6200000e0000 */
[----:B-1----:R-:W-:Y:S01]  /*1670*/  IADD3 R0, R3, 0x70, RZ ;  /* 0x0000007003007810 */ /* 0x002fe20007ffe0ff */
[----:B------:R-:W-:Y:S01]  /*1680*/  IMAD.SHL.U32 R241, R5, 0x2, RZ ;  /* 0x0000000205f17824 */ /* 0x000fe200078e00ff */
[----:B------:R-:W-:Y:S01]  /*1690*/  IADD3 R23, R46, -0x1, RZ ;  /* 0xffffffff2e177810 */ /* 0x000fe20007ffe0ff */
[----:B--23--:R-:W1:Y:S01]  /*16a0*/  SHFL.IDX PT, R11, R11, 0x7, 0x181f ;  /* 0x00f81f000b0b7f89 */ /* 0x00ce6200000e0000 */
[----:B------:R-:W-:Y:S01]  /*16b0*/  ISETP.GE.AND P6, PT, R0, R10, PT ;  /* 0x0000000a0000720c */ /* 0x000fe20003fc6270 */
[----:B------:R-:W-:Y:S01]  /*16c0*/  IMAD.MOV.U32 R0, RZ, RZ, 0x70 ;  /* 0x00000070ff007424 */ /* 0x000fe200078e00ff */
[----:B------:R-:W-:Y:S01]  /*16d0*/  SHF.R.S32.HI R16, RZ, 0x4, R24 ;  /* 0x00000004ff107819 */ /* 0x000fe20000011418 */
[----:B------:R-:W-:Y:S01]  /*16e0*/  IMAD.MOV.U32 R6, RZ, RZ, R30 ;  /* 0x000000ffff067224 */ /* 0x000fe200078e001e */
[----:B------:R-:W-:Y:S01]  /*16f0*/  LEA.HI R245, R246, R247, RZ, 0x5 ;  /* 0x000000f7f6f57211 */ /* 0x000fe200078f28ff */
[----:B------:R-:W-:Y:S01]  /*1700*/  IMAD R242, R46, -0x70, R0 ;  /* 0xffffff902ef27824 */ /* 0x000fe200078e0200 */
[----:B------:R-:W-:Y:S01]  /*1710*/  ULDC.64 UR4, c[0x0][0x208] ;  /* 0x0000820000047ab9 */ /* 0x000fe20000000a00 */
[C---:B------:R-:W-:Y:S01]  /*1720*/  IMAD R3, R0.reuse, c[0x0][0x1e4], RZ ;  /* 0x0000790000037a24 */ /* 0x040fe200078e02ff */
[----:B------:R-:W-:Y:S01]  /*1730*/  SHF.R.S32.HI R244, RZ, 0x5, R245 ;  /* 0x00000005fff47819 */ /* 0x000fe200000114f5 */
[----:B------:R-:W-:Y:S01]  /*1740*/  IMAD.WIDE.U32 R250, R0, c[0x0][0x1e0], RZ ;  /* 0x0000780000fa7a25 */ /* 0x000fe200078e00ff */
[----:B------:R-:W-:Y:S01]  /*1750*/  IADD3 R44, R242, R249, -R17 ;  /* 0x000000f9f22c7210 */ /* 0x000fe20007ffe811 */
[----:B------:R-:W-:-:S02]  /*1760*/  USHF.L.U32 UR9, UR4, 0x5, URZ ;  /* 0x0000000504097899 */ /* 0x000fc4000800063f */
[----:B------:R-:W-:Y:S01]  /*1770*/  IMAD.IADD R117, R251, 0x1, R3 ;  /* 0x00000001fb757824 */ /* 0x000fe200078e0203 */
[C---:B------:R-:W-:Y:S01]  /*1780*/  ISETP.GE.AND P2, PT, R44.reuse, 0x11, PT ;  /* 0x000000112c00780c */ /* 0x040fe20003f46270 */
[----:B----4-:R-:W-:Y:S01]  /*1790*/  IMAD.MOV.U32 R7, RZ, RZ, R31 ;  /* 0x000000ffff077224 */ /* 0x010fe200078e001f */
[----:B------:R-:W-:Y:S01]  /*17a0*/  ISETP.GE.AND P3, PT, R44, 0x1, PT ;  /* 0x000000012c00780c */ /* 0x000fe20003f66270 */
[----:B------:R-:W-:Y:S01]  /*17b0*/  IMAD.MOV.U32 R6, RZ, RZ, R28 ;  /* 0x000000ffff067224 */ /* 0x000fe200078e001c */
[----:B------:R-:W-:Y:S01]  /*17c0*/  UMOV UR8, 0x5 ;  /* 0x0000000500087882 */ /* 0x000fe20000000000 */
[C---:B-----5:R-:W-:Y:S01]  /*17d0*/  @!P6 LEA R8, P0, R20.reuse, R8, 0x1 ;  /* 0x000000081408e211 */ /* 0x060fe200078008ff */
[----:B------:R-:W-:Y:S01]  /*17e0*/  IMAD R3, R117, R23, RZ ;  /* 0x0000001775037224 */ /* 0x000fe200078e02ff */
[----:B------:R-:W-:Y:S01]  /*17f0*/  USHF.L.U64.HI UR8, UR4, UR8, UR5 ;  /* 0x0000000804087299 */ /* 0x000fe20008010205 */
[----:B------:R2:W-:Y:S01]  /*1800*/  STL.64 [R1+0x58], R6 ;  /* 0x0000580601007387 */ /* 0x0005e20000100a00 */
[----:B-1----:R-:W-:Y:S01]  /*1810*/  @!P6 LEA.HI.X R9, R20, R11, R21, 0x1, P0 ;  /* 0x0000000b1409e211 */ /* 0x002fe200000f0c15 */
[----:B------:R-:W-:Y:S01]  /*1820*/  IMAD.MOV.U32 R118, RZ, RZ, c[0x0][0x1e0] ;  /* 0x00007800ff767624 */ /* 0x000fe200078e00ff */
[----:B------:R-:W-:Y:S01]  /*1830*/  SHF.R.S32.HI R21, RZ, 0x1f, R23 ;  /* 0x0000001fff157819 */ /* 0x000fe20000011417 */
[----:B------:R-:W-:Y:S01]  /*1840*/  IMAD.MOV.U32 R248, RZ, RZ, c[0x0][0x1e4] ;  /* 0x00007900fff87624 */ /* 0x000fe200078e00ff */
[----:B------:R-:W-:Y:S01]  /*1850*/  ISETP.GE.AND P0, PT, R44, 0x21, PT ;  /* 0x000000212c00780c */ /* 0x000fe20003f06270 */
[----:B------:R-:W-:Y:S01]  /*1860*/  @!PT LDS RZ, [RZ] ;  /* 0x00000000fffff984 */ /* 0x000fe20000000800 */
[----:B------:R1:W-:Y:S01]  /*1870*/  @!P6 LDGSTS.E.BYPASS.LTC128B.128 [R241+0xa900], [R8.64], !P5 ;  /* 0x0a90000008f1efae */ /* 0x0003e2000e901d4a */
[----:B------:R-:W-:Y:S01]  /*1880*/  ISETP.GE.AND P6, PT, R20, c[0x0][0x1d4], PT ;  /* 0x0000750014007a0c */ /* 0x000fe20003fc6270 */
[----:B------:R-:W-:-:S02]  /*1890*/  IMAD R3, R21, R250, R3 ;  /* 0x000000fa15037224 */ /* 0x000fc400078e0203 */
[----:B------:R-:W0:Y:S01]  /*18a0*/  LDGDEPBAR ;  /* 0x00000000000079af */ /* 0x000e220000000000 */
[----:B------:R-:W-:-:S04]  /*18b0*/  IMAD.WIDE.U32 R10, R118, 0x20, RZ ;  /* 0x00000020760a7825 */ /* 0x000fc800078e00ff */
[----:B------:R-:W-:Y:S02]  /*18c0*/  IMAD.MOV.U32 R100, RZ, RZ, R26 ;  /* 0x000000ffff647224 */ /* 0x000fe400078e001a */
[----:B------:R-:W-:Y:S02]  /*18d0*/  IMAD.MOV.U32 R101, RZ, RZ, R27 ;  /* 0x000000ffff657224 */ /* 0x000fe400078e001b */
[----:B------:R-:W-:-:S05]  /*18e0*/  IMAD.MOV.U32 R100, RZ, RZ, R102 ;  /* 0x000000ffff647224 */ /* 0x000fca00078e0066 */
[----:B------:R-:W-:Y:S01]  /*18f0*/  STL.64 [R1+0x28], R100 ;  /* 0x0000286401007387 */ /* 0x000fe20000100a00 */
[----:B--2---:R-:W-:-:S04]  /*1900*/  IMAD.WIDE.U32 R6, R23, R250, R6 ;  /* 0x000000fa17067225 */ /* 0x004fc800078e0006 */
[----:B------:R-:W-:Y:S01]  /*1910*/  IMAD.IADD R7, R7, 0x1, R3 ;  /* 0x0000000107077824 */ /* 0x000fe200078e0203 */
[----:B------:R-:W-:Y:S01]  /*1920*/  BAR.SYNC.DEFER_BLOCKING 0x0 ;  /* 0x0000000000007b1d */ /* 0x000fe20000010000 */
[----:B------:R-:W-:Y:S02]  /*1930*/  @P2 LEA R0, P1, R118, R6, 0x4 ;  /* 0x0000000676002211 */ /* 0x000fe400078220ff */
[----:B-1----:R-:W-:Y:S02]  /*1940*/  @P3 LEA R8, P5, R6, c[0x0][0x1c8], 0x1 ;  /* 0x0000720006083a11 */ /* 0x002fe400078a08ff */
[----:B------:R-:W-:Y:S02]  /*1950*/  @P2 LEA.HI.X R3, R118, R7, R248, 0x4, P1 ;  /* 0x0000000776032211 */ /* 0x000fe400008f24f8 */
[----:B------:R-:W-:Y:S02]  /*1960*/  @P2 LEA R12, P1, R0, c[0x0][0x1c8], 0x1 ;  /* 0x00007200000c2a11 */ /* 0x000fe400078208ff */
[----:B------:R-:W-:-:S02]  /*1970*/  @P3 LEA.HI.X R9, R6, c[0x0][0x1cc], R7, 0x1, P5 ;  /* 0x0000730006093a11 */ /* 0x000fc400028f0c07 */
[----:B------:R-:W-:Y:S02]  /*1980*/  ISETP.GE.AND P5, PT, R44, 0x31, PT ;  /* 0x000000312c00780c */ /* 0x000fe40003fa6270 */
[----:B------:R-:W-:Y:S01]  /*1990*/  @P2 LEA.HI.X R13, R0, c[0x0][0x1cc], R3, 0x1, P1 ;  /* 0x00007300000d2a11 */ /* 0x000fe200008f0c03 */
[----:B------:R-:W-:Y:S01]  /*19a0*/  IMAD.SHL.U32 R3, R248, 0x20, RZ ;  /* 0x00000020f8037824 */ /* 0x000fe200078e00ff */
[----:B------:R-:W-:-:S04]  /*19b0*/  @P0 IADD3 R0, P1, R6, R10, RZ ;  /* 0x0000000a06000210 */ /* 0x000fc80007f3e0ff */
[----:B------:R-:W-:Y:S02]  /*19c0*/  @P0 IADD3.X R3, R7, R11, R3, P1, !PT ;  /* 0x0000000b07030210 */ /* 0x000fe40000ffe403 */
[----:B------:R-:W-:Y:S01]  /*19d0*/  @P0 LEA R10, P1, R0, c[0x0][0x1c8], 0x1 ;  /* 0x00007200000a0a11 */ /* 0x000fe200078208ff */
[----:B------:R-:W-:Y:S01]  /*19e0*/  @!PT LDS RZ, [RZ] ;  /* 0x00000000fffff984 */ /* 0x000fe20000000800 */
[----:B------:R-:W-:Y:S01]  /*19f0*/  @!PT LDS RZ, [RZ] ;  /* 0x00000000fffff984 */ /* 0x000fe20000000800 */
[----:B------:R-:W-:Y:S01]  /*1a00*/  @!PT LDS RZ, [RZ] ;  /* 0x00000000fffff984 */ /* 0x000fe20000000800 */
[----:B------:R1:W-:Y:S01]  /*1a10*/  @P3 LDGSTS.E.BYPASS.LTC128B.128 [R241+0x3900], [R8.64], !P6 ;  /* 0x0390000008f13fae */ /* 0x0003e2000f101d4a */
[----:B------:R-:W-:Y:S02]  /*1a20*/  ISETP.GE.AND P3, PT, R44, 0x41, PT ;  /* 0x000000412c00780c */ /* 0x000fe40003f66270 */
[----:B------:R-:W-:Y:S01]  /*1a30*/  @P0 LEA.HI.X R11, R0, c[0x0][0x1cc], R3, 0x1, P1 ;  /* 0x00007300000b0a11 */ /* 0x000fe200008f0c03 */
[----:B------:R-:W-:Y:S01]  /*1a40*/  @P5 IMAD R0, R248, 0x30, RZ ;  /* 0x00000030f8005824 */ /* 0x000fe200078e02ff */
[----:B------:R2:W-:Y:S01]  /*1a50*/  @P2 LDGSTS.E.BYPASS.LTC128B.128 [R241+0x4100], [R12.64], !P6 ;  /* 0x041000000cf12fae */ /* 0x0005e2000f101d4a */
[C---:B------:R-:W-:Y:S02]  /*1a60*/  ISETP.GE.AND P2, PT, R44.reuse, 0x51, PT ;  /* 0x000000512c00780c */ /* 0x040fe40003f46270 */
[----:B------:R-:W-:Y:S01]  /*1a70*/  ISETP.GE.AND P1, PT, R44, 0x61, PT ;  /* 0x000000612c00780c */ /* 0x000fe20003f26270 */
[----:B------:R3:W-:-:S12]  /*1a80*/  @P0 LDGSTS.E.BYPASS.LTC128B.128 [R241+0x4900], [R10.64], !P6 ;  /* 0x049000000af10fae */ /* 0x0007d8000f101d4a */
[----:B------:R-:W-:Y:S02]  /*1a90*/  @P1 IMAD R5, R248, 0x60, RZ ;  /* 0x00000060f8051824 */ /* 0x000fe400078e02ff */
[----:B-1----:R-:W-:-:S04]  /*1aa0*/  @P5 IMAD.WIDE.U32 R8, R118, 0x30, R6 ;  /* 0x0000003076085825 */ /* 0x002fc800078e0006 */
[----:B------:R-:W-:Y:S01]  /*1ab0*/  @P5 IMAD.IADD R0, R9, 0x1, R0 ;  /* 0x0000000109005824 */ /* 0x000fe200078e0200 */
[----:B------:R-:W-:-:S04]  /*1ac0*/  @P5 LEA R14, P0, R8, c[0x0][0x1c8], 0x1 ;  /* 0x00007200080e5a11 */ /* 0x000fc800078008ff */
[----:B------:R-:W-:Y:S01]  /*1ad0*/  @P5 LEA.HI.X R15, R8, c[0x0][0x1cc], R0, 0x1, P0 ;  /* 0x00007300080f5a11 */ /* 0x000fe200000f0c00 */
[----:B---3--:R-:W-:Y:S01]  /*1ae0*/  @P2 IMAD R10, R248, 0x50, RZ ;  /* 0x00000050f80a2824 */ /* 0x008fe200078e02ff */
[C---:B------:R-:W-:Y:S01]  /*1af0*/  @P3 LEA R0, P0, R118.reuse, R6, 0x6 ;  /* 0x0000000676003211 */ /* 0x040fe200078030ff */
[C---:B------:R-:W-:Y:S02]  /*1b00*/  @P2 IMAD.WIDE.U32 R8, R118.reuse, 0x50, R6 ;  /* 0x0000005076082825 */ /* 0x040fe400078e0006 */
[----:B------:R1:W-:Y:S01]  /*1b10*/  @P5 LDGSTS.E.BYPASS.LTC128B.128 [R241+0x5100], [R14.64], !P6 ;  /* 0x051000000ef15fae */ /* 0x0003e2000f101d4a */
[C---:B------:R-:W-:Y:S01]  /*1b20*/  @P3 LEA.HI.X R3, R118.reuse, R7, R248, 0x6, P0 ;  /* 0x0000000776033211 */ /* 0x040fe200000f34f8 */
[----:B------:R-:W-:Y:S01]  /*1b30*/  @P1 IMAD.WIDE.U32 R6, R118, 0x60, R6 ;  /* 0x0000006076061825 */ /* 0x000fe200078e0006 */
[----:B--2---:R-:W-:-:S04]  /*1b40*/  @P3 LEA R12, P0, R0, c[0x0][0x1c8], 0x1 ;  /* 0x00007200000c3a11 */ /* 0x004fc800078008ff */
[----:B------:R-:W-:Y:S01]  /*1b50*/  @P3 LEA.HI.X R13, R0, c[0x0][0x1cc], R3, 0x1, P0 ;  /* 0x00007300000d3a11 */ /* 0x000fe200000f0c03 */
[----:B------:R-:W-:Y:S01]  /*1b60*/  @P2 IMAD.IADD R0, R9, 0x1, R10 ;  /* 0x0000000109002824 */ /* 0x000fe200078e020a */
[----:B------:R-:W-:Y:S02]  /*1b70*/  @P2 LEA R10, P0, R8, c[0x0][0x1c8], 0x1 ;  /* 0x00007200080a2a11 */ /* 0x000fe400078008ff */
[----:B------:R-:W-:Y:S01]  /*1b80*/  LEA.HI R3, R24, R16, RZ, 0x1 ;  /* 0x0000001018037211 */ /* 0x000fe200078f08ff */
[----:B------:R1:W-:Y:S01]  /*1b90*/  @P3 LDGSTS.E.BYPASS.LTC128B.128 [R241+0x5900], [R12.64], !P6 ;  /* 0x059000000cf13fae */ /* 0x0003e2000f101d4a */
[----:B------:R-:W-:Y:S01]  /*1ba0*/  @P2 LEA.HI.X R11, R8, c[0x0][0x1cc], R0, 0x1, P0 ;  /* 0x00007300080b2a11 */ /* 0x000fe200000f0c00 */
[----:B------:R-:W-:Y:S01]  /*1bb0*/  @P1 IMAD.IADD R0, R7, 0x1, R5 ;  /* 0x0000000107001824 */ /* 0x000fe200078e0205 */
[----:B------:R-:W-:Y:S01]  /*1bc0*/  @P1 LEA R8, P0, R6, c[0x0][0x1c8], 0x1 ;  /* 0x0000720006081a11 */ /* 0x000fe200078008ff */
[----:B------:R-:W-:Y:S01]  /*1bd0*/  IMAD.SHL.U32 R5, R22, 0x40, RZ ;  /* 0x0000004016057824 */ /* 0x000fe200078e00ff */
[----:B------:R-:W-:Y:S01]  /*1be0*/  LOP3.LUT R3, R3, 0xfffffffe, RZ, 0xc0, !PT ;  /* 0xfffffffe03037812 */ /* 0x000fe200078ec0ff */
[----:B------:R2:W-:Y:S01]  /*1bf0*/  @P2 LDGSTS.E.BYPASS.LTC128B.128 [R241+0x6100], [R10.64], !P6 ;  /* 0x061000000af12fae */ /* 0x0005e2000f101d4a */
[----:B------:R-:W-:Y:S01]  /*1c00*/  @P1 LEA.HI.X R9, R6, c[0x0][0x1cc], R0, 0x1, P0 ;  /* 0x0000730006091a11 */ /* 0x000fe200000f0c00 */
[----:B------:R-:W-:Y:S01]  /*1c10*/  IMAD.SHL.U32 R0, R45, 0x40, RZ ;  /* 0x000000402d007824 */ /* 0x000fe200078e00ff */
[----:B------:R-:W-:Y:S01]  /*1c20*/  LOP3.LUT R116, R5, 0xfffffe00, RZ, 0xc0, !PT ;  /* 0xfffffe0005747812 */ /* 0x000fe200078ec0ff */
[----:B------:R-:W-:Y:S01]  /*1c30*/  IMAD.IADD R16, R16, 0x1, -R3 ;  /* 0x0000000110107824 */ /* 0x000fe200078e0a03 */
[----:B------:R-:W-:Y:S01]  /*1c40*/  LOP3.LUT P0, RZ, R45, 0x2, RZ, 0xc0, !PT ;  /* 0x000000022dff7812 */ /* 0x000fe2000780c0ff */
[----:B------:R2:W-:Y:S01]  /*1c50*/  @P1 LDGSTS.E.BYPASS.LTC128B.128 [R241+0x6900], [R8.64], !P6 ;  /* 0x0690000008f11fae */ /* 0x0005e2000f101d4a */
[----:B------:R-:W-:Y:S01]  /*1c60*/  IMAD.SHL.U32 R3, R19, 0x40, RZ ;  /* 0x0000004013037824 */ /* 0x000fe200078e00ff */
[----:B------:R-:W-:Y:S01]  /*1c70*/  LOP3.LUT R0, R0, 0x1c0, RZ, 0xc0, !PT ;  /* 0x000001c000007812 */ /* 0x000fe200078ec0ff */
[----:B------:R-:W-:Y:S01]  /*1c80*/  IMAD.SHL.U32 R7, R17, 0x8, RZ ;  /* 0x0000000811077824 */ /* 0x000fe200078e00ff */
[----:B------:R-:W0:Y:S01]  /*1c90*/  LDGDEPBAR ;  /* 0x00000000000079af */ /* 0x000e220000000000 */
[----:B------:R-:W-:Y:S01]  /*1ca0*/  IMAD.SHL.U32 R6, R16, 0x8, RZ ;  /* 0x0000000810067824 */ /* 0x000fe200078e00ff */
[----:B------:R-:W-:-:S02]  /*1cb0*/  LOP3.LUT R3, R3, 0x1c0, RZ, 0xc0, !PT ;  /* 0x000001c003037812 */ /* 0x000fc400078ec0ff */
[----:B------:R-:W-:Y:S02]  /*1cc0*/  LOP3.LUT R7, R0, 0x8, R7, 0xf8, !PT ;  /* 0x0000000800077812 */ /* 0x000fe400078ef807 */
[----:B------:R-:W-:Y:S02]  /*1cd0*/  LOP3.LUT R5, R3, 0x8, R6, 0xf8, !PT ;  /* 0x0000000803057812 */ /* 0x000fe400078ef806 */
[----:B------:R-:W-:Y:S02]  /*1ce0*/  SHF.R.U32.HI R0, RZ, 0x3, R0 ;  /* 0x00000003ff007819 */ /* 0x000fe40000011600 */
[----:B------:R-:W-:Y:S02]  /*1cf0*/  SHF.R.U32.HI R3, RZ, 0x3, R3 ;  /* 0x00000003ff037819 */ /* 0x000fe40000011603 */
[----:B------:R-:W-:Y:S01]  /*1d00*/  LOP3.LUT R0, R7, R0, RZ, 0x3c, !PT ;  /* 0x0000000007007212 */ /* 0x000fe200078e3cff */
[----:B------:R-:W-:Y:S01]  /*1d10*/  IMAD.WIDE.U32 R6, R23, c[0x0][0x208], RZ ;  /* 0x0000820017067a25 */ /* 0x000fe200078e00ff */
[----:B------:R-:W-:-:S02]  /*1d20*/  LOP3.LUT R5, R5, R3, RZ, 0x3c, !PT ;  /* 0x0000000305057212 */ /* 0x000fc400078e3cff */
[----:B------:R-:W-:Y:S01]  /*1d30*/  ISETP.GE.AND P2, PT, R20, c[0x0][0x1d4], PT ;  /* 0x0000750014007a0c */ /* 0x000fe20003f46270 */
[----:B------:R-:W-:Y:S02]  /*1d40*/  IMAD R3, R244, 0x400, R116 ;  /* 0x00000400f4037824 */ /* 0x000fe400078e0274 */
[----:B------:R-:W-:Y:S01]  /*1d50*/  IMAD R0, R16, 0x200, R0 ;  /* 0x0000020010007824 */ /* 0x000fe200078e0200 */
[----:B------:R-:W-:Y:S01]  /*1d60*/  ISETP.LT.OR P5, PT, R44, 0x1, P2 ;  /* 0x000000012c00780c */ /* 0x000fe200017a1670 */
[----:B------:R-:W-:Y:S02]  /*1d70*/  IMAD.IADD R3, R5, 0x1, R3 ;  /* 0x0000000105037824 */ /* 0x000fe400078e0203 */
[----:B------:R-:W-:Y:S01]  /*1d80*/  IMAD.SHL.U32 R119, R0, 0x2, RZ ;  /* 0x0000000200777824 */ /* 0x000fe200078e00ff */
[----:B------:R-:W-:-:S04]  /*1d90*/  DEPBAR.LE SB0, 0x1 ;  /* 0x000080400000791a */ /* 0x000fc80000000000 */
[----:B------:R-:W-:-:S04]  /*1da0*/  DEPBAR.LE SB0, 0x0 ;  /* 0x000080000000791a */ /* 0x000fc80000000000 */
[----:B------:R-:W-:Y:S01]  /*1db0*/  BAR.SYNC.DEFER_BLOCKING 0x0 ;  /* 0x0000000000007b1d */ /* 0x000fe20000010000 */
[----:B------:R-:W-:Y:S01]  /*1dc0*/  IMAD.SHL.U32 R230, R3, 0x2, RZ ;  /* 0x0000000203e67824 */ /* 0x000fe200078e00ff */
[C---:B------:R-:W-:Y:S01]  /*1dd0*/  IADD3 R0, R119.reuse, 0x3900, RZ ;  /* 0x0000390077007810 */ /* 0x040fe20007ffe0ff */
[----:B------:R-:W-:Y:S01]  /*1de0*/  IMAD.MOV.U32 R3, RZ, RZ, R46 ;  /* 0x000000ffff037224 */ /* 0x000fe200078e002e */
[----:B------:R-:W-:Y:S01]  /*1df0*/  IADD3 R234, R119, 0x3920, RZ ;  /* 0x0000392077ea7810 */ /* 0x000fe20007ffe0ff */
[--C-:B------:R-:W-:Y:S01]  /*1e00*/  IMAD R233, R2, 0x2, R230.reuse ;  /* 0x0000000202e97824 */ /* 0x100fe200078e02e6 */
[----:B------:R-:W-:Y:S01]  /*1e10*/  @P0 IADD3 R234, R0, -0x20, RZ ;  /* 0xffffffe000ea0810 */ /* 0x000fe20007ffe0ff */
[----:B------:R-:W-:Y:S02]  /*1e20*/  IMAD R0, R21, c[0x0][0x208], RZ ;  /* 0x0000820015007a24 */ /* 0x000fe400078e02ff */
[----:B------:R-:W-:Y:S01]  /*1e30*/  IMAD R231, R4, 0x2, R230 ;  /* 0x0000000204e77824 */ /* 0x000fe200078e02e6 */
[C---:B------:R-:W-:Y:S01]  /*1e40*/  IADD3 R240, R234.reuse, 0x800, RZ ;  /* 0x00000800eaf07810 */ /* 0x040fe20007ffe0ff */
[----:B------:R-:W-:Y:S01]  /*1e50*/  IMAD R0, R23, c[0x0][0x20c], R0 ;  /* 0x0000830017007a24 */ /* 0x000fe200078e0200 */
[----:B------:R-:W-:Y:S01]  /*1e60*/  IADD3 R235, R234, 0x3000, RZ ;  /* 0x00003000eaeb7810 */ /* 0x000fe20007ffe0ff */
[----:B------:R-:W-:-:S02]  /*1e70*/  IMAD R232, R2, 0x2, R231 ;  /* 0x0000000202e87824 */ /* 0x000fc400078e02e7 */
[----:B------:R-:W-:Y:S02]  /*1e80*/  IMAD.IADD R0, R7, 0x1, R0 ;  /* 0x0000000107007824 */ /* 0x000fe400078e0200 */
[----:B------:R-:W-:-:S04]  /*1e90*/  IMAD.WIDE.U32 R6, R6, 0x70, R100 ;  /* 0x0000007006067825 */ /* 0x000fc800078e0064 */
[----:B------:R-:W-:Y:S01]  /*1ea0*/  IMAD R0, R0, 0x70, RZ ;  /* 0x0000007000007824 */ /* 0x000fe200078e02ff */
[----:B--2---:R-:W-:Y:S03]  /*1eb0*/  LDSM.16.M88.4 R8, [R230+0x9100] ;  /* 0x00910000e608783b */ /* 0x004fe60000000200 */
[----:B------:R-:W-:Y:S01]  /*1ec0*/  IMAD.IADD R0, R7, 0x1, R0 ;  /* 0x0000000107007824 */ /* 0x000fe200078e0200 */
[----:B------:R-:W2:Y:S04]  /*1ed0*/  LDSM.16.M88.4 R24, [R119+0x4100] ;  /* 0x004100007718783b */ /* 0x000ea80000000200 */
[----:B-1----:R-:W1:Y:S04]  /*1ee0*/  LDSM.16.M88.4 R12, [R230+0x7100] ;  /* 0x00710000e60c783b */ /* 0x002e680000000200 */
[----:B------:R-:W3:Y:S04]  /*1ef0*/  LDSM.16.M88.4 R28, [R119+0x3900] ;  /* 0x00390000771c783b */ /* 0x000ee80000000200 */
[----:B------:R-:W4:Y:S04]  /*1f00*/  LDSM.16.M88.4 R16, [R119+0x4900] ;  /* 0x004900007710783b */ /* 0x000f280000000200 */
[----:B------:R-:W5:Y:S04]  /*1f10*/  LDSM.16.M88.4 R32, [R119+0x5100] ;  /* 0x005100007720783b */ /* 0x000f680000000200 */
[----:B------:R-:W4:Y:S04]  /*1f20*/  LDSM.16.M88.4 R36, [R119+0x5900] ;  /* 0x005900007724783b */ /* 0x000f280000000200 */
[----:B------:R-:W4:Y:S04]  /*1f30*/  LDSM.16.M88.4 R48, [R119+0x6100] ;  /* 0x006100007730783b */ /* 0x000f280000000200 */
[----:B------:R-:W4:Y:S04]  /*1f40*/  LDSM.16.M88.4 R40, [R119+0x6900] ;  /* 0x006900007728783b */ /* 0x000f280000000200 */
[----:B------:R-:W-:Y:S04]  /*1f50*/  LDSM.16.M88.4 R60, [R234] ;  /* 0x00000000ea3c783b */ /* 0x000fe80000000200 */
[----:B------:R-:W-:Y:S01]  /*1f60*/  LDSM.16.M88.4 R56, [R234+0x800] ;  /* 0x00080000ea38783b */ /* 0x000fe20000000200 */
[-C--:B--2---:R-:W-:Y:S03]  /*1f70*/  HMMA.16816.F32.BF16 R68, R8, R24.reuse, RZ ;  /* 0x000000180844723c */ /* 0x084fe600000418ff */
[----:B------:R-:W-:Y:S05]  /*1f80*/  LDSM.16.M88.4 R52, [R234+0x1000] ;  /* 0x00100000ea34783b */ /* 0x000fea0000000200 */
[C---:B-1----:R-:W-:Y:S07]  /*1f90*/  HMMA.16816.F32.BF16 R156, R12.reuse, R24, RZ ;  /* 0x000000180c9c723c */ /* 0x042fee00000418ff */
[----:B------:R-:W-:Y:S01]  /*1fa0*/  LEA R24, P1, R6, c[0x0][0x1f8], 0x1 ;  /* 0x00007e0006187a11 */ /* 0x000fe200078208ff */
[----:B---3--:R-:W-:Y:S03]  /*1fb0*/  HMMA.16816.F32.BF16 R184, R12, R28, RZ ;  /* 0x0000001c0cb8723c */ /* 0x008fe600000418ff */
[----:B------:R-:W-:-:S02]  /*1fc0*/  IADD3 R22, P0, R24, UR9, RZ ;  /* 0x0000000918167c10 */ /* 0x000fc4000ff1e0ff */
[----:B------:R-:W-:Y:S01]  /*1fd0*/  LEA.HI.X R25, R6, c[0x0][0x1fc], R0, 0x1, P1 ;  /* 0x00007f0006197a11 */ /* 0x000fe200008f0c00 */
[----:B------:R-:W-:Y:S02]  /*1fe0*/  IMAD.MOV.U32 R0, RZ, RZ, 0x40 ;  /* 0x00000040ff007424 */ /* 0x000fe400078e00ff */
[----:B------:R-:W-:Y:S01]  /*1ff0*/  HMMA.16816.F32.BF16 R180, R12, R30, RZ ;  /* 0x0000001e0cb4723c */ /* 0x000fe200000418ff */
[----:B------:R-:W-:-:S07]  /*2000*/  IADD3.X R23, R25, UR8, RZ, P0, !PT ;  /* 0x0000000819177c10 */ /* 0x000fce00087fe4ff */
[C---:B------:R-:W-:Y:S08]  /*2010*/  HMMA.16816.F32.BF16 R176, R12.reuse, R26, RZ ;  /* 0x0000001a0cb0723c */ /* 0x040ff000000418ff */
[C---:B----4-:R-:W-:Y:S08]  /*2020*/  HMMA.16816.F32.BF16 R148, R12.reuse, R16, RZ ;  /* 0x000000100c94723c */ /* 0x050ff000000418ff */
[C---:B------:R-:W-:Y:S08]  /*2030*/  HMMA.16816.F32.BF16 R172, R12.reuse, R18, RZ ;  /* 0x000000120cac723c */ /* 0x040ff000000418ff */
[C---:B-----5:R-:W-:Y:S08]  /*2040*/  HMMA.16816.F32.BF16 R144, R12.reuse, R32, RZ ;  /* 0x000000200c90723c */ /* 0x060ff000000418ff */
[C---:B------:R-:W-:Y:S08]  /*2050*/  HMMA.16816.F32.BF16 R168, R12.reuse, R34, RZ ;  /* 0x000000220ca8723c */ /* 0x040ff000000418ff */
[C---:B------:R-:W-:Y:S08]  /*2060*/  HMMA.16816.F32.BF16 R140, R12.reuse, R36, RZ ;  /* 0x000000240c8c723c */ /* 0x040ff000000418ff */
[C---:B------:R-:W-:Y:S08]  /*2070*/  HMMA.16816.F32.BF16 R160, R12.reuse, R38, RZ ;  /* 0x000000260ca0723c */ /* 0x040ff000000418ff */
[C---:B------:R-:W-:Y:S08]  /*2080*/  HMMA.16816.F32.BF16 R132, R12.reuse, R48, RZ ;  /* 0x000000300c84723c */ /* 0x040ff000000418ff */
[C---:B------:R-:W-:Y:S08]  /*2090*/  HMMA.16816.F32.BF16 R152, R12.reuse, R50, RZ ;  /* 0x000000320c98723c */ /* 0x040ff000000418ff */
[C---:B------:R-:W-:Y:S08]  /*20a0*/  HMMA.16816.F32.BF16 R128, R12.reuse, R40, RZ ;  /* 0x000000280c80723c */ /* 0x040ff000000418ff */
[----:B------:R-:W-:Y:S07]  /*20b0*/  HMMA.16816.F32.BF16 R136, R12, R42, RZ ;  /* 0x0000002a0c88723c */ /* 0x000fee00000418ff */
[----:B------:R-:W-:Y:S01]  /*20c0*/  IADD3 R14, P1, R22, UR9, RZ ;  /* 0x00000009160e7c10 */ /* 0x000fe2000ff3e0ff */
[----:B------:R-:W-:Y:S03]  /*20d0*/  HMMA.16816.F32.BF16 R72, R8, R16, RZ ;  /* 0x000000100848723c */ /* 0x000fe600000418ff */
[----:B------:R-:W-:-:S02]  /*20e0*/  IADD3 R12, P0, R14, UR9, RZ ;  /* 0x000000090e0c7c10 */ /* 0x000fc4000ff1e0ff */
[----:B------:R-:W-:Y:S02]  /*20f0*/  IADD3.X R15, R23, UR8, RZ, P1, !PT ;  /* 0x00000008170f7c10 */ /* 0x000fe40008ffe4ff */
[----:B------:R-:W-:Y:S01]  /*2100*/  IADD3 R6, P3, R12, UR9, RZ ;  /* 0x000000090c067c10 */ /* 0x000fe2000ff7e0ff */
[C---:B------:R-:W-:Y:S01]  /*2110*/  HMMA.16816.F32.BF16 R80, R8.reuse, R36, RZ ;  /* 0x000000240850723c */ /* 0x040fe200000418ff */
[----:B------:R-:W-:Y:S02]  /*2120*/  IADD3.X R13, R15, UR8, RZ, P0, !PT ;  /* 0x000000080f0d7c10 */ /* 0x000fe400087fe4ff */
[----:B------:R-:W-:Y:S02]  /*2130*/  ISETP.LT.OR P1, PT, R44, 0x11, P2 ;  /* 0x000000112c00780c */ /* 0x000fe40001721670 */
[----:B------:R-:W-:Y:S02]  /*2140*/  IADD3.X R7, R13, UR8, RZ, P3, !PT ;  /* 0x000000080d077c10 */ /* 0x000fe40009ffe4ff */
[----:B------:R-:W-:Y:S01]  /*2150*/  IADD3 R20, P0, R6, UR9, RZ ;  /* 0x0000000906147c10 */ /* 0x000fe2000ff1e0ff */
[----:B------:R-:W-:Y:S01]  /*2160*/  HMMA.16816.F32.BF16 R112, R8, R18, RZ ;  /* 0x000000120870723c */ /* 0x000fe200000418ff */
[----:B------:R-:W1:Y:S01]  /*2170*/  LDSM.16.M88.4 R16, [R233+0x9100] ;  /* 0x00910000e910783b */ /* 0x000e620000000200 */
[----:B------:R-:W-:-:S02]  /*2180*/  ISETP.LT.OR P3, PT, R44, 0x21, P2 ;  /* 0x000000212c00780c */ /* 0x000fc40001761670 */
[----:B------:R-:W-:Y:S02]  /*2190*/  IADD3.X R21, R7, UR8, RZ, P0, !PT ;  /* 0x0000000807157c10 */ /* 0x000fe400087fe4ff */
[C---:B------:R-:W-:Y:S02]  /*21a0*/  ISETP.LT.OR P0, PT, R44.reuse, 0x31, P2 ;  /* 0x000000312c00780c */ /* 0x040fe40001701670 */
[C---:B------:R-:W-:Y:S01]  /*21b0*/  HMMA.16816.F32.BF16 R164, R8.reuse, R38, RZ ;  /* 0x0000002608a4723c */ /* 0x040fe200000418ff */
[----:B------:R-:W2:Y:S07]  /*21c0*/  LDSM.16.M88.4 R36, [R234+0x2000] ;  /* 0x00200000ea24783b */ /* 0x000eae0000000200 */
[C---:B------:R-:W-:Y:S08]  /*21d0*/  HMMA.16816.F32.BF16 R88, R8.reuse, R48, RZ ;  /* 0x000000300858723c */ /* 0x040ff000000418ff */
[C---:B------:R-:W-:Y:S01]  /*21e0*/  HMMA.16816.F32.BF16 R192, R8.reuse, R50, RZ ;  /* 0x0000003208c0723c */ /* 0x040fe200000418ff */
[----:B------:R-:W3:Y:S07]  /*21f0*/  LDSM.16.M88.4 R48, [R234+0x1800] ;  /* 0x00180000ea30783b */ /* 0x000eee0000000200 */
[C---:B------:R-:W-:Y:S08]  /*2200*/  HMMA.16816.F32.BF16 R64, R8.reuse, R28, RZ ;  /* 0x0000001c0840723c */ /* 0x040ff000000418ff */
[C---:B------:R-:W-:Y:S08]  /*2210*/  HMMA.16816.F32.BF16 R76, R8.reuse, R32, RZ ;  /* 0x00000020084c723c */ /* 0x040ff000000418ff */
[C---:B------:R-:W-:Y:S01]  /*2220*/  HMMA.16816.F32.BF16 R96, R8.reuse, R30, RZ ;  /* 0x0000001e0860723c */ /* 0x040fe200000418ff */
[----:B------:R-:W-:Y:S07]  /*2230*/  LDSM.16.M88.4 R28, [R234+0x3000] ;  /* 0x00300000ea1c783b */ /* 0x000fee0000000200 */
[C---:B------:R-:W-:Y:S01]  /*2240*/  HMMA.16816.F32.BF16 R124, R8.reuse, R34, RZ ;  /* 0x00000022087c723c */ /* 0x040fe200000418ff */
[----:B------:R-:W4:Y:S07]  /*2250*/  LDSM.16.M88.4 R32, [R234+0x2800] ;  /* 0x00280000ea20783b */ /* 0x000f2e0000000200 */
[C---:B------:R-:W-:Y:S08]  /*2260*/  HMMA.16816.F32.BF16 R92, R8.reuse, R40, RZ ;  /* 0x00000028085c723c */ /* 0x040ff000000418ff */
[C---:B------:R-:W-:Y:S08]  /*2270*/  HMMA.16816.F32.BF16 R84, R8.reuse, R26, RZ ;  /* 0x0000001a0854723c */ /* 0x040ff000000418ff */
[----:B------:R-:W-:Y:S01]  /*2280*/  HMMA.16816.F32.BF16 R188, R8, R42, RZ ;  /* 0x0000002a08bc723c */ /* 0x000fe200000418ff */
[----:B------:R-:W5:Y:S04]  /*2290*/  LDSM.16.M88.4 R8, [R233+0x7100] ;  /* 0x00710000e908783b */ /* 0x000f680000000200 */
[----:B------:R-:W-:Y:S01]  /*22a0*/  @!PT LDS RZ, [RZ] ;  /* 0x00000000fffff984 */ /* 0x000fe20000000800 */
[----:B------:R-:W-:Y:S01]  /*22b0*/  @!PT LDS RZ, [RZ] ;  /* 0x00000000fffff984 */ /* 0x000fe20000000800 */
[----:B------:R-:W-:Y:S01]  /*22c0*/  @!PT LDS RZ, [RZ] ;  /* 0x00000000fffff984 */ /* 0x000fe20000000800 */
[----:B------:R3:W-:Y:S01]  /*22d0*/  LDGSTS.E.BYPASS.LTC128B.128 [R241+0x100], [R24.64], !P5 ;  /* 0x0010000018f17fae */ /* 0x0007e2000e901d4a */
[----:B------:R-:W-:-:S02]  /*22e0*/  ISETP.LT.OR P5, PT, R44, 0x41, P2 ;  /* 0x000000412c00780c */ /* 0x000fc400017a1670 */
[----:B-1----:R-:W-:Y:S01]  /*22f0*/  HMMA.16816.F32.BF16 R120, R16, R60, R64 ;  /* 0x0000003c1078723c */ /* 0x002fe20000041840 */
[----:B------:R1:W-:Y:S01]  /*2300*/  LDGSTS.E.BYPASS.LTC128B.128 [R241+0x900], [R22.64], !P1 ;  /* 0x0090000016f17fae */ /* 0x0003e2000c901d4a */
[----:B------:R-:W-:-:S03]  /*2310*/  LOP3.LUT P1, RZ, R45, 0x4, RZ, 0xc0, !PT ;  /* 0x000000042dff7812 */ /* 0x000fc6000782c0ff */
[----:B------:R1:W-:Y:S01]  /*2320*/  LDGSTS.E.BYPASS.LTC128B.128 [R241+0x1100], [R14.64], !P3 ;  /* 0x011000000ef17fae */ /* 0x0003e2000d901d4a */
[C---:B------:R-:W-:Y:S02]  /*2330*/  ISETP.LT.OR P3, PT, R44.reuse, 0x51, P2 ;  /* 0x000000512c00780c */ /* 0x040fe40001761670 */
[----:B------:R-:W-:Y:S01]  /*2340*/  ISETP.LT.OR P2, PT, R44, 0x61, P2 ;  /* 0x000000612c00780c */ /* 0x000fe20001741670 */
[----:B------:R1:W-:Y:S01]  /*2350*/  LDGSTS.E.BYPASS.LTC128B.128 [R241+0x1900], [R12.64], !P0 ;  /* 0x019000000cf17fae */ /* 0x0003e2000c101d4a */
[----:B------:R-:W-:Y:S01]  /*2360*/  SEL R0, R0, 0xffffffc0, !P1 ;  /* 0xffffffc000007807 */ /* 0x000fe20004800000 */
[----:B--2---:R-:W-:Y:S02]  /*2370*/  HMMA.16816.F32.BF16 R40, R16, R36, R80 ;  /* 0x000000241028723c */ /* 0x004fe40000041850 */
[----:B------:R2:W-:Y:S02]  /*2380*/  LDGSTS.E.BYPASS.LTC128B.128 [R241+0x2100], [R6.64], !P5 ;  /* 0x0210000006f17fae */ /* 0x0005e4000e901d4a */
[----:B------:R-:W-:-:S02]  /*2390*/  IMAD.IADD R229, R119, 0x1, R0 ;  /* 0x0000000177e57824 */ /* 0x000fc400078e0200 */
[----:B------:R-:W-:Y:S01]  /*23a0*/  IMAD.IADD R228, R0, 0x1, R234 ;  /* 0x0000000100e47824 */ /* 0x000fe200078e02ea */
[----:B------:R-:W-:Y:S01]  /*23b0*/  LOP3.LUT R0, R5, R116, RZ, 0xfc, !PT ;  /* 0x0000007405007212 */ /* 0x000fe200078efcff */
[----:B------:R2:W-:Y:S01]  /*23c0*/  LDGSTS.E.BYPASS.LTC128B.128 [R241+0x2900], [R20.64], !P3 ;  /* 0x0290000014f17fae */ /* 0x0005e2000d901d4a */
[C---:B------:R-:W-:Y:S08]  /*23d0*/  HMMA.16816.F32.BF16 R108, R16.reuse, R56, R68 ;  /* 0x00000038106c723c */ /* 0x040ff00000041844 */
[----:B------:R-:W-:Y:S01]  /*23e0*/  HMMA.16816.F32.BF16 R104, R16, R52, R72 ;  /* 0x000000341068723c */ /* 0x000fe20000041848 */
[----:B-1----:R-:W-:-:S07]  /*23f0*/  IADD3 R12, P0, R20, UR9, RZ ;  /* 0x00000009140c7c10 */ /* 0x002fce000ff1e0ff */
[----:B---3--:R-:W-:Y:S01]  /*2400*/  HMMA.16816.F32.BF16 R24, R16, R62, R96 ;  /* 0x0000003e1018723c */ /* 0x008fe20000041860 */
[----:B------:R-:W-:Y:S02]  /*2410*/  IADD3.X R13, R21, UR8, RZ, P0, !PT ;  /* 0x00000008150d7c10 */ /* 0x000fe400087fe4ff */
[----:B------:R-:W-:-:S03]  /*2420*/  ISETP.GE.AND P0, PT, R3, 0x2, PT ;  /* 0x000000020300780c */ /* 0x000fc60003f06270 */
[----:B------:R1:W-:Y:S02]  /*2430*/  LDGSTS.E.BYPASS.LTC128B.128 [R241+0x3100], [R12.64], !P2 ;  /* 0x031000000cf17fae */ /* 0x0003e4000d101d4a */
[C---:B------:R-:W-:Y:S02]  /*2440*/  HMMA.16816.F32.BF16 R224, R16.reuse, R58, R84 ;  /* 0x0000003a10e0723c */ /* 0x040fe40000041854 */
[----:B--2---:R-:W-:Y:S04]  /*2450*/  LDSM.16.M88.4 R20, [R231+0x9100] ;  /* 0x00910000e714783b */ /* 0x004fe80000000200 */
[----:B------:R-:W-:Y:S02]  /*2460*/  LDSM.16.M88.4 R80, [R229+0x3900] ;  /* 0x00390000e550783b */ /* 0x000fe40000000200 */
[C---:B------:R-:W-:Y:S02]  /*2470*/  HMMA.16816.F32.BF16 R204, R16.reuse, R50, R124 ;  /* 0x0000003210cc723c */ /* 0x040fe4000004187c */
[----:B------:R-:W2:Y:S04]  /*2480*/  LDSM.16.M88.4 R64, [R229+0x5900] ;  /* 0x00590000e540783b */ /* 0x000ea80000000200 */
[----:B------:R-:W3:Y:S02]  /*2490*/  LDSM.16.M88.4 R72, [R229+0x4900] ;  /* 0x00490000e548783b */ /* 0x000ee40000000200 */
[C---:B------:R-:W-:Y:S02]  /*24a0*/  HMMA.16816.F32.BF16 R100, R16.reuse, R48, R76 ;  /* 0x000000301064723c */ /* 0x040fe4000004184c */
[----:B------:R-:W2:Y:S04]  /*24b0*/  LDSM.16.M88.4 R68, [R229+0x5100] ;  /* 0x00510000e544783b */ /* 0x000ea80000000200 */
[----:B------:R-:W2:Y:S02]  /*24c0*/  LDSM.16.M88.4 R84, [R229+0x6100] ;  /* 0x00610000e554783b */ /* 0x000ea40000000200 */
[C---:B----4-:R-:W-:Y:S02]  /*24d0*/  HMMA.16816.F32.BF16 R88, R16.reuse, R32, R88 ;  /* 0x000000201058723c */ /* 0x050fe40000041858 */
[----:B------:R-:W4:Y:S04]  /*24e0*/  LDSM.16.M88.4 R96, [R229+0x6900] ;  /* 0x00690000e560783b */ /* 0x000f280000000200 */
[----:B------:R-:W2:Y:S02]  /*24f0*/  LDSM.16.M88.4 R76, [R229+0x4100] ;  /* 0x00410000e54c783b */ /* 0x000ea40000000200 */
[C---:B------:R-:W-:Y:S02]  /*2500*/  HMMA.16816.F32.BF16 R92, R16.reuse, R28, R92 ;  /* 0x0000001c105c723c */ /* 0x040fe4000004185c */
[----:B------:R-:W-:Y:S04]  /*2510*/  LDSM.16.M88.4 R44, [R228+0x800] ;  /* 0x00080000e42c783b */ /* 0x000fe80000000200 */
[----:B-1----:R-:W-:Y:S02]  /*2520*/  LDSM.16.M88.4 R12, [R232+0x7100] ;  /* 0x00710000e80c783b */ /* 0x002fe40000000200 */
[C---:B------:R-:W-:Y:S02]  /*2530*/  HMMA.16816.F32.BF16 R220, R16.reuse, R54, R112 ;  /* 0x0000003610dc723c */ /* 0x040fe40000041870 */
[----:B------:R-:W0:Y:S06]  /*2540*/  LDGDEPBAR ;  /* 0x00000000000079af */ /* 0x000e2c0000000000 */
[C---:B------:R-:W-:Y:S08]  /*2550*/  HMMA.16816.F32.BF16 R124, R16.reuse, R38, R164 ;  /* 0x00000026107c723c */ /* 0x040ff000000418a4 */
[C---:B------:R-:W-:Y:S08]  /*2560*/  HMMA.16816.F32.BF16 R200, R16.reuse, R34, R192 ;  /* 0x0000002210c8723c */ /* 0x040ff000000418c0 */
[----:B------:R-:W-:Y:S01]  /*2570*/  HMMA.16816.F32.BF16 R188, R16, R30, R188 ;  /* 0x0000001e10bc723c */ /* 0x000fe200000418bc */
[----:B------:R-:W1:Y:S07]  /*2580*/  LDSM.16.M88.4 R16, [R231+0x7100] ;  /* 0x00710000e710783b */ /* 0x000e6e0000000200 */
[C---:B-----5:R-:W-:Y:S08]  /*2590*/  HMMA.16816.F32.BF16 R184, R8.reuse, R60, R184 ;  /* 0x0000003c08b8723c */ /* 0x060ff000000418b8 */
        /* <DEDUP_REMOVED lines=13> */
[C---:B------:R-:W-:Y:S01]  /*2670*/  HMMA.16816.F32.BF16 R180, R8.reuse, R34, R152 ;  /* 0x0000002208b4723c */ /* 0x040fe20000041898 */
[----:B------:R-:W-:Y:S07]  /*2680*/  LDSM.16.M88.4 R32, [R228+0x2000] ;  /* 0x00200000e420783b */ /* 0x000fee0000000200 */
[----:B------:R-:W-:Y:S01]  /*2690*/  HMMA.16816.F32.BF16 R172, R8, R30, R136 ;  /* 0x0000001e08ac723c */ /* 0x000fe20000041888 */
[----:B------:R-:W5:Y:S04]  /*26a0*/  LDSM.16.M88.4 R8, [R232+0x9100] ;  /* 0x00910000e808783b */ /* 0x000f680000000200 */
[----:B------:R-:W-:Y:S03]  /*26b0*/  LDSM.16.M88.4 R28, [R228+0x2800] ;  /* 0x00280000e41c783b */ /* 0x000fe60000000200 */
[C---:B--2---:R-:W-:Y:S01]  /*26c0*/  HMMA.16816.F32.BF16 R148, R20.reuse, R64, R40 ;  /* 0x000000401494723c */ /* 0x044fe20000041828 */
[----:B------:R-:W2:Y:S07]  /*26d0*/  LDSM.16.M88.4 R40, [R228+0x1000] ;  /* 0x00100000e428783b */ /* 0x000eae0000000200 */
[----:B------:R-:W-:Y:S01]  /*26e0*/  HMMA.16816.F32.BF16 R140, R20, R82, R24 ;  /* 0x00000052148c723c */ /* 0x000fe20000041818 */
[----:B------:R-:W1:Y:S01]  /*26f0*/  LDSM.16.M88.4 R24, [R228+0x3000] ;  /* 0x00300000e418783b */ /* 0x000e620000000200 */
[----:B------:R-:W-:-:S06]  /*2700*/  DEPBAR.LE SB0, 0x0 ;  /* 0x000080000000791a */ /* 0x000fcc0000000000 */
[C---:B---3--:R-:W-:Y:S08]  /*2710*/  HMMA.16816.F32.BF16 R160, R20.reuse, R72, R104 ;  /* 0x0000004814a0723c */ /* 0x048ff00000041868 */
[C---:B------:R-:W-:Y:S08]  /*2720*/  HMMA.16816.F32.BF16 R152, R20.reuse, R68, R100 ;  /* 0x000000441498723c */ /* 0x040ff00000041864 */
[C---:B------:R-:W-:Y:S08]  /*2730*/  HMMA.16816.F32.BF16 R144, R20.reuse, R84, R88 ;  /* 0x000000541490723c */ /* 0x040ff00000041858 */
[C---:B----4-:R-:W-:Y:S08]  /*2740*/  HMMA.16816.F32.BF16 R112, R20.reuse, R96, R92 ;  /* 0x000000601470723c */ /* 0x050ff0000004185c */
[C---:B------:R-:W-:Y:S08]  /*2750*/  HMMA.16816.F32.BF16 R168, R20.reuse, R80, R120 ;  /* 0x0000005014a8723c */ /* 0x040ff00000041878 */
[C---:B------:R-:W-:Y:S08]  /*2760*/  HMMA.16816.F32.BF16 R164, R20.reuse, R76, R108 ;  /* 0x0000004c14a4723c */ /* 0x040ff0000004186c */
[----:B------:R-:W-:Y:S08]  /*2770*/  HMMA.16816.F32.BF16 R136, R20, R78, R224 ;  /* 0x0000004e1488723c */ /* 0x000ff000000418e0 */
[C---:B-1----:R-:W-:Y:S08]  /*2780*/  HMMA.16816.F32.BF16 R104, R16.reuse, R80, R184 ;  /* 0x000000501068723c */ /* 0x042ff000000418b8 */
[C---:B------:R-:W-:Y:S08]  /*2790*/  HMMA.16816.F32.BF16 R100, R16.reuse, R82, R60 ;  /* 0x000000521064723c */ /* 0x040ff0000004183c */
[C---:B------:R-:W-:Y:S08]  /*27a0*/  HMMA.16816.F32.BF16 R92, R16.reuse, R76, R192 ;  /* 0x0000004c105c723c */ /* 0x040ff000000418c0 */
[----:B------:R-:W-:Y:S08]  /*27b0*/  HMMA.16816.F32.BF16 R88, R16, R78, R56 ;  /* 0x0000004e1058723c */ /* 0x000ff00000041838 */
        /* <DEDUP_REMOVED lines=19> */
[C---:B-----5:R-:W-:Y:S08]  /*28f0*/  HMMA.16816.F32.BF16 R168, R8.reuse, R48, R168 ;  /* 0x0000003008a8723c */ /* 0x060ff000000418a8 */
[C---:B------:R-:W-:Y:S08]  /*2900*/  HMMA.16816.F32.BF16 R140, R8.reuse, R50, R140 ;  /* 0x00000032088c723c */ /* 0x040ff0000004188c */
[C---:B------:R-:W-:Y:S08]  /*2910*/  HMMA.16816.F32.BF16 R164, R8.reuse, R44, R164 ;  /* 0x0000002c08a4723c */ /* 0x040ff000000418a4 */
[----:B------:R-:W-:Y:S08]  /*2920*/  HMMA.16816.F32.BF16 R136, R8, R46, R136 ;  /* 0x0000002e0888723c */ /* 0x000ff00000041888 */
        /* <DEDUP_REMOVED lines=25> */
[----:B------:R-:W-:Y:S06]  /*2ac0*/  @!UPT UIADD3 URZ, URZ, URZ, URZ ;  /* 0x0000003f3f3ff290 */ /* 0x000fec000fffe03f */
[----:B------:R-:W-:Y:S11]  /*2ad0*/  @!P0 BRA `(.L_x_601) ;  /* 0x0000021000008947 */ /* 0x000ff60003800000 */
[----:B------:R-:W2:Y:S01]  /*2ae0*/  LDL.64 R226, [R1+0x58] ;  /* 0x0000580001e27983 */ /* 0x000ea20000100a00 */
[----:B------:R-:W-:Y:S01]  /*2af0*/  IADD3 R3, R3, -0x2, RZ ;  /* 0xfffffffe03037810 */ /* 0x000fe20007ffe0ff */
[----:B------:R-:W-:-:S03]  /*2b00*/  IMAD.SHL.U32 R16, R118, 0x20, RZ ;  /* 0x0000002076107824 */ /* 0x000fc600078e00ff */
[----:B------:R-:W-:Y:S01]  /*2b10*/  SHF.R.S32.HI R6, RZ, 0x1f, R3 ;  /* 0x0000001fff067819 */ /* 0x000fe20000011403 */
[----:B------:R-:W-:Y:S02]  /*2b20*/  IMAD R5, R117, R3, RZ ;  /* 0x0000000375057224 */ /* 0x000fe400078e02ff */
[----:B--2---:R-:W-:-:S04]  /*2b30*/  IMAD.WIDE.U32 R8, R3, R250, R226 ;  /* 0x000000fa03087225 */ /* 0x004fc800078e00e2 */
        /* <DEDUP_REMOVED lines=27> */
.L_x_601:
[----:B------:R-:W-:Y:S01]  /*2cf0*/  FMUL.FTZ R3, R45, c[0x0][0x320] ;  /* 0x0000c8002d037a20 */ /* 0x000fe20000410000 */
[-C--:B---3--:R-:W-:Y:S01]  /*2d00*/  LEA.HI R6, R246, R247.reuse, RZ, 0x2 ;  /* 0x000000f7f6067211 */ /* 0x088fe200078f10ff */
[----:B------:R-:W-:Y:S01]  /*2d10*/  FMUL.FTZ R5, R121, c[0x0][0x320] ;  /* 0x0000c80079057a20 */ /* 0x000fe20000410000 */
[----:B------:R-:W-:Y:S01]  /*2d20*/  SHF.R.S32.HI R7, RZ, 0x1f, R244 ;  /* 0x0000001fff077819 */ /* 0x000fe200000114f4 */
[----:B------:R1:W-:Y:S01]  /*2d30*/  MUFU.TANH R177, R3 ;  /* 0x0000000300b17308 */ /* 0x0003e20000002400 */
[----:B------:R-:W-:Y:S01]  /*2d40*/  LOP3.LUT R6, R6, 0xfffffffc, RZ, 0xc0, !PT ;  /* 0xfffffffc06067812 */ /* 0x000fe200078ec0ff */
[----:B------:R-:W-:Y:S01]  /*2d50*/  FMUL.FTZ R8, R122, c[0x0][0x320] ;  /* 0x0000c8007a087a20 */ /* 0x000fe20000410000 */
[----:B------:R-:W-:Y:S01]  /*2d60*/  LEA.HI R7, R7, R244, RZ, 0x2 ;  /* 0x000000f407077211 */ /* 0x000fe200078f10ff */
[----:B------:R-:W-:Y:S01]  /*2d70*/  FMUL.FTZ R12, R123, c[0x0][0x320] ;  /* 0x0000c8007b0c7a20 */ /* 0x000fe20000410000 */
[----:B------:R-:W-:Y:S01]  /*2d80*/  IADD3 R6, -R6, R247, RZ ;  /* 0x000000f706067210 */ /* 0x000fe20007ffe1ff */
[----:B------:R-:W-:Y:S01]  /*2d90*/  STL [R1+0xa0], R241 ;  /* 0x0000a0f101007387 */ /* 0x000fe20000100800 */
[----:B------:R-:W-:Y:S01]  /*2da0*/  LOP3.LUT R9, R7, 0xffffffc, RZ, 0xc0, !PT ;  /* 0x0ffffffc07097812 */ /* 0x000fe200078ec0ff */
[----:B------:R-:W-:Y:S01]  /*2db0*/  MUFU.TANH R29, R5 ;  /* 0x00000005001d7308 */ /* 0x000fe20000002400 */
[----:B------:R-:W-:Y:S01]  /*2dc0*/  IMAD.MOV.U32 R214, RZ, RZ, R249 ;  /* 0x000000ffffd67224 */ /* 0x000fe200078e00f9 */
[----:B------:R-:W-:Y:S01]  /*2dd0*/  STL [R1+0x9c], R240 ;  /* 0x00009cf001007387 */ /* 0x000fe20000100800 */
[----:B------:R-:W-:-:S02]  /*2de0*/  IMAD.MOV.U32 R211, RZ, RZ, R252 ;  /* 0x000000ffffd37224 */ /* 0x000fc400078e00fc */
[----:B------:R-:W-:Y:S01]  /*2df0*/  IMAD.IADD R11, R244, 0x1, -R9 ;  /* 0x00000001f40b7824 */ /* 0x000fe200078e0a09 */
[----:B------:R-:W-:Y:S01]  /*2e00*/  STL [R1+0x98], R239 ;  /* 0x000098ef01007387 */ /* 0x000fe20000100800 */
[----:B------:R-:W-:Y:S02]  /*2e10*/  FMUL.FTZ R20, R110, c[0x0][0x320] ;  /* 0x0000c8006e147a20 */ /* 0x000fe40000410000 */
[----:B-1----:R-:W-:Y:S01]  /*2e20*/  FMUL.FTZ R3, R104, c[0x0][0x320] ;  /* 0x0000c80068037a20 */ /* 0x002fe20000410000 */
[----:B------:R-:W-:Y:S01]  /*2e30*/  STL [R1+0x94], R238 ;  /* 0x000094ee01007387 */ /* 0x000fe20000100800 */
[----:B------:R-:W-:Y:S02]  /*2e40*/  FMUL.FTZ R21, R111, c[0x0][0x320] ;  /* 0x0000c8006f157a20 */ /* 0x000fe40000410000 */
[----:B------:R1:W-:Y:S01]  /*2e50*/  MUFU.TANH R176, R3 ;  /* 0x0000000300b07308 */ /* 0x0003e20000002400 */
[----:B------:R-:W-:Y:S01]  /*2e60*/  STL [R1+0x90], R237 ;  /* 0x000090ed01007387 */ /* 0x000fe20000100800 */
[----:B------:R-:W-:-:S03]  /*2e70*/  IMAD.SHL.U32 R224, R0, 0x2, RZ ;  /* 0x0000000200e07824 */ /* 0x000fc600078e00ff */
[----:B------:R-:W-:Y:S01]  /*2e80*/  STL [R1+0x8c], R236 ;  /* 0x00008cec01007387 */ /* 0x000fe20000100800 */
[--C-:B------:R-:W-:Y:S02]  /*2e90*/  IMAD R225, R4, 0x2, R224.reuse ;  /* 0x0000000204e17824 */ /* 0x100fe400078e02e0 */
[C---:B------:R-:W-:Y:S01]  /*2ea0*/  IMAD R227, R2.reuse, 0x2, R224 ;  /* 0x0000000202e37824 */ /* 0x040fe200078e02e0 */
[----:B------:R-:W-:Y:S02]  /*2eb0*/  STL [R1+0x88], R235 ;  /* 0x000088eb01007387 */ /* 0x000fe40000100800 */
[----:B------:R-:W-:Y:S02]  /*2ec0*/  LEA R226, R2, R225, 0x1 ;  /* 0x000000e102e27211 */ /* 0x000fe400078e08ff */
[----:B------:R-:W-:Y:S01]  /*2ed0*/  STL [R1+0x84], R234 ;  /* 0x000084ea01007387 */ /* 0x000fe20000100800 */
[----:B-1----:R-:W-:-:S03]  /*2ee0*/  FMUL.FTZ R3, R105, c[0x0][0x320] ;  /* 0x0000c80069037a20 */ /* 0x002fc60000410000 */
[----:B------:R-:W-:Y:S01]  /*2ef0*/  STL [R1+0x80], R233 ;  /* 0x000080e901007387 */ /* 0x000fe20000100800 */
[----:B------:R1:W2:Y:S03]  /*2f00*/  MUFU.TANH R22, R3 ;  /* 0x0000000300167308 */ /* 0x0002a60000002400 */
[----:B------:R-:W-:Y:S04]  /*2f10*/  STL [R1+0x7c], R232 ;  /* 0x00007ce801007387 */ /* 0x000fe80000100800 */
[----:B------:R-:W-:Y:S04]  /*2f20*/  STL [R1+0x78], R231 ;  /* 0x000078e701007387 */ /* 0x000fe80000100800 */
[----:B------:R-:W-:Y:S04]  /*2f30*/  STL [R1+0x74], R230 ;  /* 0x000074e601007387 */ /* 0x000fe80000100800 */
[----:B------:R-:W-:Y:S01]  /*2f40*/  STL [R1+0x70], R229 ;  /* 0x000070e501007387 */ /* 0x000fe20000100800 */
[----:B-1----:R-:W-:-:S03]  /*2f50*/  FMUL.FTZ R3, R100, c[0x0][0x320] ;  /* 0x0000c80064037a20 */ /* 0x002fc60000410000 */
[----:B------:R-:W-:Y:S01]  /*2f60*/  STL [R1+0x6c], R228 ;  /* 0x00006ce401007387 */ /* 0x000fe20000100800 */
[----:B------:R1:W3:Y:S03]  /*2f70*/  MUFU.TANH R23, R3 ;  /* 0x0000000300177308 */ /* 0x0002e60000002400 */
[----:B------:R-:W-:Y:S04]  /*2f80*/  STL [R1+0x68], R119 ;  /* 0x0000687701007387 */ /* 0x000fe80000100800 */
[----:B------:R-:W-:Y:S04]  /*2f90*/  STL [R1+0xa4], R243 ;  /* 0x0000a4f301007387 */ /* 0x000fe80000100800 */
[----:B------:R-:W0:Y:S01]  /*2fa0*/  LDGDEPBAR ;  /* 0x00000000000079af */ /* 0x000e220000000000 */
[----:B-1----:R-:W-:-:S04]  /*2fb0*/  FMUL.FTZ R3, R101, c[0x0][0x320] ;  /* 0x0000c80065037a20 */ /* 0x002fc80000410000 */
[----:B------:R1:W4:Y:S02]  /*2fc0*/  MUFU.TANH R25, R3 ;  /* 0x0000000300197308 */ /* 0x0003240000002400 */
[----:B-1----:R-:W-:-:S06]  /*2fd0*/  FMUL.FTZ R3, R92, c[0x0][0x320] ;  /* 0x0000c8005c037a20 */ /* 0x002fcc0000410000 */
[----:B------:R1:W-:Y:S02]  /*2fe0*/  MUFU.TANH R173, R3 ;  /* 0x0000000300ad7308 */ /* 0x0003e40000002400 */
[----:B-1----:R-:W-:-:S06]  /*2ff0*/  FMUL.FTZ R3, R93, c[0x0][0x320] ;  /* 0x0000c8005d037a20 */ /* 0x002fcc0000410000 */
[----:B------:R1:W-:Y:S02]  /*3000*/  MUFU.TANH R118, R3 ;  /* 0x0000000300767308 */ /* 0x0003e40000002400 */
[----:B-1----:R-:W-:-:S06]  /*3010*/  FMUL.FTZ R3, R88, c[0x0][0x320] ;  /* 0x0000c80058037a20 */ /* 0x002fcc0000410000 */
[----:B------:R1:W1:Y:S02]  /*3020*/  MUFU.TANH R117, R3 ;  /* 0x0000000300757308 */ /* 0x0002640000002400 */
[----:B-1----:R-:W-:-:S06]  /*3030*/  FMUL.FTZ R3, R89, c[0x0][0x320] ;  /* 0x0000c80059037a20 */ /* 0x002fcc0000410000 */
[----:B------:R1:W1:Y:S02]  /*3040*/  MUFU.TANH R92, R3 ;  /* 0x00000003005c7308 */ /* 0x0002640000002400 */
[----:B-1----:R-:W-:-:S06]  /*3050*/  FMUL.FTZ R3, R80, c[0x0][0x320] ;  /* 0x0000c80050037a20 */ /* 0x002fcc0000410000 */
[----:B------:R1:W1:Y:S02]  /*3060*/  MUFU.TANH R97, R3 ;  /* 0x0000000300617308 */ /* 0x0002640000002400 */
        /* <DEDUP_REMOVED lines=17> */
[----:B------:R-:W-:Y:S08]  /*3180*/  MUFU.TANH R61, R12 ;  /* 0x0000000c003d7308 */ /* 0x000ff00000002400 */
        /* <DEDUP_REMOVED lines=21> */
[----:B------:R1:W-:Y:S02]  /*32e0*/  MUFU.TANH R186, R3 ;  /* 0x0000000300ba7308 */ /* 0x0003e40000002400 */
        /* <DEDUP_REMOVED lines=116> */
[----:B-1----:R-:W-:-:S05]  /*3a30*/  LOP3.LUT R3, R245, 0xffffffe0, RZ, 0xc0, !PT ;  /* 0xffffffe0f5037812 */ /* 0x002fca00078ec0ff */
[----:B------:R-:W-:-:S05]  /*3a40*/  IMAD.IADD R3, R247, 0x1, -R3 ;  /* 0x00000001f7037824 */ /* 0x000fca00078e0a03 */
[----:B------:R-:W-:-:S04]  /*3a50*/  SHF.R.S32.HI R5, RZ, 0x1f, R3 ;  /* 0x0000001fff057819 */ /* 0x000fc80000011403 */
[----:B------:R-:W-:Y:S02]  /*3a60*/  LEA.HI R7, R5, R3, RZ, 0x2 ;  /* 0x0000000305077211 */ /* 0x000fe400078f10ff */
[----:B------:R-:W-:Y:S02]  /*3a70*/  LEA.HI R5, R6, R6, RZ, 0x1 ;  /* 0x0000000606057211 */ /* 0x000fe400078f08ff */
[----:B------:R-:W-:Y:S02]  /*3a80*/  LEA.HI.SX32 R8, R7, R243, 0x1e ;  /* 0x000000f307087211 */ /* 0x000fe400078ff2ff */
[C---:B------:R-:W-:Y:S01]  /*3a90*/  LOP3.LUT R10, R5.reuse, 0x1ffffffe, RZ, 0xc0, !PT ;  /* 0x1ffffffe050a7812 */ /* 0x040fe200078ec0ff */
[----:B------:R-:W-:Y:S01]  /*3aa0*/  IMAD.SHL.U32 R9, R5, 0x20, RZ ;  /* 0x0000002005097824 */ /* 0x000fe200078e00ff */
[----:B------:R-:W-:Y:S01]  /*3ab0*/  LOP3.LUT R7, R7, 0x7ffffffc, RZ, 0xc0, !PT ;  /* 0x7ffffffc07077812 */ /* 0x000fe200078ec0ff */
[----:B------:R-:W-:-:S03]  /*3ac0*/  IMAD R5, R11, 0x10, R8 ;  /* 0x000000100b057824 */ /* 0x000fc600078e0208 */
[----:B------:R-:W-:Y:S02]  /*3ad0*/  LOP3.LUT R8, R9, 0xffffffc0, RZ, 0xc0, !PT ;  /* 0xffffffc009087812 */ /* 0x000fe400078ec0ff */
[----:B------:R-:W-:Y:S02]  /*3ae0*/  IADD3 R9, R6, -R10, RZ ;  /* 0x8000000a06097210 */ /* 0x000fe40007ffe0ff */
[----:B------:R-:W-:Y:S01]  /*3af0*/  IADD3 R7, R3, -R7, RZ ;  /* 0x8000000703077210 */ /* 0x000fe20007ffe0ff */
[----:B------:R-:W-:Y:S02]  /*3b00*/  IMAD.IADD R6, R8, 0x1, R5 ;  /* 0x0000000108067824 */ /* 0x000fe400078e0205 */
[----:B------:R-:W-:Y:S02]  /*3b10*/  IMAD.IADD R3, R214, 0x1, R242 ;  /* 0x00000001d6037824 */ /* 0x000fe400078e02f2 */
[----:B------:R-:W-:Y:S02]  /*3b20*/  IMAD R13, R9, 0x8, R6 ;  /* 0x00000008090d7824 */ /* 0x000fe400078e0206 */
[----:B------:R-:W-:-:S02]  /*3b30*/  IMAD.SHL.U32 R14, R7, 0x2, RZ ;  /* 0x00000002070e7824 */ /* 0x000fc400078e00ff */
[----:B------:R-:W-:Y:S01]  /*3b40*/  @P4 IMAD.HI.U32 R6, R13, c[0x0][0x2c8], RZ ;  /* 0x0000b2000d064a27 */ /* 0x000fe200078e00ff */
[----:B------:R1:W-:Y:S03]  /*3b50*/  STL [R1+0x18], R13 ;  /* 0x0000180d01007387 */ /* 0x0003e60000100800 */
[----:B------:R-:W-:Y:S01]  /*3b60*/  IMAD.MOV.U32 R12, RZ, RZ, R13 ;  /* 0x000000ffff0c7224 */ /* 0x000fe200078e000d */
[----:B------:R-:W-:Y:S01]  /*3b70*/  @P4 SHF.R.U32.HI R12, RZ, c[0x0][0x2cc], R6 ;  /* 0x0000b300ff0c4a19 */ /* 0x000fe20000011606 */
[----:B------:R-:W-:Y:S01]  /*3b80*/  FMUL.FTZ R5, R170, c[0x0][0x320] ;  /* 0x0000c800aa057a20 */ /* 0x000fe20000410000 */
[----:B------:R-:W-:Y:S01]  /*3b90*/  IADD3 R6, -R14, 0x1, R3 ;  /* 0x000000010e067810 */ /* 0x000fe20007ffe103 */
[----:B------:R2:W-:Y:S01]  /*3ba0*/  STL [R1+0x1c], R14 ;  /* 0x00001c0e01007387 */ /* 0x0005e20000100800 */
[----:B------:R-:W-:Y:S01]  /*3bb0*/  FMUL.FTZ R7, R109, c[0x0][0x320] ;  /* 0x0000c8006d077a20 */ /* 0x000fe20000410000 */
[----:B------:R1:W-:Y:S01]  /*3bc0*/  MUFU.TANH R19, R5 ;  /* 0x0000000500137308 */ /* 0x0003e20000002400 */
[----:B------:R-:W-:Y:S01]  /*3bd0*/  FMUL.FTZ R9, R115, c[0x0][0x320] ;  /* 0x0000c80073097a20 */ /* 0x000fe20000410000 */
[----:B------:R-:W3:Y:S04]  /*3be0*/  SHFL.IDX PT, R8, R12, RZ, 0x1c1f ;  /* 0x001c1fff0c087589 */ /* 0x000ee800000e0000 */
[----:B------:R-:W4:Y:S02]  /*3bf0*/  SHFL.IDX PT, R11, R12, 0x3, 0x1c1f ;  /* 0x007c1f000c0b7f89 */ /* 0x000f2400000e0000 */
[----:B------:R-:W-:Y:S02]  /*3c00*/  MUFU.TANH R7, R7 ;  /* 0x0000000700077308 */ /* 0x000fe40000002400 */
[----:B------:R-:W4:Y:S01]  /*3c10*/  SHFL.IDX PT, R10, R12, 0x2, 0x1c1f ;  /* 0x005c1f000c0a7f89 */ /* 0x000f2200000e0000 */
[----:B-1----:R-:W-:-:S02]  /*3c20*/  IMAD.IADD R13, R6, 0x1, -R211 ;  /* 0x00000001060d7824 */ /* 0x002fc400078e0ad3 */
[----:B------:R-:W-:-:S04]  /*3c30*/  FMUL.FTZ R5, R171, c[0x0][0x320] ;  /* 0x0000c800ab057a20 */ /* 0x000fc80000410000 */
[----:B------:R1:W-:Y:S01]  /*3c40*/  MUFU.TANH R18, R5 ;  /* 0x0000000500127308 */ /* 0x0003e20000002400 */
[----:B--2---:R-:W-:Y:S01]  /*3c50*/  IADD3 R14, -R14, R3, RZ ;  /* 0x000000030e0e7210 */ /* 0x004fe20007ffe1ff */
[C---:B---3--:R-:W-:Y:S02]  /*3c60*/  IMAD.IADD R3, R13.reuse, 0x1, R8 ;  /* 0x000000010d037824 */ /* 0x048fe400078e0208 */
[----:B----4-:R-:W-:-:S03]  /*3c70*/  IMAD.IADD R6, R13, 0x1, R11 ;  /* 0x000000010d067824 */ /* 0x010fc600078e020b */
[----:B------:R-:W-:-:S04]  /*3c80*/  IMNMX R3, R14, R3, PT ;  /* 0x000000030e037217 */ /* 0x000fc80003800200 */
[C---:B------:R-:W-:Y:S02]  /*3c90*/  ISETP.GT.AND P2, PT, R3.reuse, 0x1, PT ;  /* 0x000000010300780c */ /* 0x040fe40003f44270 */
[C---:B------:R-:W-:Y:S01]  /*3ca0*/  ISETP.GT.AND P1, PT, R3.reuse, 0x8, PT ;  /* 0x000000080300780c */ /* 0x040fe20003f24270 */
[----:B-1----:R-:W-:Y:S01]  /*3cb0*/  FMUL.FTZ R5, R112, c[0x0][0x320] ;  /* 0x0000c80070057a20 */ /* 0x002fe20000410000 */
[C---:B------:R-:W-:Y:S02]  /*3cc0*/  ISETP.GT.AND P3, PT, R3.reuse, RZ, PT ;  /* 0x000000ff0300720c */ /* 0x040fe40003f64270 */
[----:B------:R-:W-:Y:S01]  /*3cd0*/  ISETP.GT.AND P0, PT, R3, 0x9, PT ;  /* 0x000000090300780c */ /* 0x000fe20003f04270 */
[----:B------:R1:W-:Y:S01]  /*3ce0*/  MUFU.TANH R17, R5 ;  /* 0x0000000500117308 */ /* 0x0003e20000002400 */
[----:B------:R-:W-:Y:S02]  /*3cf0*/  FSEL R22, R22, -INF , P2 ;  /* 0xff80000016167808 */ /* 0x000fe40001000000 */
[----:B------:R-:W-:-:S02]  /*3d00*/  FSEL R23, R23, -INF , P1 ;  /* 0xff80000017177808 */ /* 0x000fc40000800000 */
[C---:B------:R-:W-:Y:S02]  /*3d10*/  ISETP.GT.AND P2, PT, R3.reuse, 0x18, PT ;  /* 0x000000180300780c */ /* 0x040fe40003f44270 */
[C---:B------:R-:W-:Y:S02]  /*3d20*/  ISETP.GT.AND P1, PT, R3.reuse, 0x19, PT ;  /* 0x000000190300780c */ /* 0x040fe40003f24270 */
[----:B------:R-:W-:Y:S02]  /*3d30*/  FSEL R11, R176, -INF , P3 ;  /* 0xff800000b00b7808 */ /* 0x000fe40001800000 */
[C---:B------:R-:W-:Y:S02]  /*3d40*/  ISETP.GT.AND P3, PT, R3.reuse, 0x11, PT ;  /* 0x000000110300780c */ /* 0x040fe40003f64270 */
[----:B------:R-:W-:Y:S02]  /*3d50*/  ISETP.GT.AND P5, PT, R3, 0x10, PT ;  /* 0x000000100300780c */ /* 0x000fe40003fa4270 */
[----:B------:R-:W-:Y:S01]  /*3d60*/  FSEL R25, R25, -INF , P0 ;  /* 0xff80000019197808 */ /* 0x000fe20000000000 */
[----:B-1----:R-:W-:Y:S01]  /*3d70*/  FMUL.FTZ R5, R113, c[0x0][0x320] ;  /* 0x0000c80071057a20 */ /* 0x002fe20000410000 */
[----:B------:R-:W-:-:S02]  /*3d80*/  ISETP.GT.AND P0, PT, R3, 0x20, PT ;  /* 0x000000200300780c */ /* 0x000fc40003f04270 */
[----:B------:R-:W-:Y:S01]  /*3d90*/  FSEL R91, R117, -INF , P2 ;  /* 0xff800000755b7808 */ /* 0x000fe20001000000 */
[----:B------:R1:W-:Y:S01]  /*3da0*/  MUFU.TANH R16, R5 ;  /* 0x0000000500107308 */ /* 0x0003e20000002400 */
[----:B------:R-:W-:Y:S02]  /*3db0*/  FSEL R92, R92, -INF , P1 ;  /* 0xff8000005c5c7808 */ /* 0x000fe40000800000 */
[C---:B------:R-:W-:Y:S02]  /*3dc0*/  ISETP.GT.AND P2, PT, R3.reuse, 0x29, PT ;  /* 0x000000290300780c */ /* 0x040fe40003f44270 */
[----:B------:R-:W-:Y:S02]  /*3dd0*/  ISETP.GT.AND P1, PT, R3, 0x30, PT ;  /* 0x000000300300780c */ /* 0x000fe40003f24270 */
[----:B------:R-:W-:Y:S02]  /*3de0*/  FSEL R89, R118, -INF , P3 ;  /* 0xff80000076597808 */ /* 0x000fe40001800000 */
[----:B------:R-:W-:-:S02]  /*3df0*/  FSEL R88, R173, -INF , P5 ;  /* 0xff800000ad587808 */ /* 0x000fc40002800000 */
[C---:B------:R-:W-:Y:S02]  /*3e00*/  ISETP.GT.AND P3, PT, R3.reuse, 0x28, PT ;  /* 0x000000280300780c */ /* 0x040fe40003f64270 */
[----:B------:R-:W-:Y:S02]  /*3e10*/  ISETP.GT.AND P5, PT, R3, 0x21, PT ;  /* 0x000000210300780c */ /* 0x000fe40003fa4270 */
[----:B------:R-:W-:Y:S01]  /*3e20*/  FSEL R97, R97, -INF , P0 ;  /* 0xff80000061617808 */ /* 0x000fe20000000000 */
[----:B-1----:R-:W-:Y:S01]  /*3e30*/  FMUL.FTZ R5, R114, c[0x0][0x320] ;  /* 0x0000c80072057a20 */ /* 0x002fe20000410000 */
[----:B------:R-:W-:Y:S02]  /*3e40*/  ISETP.GT.AND P0, PT, R3, 0x31, PT ;  /* 0x000000310300780c */ /* 0x000fe40003f04270 */
[----:B------:R-:W-:Y:S01]  /*3e50*/  FSEL R140, R104, -INF , P2 ;  /* 0xff800000688c7808 */ /* 0x000fe20001000000 */
[----:B------:R1:W-:Y:S01]  /*3e60*/  MUFU.TANH R49, R5 ;  /* 0x0000000500317308 */ /* 0x0003e20000002400 */
[----:B------:R-:W-:-:S02]  /*3e70*/  FSEL R153, R100, -INF , P1 ;  /* 0xff80000064997808 */ /* 0x000fc40000800000 */
[C---:B------:R-:W-:Y:S02]  /*3e80*/  ISETP.GT.AND P2, PT, R3.reuse, 0x40, PT ;  /* 0x000000400300780c */ /* 0x040fe40003f44270 */
[----:B------:R-:W-:Y:S02]  /*3e90*/  ISETP.GT.AND P1, PT, R3, 0x41, PT ;  /* 0x000000410300780c */ /* 0x000fe40003f24270 */
[----:B------:R-:W-:Y:S02]  /*3ea0*/  FSEL R139, R116, -INF , P3 ;  /* 0xff800000748b7808 */ /* 0x000fe40001800000 */
[----:B------:R-:W-:Y:S02]  /*3eb0*/  FSEL R99, R99, -INF , P5 ;  /* 0xff80000063637808 */ /* 0x000fe40002800000 */
[C---:B------:R-:W-:Y:S02]  /*3ec0*/  ISETP.GT.AND P3, PT, R3.reuse, 0x39, PT ;  /* 0x000000390300780c */ /* 0x040fe40003f64270 */
[----:B------:R-:W-:-:S02]  /*3ed0*/  ISETP.GT.AND P5, PT, R3, 0x38, PT ;  /* 0x000000380300780c */ /* 0x000fc40003fa4270 */
[----:B------:R-:W-:Y:S01]  /*3ee0*/  FSEL R156, R156, -INF , P0 ;  /* 0xff8000009c9c7808 */ /* 0x000fe20000000000 */
[----:B-1----:R-:W-:Y:S01]  /*3ef0*/  FMUL.FTZ R5, R152, c[0x0][0x320] ;  /* 0x0000c80098057a20 */ /* 0x002fe20000410000 */
[----:B------:R-:W-:Y:S02]  /*3f00*/  ISETP.GT.AND P0, PT, R3, 0x48, PT ;  /* 0x000000480300780c */ /* 0x000fe40003f04270 */
[----:B------:R-:W-:Y:S01]  /*3f10*/  FSEL R171, R93, -INF , P2 ;  /* 0xff8000005dab7808 */ /* 0x000fe20001000000 */
[----:B------:R1:W2:Y:S01]  /*3f20*/  MUFU.TANH R15, R5 ;  /* 0x00000005000f7308 */ /* 0x0002a20000002400 */
[----:B------:R-:W-:Y:S02]  /*3f30*/  FSEL R172, R172, -INF , P1 ;  /* 0xff800000acac7808 */ /* 0x000fe40000800000 */
[C---:B------:R-:W-:Y:S02]  /*3f40*/  ISETP.GT.AND P2, PT, R3.reuse, 0x51, PT ;  /* 0x000000510300780c */ /* 0x040fe40003f44270 */
[----:B------:R-:W-:-:S02]  /*3f50*/  ISETP.GT.AND P1, PT, R3, 0x58, PT ;  /* 0x000000580300780c */ /* 0x000fc40003f24270 */
[----:B------:R-:W-:Y:S02]  /*3f60*/  FSEL R158, R158, -INF , P3 ;  /* 0xff8000009e9e7808 */ /* 0x000fe40001800000 */
[----:B------:R-:W-:Y:S02]  /*3f70*/  FSEL R157, R157, -INF , P5 ;  /* 0xff8000009d9d7808 */ /* 0x000fe40002800000 */
[C---:B------:R-:W-:Y:S02]  /*3f80*/  ISETP.GT.AND P3, PT, R3.reuse, 0x50, PT ;  /* 0x000000500300780c */ /* 0x040fe40003f64270 */
[C---:B------:R-:W-:Y:S02]  /*3f90*/  ISETP.GT.AND P5, PT, R3.reuse, 0x49, PT ;  /* 0x000000490300780c */ /* 0x040fe40003fa4270 */
[----:B------:R-:W-:Y:S01]  /*3fa0*/  FSEL R174, R174, -INF , P0 ;  /* 0xff800000aeae7808 */ /* 0x000fe20000000000 */
[----:B-1----:R-:W-:Y:S01]  /*3fb0*/  FMUL.FTZ R5, R108, c[0x0][0x320] ;  /* 0x0000c8006c057a20 */ /* 0x002fe20000410000 */
[----:B------:R-:W-:-:S02]  /*3fc0*/  ISETP.GT.AND P0, PT, R3, 0x59, PT ;  /* 0x000000590300780c */ /* 0x000fc40003f04270 */
[----:B------:R-:W-:Y:S01]  /*3fd0*/  FSEL R207, R86, -INF , P2 ;  /* 0xff80000056cf7808 */ /* 0x000fe20001000000 */
[----:B------:R1:W3:Y:S01]  /*3fe0*/  MUFU.TANH R8, R5 ;  /* 0x0000000500087308 */ /* 0x0002e20000002400 */
        /* <DEDUP_REMOVED lines=8> */
[----:B-1----:R-:W-:Y:S01]  /*4070*/  IMAD.IADD R5, R13, 0x1, R10 ;  /* 0x000000010d057824 */ /* 0x002fe200078e020a */
[----:B------:R-:W-:Y:S01]  /*4080*/  FSEL R236, R33, -INF , P2 ;  /* 0xff80000021ec7808 */ /* 0x000fe20001000000 */
[----:B------:R-:W1:Y:S01]  /*4090*/  MUFU.TANH R10, R9 ;  /* 0x00000009000a7308 */ /* 0x000e620000002400 */
[----:B------:R-:W-:Y:S01]  /*40a0*/  FSEL R235, R177, -INF , P1 ;  /* 0xff800000b1eb7808 */ /* 0x000fe20000800000 */
[----:B------:R-:W-:Y:S01]  /*40b0*/  LDSM.16.MT88.4 R84, [R226+0x900] ;  /* 0x00090000e254783b */ /* 0x000fe20000004200 */
[----:B------:R-:W-:-:S02]  /*40c0*/  IMNMX R5, R14, R5, PT ;  /* 0x000000050e057217 */ /* 0x000fc40003800200 */
[----:B------:R-:W-:Y:S02]  /*40d0*/  FSEL R196, R80, -INF , P3 ;  /* 0xff80000050c47808 */ /* 0x000fe40001800000 */
[C---:B------:R-:W-:Y:S01]  /*40e0*/  ISETP.GT.AND P0, PT, R5.reuse, RZ, PT ;  /* 0x000000ff0500720c */ /* 0x040fe20003f04270 */
[----:B------:R-:W-:Y:S01]  /*40f0*/  MUFU.TANH R9, R21 ;  /* 0x0000001500097308 */ /* 0x000fe20000002400 */
[C---:B------:R-:W-:Y:S02]  /*4100*/  ISETP.GT.AND P2, PT, R5.reuse, 0x9, PT ;  /* 0x000000090500780c */ /* 0x040fe40003f44270 */
[----:B------:R-:W-:Y:S02]  /*4110*/  ISETP.GT.AND P1, PT, R5, 0x10, PT ;  /* 0x000000100500780c */ /* 0x000fe40003f24270 */
[----:B------:R-:W-:Y:S02]  /*4120*/  FSEL R199, R81, -INF , P5 ;  /* 0xff80000051c77808 */ /* 0x000fe40002800000 */
[----:B------:R-:W-:-:S02]  /*4130*/  ISETP.GT.AND P3, PT, R5, 0x8, PT ;  /* 0x000000080500780c */ /* 0x000fc40003f64270 */
[C---:B------:R-:W-:Y:S02]  /*4140*/  ISETP.GT.AND P5, PT, R5.reuse, 0x1, PT ;  /* 0x000000010500780c */ /* 0x040fe40003fa4270 */
[----:B------:R-:W-:Y:S02]  /*4150*/  FSEL R24, R24, -INF , P0 ;  /* 0xff80000018187808 */ /* 0x000fe40000000000 */
[----:B------:R-:W-:Y:S02]  /*4160*/  ISETP.GT.AND P0, PT, R5, 0x11, PT ;  /* 0x000000110500780c */ /* 0x000fe40003f04270 */
[----:B------:R-:W-:Y:S02]  /*4170*/  FSEL R28, R28, -INF , P2 ;  /* 0xff8000001c1c7808 */ /* 0x000fe40001000000 */
[----:B------:R-:W-:Y:S02]  /*4180*/  FSEL R31, R31, -INF , P1 ;  /* 0xff8000001f1f7808 */ /* 0x000fe40000800000 */
[----:B------:R-:W-:-:S02]  /*4190*/  ISETP.GT.AND P2, PT, R5, 0x20, PT ;  /* 0x000000200500780c */ /* 0x000fc40003f44270 */
[----:B------:R-:W-:Y:S02]  /*41a0*/  ISETP.GT.AND P1, PT, R5, 0x21, PT ;  /* 0x000000210500780c */ /* 0x000fe40003f24270 */
[----:B------:R-:W-:Y:S02]  /*41b0*/  FSEL R27, R27, -INF , P3 ;  /* 0xff8000001b1b7808 */ /* 0x000fe40001800000 */
[----:B------:R-:W-:Y:S02]  /*41c0*/  FSEL R26, R26, -INF , P5 ;  /* 0xff8000001a1a7808 */ /* 0x000fe40002800000 */
[C---:B------:R-:W-:Y:S02]  /*41d0*/  ISETP.GT.AND P3, PT, R5.reuse, 0x19, PT ;  /* 0x000000190500780c */ /* 0x040fe40003f64270 */
[----:B------:R-:W-:Y:S02]  /*41e0*/  ISETP.GT.AND P5, PT, R5, 0x18, PT ;  /* 0x000000180500780c */ /* 0x000fe40003fa4270 */
[----:B------:R-:W-:-:S02]  /*41f0*/  FSEL R32, R32, -INF , P0 ;  /* 0xff80000020207808 */ /* 0x000fc40000000000 */
[C---:B------:R-:W-:Y:S02]  /*4200*/  ISETP.GT.AND P0, PT, R5.reuse, 0x28, PT ;  /* 0x000000280500780c */ /* 0x040fe40003f04270 */
[----:B------:R-:W-:Y:S02]  /*4210*/  FSEL R96, R96, -INF , P2 ;  /* 0xff80000060607808 */ /* 0x000fe40001000000 */
[----:B------:R-:W-:Y:S02]  /*4220*/  FSEL R98, R98, -INF , P1 ;  /* 0xff80000062627808 */ /* 0x000fe40000800000 */
[C---:B------:R-:W-:Y:S02]  /*4230*/  ISETP.GT.AND P2, PT, R5.reuse, 0x31, PT ;  /* 0x000000310500780c */ /* 0x040fe40003f44270 */
[----:B------:R-:W-:Y:S02]  /*4240*/  ISETP.GT.AND P1, PT, R5, 0x38, PT ;  /* 0x000000380500780c */ /* 0x000fe40003f24270 */
[----:B------:R-:W-:-:S02]  /*4250*/  FSEL R35, R35, -INF , P3 ;  /* 0xff80000023237808 */ /* 0x000fc40001800000 */
[----:B------:R-:W-:Y:S02]  /*4260*/  FSEL R33, R72, -INF , P5 ;  /* 0xff80000048217808 */ /* 0x000fe40002800000 */
[C---:B------:R-:W-:Y:S02]  /*4270*/  ISETP.GT.AND P3, PT, R5.reuse, 0x30, PT ;  /* 0x000000300500780c */ /* 0x040fe40003f64270 */
[----:B------:R-:W-:Y:S02]  /*4280*/  ISETP.GT.AND P5, PT, R5, 0x29, PT ;  /* 0x000000290500780c */ /* 0x000fe40003fa4270 */
[----:B------:R-:W-:Y:S02]  /*4290*/  FSEL R141, R69, -INF , P0 ;  /* 0xff800000458d7808 */ /* 0x000fe40000000000 */
[----:B------:R-:W-:Y:S02]  /*42a0*/  ISETP.GT.AND P0, PT, R5, 0x39, PT ;  /* 0x000000390500780c */ /* 0x000fe40003f04270 */
[----:B------:R-:W-:-:S02]  /*42b0*/  FSEL R151, R60, -INF , P2 ;  /* 0xff8000003c977808 */ /* 0x000fc40001000000 */
[----:B------:R-:W-:Y:S02]  /*42c0*/  FSEL R155, R44, -INF , P1 ;  /* 0xff8000002c9b7808 */ /* 0x000fe40000800000 */
[C---:B------:R-:W-:Y:S02]  /*42d0*/  ISETP.GT.AND P2, PT, R5.reuse, 0x48, PT ;  /* 0x000000480500780c */ /* 0x040fe40003f44270 */
[----:B------:R-:W-:Y:S02]  /*42e0*/  ISETP.GT.AND P1, PT, R5, 0x49, PT ;  /* 0x000000490500780c */ /* 0x000fe40003f24270 */
[----:B--2---:R-:W-:Y:S02]  /*42f0*/  FSEL R150, R15, -INF , P3 ;  /* 0xff8000000f967808 */ /* 0x004fe40001800000 */
[----:B------:R-:W-:Y:S02]  /*4300*/  FSEL R142, R65, -INF , P5 ;  /* 0xff800000418e7808 */ /* 0x000fe40002800000 */
[----:B------:R-:W-:-:S02]  /*4310*/  ISETP.GT.AND P3, PT, R5, 0x41, PT ;  /* 0x000000410500780c */ /* 0x000fc40003f64270 */
[----:B------:R-:W-:Y:S02]  /*4320*/  ISETP.GT.AND P5, PT, R5, 0x40, PT ;  /* 0x000000400500780c */ /* 0x000fe40003fa4270 */
[----:B------:R-:W-:Y:S02]  /*4330*/  FSEL R160, R43, -INF , P0 ;  /* 0xff8000002ba07808 */ /* 0x000fe40000000000 */
[----:B------:R-:W-:Y:S02]  /*4340*/  ISETP.GT.AND P0, PT, R5, 0x50, PT ;  /* 0x000000500500780c */ /* 0x000fe40003f04270 */
[----:B------:R-:W-:Y:S02]  /*4350*/  FSEL R170, R40, -INF , P2 ;  /* 0xff80000028aa7808 */ /* 0x000fe40001000000 */
[----:B------:R-:W-:Y:S02]  /*4360*/  FSEL R173, R39, -INF , P1 ;  /* 0xff80000027ad7808 */ /* 0x000fe40000800000 */
[----:B------:R-:W-:-:S02]  /*4370*/  ISETP.GT.AND P2, PT, R5, 0x59, PT ;  /* 0x000000590500780c */ /* 0x000fc40003f44270 */
[----:B------:R-:W-:Y:S02]  /*4380*/  ISETP.GT.AND P1, PT, R5, 0x60, PT ;  /* 0x000000600500780c */ /* 0x000fe40003f24270 */
[----:B------:R-:W-:Y:S02]  /*4390*/  IMNMX R3, R14, R6, PT ;  /* 0x000000060e037217 */ /* 0x000fe40003800200 */
[----:B------:R-:W-:Y:S02]  /*43a0*/  FSEL R168, R41, -INF , P3 ;  /* 0xff80000029a87808 */ /* 0x000fe40001800000 */
[----:B------:R-:W-:Y:S02]  /*43b0*/  FSEL R165, R42, -INF , P5 ;  /* 0xff8000002aa57808 */ /* 0x000fe40002800000 */
[C---:B------:R-:W-:Y:S01]  /*43c0*/  ISETP.GT.AND P3, PT, R5.reuse, 0x58, PT ;  /* 0x000000580500780c */ /* 0x040fe20003f64270 */
[----:B------:R-:W-:Y:S01]  /*43d0*/  LDSM.16.MT88.4 R40, [R225+0x100] ;  /* 0x00010000e128783b */ /* 0x000fe20000004200 */
[----:B------:R-:W-:-:S02]  /*43e0*/  ISETP.GT.AND P5, PT, R5, 0x51, PT ;  /* 0x000000510500780c */ /* 0x000fc40003fa4270 */
[----:B------:R-:W-:Y:S02]  /*43f0*/  FSEL R187, R38, -INF , P0 ;  /* 0xff80000026bb7808 */ /* 0x000fe40000000000 */
[----:B------:R-:W-:Y:S02]  /*4400*/  ISETP.GT.AND P0, PT, R5, 0x61, PT ;  /* 0x000000610500780c */ /* 0x000fe40003f04270 */
[----:B------:R-:W-:Y:S02]  /*4410*/  FSEL R193, R29, -INF , P2 ;  /* 0xff8000001dc17808 */ /* 0x000fe40001000000 */
[----:B------:R-:W-:Y:S02]  /*4420*/  FSEL R194, R17, -INF , P1 ;  /* 0xff80000011c27808 */ /* 0x000fe40000800000 */
[C---:B------:R-:W-:Y:S02]  /*4430*/  ISETP.GT.AND P2, PT, R3.reuse, RZ, PT ;  /* 0x000000ff0300720c */ /* 0x040fe40003f44270 */
[----:B------:R-:W-:-:S02]  /*4440*/  ISETP.GT.AND P1, PT, R3, 0x1, PT ;  /* 0x000000010300780c */ /* 0x000fc40003f24270 */
[----:B------:R-:W-:Y:S02]  /*4450*/  FSEL R190, R30, -INF , P3 ;  /* 0xff8000001ebe7808 */ /* 0x000fe40001800000 */
[----:B------:R-:W-:Y:S02]  /*4460*/  FSEL R188, R34, -INF , P5 ;  /* 0xff80000022bc7808 */ /* 0x000fe40002800000 */
[C---:B------:R-:W-:Y:S02]  /*4470*/  ISETP.GT.AND P3, PT, R5.reuse, 0x69, PT ;  /* 0x000000690500780c */ /* 0x040fe40003f64270 */
[----:B------:R-:W-:Y:S02]  /*4480*/  ISETP.GT.AND P5, PT, R5, 0x68, PT ;  /* 0x000000680500780c */ /* 0x000fe40003fa4270 */
[----:B------:R-:W-:Y:S02]  /*4490*/  FSEL R206, R16, -INF , P0 ;  /* 0xff80000010ce7808 */ /* 0x000fe40000000000 */
[----:B------:R-:W-:-:S02]  /*44a0*/  ISETP.GT.AND P0, PT, R3, 0x8, PT ;  /* 0x000000080300780c */ /* 0x000fc40003f04270 */
[----:B------:R-:W-:Y:S02]  /*44b0*/  FSEL R19, R19, -INF , P2 ;  /* 0xff80000013137808 */ /* 0x000fe40001000000 */
[----:B------:R-:W-:Y:S02]  /*44c0*/  FSEL R18, R18, -INF , P1 ;  /* 0xff80000012127808 */ /* 0x000fe40000800000 */
[----:B------:R-:W-:Y:S02]  /*44d0*/  FMNMX.FTZ R5, R11, R22, !PT ;  /* 0x000000160b057209 */ /* 0x000fe40007810000 */
[----:B------:R-:W-:Y:S02]  /*44e0*/  FSEL R231, R7, -INF , P3 ;  /* 0xff80000007e77808 */ /* 0x000fe40001800000 */
[----:B---3--:R-:W-:Y:S02]  /*44f0*/  FSEL R232, R8, -INF , P5 ;  /* 0xff80000008e87808 */ /* 0x008fe40002800000 */
[----:B------:R-:W-:-:S02]  /*4500*/  FMNMX.FTZ R7, R24, R26, !PT ;  /* 0x0000001a18077209 */ /* 0x000fc40007810000 */
[----:B------:R-:W-:Y:S02]  /*4510*/  ISETP.GT.AND P5, PT, R3, 0x9, PT ;  /* 0x000000090300780c */ /* 0x000fe40003fa4270 */
[----:B------:R-:W-:Y:S02]  /*4520*/  FSEL R15, R57, -INF , P0 ;  /* 0xff800000390f7808 */ /* 0x000fe40000000000 */
[----:B------:R-:W-:Y:S02]  /*4530*/  FMNMX.FTZ R8, R19, R18, !PT ;  /* 0x0000001213087209 */ /* 0x000fe40007810000 */
[----:B------:R-:W-:Y:S02]  /*4540*/  FMNMX.FTZ R5, R23, R5, !PT ;  /* 0x0000000517057209 */ /* 0x000fe40007810000 */
[----:B------:R-:W-:Y:S02]  /*4550*/  FMNMX.FTZ R7, R27, R7, !PT ;  /* 0x000000071b077209 */ /* 0x000fe40007810000 */
[----:B------:R-:W-:-:S02]  /*4560*/  ISETP.GT.AND P3, PT, R3, 0x10, PT ;  /* 0x000000100300780c */ /* 0x000fc40003f64270 */
[----:B------:R-:W-:Y:S02]  /*4570*/  FSEL R29, R56, -INF , P5 ;  /* 0xff800000381d7808 */ /* 0x000fe40002800000 */
[----:B------:R-:W-:Y:S02]  /*4580*/  FMNMX.FTZ R8, R15, R8, !PT ;  /* 0x000000080f087209 */ /* 0x000fe40007810000 */
[----:B------:R-:W-:Y:S02]  /*4590*/  FMNMX.FTZ R5, R25, R5, !PT ;  /* 0x0000000519057209 */ /* 0x000fe40007810000 */
[----:B------:R-:W-:Y:S02]  /*45a0*/  FMNMX.FTZ R7, R28, R7, !PT ;  /* 0x000000071c077209 */ /* 0x000fe40007810000 */
[----:B------:R-:W-:Y:S02]  /*45b0*/  ISETP.GT.AND P2, PT, R3, 0x11, PT ;  /* 0x000000110300780c */ /* 0x000fe40003f44270 */
[----:B------:R-:W-:-:S02]  /*45c0*/  FSEL R30, R37, -INF , P3 ;  /* 0xff800000251e7808 */ /* 0x000fc40001800000 */
[----:B------:R-:W-:Y:S02]  /*45d0*/  FMNMX.FTZ R8, R29, R8, !PT ;  /* 0x000000081d087209 */ /* 0x000fe40007810000 */
[----:B------:R-:W-:Y:S02]  /*45e0*/  FMNMX.FTZ R5, R88, R5, !PT ;  /* 0x0000000558057209 */ /* 0x000fe40007810000 */
[----:B------:R-:W-:Y:S02]  /*45f0*/  FMNMX.FTZ R7, R31, R7, !PT ;  /* 0x000000071f077209 */ /* 0x000fe40007810000 */
[----:B------:R-:W-:Y:S02]  /*4600*/  ISETP.GT.AND P1, PT, R3, 0x18, PT ;  /* 0x000000180300780c */ /* 0x000fe40003f24270 */
[----:B------:R-:W-:Y:S02]  /*4610*/  FSEL R34, R36, -INF , P2 ;  /* 0xff80000024227808 */ /* 0x000fe40001000000 */
[----:B------:R-:W-:-:S02]  /*4620*/  FMNMX.FTZ R8, R30, R8, !PT ;  /* 0x000000081e087209 */ /* 0x000fc40007810000 */
[----:B------:R-:W-:Y:S02]  /*4630*/  FMNMX.FTZ R5, R89, R5, !PT ;  /* 0x0000000559057209 */ /* 0x000fe40007810000 */
[----:B------:R-:W-:Y:S02]  /*4640*/  FMNMX.FTZ R7, R32, R7, !PT ;  /* 0x0000000720077209 */ /* 0x000fe40007810000 */
[----:B------:R-:W-:Y:S02]  /*4650*/  ISETP.GT.AND P0, PT, R3, 0x19, PT ;  /* 0x000000190300780c */ /* 0x000fe40003f04270 */
[----:B------:R-:W-:Y:S02]  /*4660*/  FSEL R36, R105, -INF , P1 ;  /* 0xff80000069247808 */ /* 0x000fe40000800000 */
[----:B------:R-:W-:Y:S02]  /*4670*/  FMNMX.FTZ R8, R34, R8, !PT ;  /* 0x0000000822087209 */ /* 0x000fe40007810000 */
[----:B------:R-:W-:-:S02]  /*4680*/  FMNMX.FTZ R5, R91, R5, !PT ;  /* 0x000000055b057209 */ /* 0x000fc40007810000 */
[----:B------:R-:W-:Y:S02]  /*4690*/  FMNMX.FTZ R7, R33, R7, !PT ;  /* 0x0000000721077209 */ /* 0x000fe40007810000 */
[----:B------:R-:W-:Y:S02]  /*46a0*/  ISETP.GT.AND P5, PT, R3, 0x20, PT ;  /* 0x000000200300780c */ /* 0x000fe40003fa4270 */
[----:B------:R-:W-:Y:S02]  /*46b0*/  FSEL R72, R101, -INF , P0 ;  /* 0xff80000065487808 */ /* 0x000fe40000000000 */
[----:B------:R-:W-:Y:S02]  /*46c0*/  FMNMX.FTZ R8, R36, R8, !PT ;  /* 0x0000000824087209 */ /* 0x000fe40007810000 */
[----:B------:R-:W-:Y:S02]  /*46d0*/  FMNMX.FTZ R5, R92, R5, !PT ;  /* 0x000000055c057209 */ /* 0x000fe40007810000 */
        /* <DEDUP_REMOVED lines=49> */
[C---:B------:R-:W-:Y:S02]  /*49f0*/  ISETP.GT.AND P3, PT, R3.reuse, 0x49, PT ;  /* 0x000000490300780c */ /* 0x040fe40003f64270 */
[C---:B------:R-:W-:Y:S02]  /*4a00*/  ISETP.GT.AND P2, PT, R3.reuse, 0x50, PT ;  /* 0x000000500300780c */ /* 0x040fe40003f44270 */
[C---:B------:R-:W-:Y:S02]  /*4a10*/  ISETP.GT.AND P1, PT, R3.reuse, 0x51, PT ;  /* 0x000000510300780c */ /* 0x040fe40003f24270 */
[----:B------:R-:W-:Y:S02]  /*4a20*/  ISETP.GT.AND P0, PT, R3, 0x58, PT ;  /* 0x000000580300780c */ /* 0x000fe40003f04270 */
[----:B------:R-:W-:Y:S02]  /*4a30*/  FMNMX.FTZ R6, R172, R5, !PT ;  /* 0x00000005ac067209 */ /* 0x000fe40007810000 */
[----:B------:R-:W-:-:S02]  /*4a40*/  FMNMX.FTZ R5, R168, R7, !PT ;  /* 0x00000007a8057209 */ /* 0x000fc40007810000 */
[----:B------:R-:W-:Y:S02]  /*4a50*/  FSEL R163, R48, -INF , P5 ;  /* 0xff80000030a37808 */ /* 0x000fe40002800000 */
[----:B------:R-:W-:Y:S02]  /*4a60*/  FMNMX.FTZ R8, R164, R8, !PT ;  /* 0x00000008a4087209 */ /* 0x000fe40007810000 */
        /* <DEDUP_REMOVED lines=11> */
[----:B------:R-:W-:Y:S01]  /*4b20*/  FMNMX.FTZ R6, R163, R8, !PT ;  /* 0x00000008a3067209 */ /* 0x000fe20007810000 */
[----:B------:R-:W2:Y:S01]  /*4b30*/  MUFU.TANH R5, R20 ;  /* 0x0000001400057308 */ /* 0x000ea20000002400 */
[----:B------:R-:W-:Y:S01]  /*4b40*/  FMNMX.FTZ R7, R175, R7, !PT ;  /* 0x00000007af077209 */ /* 0x000fe20007810000 */
[----:B------:R-:W-:Y:S01]  /*4b50*/  FMUL.FTZ R8, R66, c[0x0][0x320] ;  /* 0x0000c80042087a20 */ /* 0x000fe20000410000 */
[----:B------:R-:W-:Y:S02]  /*4b60*/  FMNMX.FTZ R3, R173, R3, !PT ;  /* 0x00000003ad037209 */ /* 0x000fe40007810000 */
[----:B------:R-:W-:Y:S02]  /*4b70*/  FMNMX.FTZ R6, R161, R6, !PT ;  /* 0x00000006a1067209 */ /* 0x000fe40007810000 */
[----:B------:R-:W-:Y:S01]  /*4b80*/  FMNMX.FTZ R7, R209, R7, !PT ;  /* 0x00000007d1077209 */ /* 0x000fe20007810000 */
[----:B------:R3:W-:Y:S01]  /*4b90*/  MUFU.TANH R16, R8 ;  /* 0x0000000800107308 */ /* 0x0007e20000002400 */
        /* <DEDUP_REMOVED lines=11> */
[----:B------:R-:W-:Y:S02]  /*4c50*/  FSEL R239, R49, -INF , P3 ;  /* 0xff80000031ef7808 */ /* 0x000fe40001800000 */
[----:B------:R-:W-:-:S02]  /*4c60*/  FMNMX.FTZ R6, R179, R6, !PT ;  /* 0x00000006b3067209 */ /* 0x000fc40007810000 */
[----:B------:R-:W-:Y:S02]  /*4c70*/  FMNMX.FTZ R7, R199, R7, !PT ;  /* 0x00000007c7077209 */ /* 0x000fe40007810000 */
[----:B------:R-:W-:Y:S02]  /*4c80*/  FMNMX.FTZ R3, R194, R3, !PT ;  /* 0x00000003c2037209 */ /* 0x000fe40007810000 */
[----:B-1----:R-:W-:Y:S02]  /*4c90*/  FSEL R230, R10, -INF , P2 ;  /* 0xff8000000ae67808 */ /* 0x002fe40001000000 */
[----:B------:R-:W-:Y:S02]  /*4ca0*/  FMNMX.FTZ R6, R239, R6, !PT ;  /* 0x00000006ef067209 */ /* 0x000fe40007810000 */
[----:B------:R-:W-:Y:S02]  /*4cb0*/  FMNMX.FTZ R7, R196, R7, !PT ;  /* 0x00000007c4077209 */ /* 0x000fe40007810000 */
[----:B--2---:R-:W-:-:S02]  /*4cc0*/  FSEL R229, R5, -INF , P1 ;  /* 0xff80000005e57808 */ /* 0x004fc40000800000 */
[----:B------:R-:W-:Y:S02]  /*4cd0*/  FMNMX.FTZ R5, R206, R3, !PT ;  /* 0x00000003ce057209 */ /* 0x000fe40007810000 */
[----:B------:R-:W-:Y:S02]  /*4ce0*/  FMNMX.FTZ R3, R230, R6, !PT ;  /* 0x00000006e6037209 */ /* 0x000fe40007810000 */
[----:B------:R-:W-:Y:S01]  /*4cf0*/  FMNMX.FTZ R6, R236, R7, !PT ;  /* 0x00000007ec067209 */ /* 0x000fe20007810000 */
[----:B------:R-:W-:Y:S01]  /*4d00*/  FMUL.FTZ R7, R67, c[0x0][0x320] ;  /* 0x0000c80043077a20 */ /* 0x000fe20000410000 */
[----:B------:R-:W-:Y:S01]  /*4d10*/  FSEL R228, R9, -INF , P0 ;  /* 0xff80000009e47808 */ /* 0x000fe20000000000 */
[----:B------:R-:W-:Y:S01]  /*4d20*/  LDSM.16.MT88.4 R64, [R227+0x900] ;  /* 0x00090000e340783b */ /* 0x000fe20000004200 */
[----:B------:R-:W-:Y:S01]  /*4d30*/  FMNMX.FTZ R6, R235, R6, !PT ;  /* 0x00000006eb067209 */ /* 0x000fe20007810000 */
[----:B------:R1:W-:Y:S01]  /*4d40*/  MUFU.TANH R17, R7 ;  /* 0x0000000700117308 */ /* 0x0003e20000002400 */
[----:B------:R-:W-:-:S02]  /*4d50*/  FMNMX.FTZ R3, R229, R3, !PT ;  /* 0x00000003e5037209 */ /* 0x000fc40007810000 */
[----:B------:R-:W-:Y:S01]  /*4d60*/  FMNMX.FTZ R5, R232, R5, !PT ;  /* 0x00000005e8057209 */ /* 0x000fe20007810000 */
[----:B---3--:R-:W2:Y:S01]  /*4d70*/  SHFL.BFLY PT, R8, R6, 0x2, 0x1f ;  /* 0x0c401f0006087f89 */ /* 0x008ea200000e0000 */
[----:B------:R-:W-:Y:S02]  /*4d80*/  FMNMX.FTZ R3, R228, R3, !PT ;  /* 0x00000003e4037209 */ /* 0x000fe40007810000 */
[----:B------:R-:W-:-:S03]  /*4d90*/  FMNMX.FTZ R5, R231, R5, !PT ;  /* 0x00000005e7057209 */ /* 0x000fc60007810000 */
[----:B------:R-:W3:Y:S04]  /*4da0*/  SHFL.BFLY PT, R70, R3, 0x2, 0x1f ;  /* 0x0c401f0003467f89 */ /* 0x000ee800000e0000 */
[----:B------:R-:W4:Y:S01]  /*4db0*/  SHFL.BFLY PT, R9, R5, 0x2, 0x1f ;  /* 0x0c401f0005097f89 */ /* 0x000f2200000e0000 */
[----:B-1----:R-:W-:-:S04]  /*4dc0*/  FMUL.FTZ R7, R58, c[0x0][0x320] ;  /* 0x0000c8003a077a20 */ /* 0x002fc80000410000 */
[----:B------:R1:W-:Y:S01]  /*4dd0*/  MUFU.TANH R20, R7 ;  /* 0x0000000700147308 */ /* 0x0003e20000002400 */
[----:B--2---:R-:W-:Y:S02]  /*4de0*/  FMNMX.FTZ R6, R6, R8, !PT ;  /* 0x0000000806067209 */ /* 0x004fe40007810000 */
[----:B------:R-:W-:Y:S01]  /*4df0*/  SHFL.IDX PT, R8, R12, 0x1, 0x1c1f ;  /* 0x003c1f000c087f89 */ /* 0x000fe200000e0000 */
[----:B---3--:R-:W-:Y:S01]  /*4e00*/  FMNMX.FTZ R70, R3, R70, !PT ;  /* 0x0000004603467209 */ /* 0x008fe20007810000 */
[----:B------:R-:W-:Y:S02]  /*4e10*/  FMUL.FTZ R3, R50, c[0x0][0x320] ;  /* 0x0000c80032037a20 */ /* 0x000fe40000410000 */
[----:B------:R-:W2:Y:S01]  /*4e20*/  SHFL.BFLY PT, R73, R6, 0x1, 0x1f ;  /* 0x0c201f0006497f89 */ /* 0x000ea200000e0000 */
[----:B-1----:R-:W-:Y:S01]  /*4e30*/  FMUL.FTZ R7, R59, c[0x0][0x320] ;  /* 0x0000c8003b077a20 */ /* 0x002fe20000410000 */
[----:B----4-:R-:W-:Y:S01]  /*4e40*/  FMNMX.FTZ R5, R5, R9, !PT ;  /* 0x0000000905057209 */ /* 0x010fe20007810000 */
[----:B------:R1:W-:Y:S01]  /*4e50*/  MUFU.TANH R38, R3 ;  /* 0x0000000300267308 */ /* 0x0003e20000002400 */
[----:B------:R-:W3:Y:S04]  /*4e60*/  SHFL.BFLY PT, R9, R70, 0x1, 0x1f ;  /* 0x0c201f0046097f89 */ /* 0x000ee800000e0000 */
[----:B------:R-:W4:Y:S03]  /*4e70*/  SHFL.BFLY PT, R71, R5, 0x1, 0x1f ;  /* 0x0c201f0005477f89 */ /* 0x000f2600000e0000 */
[----:B------:R3:W-:Y:S01]  /*4e80*/  MUFU.TANH R37, R7 ;  /* 0x0000000700257308 */ /* 0x0007e20000002400 */
[----:B-1----:R-:W-:-:S02]  /*4e90*/  FMUL.FTZ R3, R51, c[0x0][0x320] ;  /* 0x0000c80033037a20 */ /* 0x002fc40000410000 */
[----:B------:R-:W-:Y:S05]  /*4ea0*/  LDSM.16.MT88.4 R48, [R224+0x900] ;  /* 0x00090000e030783b */ /* 0x000fea0000004200 */
[----:B------:R1:W-:Y:S01]  /*4eb0*/  MUFU.TANH R39, R3 ;  /* 0x0000000300277308 */ /* 0x0003e20000002400 */
[----:B--2---:R-:W-:Y:S01]  /*4ec0*/  FMNMX.FTZ R73, R6, R73, !PT ;  /* 0x0000004906497209 */ /* 0x004fe20007810000 */
[----:B---3--:R-:W-:Y:S01]  /*4ed0*/  FMUL.FTZ R7, R54, c[0x0][0x320] ;  /* 0x0000c80036077a20 */ /* 0x008fe20000410000 */
[----:B------:R-:W-:-:S05]  /*4ee0*/  FMNMX.FTZ R70, R70, R9, !PT ;  /* 0x0000000946467209 */ /* 0x000fca0007810000 */
[----:B------:R2:W-:Y:S01]  /*4ef0*/  MUFU.TANH R21, R7 ;  /* 0x0000000700157308 */ /* 0x0005e20000002400 */
[----:B----4-:R-:W-:-:S05]  /*4f00*/  FMNMX.FTZ R71, R5, R71, !PT ;  /* 0x0000004705477209 */ /* 0x010fca0007810000 */
[----:B------:R-:W-:Y:S02]  /*4f10*/  FMUL.FTZ R6, R71, c[0x0][0x2d0] ;  /* 0x0000b40047067a20 */ /* 0x000fe40000410000 */
[----:B-1----:R-:W-:-:S04]  /*4f20*/  FMUL.FTZ R3, R90, c[0x0][0x320] ;  /* 0x0000c8005a037a20 */ /* 0x002fc80000410000 */
[----:B------:R1:W3:Y:S01]  /*4f30*/  MUFU.TANH R10, R3 ;  /* 0x00000003000a7308 */ /* 0x0002e20000002400 */
[----:B--2---:R-:W-:-:S07]  /*4f40*/  FMUL.FTZ R7, R55, c[0x0][0x320] ;  /* 0x0000c80037077a20 */ /* 0x004fce0000410000 */
[----:B------:R2:W4:Y:S01]  /*4f50*/  MUFU.TANH R12, R7 ;  /* 0x00000007000c7308 */ /* 0x0005220000002400 */
[----:B-1----:R-:W-:Y:S01]  /*4f60*/  FMUL.FTZ R3, R46, c[0x0][0x320] ;  /* 0x0000c8002e037a20 */ /* 0x002fe20000410000 */
[----:B--2---:R-:W-:Y:S01]  /*4f70*/  IADD3 R7, R13, R8, RZ ;  /* 0x000000080d077210 */ /* 0x004fe20007ffe0ff */
[----:B------:R-:W-:-:S05]  /*4f80*/  FMUL.FTZ R8, R47, c[0x0][0x320] ;  /* 0x0000c8002f087a20 */ /* 0x000fca0000410000 */
[----:B------:R1:W2:Y:S01]  /*4f90*/  MUFU.TANH R13, R3 ;  /* 0x00000003000d7308 */ /* 0x0002a20000002400 */
[----:B------:R-:W-:Y:S07]  /*4fa0*/  LDSM.16.MT88.4 R44, [R226+0x100] ;  /* 0x00010000e22c783b */ /* 0x000fee0000004200 */
[----:B------:R-:W2:Y:S01]  /*4fb0*/  MUFU.TANH R9, R8 ;  /* 0x0000000800097308 */ /* 0x000ea20000002400 */
[----:B-1----:R-:W-:Y:S01]  /*4fc0*/  IMNMX R3, R14, R7, PT ;  /* 0x000000070e037217 */ /* 0x002fe20003800200 */
[----:B------:R-:W-:-:S03]  /*4fd0*/  FMUL.FTZ R7, R73, c[0x0][0x2d0] ;  /* 0x0000b40049077a20 */ /* 0x000fc60000410000 */
        /* <DEDUP_REMOVED lines=11> */
[----:B------:R-:W-:-:S02]  /*5090*/  ISETP.GT.AND P1, PT, R3, 0x11, PT ;  /* 0x000000110300780c */ /* 0x000fc40003f24270 */
[----:B------:R-:W-:Y:S02]  /*50a0*/  FSEL R68, R75, -INF , P5 ;  /* 0xff8000004b447808 */ /* 0x000fe40002800000 */
[----:B------:R-:W-:Y:S02]  /*50b0*/  FMNMX.FTZ R0, R63, R0, !PT ;  /* 0x000000003f007209 */ /* 0x000fe40007810000 */
[C---:B------:R-:W-:Y:S02]  /*50c0*/  ISETP.GT.AND P3, PT, R3.reuse, 0x18, PT ;  /* 0x000000180300780c */ /* 0x040fe40003f64270 */
[----:B------:R-:W-:Y:S02]  /*50d0*/  FSEL R69, R74, -INF , P1 ;  /* 0xff8000004a457808 */ /* 0x000fe40000800000 */
[----:B------:R-:W-:Y:S02]  /*50e0*/  FMNMX.FTZ R0, R68, R0, !PT ;  /* 0x0000000044007209 */ /* 0x000fe40007810000 */
[----:B------:R-:W-:-:S02]  /*50f0*/  ISETP.GT.AND P2, PT, R3, 0x19, PT ;  /* 0x000000190300780c */ /* 0x000fc40003f44270 */
[----:B---3--:R-:W-:Y:S02]  /*5100*/  FSEL R74, R10, -INF , P3 ;  /* 0xff8000000a4a7808 */ /* 0x008fe40001800000 */
[----:B------:R-:W-:Y:S02]  /*5110*/  FMNMX.FTZ R0, R69, R0, !PT ;  /* 0x0000000045007209 */ /* 0x000fe40007810000 */
[----:B------:R-:W-:Y:S02]  /*5120*/  ISETP.GT.AND P0, PT, R3, 0x20, PT ;  /* 0x000000200300780c */ /* 0x000fe40003f04270 */
[----:B------:R-:W-:Y:S02]  /*5130*/  FSEL R75, R186, -INF , P2 ;  /* 0xff800000ba4b7808 */ /* 0x000fe40001000000 */
[----:B------:R-:W-:Y:S02]  /*5140*/  FMNMX.FTZ R0, R74, R0, !PT ;  /* 0x000000004a007209 */ /* 0x000fe40007810000 */
[----:B------:R-:W-:-:S02]  /*5150*/  FSETP.NEU.FTZ.AND P1, PT, R73, -INF , PT ;  /* 0xff8000004900780b */ /* 0x000fc40003f3d000 */
[----:B------:R-:W-:Y:S02]  /*5160*/  ISETP.GT.AND P5, PT, R3, 0x21, PT ;  /* 0x000000210300780c */ /* 0x000fe40003fa4270 */
[----:B------:R-:W-:Y:S02]  /*5170*/  FSEL R101, R184, -INF , P0 ;  /* 0xff800000b8657808 */ /* 0x000fe40000000000 */
[----:B------:R-:W-:Y:S02]  /*5180*/  FMNMX.FTZ R0, R75, R0, !PT ;  /* 0x000000004b007209 */ /* 0x000fe40007810000 */
[----:B------:R-:W-:Y:S02]  /*5190*/  ISETP.GT.AND P3, PT, R3, 0x28, PT ;  /* 0x000000280300780c */ /* 0x000fe40003f64270 */
[----:B------:R-:W-:Y:S02]  /*51a0*/  FSEL R7, R7, RZ, P1 ;  /* 0x000000ff07077208 */ /* 0x000fe40000800000 */
[----:B------:R-:W-:-:S02]  /*51b0*/  FSEL R100, R185, -INF , P5 ;  /* 0xff800000b9647808 */ /* 0x000fc40002800000 */
[----:B------:R-:W-:Y:S01]  /*51c0*/  FMNMX.FTZ R0, R101, R0, !PT ;  /* 0x0000000065007209 */ /* 0x000fe20007810000 */
[----:B------:R-:W-:Y:S01]  /*51d0*/  FFMA.FTZ R5, R11, c[0x0][0x2d0], -R7 ;  /* 0x0000b4000b057a23 */ /* 0x000fe20000010807 */
[----:B------:R-:W-:Y:S02]  /*51e0*/  ISETP.GT.AND P1, PT, R3, 0x29, PT ;  /* 0x000000290300780c */ /* 0x000fe40003f24270 */
[----:B------:R-:W-:Y:S01]  /*51f0*/  FSEL R102, R103, -INF , P3 ;  /* 0xff80000067667808 */ /* 0x000fe20001800000 */
[----:B------:R1:W-:Y:S01]  /*5200*/  MUFU.EX2 R233, R5 ;  /* 0x0000000500e97308 */ /* 0x0003e20000000800 */
[----:B------:R-:W-:Y:S02]  /*5210*/  FMNMX.FTZ R0, R100, R0, !PT ;  /* 0x0000000064007209 */ /* 0x000fe40007810000 */
[----:B------:R-:W-:Y:S02]  /*5220*/  ISETP.GT.AND P2, PT, R3, 0x30, PT ;  /* 0x000000300300780c */ /* 0x000fe40003f44270 */
[----:B------:R-:W-:-:S02]  /*5230*/  FSEL R103, R180, -INF , P1 ;  /* 0xff800000b4677808 */ /* 0x000fc40000800000 */
[----:B------:R-:W-:Y:S02]  /*5240*/  FMNMX.FTZ R0, R102, R0, !PT ;  /* 0x0000000066007209 */ /* 0x000fe40007810000 */
[----:B------:R-:W-:Y:S02]  /*5250*/  ISETP.GT.AND P0, PT, R3, 0x31, PT ;  /* 0x000000310300780c */ /* 0x000fe40003f04270 */
[----:B------:R-:W-:Y:S02]  /*5260*/  FSEL R117, R107, -INF , P2 ;  /* 0xff8000006b757808 */ /* 0x000fe40001000000 */
[----:B------:R-:W-:Y:S02]  /*5270*/  FMNMX.FTZ R0, R103, R0, !PT ;  /* 0x0000000067007209 */ /* 0x000fe40007810000 */
[----:B------:R-:W-:Y:S01]  /*5280*/  ISETP.GT.AND P5, PT, R3, 0x38, PT ;  /* 0x000000380300780c */ /* 0x000fe20003fa4270 */
[----:B-1----:R-:W-:Y:S01]  /*5290*/  FFMA.FTZ R5, R22, c[0x0][0x2d0], -R7 ;  /* 0x0000b40016057a23 */ /* 0x002fe20000010807 */
[----:B------:R-:W-:-:S02]  /*52a0*/  FSEL R118, R106, -INF , P0 ;  /* 0xff8000006a767808 */ /* 0x000fc40000000000 */
[----:B------:R-:W-:Y:S01]  /*52b0*/  FSETP.NEU.FTZ.AND P2, PT, R71, -INF , PT ;  /* 0xff8000004700780b */ /* 0x000fe20003f5d000 */
[----:B------:R1:W-:Y:S01]  /*52c0*/  MUFU.EX2 R240, R5 ;  /* 0x0000000500f07308 */ /* 0x0003e20000000800 */
[----:B------:R-:W-:Y:S02]  /*52d0*/  FMNMX.FTZ R0, R117, R0, !PT ;  /* 0x0000000075007209 */ /* 0x000fe40007810000 */
[C---:B------:R-:W-:Y:S02]  /*52e0*/  ISETP.GT.AND P3, PT, R3.reuse, 0x39, PT ;  /* 0x000000390300780c */ /* 0x040fe40003f64270 */
[----:B------:R-:W-:Y:S02]  /*52f0*/  FSEL R6, R6, RZ, P2 ;  /* 0x000000ff06067208 */ /* 0x000fe40001000000 */
[----:B------:R-:W-:Y:S02]  /*5300*/  FSEL R116, R82, -INF , P5 ;  /* 0xff80000052747808 */ /* 0x000fe40002800000 */
[----:B------:R-:W-:Y:S01]  /*5310*/  FMNMX.FTZ R0, R118, R0, !PT ;  /* 0x0000000076007209 */ /* 0x000fe20007810000 */
[----:B------:R-:W-:Y:S01]  /*5320*/  FFMA.FTZ R8, R28, c[0x0][0x2d0], -R6 ;  /* 0x0000b4001c087a23 */ /* 0x000fe20000010806 */
[----:B------:R-:W-:Y:S01]  /*5330*/  ISETP.GT.AND P1, PT, R3, 0x40, PT ;  /* 0x000000400300780c */ /* 0x000fe20003f24270 */
[----:B------:R-:W-:Y:S01]  /*5340*/  LDSM.16.MT88.4 R80, [R225+0x900] ;  /* 0x00090000e150783b */ /* 0x000fe20000004200 */
[----:B------:R-:W-:Y:S01]  /*5350*/  FSEL R137, R137, -INF , P3 ;  /* 0xff80000089897808 */ /* 0x000fe20001800000 */
[----:B------:R-:W-:Y:S01]  /*5360*/  MUFU.EX2 R212, R8 ;  /* 0x0000000800d47308 */ /* 0x000fe20000000800 */
[----:B------:R-:W-:Y:S01]  /*5370*/  FMNMX.FTZ R0, R116, R0, !PT ;  /* 0x0000000074007209 */ /* 0x000fe20007810000 */
[----:B-1----:R-:W-:Y:S01]  /*5380*/  FFMA.FTZ R5, R23, c[0x0][0x2d0], -R7 ;  /* 0x0000b40017057a23 */ /* 0x002fe20000010807 */
[----:B------:R-:W-:-:S02]  /*5390*/  ISETP.GT.AND P0, PT, R3, 0x41, PT ;  /* 0x000000410300780c */ /* 0x000fc40003f04270 */
[----:B------:R-:W-:Y:S02]  /*53a0*/  FSEL R146, R78, -INF , P1 ;  /* 0xff8000004e927808 */ /* 0x000fe40000800000 */
[----:B------:R-:W-:Y:S01]  /*53b0*/  FMNMX.FTZ R0, R137, R0, !PT ;  /* 0x0000000089007209 */ /* 0x000fe20007810000 */
[----:B------:R1:W-:Y:S01]  /*53c0*/  MUFU.EX2 R237, R5 ;  /* 0x0000000500ed7308 */ /* 0x0003e20000000800 */
[----:B------:R-:W-:Y:S02]  /*53d0*/  ISETP.GT.AND P5, PT, R3, 0x48, PT ;  /* 0x000000480300780c */ /* 0x000fe40003fa4270 */
[----:B------:R-:W-:Y:S02]  /*53e0*/  FSEL R145, R79, -INF , P0 ;  /* 0xff8000004f917808 */ /* 0x000fe40000000000 */
[----:B------:R-:W-:Y:S02]  /*53f0*/  FMNMX.FTZ R0, R146, R0, !PT ;  /* 0x0000000092007209 */ /* 0x000fe40007810000 */
[----:B------:R-:W-:-:S02]  /*5400*/  ISETP.GT.AND P2, PT, R3, 0x49, PT ;  /* 0x000000490300780c */ /* 0x000fc40003f44270 */
[----:B------:R-:W-:Y:S02]  /*5410*/  FSEL R147, R16, -INF , P5 ;  /* 0xff80000010937808 */ /* 0x000fe40002800000 */
[----:B------:R-:W-:Y:S02]  /*5420*/  FMNMX.FTZ R0, R145, R0, !PT ;  /* 0x0000000091007209 */ /* 0x000fe40007810000 */
[----:B------:R-:W-:Y:S02]  /*5430*/  ISETP.GT.AND P3, PT, R3, 0x50, PT ;  /* 0x000000500300780c */ /* 0x000fe40003f64270 */
[----:B------:R-:W-:Y:S01]  /*5440*/  FSEL R149, R17, -INF , P2 ;  /* 0xff80000011957808 */ /* 0x000fe20001000000 */
[----:B-1----:R-:W-:Y:S01]  /*5450*/  FFMA.FTZ R5, R25, c[0x0][0x2d0], -R7 ;  /* 0x0000b40019057a23 */ /* 0x002fe20000010807 */
[----:B------:R-:W-:Y:S02]  /*5460*/  FMNMX.FTZ R0, R147, R0, !PT ;  /* 0x0000000093007209 */ /* 0x000fe40007810000 */
[----:B------:R-:W-:Y:S01]  /*5470*/  FSETP.NEU.FTZ.AND P2, PT, R70, -INF , PT ;  /* 0xff8000004600780b */ /* 0x000fe20003f5d000 */
[----:B------:R1:W-:Y:S01]  /*5480*/  MUFU.EX2 R210, R5 ;  /* 0x0000000500d27308 */ /* 0x0003e20000000800 */
[----:B------:R-:W-:-:S02]  /*5490*/  ISETP.GT.AND P1, PT, R3, 0x51, PT ;  /* 0x000000510300780c */ /* 0x000fc40003f24270 */
[----:B------:R-:W-:Y:S02]  /*54a0*/  ISETP.GT.AND P0, PT, R3, 0x58, PT ;  /* 0x000000580300780c */ /* 0x000fe40003f04270 */
[----:B------:R-:W-:Y:S02]  /*54b0*/  FSEL R167, R20, -INF , P3 ;  /* 0xff80000014a77808 */ /* 0x000fe40001800000 */
[----:B------:R-:W-:Y:S02]  /*54c0*/  FMNMX.FTZ R0, R149, R0, !PT ;  /* 0x0000000095007209 */ /* 0x000fe40007810000 */
[----:B------:R-:W-:Y:S02]  /*54d0*/  FSEL R166, R37, -INF , P1 ;  /* 0xff80000025a67808 */ /* 0x000fe40000800000 */
[----:B------:R-:W-:Y:S02]  /*54e0*/  FSEL R169, R21, -INF , P0 ;  /* 0xff80000015a97808 */ /* 0x000fe40000000000 */
[----:B------:R-:W-:-:S02]  /*54f0*/  FMNMX.FTZ R0, R167, R0, !PT ;  /* 0x00000000a7007209 */ /* 0x000fc40007810000 */
[C---:B------:R-:W-:Y:S01]  /*5500*/  ISETP.GT.AND P5, PT, R3.reuse, 0x59, PT ;  /* 0x000000590300780c */ /* 0x040fe20003fa4270 */
[----:B-1----:R-:W-:Y:S01]  /*5510*/  FFMA.FTZ R5, R24, c[0x0][0x2d0], -R6 ;  /* 0x0000b40018057a23 */ /* 0x002fe20000010806 */
[C---:B------:R-:W-:Y:S02]  /*5520*/  ISETP.GT.AND P3, PT, R3.reuse, 0x60, PT ;  /* 0x000000600300780c */ /* 0x040fe40003f64270 */
[C---:B------:R-:W-:Y:S01]  /*5530*/  ISETP.GT.AND P1, PT, R3.reuse, 0x68, PT ;  /* 0x000000680300780c */ /* 0x040fe20003f24270 */
[----:B------:R1:W-:Y:S01]  /*5540*/  MUFU.EX2 R234, R5 ;  /* 0x0000000500ea7308 */ /* 0x0003e20000000800 */
[----:B------:R-:W-:Y:S02]  /*5550*/  ISETP.GT.AND P0, PT, R3, 0x69, PT ;  /* 0x000000690300780c */ /* 0x000fe40003f04270 */
[----:B------:R-:W-:Y:S02]  /*5560*/  FMNMX.FTZ R0, R166, R0, !PT ;  /* 0x00000000a6007209 */ /* 0x000fe40007810000 */
[----:B----4-:R-:W-:-:S02]  /*5570*/  FSEL R4, R12, -INF , P5 ;  /* 0xff8000000c047808 */ /* 0x010fc40002800000 */
[----:B------:R-:W-:Y:S02]  /*5580*/  FMNMX.FTZ R0, R169, R0, !PT ;  /* 0x00000000a9007209 */ /* 0x000fe40007810000 */
[----:B------:R-:W-:Y:S02]  /*5590*/  FSEL R251, R38, -INF , P3 ;  /* 0xff80000026fb7808 */ /* 0x000fe40001800000 */
[----:B--2---:R-:W-:Y:S02]  /*55a0*/  FSEL R250, R13, -INF , P1 ;  /* 0xff8000000dfa7808 */ /* 0x004fe40000800000 */
[----:B------:R-:W-:Y:S01]  /*55b0*/  FSEL R248, R9, -INF , P0 ;  /* 0xff80000009f87808 */ /* 0x000fe20000000000 */
[----:B-1----:R-:W-:-:S04]  /*55c0*/  FFMA.FTZ R5, R26, c[0x0][0x2d0], -R6 ;  /* 0x0000b4001a057a23 */ /* 0x002fc80000010806 */
[----:B------:R1:W-:Y:S02]  /*55d0*/  MUFU.EX2 R195, R5 ;  /* 0x0000000500c37308 */ /* 0x0003e40000000800 */
[----:B-1----:R-:W-:Y:S02]  /*55e0*/  FFMA.FTZ R5, R27, c[0x0][0x2d0], -R6 ;  /* 0x0000b4001b057a23 */ /* 0x002fe40000010806 */
[----:B------:R-:W-:Y:S04]  /*55f0*/  LDSM.16.MT88.4 R24, [R227+0x100] ;  /* 0x00010000e318783b */ /* 0x000fe80000004200 */
[----:B------:R1:W2:Y:S02]  /*5600*/  MUFU.EX2 R208, R5 ;  /* 0x0000000500d07308 */ /* 0x0002a40000000800 */
[----:B-1----:R-:W-:Y:S01]  /*5610*/  FMUL.FTZ R5, R70, c[0x0][0x2d0] ;  /* 0x0000b40046057a20 */ /* 0x002fe20000410000 */
[----:B--2---:R-:W-:-:S04]  /*5620*/  F2FP.BF16.PACK_AB R10, R212, R208 ;  /* 0x000000d0d40a723e */ /* 0x004fc800000010ff */
[----:B------:R-:W-:Y:S02]  /*5630*/  FSEL R5, R5, RZ, P2 ;  /* 0x000000ff05057208 */ /* 0x000fe40001000000 */
[----:B------:R-:W-:-:S03]  /*5640*/  ISETP.GT.AND P2, PT, R3, 0x61, PT ;  /* 0x000000610300780c */ /* 0x000fc60003f44270 */
[--C-:B------:R-:W-:Y:S01]  /*5650*/  FFMA.FTZ R3, R18, c[0x0][0x2d0], -R5.reuse ;  /* 0x0000b40012037a23 */ /* 0x100fe20000010805 */
[----:B------:R-:W-:Y:S01]  /*5660*/  FSEL R249, R39, -INF , P2 ;  /* 0xff80000027f97808 */ /* 0x000fe20001000000 */
[--C-:B------:R-:W-:Y:S02]  /*5670*/  FFMA.FTZ R8, R19, c[0x0][0x2d0], -R5.reuse ;  /* 0x0000b40013087a23 */ /* 0x100fe40000010805 */
[----:B------:R1:W-:Y:S01]  /*5680*/  MUFU.EX2 R198, R3 ;  /* 0x0000000300c67308 */ /* 0x0003e20000000800 */
[----:B------:R-:W2:Y:S07]  /*5690*/  LDSM.16.MT88.4 R16, [R224+0x100] ;  /* 0x00010000e010783b */ /* 0x000eae0000004200 */
[----:B------:R3:W4:Y:S01]  /*56a0*/  MUFU.EX2 R197, R8 ;  /* 0x0000000800c57308 */ /* 0x0007220000000800 */
[----:B-1----:R-:W-:-:S07]  /*56b0*/  FFMA.FTZ R3, R15, c[0x0][0x2d0], -R5 ;  /* 0x0000b4000f037a23 */ /* 0x002fce0000010805 */
[----:B------:R1:W-:Y:S01]  /*56c0*/  MUFU.EX2 R192, R3 ;  /* 0x0000000300c07308 */ /* 0x0003e20000000800 */
[----:B---3--:R-:W-:Y:S02]  /*56d0*/  F2FP.BF16.PACK_AB R8, R195, R234 ;  /* 0x000000eac308723e */ /* 0x008fe400000010ff */
[----:B----4-:R-:W-:Y:S02]  /*56e0*/  F2FP.BF16.PACK_AB R9, R198, R197 ;  /* 0x000000c5c609723e */ /* 0x010fe400000010ff */
[----:B-1----:R-:W-:Y:S01]  /*56f0*/  FMNMX.FTZ R3, R4, R0, !PT ;  /* 0x0000000004037209 */ /* 0x002fe20007810000 */
[----:B------:R-:W-:-:S03]  /*5700*/  FFMA.FTZ R0, R29, c[0x0][0x2d0], -R5 ;  /* 0x0000b4001d007a23 */ /* 0x000fc60000010805 */
[----:B------:R-:W-:Y:S01]  /*5710*/  FMNMX.FTZ R2, R251, R3, !PT ;  /* 0x00000003fb027209 */ /* 0x000fe20007810000 */
[----:B------:R1:W3:Y:S03]  /*5720*/  MUFU.EX2 R213, R0 ;  /* 0x0000000000d57308 */ /* 0x0002e60000000800 */
[----:B-1----:R-:W-:Y:S01]  /*5730*/  FMNMX.FTZ R0, R249, R2, !PT ;  /* 0x00000002f9007209 */ /* 0x002fe20007810000 */
[--C-:B------:R-:W-:Y:S01]  /*5740*/  FFMA.FTZ R2, R31, c[0x0][0x2d0], -R6.reuse ;  /* 0x0000b4001f027a23 */ /* 0x100fe20000010806 */
[----:B---3--:R-:W-:Y:S02]  /*5750*/  F2FP.BF16.PACK_AB R11, R213, R192 ;  /* 0x000000c0d50b723e */ /* 0x008fe400000010ff */
[----:B------:R-:W-:Y:S01]  /*5760*/  FMNMX.FTZ R0, R250, R0, !PT ;  /* 0x00000000fa007209 */ /* 0x000fe20007810000 */
[----:B------:R1:W-:Y:S03]  /*5770*/  MUFU.EX2 R94, R2 ;  /* 0x00000002005e7308 */ /* 0x0003e60000000800 */
[----:B------:R-:W-:Y:S01]  /*5780*/  FMNMX.FTZ R0, R248, R0, !PT ;  /* 0x00000000f8007209 */ /* 0x000fe20007810000 */
[C---:B--2---:R-:W-:Y:S04]  /*5790*/  HMMA.16816.F32.BF16 R52, R8.reuse, R16, RZ ;  /* 0x000000100834723c */ /* 0x044fe800000418ff */
[----:B------:R-:W2:Y:S04]  /*57a0*/  SHFL.BFLY PT, R3, R0, 0x2, 0x1f ;  /* 0x0c401f0000037f89 */ /* 0x000ea800000e0000 */
[----:B------:R-:W-:Y:S01]  /*57b0*/  HMMA.16816.F32.BF16 R76, R8, R24, RZ ;  /* 0x00000018084c723c */ /* 0x000fe200000418ff */
[----:B-1----:R-:W-:-:S04]  /*57c0*/  FFMA.FTZ R2, R32, c[0x0][0x2d0], -R6 ;  /* 0x0000b40020027a23 */ /* 0x002fc80000010806 */
[----:B------:R1:W-:Y:S03]  /*57d0*/  MUFU.EX2 R200, R2 ;  /* 0x0000000200c87308 */ /* 0x0003e60000000800 */
[C---:B------:R-:W-:Y:S08]  /*57e0*/  HMMA.16816.F32.BF16 R56, R8.reuse, R40, RZ ;  /* 0x000000280838723c */ /* 0x040ff000000418ff */
[----:B------:R-:W-:Y:S01]  /*57f0*/  HMMA.16816.F32.BF16 R20, R8, R44, RZ ;  /* 0x0000002c0814723c */ /* 0x000fe200000418ff */
[----:B--2---:R-:W-:Y:S01]  /*5800*/  FMNMX.FTZ R0, R0, R3, !PT ;  /* 0x0000000300007209 */ /* 0x004fe20007810000 */
[----:B-1----:R-:W-:-:S04]  /*5810*/  FFMA.FTZ R2, R33, c[0x0][0x2d0], -R6 ;  /* 0x0000b40021027a23 */ /* 0x002fc80000010806 */
[----:B------:R-:W1:Y:S01]  /*5820*/  SHFL.BFLY PT, R3, R0, 0x1, 0x1f ;  /* 0x0c201f0000037f89 */ /* 0x000e6200000e0000 */
[----:B------:R2:W-:Y:S02]  /*5830*/  MUFU.EX2 R204, R2 ;  /* 0x0000000200cc7308 */ /* 0x0005e40000000800 */
[----:B--2---:R-:W-:-:S06]  /*5840*/  FFMA.FTZ R2, R35, c[0x0][0x2d0], -R6 ;  /* 0x0000b40023027a23 */ /* 0x004fcc0000010806 */
[----:B------:R2:W3:Y:S02]  /*5850*/  MUFU.EX2 R243, R2 ;  /* 0x0000000200f37308 */ /* 0x0004e40000000800 */
[--C-:B--2---:R-:W-:Y:S01]  /*5860*/  FFMA.FTZ R2, R30, c[0x0][0x2d0], -R5.reuse ;  /* 0x0000b4001e027a23 */ /* 0x104fe20000010805 */
[----:B---3--:R-:W-:Y:S01]  /*5870*/  F2FP.BF16.PACK_AB R14, R243, R204 ;  /* 0x000000ccf30e723e */ /* 0x008fe200000010ff */
[----:B------:R-:W-:Y:S04]  /*5880*/  HMMA.16816.F32.BF16 R28, R8, R42, RZ ;  /* 0x0000002a081c723c */ /* 0x000fe800000418ff */
[----:B------:R2:W-:Y:S02]  /*5890*/  MUFU.EX2 R238, R2 ;  /* 0x0000000200ee7308 */ /* 0x0005e40000000800 */
[----:B--2---:R-:W-:-:S02]  /*58a0*/  FFMA.FTZ R2, R34, c[0x0][0x2d0], -R5 ;  /* 0x0000b40022027a23 */ /* 0x004fc40000010805 */
[C---:B------:R-:W-:Y:S04]  /*58b0*/  HMMA.16816.F32.BF16 R32, R8.reuse, R26, RZ ;  /* 0x0000001a0820723c */ /* 0x040fe800000418ff */
[----:B------:R2:W3:Y:S02]  /*58c0*/  MUFU.EX2 R201, R2 ;  /* 0x0000000200c97308 */ /* 0x0004e40000000800 */
[--C-:B--2---:R-:W-:Y:S01]  /*58d0*/  FFMA.FTZ R2, R36, c[0x0][0x2d0], -R5.reuse ;  /* 0x0000b40024027a23 */ /* 0x104fe20000010805 */
[----:B---3--:R-:W-:Y:S01]  /*58e0*/  F2FP.BF16.PACK_AB R13, R201, R238 ;  /* 0x000000eec90d723e */ /* 0x008fe200000010ff */
[C---:B------:R-:W-:Y:S04]  /*58f0*/  HMMA.16816.F32.BF16 R36, R8.reuse, R18, RZ ;  /* 0x000000120824723c */ /* 0x040fe800000418ff */
[----:B------:R2:W-:Y:S04]  /*5900*/  MUFU.EX2 R205, R2 ;  /* 0x0000000200cd7308 */ /* 0x0005e80000000800 */
[----:B------:R-:W-:Y:S01]  /*5910*/  HMMA.16816.F32.BF16 R8, R8, R46, RZ ;  /* 0x0000002e0808723c */ /* 0x000fe200000418ff */
[----:B--2---:R-:W-:Y:S01]  /*5920*/  FFMA.FTZ R2, R72, c[0x0][0x2d0], -R5 ;  /* 0x0000b40048027a23 */ /* 0x004fe20000010805 */
[----:B-1----:R-:W-:Y:S01]  /*5930*/  FMNMX.FTZ R72, R0, R3, !PT ;  /* 0x0000000300487209 */ /* 0x002fe20007810000 */
[----:B------:R-:W-:-:S02]  /*5940*/  IMAD.MOV.U32 R3, RZ, RZ, R94 ;  /* 0x000000ffff037224 */ /* 0x000fc400078e005e */
[----:B------:R1:W2:Y:S01]  /*5950*/  MUFU.EX2 R191, R2 ;  /* 0x0000000200bf7308 */ /* 0x0002a20000000800 */
[C---:B------:R-:W-:Y:S01]  /*5960*/  FSETP.NEU.FTZ.AND P0, PT, R72.reuse, -INF , PT ;  /* 0xff8000004800780b */ /* 0x040fe20003f1d000 */
[----:B------:R-:W-:Y:S01]  /*5970*/  FMUL.FTZ R0, R72, c[0x0][0x2d0] ;  /* 0x0000b40048007a20 */ /* 0x000fe20000410000 */
[----:B------:R-:W-:-:S04]  /*5980*/  F2FP.BF16.PACK_AB R12, R200, R3 ;  /* 0x00000003c80c723e */ /* 0x000fc800000010ff */
[----:B------:R-:W-:Y:S01]  /*5990*/  FSEL R0, R0, RZ, P0 ;  /* 0x000000ff00007208 */ /* 0x000fe20000000000 */
[----:B-1----:R-:W-:Y:S01]  /*59a0*/  FFMA.FTZ R2, R88, c[0x0][0x2d0], -R7 ;  /* 0x0000b40058027a23 */ /* 0x002fe20000010807 */
[----:B--2---:R-:W-:-:S03]  /*59b0*/  F2FP.BF16.PACK_AB R15, R191, R205 ;  /* 0x000000cdbf0f723e */ /* 0x004fc600000010ff */
[----:B------:R1:W-:Y:S07]  /*59c0*/  MUFU.EX2 R119, R2 ;  /* 0x0000000200777308 */ /* 0x0003ee0000000800 */
[C---:B------:R-:W-:Y:S07]  /*59d0*/  HMMA.16816.F32.BF16 R104, R12.reuse, R86, R8 ;  /* 0x000000560c68723c */ /* 0x040fee0000041808 */
[----:B------:R-:W-:Y:S01]  /*59e0*/  F2FP.BF16.PACK_AB R8, R240, R233 ;  /* 0x000000e9f008723e */ /* 0x000fe200000010ff */
[----:B------:R-:W-:Y:S01]  /*59f0*/  HMMA.16816.F32.BF16 R132, R12, R48, R52 ;  /* 0x000000300c84723c */ /* 0x000fe20000041834 */
[----:B------:R-:W-:Y:S01]  /*5a00*/  F2FP.BF16.PACK_AB R10, R210, R237 ;  /* 0x000000edd20a723e */ /* 0x000fe200000010ff */
[----:B-1----:R-:W-:-:S04]  /*5a10*/  FFMA.FTZ R2, R89, c[0x0][0x2d0], -R7 ;  /* 0x0000b40059027a23 */ /* 0x002fc80000010807 */
[----:B------:R1:W-:Y:S02]  /*5a20*/  MUFU.EX2 R184, R2 ;  /* 0x0000000200b87308 */ /* 0x0003e40000000800 */
        /* <DEDUP_REMOVED lines=24> */
[----:B-1----:R-:W-:-:S02]  /*5bb0*/  FFMA.FTZ R2, R69, c[0x0][0x2d0], -R0 ;  /* 0x0000b40045027a23 */ /* 0x002fc40000010800 */
[----:B------:R-:W-:Y:S02]  /*5bc0*/  IMAD.MOV.U32 R69, RZ, RZ, R208 ;  /* 0x000000ffff457224 */ /* 0x000fe400078e00d0 */
[----:B------:R1:W2:Y:S03]  /*5bd0*/  MUFU.EX2 R185, R2 ;  /* 0x0000000200b97308 */ /* 0x0002a60000000800 */
[C---:B------:R-:W-:Y:S08]  /*5be0*/  HMMA.16816.F32.BF16 R16, R8.reuse, R24, RZ ;  /* 0x000000180810723c */ /* 0x040ff000000418ff */
[----:B------:R-:W-:Y:S01]  /*5bf0*/  HMMA.16816.F32.BF16 R28, R8, R26, RZ ;  /* 0x0000001a081c723c */ /* 0x000fe200000418ff */
[----:B-1----:R-:W-:-:S07]  /*5c00*/  FFMA.FTZ R2, R74, c[0x0][0x2d0], -R0 ;  /* 0x0000b4004a027a23 */ /* 0x002fce0000010800 */
[C---:B------:R-:W-:Y:S01]  /*5c10*/  HMMA.16816.F32.BF16 R20, R8.reuse, R40, RZ ;  /* 0x000000280814723c */ /* 0x040fe200000418ff */
[----:B------:R-:W-:Y:S01]  /*5c20*/  IMAD.MOV.U32 R74, RZ, RZ, R209 ;  /* 0x000000ffff4a7224 */ /* 0x000fe200078e00d1 */
[----:B------:R1:W-:Y:S06]  /*5c30*/  MUFU.EX2 R203, R2 ;  /* 0x0000000200cb7308 */ /* 0x0003ec0000000800 */
[C---:B------:R-:W-:Y:S08]  /*5c40*/  HMMA.16816.F32.BF16 R24, R8.reuse, R44, RZ ;  /* 0x0000002c0818723c */ /* 0x040ff000000418ff */
[----:B------:R-:W-:Y:S01]  /*5c50*/  HMMA.16816.F32.BF16 R40, R8, R42, RZ ;  /* 0x0000002a0828723c */ /* 0x000fe200000418ff */
[----:B-1----:R-:W-:-:S02]  /*5c60*/  FFMA.FTZ R2, R75, c[0x0][0x2d0], -R0 ;  /* 0x0000b4004b027a23 */ /* 0x002fc40000010800 */
[----:B------:R-:W-:Y:S02]  /*5c70*/  IMAD.MOV.U32 R75, RZ, RZ, R191 ;  /* 0x000000ffff4b7224 */ /* 0x000fe400078e00bf */
[----:B------:R1:W3:Y:S03]  /*5c80*/  MUFU.EX2 R68, R2 ;  /* 0x0000000200447308 */ /* 0x0002e60000000800 */
[----:B------:R-:W-:Y:S07]  /*5c90*/  HMMA.16816.F32.BF16 R44, R8, R46, RZ ;  /* 0x0000002e082c723c */ /* 0x000fee00000418ff */
[----:B------:R-:W-:-:S02]  /*5ca0*/  F2FP.BF16.PACK_AB R8, R184, R119 ;  /* 0x00000077b808723e */ /* 0x000fc400000010ff */
[----:B--2---:R-:W-:Y:S02]  /*5cb0*/  F2FP.BF16.PACK_AB R9, R185, R180 ;  /* 0x000000b4b909723e */ /* 0x004fe400000010ff */
[----:B------:R-:W-:Y:S01]  /*5cc0*/  F2FP.BF16.PACK_AB R10, R202, R186 ;  /* 0x000000baca0a723e */ /* 0x000fe200000010ff */
[----:B-1----:R-:W-:Y:S01]  /*5cd0*/  FFMA.FTZ R2, R97, c[0x0][0x2d0], -R7 ;  /* 0x0000b40061027a23 */ /* 0x002fe20000010807 */
[----:B---3--:R-:W-:-:S03]  /*5ce0*/  F2FP.BF16.PACK_AB R11, R68, R203 ;  /* 0x000000cb440b723e */ /* 0x008fc600000010ff */
[----:B------:R1:W-:Y:S04]  /*5cf0*/  MUFU.EX2 R252, R2 ;  /* 0x0000000200fc7308 */ /* 0x0003e80000000800 */
[C---:B------:R-:W-:Y:S01]  /*5d00*/  HMMA.16816.F32.BF16 R88, R8.reuse, R64, R16 ;  /* 0x000000400858723c */ /* 0x040fe20000041810 */
[----:B------:R-:W2:Y:S07]  /*5d10*/  LDSM.16.MT88.4 R16, [R227+0x1100] ;  /* 0x00110000e310783b */ /* 0x000eae0000004200 */
[----:B------:R-:W-:Y:S01]  /*5d20*/  HMMA.16816.F32.BF16 R36, R8, R50, R32 ;  /* 0x000000320824723c */ /* 0x000fe20000041820 */
[----:B-1----:R-:W-:-:S04]  /*5d30*/  FFMA.FTZ R2, R99, c[0x0][0x2d0], -R7 ;  /* 0x0000b40063027a23 */ /* 0x002fc80000010807 */
[----:B------:R1:W-:Y:S03]  /*5d40*/  MUFU.EX2 R215, R2 ;  /* 0x0000000200d77308 */ /* 0x0003e60000000800 */
[C---:B------:R-:W-:Y:S01]  /*5d50*/  HMMA.16816.F32.BF16 R92, R8.reuse, R48, R12 ;  /* 0x00000030085c723c */ /* 0x040fe2000004180c */
[----:B------:R-:W-:Y:S07]  /*5d60*/  LDSM.16.MT88.4 R12, [R225+0x1100] ;  /* 0x00110000e10c783b */ /* 0x000fee0000004200 */
[----:B------:R-:W-:Y:S01]  /*5d70*/  HMMA.16816.F32.BF16 R76, R8, R80, R20 ;  /* 0x00000050084c723c */ /* 0x000fe20000041814 */
[----:B------:R-:W3:Y:S01]  /*5d80*/  LDSM.16.MT88.4 R20, [R224+0x1100] ;  /* 0x00110000e014783b */ /* 0x000ee20000004200 */
[----:B-1----:R-:W-:-:S06]  /*5d90*/  FFMA.FTZ R2, R139, c[0x0][0x2d0], -R7 ;  /* 0x0000b4008b027a23 */ /* 0x002fcc0000010807 */
[C---:B------:R-:W-:Y:S01]  /*5da0*/  HMMA.16816.F32.BF16 R28, R8.reuse, R66, R28 ;  /* 0x00000042081c723c */ /* 0x040fe2000004181c */
[----:B------:R-:W-:Y:S01]  /*5db0*/  MOV R139, R205 ;  /* 0x000000cd008b7202 */ /* 0x000fe20000000f00 */
[----:B------:R1:W-:Y:S06]  /*5dc0*/  MUFU.EX2 R217, R2 ;  /* 0x0000000200d97308 */ /* 0x0003ec0000000800 */
[C---:B------:R-:W-:Y:S08]  /*5dd0*/  HMMA.16816.F32.BF16 R32, R8.reuse, R82, R40 ;  /* 0x000000520820723c */ /* 0x040ff00000041828 */
[----:B------:R-:W-:Y:S01]  /*5de0*/  HMMA.16816.F32.BF16 R44, R8, R86, R44 ;  /* 0x00000056082c723c */ /* 0x000fe2000004182c */
[----:B-1----:R-:W-:-:S02]  /*5df0*/  FFMA.FTZ R2, R140, c[0x0][0x2d0], -R7 ;  /* 0x0000b4008c027a23 */ /* 0x002fc40000010807 */
[----:B------:R-:W-:Y:S02]  /*5e00*/  IMAD.MOV.U32 R140, RZ, RZ, R194 ;  /* 0x000000ffff8c7224 */ /* 0x000fe400078e00c2 */
[----:B------:R1:W-:Y:S02]  /*5e10*/  MUFU.EX2 R216, R2 ;  /* 0x0000000200d87308 */ /* 0x0003e40000000800 */
[----:B-1----:R-:W-:-:S06]  /*5e20*/  FFMA.FTZ R2, R96, c[0x0][0x2d0], -R6 ;  /* 0x0000b40060027a23 */ /* 0x002fcc0000010806 */
[----:B------:R1:W-:Y:S02]  /*5e30*/  MUFU.EX2 R245, R2 ;  /* 0x0000000200f57308 */ /* 0x0003e40000000800 */
[--C-:B-1----:R-:W-:Y:S02]  /*5e40*/  FFMA.FTZ R2, R98, c[0x0][0x2d0], -R6.reuse ;  /* 0x0000b40062027a23 */ /* 0x102fe40000010806 */
[----:B------:R-:W-:Y:S01]  /*5e50*/  HMMA.16816.F32.BF16 R96, R8, R84, R24 ;  /* 0x000000540860723c */ /* 0x000fe20000041818 */
[----:B------:R-:W1:Y:S03]  /*5e60*/  LDSM.16.MT88.4 R24, [R226+0x1100] ;  /* 0x00110000e218783b */ /* 0x000e660000004200 */
[----:B------:R4:W2:Y:S02]  /*5e70*/  MUFU.EX2 R246, R2 ;  /* 0x0000000200f67308 */ /* 0x0008a40000000800 */
[----:B----4-:R-:W-:Y:S01]  /*5e80*/  FFMA.FTZ R2, R141, c[0x0][0x2d0], -R6 ;  /* 0x0000b4008d027a23 */ /* 0x010fe20000010806 */
[----:B--2---:R-:W-:Y:S01]  /*5e90*/  F2FP.BF16.PACK_AB R8, R246, R245 ;  /* 0x000000f5f608723e */ /* 0x004fe200000010ff */
[----:B------:R-:W-:-:S04]  /*5ea0*/  IMAD.MOV.U32 R141, RZ, RZ, R195 ;  /* 0x000000ffff8d7224 */ /* 0x000fc800078e00c3 */
[----:B------:R2:W-:Y:S02]  /*5eb0*/  MUFU.EX2 R244, R2 ;  /* 0x0000000200f47308 */ /* 0x0005e40000000800 */
[----:B--2---:R-:W-:Y:S02]  /*5ec0*/  FFMA.FTZ R2, R142, c[0x0][0x2d0], -R6 ;  /* 0x0000b4008e027a23 */ /* 0x004fe40000010806 */
[----:B------:R-:W-:-:S04]  /*5ed0*/  IMAD.MOV.U32 R142, RZ, RZ, R217 ;  /* 0x000000ffff8e7224 */ /* 0x000fc800078e00d9 */
[----:B------:R2:W4:Y:S02]  /*5ee0*/  MUFU.EX2 R242, R2 ;  /* 0x0000000200f27308 */ /* 0x0005240000000800 */
[----:B--2---:R-:W-:Y:S01]  /*5ef0*/  FFMA.FTZ R2, R136, c[0x0][0x2d0], -R5 ;  /* 0x0000b40088027a23 */ /* 0x004fe20000010805 */
[----:B----4-:R-:W-:Y:S01]  /*5f00*/  F2FP.BF16.PACK_AB R10, R242, R244 ;  /* 0x000000f4f20a723e */ /* 0x010fe200000010ff */
        /* <DEDUP_REMOVED lines=9> */
[----:B--2---:R-:W-:Y:S01]  /*5fa0*/  FFMA.FTZ R2, R144, c[0x0][0x2d0], -R5 ;  /* 0x0000b40090027a23 */ /* 0x004fe20000010805 */
[----:B------:R-:W-:-:S05]  /*5fb0*/  MOV R144, R211 ;  /* 0x000000d300907202 */ /* 0x000fca0000000f00 */
[----:B------:R2:W4:Y:S02]  /*5fc0*/  MUFU.EX2 R220, R2 ;  /* 0x0000000200dc7308 */ /* 0x0005240000000800 */
[----:B--2---:R-:W-:Y:S01]  /*5fd0*/  FFMA.FTZ R2, R101, c[0x0][0x2d0], -R0 ;  /* 0x0000b40065027a23 */ /* 0x004fe20000010800 */
[----:B----4-:R-:W-:-:S05]  /*5fe0*/  F2FP.BF16.PACK_AB R11, R220, R221 ;  /* 0x000000dddc0b723e */ /* 0x010fca00000010ff */
[----:B------:R2:W-:Y:S02]  /*5ff0*/  MUFU.EX2 R218, R2 ;  /* 0x0000000200da7308 */ /* 0x0005e40000000800 */
[C---:B------:R-:W-:Y:S07]  /*6000*/  HMMA.16816.F32.BF16 R56, R8.reuse, R16, R128 ;  /* 0x000000100838723c */ /* 0x040fee0000041880 */
[----:B------:R-:W-:Y:S01]  /*6010*/  IMAD.MOV.U32 R129, RZ, RZ, R212 ;  /* 0x000000ffff817224 */ /* 0x000fe200078e00d4 */
[----:B------:R-:W-:Y:S01]  /*6020*/  MOV R128, R215 ;  /* 0x000000d700807202 */ /* 0x000fe20000000f00 */
[----:B------:R-:W-:Y:S01]  /*6030*/  IMAD.MOV.U32 R130, RZ, RZ, R213 ;  /* 0x000000ffff827224 */ /* 0x000fe200078e00d5 */
[----:B---3--:R-:W-:Y:S01]  /*6040*/  HMMA.16816.F32.BF16 R60, R8, R20, R132 ;  /* 0x00000014083c723c */ /* 0x008fe20000041884 */
[----:B------:R-:W-:-:S02]  /*6050*/  IMAD.MOV.U32 R131, RZ, RZ, R214 ;  /* 0x000000ffff837224 */ /* 0x000fc400078e00d6 */
[----:B--2---:R-:W-:-:S04]  /*6060*/  FFMA.FTZ R2, R100, c[0x0][0x2d0], -R0 ;  /* 0x0000b40064027a23 */ /* 0x004fc80000010800 */
[----:B------:R2:W3:Y:S01]  /*6070*/  MUFU.EX2 R219, R2 ;  /* 0x0000000200db7308 */ /* 0x0004e20000000800 */
[----:B------:R-:W-:Y:S01]  /*6080*/  IMAD.MOV.U32 R132, RZ, RZ, R202 ;  /* 0x000000ffff847224 */ /* 0x000fe200078e00ca */
[C---:B------:R-:W-:Y:S01]  /*6090*/  HMMA.16816.F32.BF16 R84, R8.reuse, R12, R124 ;  /* 0x0000000c0854723c */ /* 0x040fe2000004187c */
[----:B------:R-:W-:Y:S02]  /*60a0*/  IMAD.MOV.U32 R134, RZ, RZ, R197 ;  /* 0x000000ffff867224 */ /* 0x000fe400078e00c5 */
[----:B------:R-:W-:Y:S02]  /*60b0*/  IMAD.MOV.U32 R135, RZ, RZ, R198 ;  /* 0x000000ffff877224 */ /* 0x000fe400078e00c6 */
[----:B------:R-:W-:Y:S02]  /*60c0*/  IMAD.MOV.U32 R133, RZ, RZ, R69 ;  /* 0x000000ffff857224 */ /* 0x000fe400078e0045 */
[----:B------:R-:W-:Y:S01]  /*60d0*/  IMAD.MOV.U32 R69, RZ, RZ, R189 ;  /* 0x000000ffff457224 */ /* 0x000fe200078e00bd */
[----:B-1----:R-:W-:Y:S01]  /*60e0*/  HMMA.16816.F32.BF16 R108, R8, R24, R108 ;  /* 0x00000018086c723c */ /* 0x002fe2000004186c */
[----:B--2---:R-:W-:-:S07]  /*60f0*/  FFMA.FTZ R2, R102, c[0x0][0x2d0], -R0 ;  /* 0x0000b40066027a23 */ /* 0x004fce0000010800 */
[C---:B------:R-:W-:Y:S01]  /*6100*/  HMMA.16816.F32.BF16 R52, R8.reuse, R22, R52 ;  /* 0x000000160834723c */ /* 0x040fe20000041834 */
[----:B------:R1:W-:Y:S07]  /*6110*/  MUFU.EX2 R217, R2 ;  /* 0x0000000200d97308 */ /* 0x0003ee0000000800 */
[C---:B------:R-:W-:Y:S08]  /*6120*/  HMMA.16816.F32.BF16 R48, R8.reuse, R18, R120 ;  /* 0x000000120830723c */ /* 0x040ff00000041878 */
[----:B------:R-:W-:Y:S01]  /*6130*/  HMMA.16816.F32.BF16 R104, R8, R26, R104 ;  /* 0x0000001a0868723c */ /* 0x000fe20000041868 */
[----:B-1----:R-:W-:-:S04]  /*6140*/  FFMA.FTZ R2, R103, c[0x0][0x2d0], -R0 ;  /* 0x0000b40067027a23 */ /* 0x002fc80000010800 */
[----:B------:R1:W2:Y:S03]  /*6150*/  MUFU.EX2 R216, R2 ;  /* 0x0000000200d87308 */ /* 0x0002a60000000800 */
[----:B------:R-:W-:Y:S07]  /*6160*/  HMMA.16816.F32.BF16 R100, R8, R14, R112 ;  /* 0x0000000e0864723c */ /* 0x000fee0000041870 */
[----:B------:R-:W-:-:S02]  /*6170*/  F2FP.BF16.PACK_AB R8, R128, R252 ;  /* 0x000000fc8008723e */ /* 0x000fc400000010ff */
[----:B---3--:R-:W-:Y:S02]  /*6180*/  F2FP.BF16.PACK_AB R9, R219, R218 ;  /* 0x000000dadb09723e */ /* 0x008fe400000010ff */
[----:B------:R-:W-:Y:S01]  /*6190*/  F2FP.BF16.PACK_AB R10, R143, R142 ;  /* 0x0000008e8f0a723e */ /* 0x000fe200000010ff */
[--C-:B-1----:R-:W-:Y:S01]  /*61a0*/  FFMA.FTZ R2, R153, c[0x0][0x2d0], -R7.reuse ;  /* 0x0000b40099027a23 */ /* 0x102fe20000010807 */
[----:B--2---:R-:W-:Y:S01]  /*61b0*/  F2FP.BF16.PACK_AB R11, R216, R217 ;  /* 0x000000d9d80b723e */ /* 0x004fe200000010ff */
[----:B------:R-:W-:Y:S02]  /*61c0*/  IMAD.MOV.U32 R153, RZ, RZ, R210 ;  /* 0x000000ffff997224 */ /* 0x000fe400078e00d2 */
[----:B------:R1:W-:Y:S04]  /*61d0*/  MUFU.EX2 R212, R2 ;  /* 0x0000000200d47308 */ /* 0x0003e80000000800 */
[C---:B------:R-:W-:Y:S08]  /*61e0*/  HMMA.16816.F32.BF16 R92, R8.reuse, R20, R92 ;  /* 0x00000014085c723c */ /* 0x040ff0000004185c */
[----:B------:R-:W-:Y:S01]  /*61f0*/  HMMA.16816.F32.BF16 R112, R8, R22, R36 ;  /* 0x000000160870723c */ /* 0x000fe20000041824 */
[----:B------:R-:W2:Y:S01]  /*6200*/  LDSM.16.MT88.4 R20, [R224+0x1900] ;  /* 0x00190000e014783b */ /* 0x000ea20000004200 */
[----:B-1----:R-:W-:Y:S01]  /*6210*/  FFMA.FTZ R2, R156, c[0x0][0x2d0], -R7 ;  /* 0x0000b4009c027a23 */ /* 0x002fe20000010807 */
[----:B------:R-:W-:-:S03]  /*6220*/  MOV R156, R207 ;  /* 0x000000cf009c7202 */ /* 0x000fc60000000f00 */
[----:B------:R1:W-:Y:S02]  /*6230*/  MUFU.EX2 R213, R2 ;  /* 0x0000000200d57308 */ /* 0x0003e40000000800 */
[C---:B------:R-:W-:Y:S08]  /*6240*/  HMMA.16816.F32.BF16 R36, R8.reuse, R16, R88 ;  /* 0x000000100824723c */ /* 0x040ff00000041858 */
[----:B------:R-:W-:Y:S01]  /*6250*/  HMMA.16816.F32.BF16 R28, R8, R18, R28 ;  /* 0x00000012081c723c */ /* 0x000fe2000004181c */
[----:B------:R-:W3:Y:S01]  /*6260*/  LDSM.16.MT88.4 R16, [R227+0x1900] ;  /* 0x00190000e310783b */ /* 0x000ee20000004200 */
[----:B-1----:R-:W-:-:S06]  /*6270*/  FFMA.FTZ R2, R157, c[0x0][0x2d0], -R7 ;  /* 0x0000b4009d027a23 */ /* 0x002fcc0000010807 */
[C---:B------:R-:W-:Y:S01]  /*6280*/  HMMA.16816.F32.BF16 R40, R8.reuse, R12, R76 ;  /* 0x0000000c0828723c */ /* 0x040fe2000004184c */
[----:B------:R-:W-:Y:S01]  /*6290*/  IMAD.MOV.U32 R157, RZ, RZ, R206 ;  /* 0x000000ffff9d7224 */ /* 0x000fe200078e00ce */
[----:B------:R1:W-:Y:S06]  /*62a0*/  MUFU.EX2 R214, R2 ;  /* 0x0000000200d67308 */ /* 0x0003ec0000000800 */
[C---:B------:R-:W-:Y:S01]  /*62b0*/  HMMA.16816.F32.BF16 R32, R8.reuse, R14, R32 ;  /* 0x0000000e0820723c */ /* 0x040fe20000041820 */
[----:B------:R-:W4:Y:S07]  /*62c0*/  LDSM.16.MT88.4 R12, [R225+0x1900] ;  /* 0x00190000e10c783b */ /* 0x000f2e0000004200 */
[----:B------:R-:W-:Y:S01]  /*62d0*/  HMMA.16816.F32.BF16 R80, R8, R24, R96 ;  /* 0x000000180850723c */ /* 0x000fe20000041860 */
[----:B-1----:R-:W-:Y:S01]  /*62e0*/  FFMA.FTZ R2, R158, c[0x0][0x2d0], -R7 ;  /* 0x0000b4009e027a23 */ /* 0x002fe20000010807 */
[----:B------:R-:W-:-:S03]  /*62f0*/  MOV R158, R196 ;  /* 0x000000c4009e7202 */ /* 0x000fc60000000f00 */
[----:B------:R1:W-:Y:S03]  /*6300*/  MUFU.EX2 R215, R2 ;  /* 0x0000000200d77308 */ /* 0x0003e60000000800 */
[----:B------:R-:W-:Y:S01]  /*6310*/  HMMA.16816.F32.BF16 R76, R8, R26, R44 ;  /* 0x0000001a084c723c */ /* 0x000fe2000004182c */
[----:B------:R-:W2:Y:S01]  /*6320*/  LDSM.16.MT88.4 R24, [R226+0x1900] ;  /* 0x00190000e218783b */ /* 0x000ea20000004200 */
[----:B-1----:R-:W-:Y:S01]  /*6330*/  FFMA.FTZ R2, R150, c[0x0][0x2d0], -R6 ;  /* 0x0000b40096027a23 */ /* 0x002fe20000010806 */
[----:B------:R-:W-:-:S03]  /*6340*/  MOV R150, R186 ;  /* 0x000000ba00967202 */ /* 0x000fc60000000f00 */
[----:B------:R1:W-:Y:S02]  /*6350*/  MUFU.EX2 R210, R2 ;  /* 0x0000000200d27308 */ /* 0x0003e40000000800 */
[----:B-1----:R-:W-:Y:S02]  /*6360*/  FFMA.FTZ R2, R151, c[0x0][0x2d0], -R6 ;  /* 0x0000b40097027a23 */ /* 0x002fe40000010806 */
[----:B------:R-:W-:-:S04]  /*6370*/  IMAD.MOV.U32 R151, RZ, RZ, R201 ;  /* 0x000000ffff977224 */ /* 0x000fc800078e00c9 */
[----:B------:R1:W1:Y:S02]  /*6380*/  MUFU.EX2 R211, R2 ;  /* 0x0000000200d37308 */ /* 0x0002640000000800 */
[----:B-1----:R-:W-:Y:S01]  /*6390*/  FFMA.FTZ R2, R155, c[0x0][0x2d0], -R6 ;  /* 0x0000b4009b027a23 */ /* 0x002fe20000010806 */
[----:B------:R-:W-:Y:S01]  /*63a0*/  F2FP.BF16.PACK_AB R8, R211, R210 ;  /* 0x000000d2d308723e */ /* 0x000fe200000010ff */
[----:B------:R-:W-:-:S04]  /*63b0*/  IMAD.MOV.U32 R155, RZ, RZ, R199 ;  /* 0x000000ffff9b7224 */ /* 0x000fc800078e00c7 */
[----:B------:R1:W-:Y:S02]  /*63c0*/  MUFU.EX2 R209, R2 ;  /* 0x0000000200d17308 */ /* 0x0003e40000000800 */
[----:B-1----:R-:W-:Y:S01]  /*63d0*/  FFMA.FTZ R2, R160, c[0x0][0x2d0], -R6 ;  /* 0x0000b400a0027a23 */ /* 0x002fe20000010806 */
[----:B------:R-:W-:-:S05]  /*63e0*/  MOV R160, R184 ;  /* 0x000000b800a07202 */ /* 0x000fca0000000f00 */
[----:B------:R1:W1:Y:S02]  /*63f0*/  MUFU.EX2 R208, R2 ;  /* 0x0000000200d07308 */ /* 0x0002640000000800 */
[----:B-1----:R-:W-:Y:S01]  /*6400*/  FFMA.FTZ R2, R148, c[0x0][0x2d0], -R5 ;  /* 0x0000b40094027a23 */ /* 0x002fe20000010805 */
[----:B------:R-:W-:Y:S01]  /*6410*/  F2FP.BF16.PACK_AB R10, R208, R209 ;  /* 0x000000d1d00a723e */ /* 0x000fe200000010ff */
[----:B------:R-:W-:-:S04]  /*6420*/  IMAD.MOV.U32 R148, RZ, RZ, R200 ;  /* 0x000000ffff947224 */ /* 0x000fc800078e00c8 */
[----:B------:R1:W-:Y:S02]  /*6430*/  MUFU.EX2 R207, R2 ;  /* 0x0000000200cf7308 */ /* 0x0003e40000000800 */
[----:B-1----:R-:W-:Y:S02]  /*6440*/  FFMA.FTZ R2, R152, c[0x0][0x2d0], -R5 ;  /* 0x0000b40098027a23 */ /* 0x002fe40000010805 */
[----:B------:R-:W-:-:S04]  /*6450*/  IMAD.MOV.U32 R152, RZ, RZ, R185 ;  /* 0x000000ffff987224 */ /* 0x000fc800078e00b9 */
[----:B------:R1:W1:Y:S02]  /*6460*/  MUFU.EX2 R206, R2 ;  /* 0x0000000200ce7308 */ /* 0x0002640000000800 */
[----:B-1----:R-:W-:Y:S01]  /*6470*/  FFMA.FTZ R2, R159, c[0x0][0x2d0], -R5 ;  /* 0x0000b4009f027a23 */ /* 0x002fe20000010805 */
[----:B------:R-:W-:Y:S01]  /*6480*/  F2FP.BF16.PACK_AB R9, R206, R207 ;  /* 0x000000cfce09723e */ /* 0x000fe200000010ff */
[----:B------:R-:W-:Y:S01]  /*6490*/  IMAD.MOV.U32 R159, RZ, RZ, R74 ;  /* 0x000000ffff9f7224 */ /* 0x000fe200078e004a */
        /* <DEDUP_REMOVED lines=9> */
[C---:B--2---:R-:W-:Y:S08]  /*6530*/  HMMA.16816.F32.BF16 R124, R8.reuse, R20, R60 ;  /* 0x00000014087c723c */ /* 0x044ff0000004183c */
[----:B------:R-:W-:Y:S01]  /*6540*/  HMMA.16816.F32.BF16 R120, R8, R22, R52 ;  /* 0x000000160878723c */ /* 0x000fe20000041834 */
[----:B-1----:R-:W-:Y:S01]  /*6550*/  FFMA.FTZ R2, R118, c[0x0][0x2d0], -R0 ;  /* 0x0000b40076027a23 */ /* 0x002fe20000010800 */
[----:B------:R-:W-:-:S03]  /*6560*/  MOV R118, R188 ;  /* 0x000000bc00767202 */ /* 0x000fc60000000f00 */
[----:B------:R1:W2:Y:S03]  /*6570*/  MUFU.EX2 R203, R2 ;  /* 0x0000000200cb7308 */ /* 0x0002a60000000800 */
[C---:B---3--:R-:W-:Y:S08]  /*6580*/  HMMA.16816.F32.BF16 R88, R8.reuse, R16, R56 ;  /* 0x000000100858723c */ /* 0x048ff00000041838 */
[----:B----4-:R-:W-:Y:S01]  /*6590*/  HMMA.16816.F32.BF16 R60, R8, R12, R84 ;  /* 0x0000000c083c723c */ /* 0x010fe20000041854 */
[----:B-1----:R-:W-:-:S07]  /*65a0*/  FFMA.FTZ R2, R116, c[0x0][0x2d0], -R0 ;  /* 0x0000b40074027a23 */ /* 0x002fce0000010800 */
[C---:B------:R-:W-:Y:S01]  /*65b0*/  HMMA.16816.F32.BF16 R64, R8.reuse, R18, R48 ;  /* 0x000000120840723c */ /* 0x040fe20000041830 */
[----:B------:R-:W-:Y:S01]  /*65c0*/  IMAD.MOV.U32 R116, RZ, RZ, R187 ;  /* 0x000000ffff747224 */ /* 0x000fe200078e00bb */
[----:B------:R1:W-:Y:S06]  /*65d0*/  MUFU.EX2 R201, R2 ;  /* 0x0000000200c97308 */ /* 0x0003ec0000000800 */
[C---:B------:R-:W-:Y:S08]  /*65e0*/  HMMA.16816.F32.BF16 R56, R8.reuse, R14, R100 ;  /* 0x0000000e0838723c */ /* 0x040ff00000041864 */
[----:B------:R-:W-:Y:S01]  /*65f0*/  HMMA.16816.F32.BF16 R84, R8, R24, R108 ;  /* 0x000000180854723c */ /* 0x000fe2000004186c */
[----:B-1----:R-:W-:-:S02]  /*6600*/  FFMA.FTZ R2, R137, c[0x0][0x2d0], -R0 ;  /* 0x0000b40089027a23 */ /* 0x002fc40000010800 */
[----:B------:R-:W-:Y:S02]  /*6610*/  IMAD.MOV.U32 R137, RZ, RZ, R117 ;  /* 0x000000ffff897224 */ /* 0x000fe400078e0075 */
[----:B------:R1:W3:Y:S01]  /*6620*/  MUFU.EX2 R200, R2 ;  /* 0x0000000200c87308 */ /* 0x0002e20000000800 */
[----:B------:R-:W-:Y:S01]  /*6630*/  IMAD.MOV.U32 R117, RZ, RZ, R154 ;  /* 0x000000ffff757224 */ /* 0x000fe200078e009a */
[----:B------:R-:W-:Y:S01]  /*6640*/  MOV R154, R159 ;  /* 0x0000009f009a7202 */ /* 0x000fe20000000f00 */
[----:B------:R-:W-:Y:S01]  /*6650*/  IMAD.MOV.U32 R159, RZ, RZ, R156 ;  /* 0x000000ffff9f7224 */ /* 0x000fe200078e009c */
[----:B------:R-:W-:Y:S01]  /*6660*/  HMMA.16816.F32.BF16 R52, R8, R26, R104 ;  /* 0x0000001a0834723c */ /* 0x000fe20000041868 */
[----:B------:R-:W-:Y:S02]  /*6670*/  IMAD.MOV.U32 R156, RZ, RZ, R153 ;  /* 0x000000ffff9c7224 */ /* 0x000fe400078e0099 */
[----:B------:R-:W-:Y:S01]  /*6680*/  IMAD.MOV.U32 R153, RZ, RZ, R128 ;  /* 0x000000ffff997224 */ /* 0x000fe200078e0080 */
[----:B------:R-:W-:Y:S01]  /*6690*/  MOV R128, R129 ;  /* 0x0000008100807202 */ /* 0x000fe20000000f00 */
[----:B------:R-:W-:-:S02]  /*66a0*/  IMAD.MOV.U32 R129, RZ, RZ, R130 ;  /* 0x000000ffff817224 */ /* 0x000fc400078e0082 */
[----:B------:R-:W-:Y:S01]  /*66b0*/  IMAD.MOV.U32 R130, RZ, RZ, R131 ;  /* 0x000000ffff827224 */ /* 0x000fe200078e0083 */
[----:B------:R-:W-:Y:S01]  /*66c0*/  F2FP.BF16.PACK_AB R8, R213, R212 ;  /* 0x000000d4d508723e */ /* 0x000fe200000010ff */
[----:B------:R-:W-:Y:S01]  /*66d0*/  IMAD.MOV.U32 R131, RZ, RZ, R144 ;  /* 0x000000ffff837224 */ /* 0x000fe200078e0090 */
[----:B--2---:R-:W-:Y:S01]  /*66e0*/  F2FP.BF16.PACK_AB R9, R203, R202 ;  /* 0x000000cacb09723e */ /* 0x004fe200000010ff */
[----:B------:R-:W2:Y:S01]  /*66f0*/  LDL.LU R144, [R1+0x4] ;  /* 0x0000040001907983 */ /* 0x000ea20000300800 */
[--C-:B-1----:R-:W-:Y:S01]  /*6700*/  FFMA.FTZ R2, R171, c[0x0][0x2d0], -R7.reuse ;  /* 0x0000b400ab027a23 */ /* 0x102fe20000010807 */
[----:B------:R-:W-:Y:S02]  /*6710*/  F2FP.BF16.PACK_AB R10, R215, R214 ;  /* 0x000000d6d70a723e */ /* 0x000fe400000010ff */
[----:B---3--:R-:W-:Y:S01]  /*6720*/  F2FP.BF16.PACK_AB R11, R200, R201 ;  /* 0x000000c9c80b723e */ /* 0x008fe200000010ff */
[----:B------:R1:W-:Y:S06]  /*6730*/  MUFU.EX2 R196, R2 ;  /* 0x0000000200c47308 */ /* 0x0003ec0000000800 */
[C---:B------:R-:W-:Y:S08]  /*6740*/  HMMA.16816.F32.BF16 R36, R8.reuse, R16, R36 ;  /* 0x000000100824723c */ /* 0x040ff00000041824 */
[----:B------:R-:W-:Y:S01]  /*6750*/  HMMA.16816.F32.BF16 R28, R8, R18, R28 ;  /* 0x00000012081c723c */ /* 0x000fe2000004181c */
[----:B------:R-:W3:Y:S01]  /*6760*/  LDSM.16.MT88.4 R16, [R227+0x2100] ;  /* 0x00210000e310783b */ /* 0x000ee20000004200 */
[----:B-1----:R-:W-:-:S04]  /*6770*/  FFMA.FTZ R2, R172, c[0x0][0x2d0], -R7 ;  /* 0x0000b400ac027a23 */ /* 0x002fc80000010807 */
[----:B------:R1:W-:Y:S02]  /*6780*/  MUFU.EX2 R197, R2 ;  /* 0x0000000200c57308 */ /* 0x0003e40000000800 */
[C---:B------:R-:W-:Y:S08]  /*6790*/  HMMA.16816.F32.BF16 R92, R8.reuse, R20, R92 ;  /* 0x00000014085c723c */ /* 0x040ff0000004185c */
[----:B------:R-:W-:Y:S01]  /*67a0*/  HMMA.16816.F32.BF16 R96, R8, R22, R112 ;  /* 0x000000160860723c */ /* 0x000fe20000041870 */
[----:B------:R-:W4:Y:S01]  /*67b0*/  LDSM.16.MT88.4 R20, [R224+0x2100] ;  /* 0x00210000e014783b */ /* 0x000f220000004200 */
[----:B-1----:R-:W-:-:S06]  /*67c0*/  FFMA.FTZ R2, R174, c[0x0][0x2d0], -R7 ;  /* 0x0000b400ae027a23 */ /* 0x002fcc0000010807 */
[C---:B------:R-:W-:Y:S01]  /*67d0*/  HMMA.16816.F32.BF16 R40, R8.reuse, R12, R40 ;  /* 0x0000000c0828723c */ /* 0x040fe20000041828 */
[----:B------:R1:W-:Y:S07]  /*67e0*/  MUFU.EX2 R198, R2 ;  /* 0x0000000200c67308 */ /* 0x0003ee0000000800 */
[C---:B------:R-:W-:Y:S01]  /*67f0*/  HMMA.16816.F32.BF16 R32, R8.reuse, R14, R32 ;  /* 0x0000000e0820723c */ /* 0x040fe20000041820 */
[----:B------:R-:W3:Y:S07]  /*6800*/  LDSM.16.MT88.4 R12, [R225+0x2100] ;  /* 0x00210000e10c783b */ /* 0x000eee0000004200 */
[----:B------:R-:W-:Y:S01]  /*6810*/  HMMA.16816.F32.BF16 R44, R8, R24, R80 ;  /* 0x00000018082c723c */ /* 0x000fe20000041850 */
[----:B-1----:R-:W-:-:S04]  /*6820*/  FFMA.FTZ R2, R175, c[0x0][0x2d0], -R7 ;  /* 0x0000b400af027a23 */ /* 0x002fc80000010807 */
[----:B------:R1:W-:Y:S03]  /*6830*/  MUFU.EX2 R199, R2 ;  /* 0x0000000200c77308 */ /* 0x0003e60000000800 */
[----:B------:R-:W-:Y:S01]  /*6840*/  HMMA.16816.F32.BF16 R48, R8, R26, R76 ;  /* 0x0000001a0830723c */ /* 0x000fe2000004184c */
[----:B------:R-:W3:Y:S01]  /*6850*/  LDSM.16.MT88.4 R24, [R226+0x2100] ;  /* 0x00210000e218783b */ /* 0x000ee20000004200 */
[----:B-1----:R-:W-:-:S04]  /*6860*/  FFMA.FTZ R2, R165, c[0x0][0x2d0], -R6 ;  /* 0x0000b400a5027a23 */ /* 0x002fc80000010806 */
[----:B------:R1:W-:Y:S02]  /*6870*/  MUFU.EX2 R194, R2 ;  /* 0x0000000200c27308 */ /* 0x0003e40000000800 */
[----:B-1----:R-:W-:-:S06]  /*6880*/  FFMA.FTZ R2, R168, c[0x0][0x2d0], -R6 ;  /* 0x0000b400a8027a23 */ /* 0x002fcc0000010806 */
[----:B------:R1:W1:Y:S02]  /*6890*/  MUFU.EX2 R195, R2 ;  /* 0x0000000200c37308 */ /* 0x0002640000000800 */
[----:B-1----:R-:W-:Y:S01]  /*68a0*/  FFMA.FTZ R2, R170, c[0x0][0x2d0], -R6 ;  /* 0x0000b400aa027a23 */ /* 0x002fe20000010806 */
[----:B------:R-:W-:-:S05]  /*68b0*/  F2FP.BF16.PACK_AB R8, R195, R194 ;  /* 0x000000c2c308723e */ /* 0x000fca00000010ff */
        /* <DEDUP_REMOVED lines=16> */
[C---:B---3--:R-:W-:Y:S08]  /*69c0*/  HMMA.16816.F32.BF16 R104, R8.reuse, R16, R88 ;  /* 0x000000100868723c */ /* 0x048ff00000041858 */
[----:B------:R-:W-:Y:S01]  /*69d0*/  HMMA.16816.F32.BF16 R100, R8, R18, R64 ;  /* 0x000000120864723c */ /* 0x000fe20000041840 */
[----:B-1----:R-:W-:-:S04]  /*69e0*/  FFMA.FTZ R2, R145, c[0x0][0x2d0], -R0 ;  /* 0x0000b40091027a23 */ /* 0x002fc80000010800 */
[----:B------:R1:W3:Y:S03]  /*69f0*/  MUFU.EX2 R187, R2 ;  /* 0x0000000200bb7308 */ /* 0x0002e60000000800 */
[C---:B----4-:R-:W-:Y:S08]  /*6a00*/  HMMA.16816.F32.BF16 R124, R8.reuse, R20, R124 ;  /* 0x00000014087c723c */ /* 0x050ff0000004187c */
[----:B------:R-:W-:Y:S01]  /*6a10*/  HMMA.16816.F32.BF16 R108, R8, R22, R120 ;  /* 0x00000016086c723c */ /* 0x000fe20000041878 */
[----:B-1----:R-:W-:-:S07]  /*6a20*/  FFMA.FTZ R2, R147, c[0x0][0x2d0], -R0 ;  /* 0x0000b40093027a23 */ /* 0x002fce0000010800 */
[C---:B------:R-:W-:Y:S01]  /*6a30*/  HMMA.16816.F32.BF16 R88, R8.reuse, R12, R60 ;  /* 0x0000000c0858723c */ /* 0x040fe2000004183c */
[----:B------:R1:W-:Y:S07]  /*6a40*/  MUFU.EX2 R186, R2 ;  /* 0x0000000200ba7308 */ /* 0x0003ee0000000800 */
[C---:B------:R-:W-:Y:S08]  /*6a50*/  HMMA.16816.F32.BF16 R64, R8.reuse, R14, R56 ;  /* 0x0000000e0840723c */ /* 0x040ff00000041838 */
[----:B------:R-:W-:Y:S01]  /*6a60*/  HMMA.16816.F32.BF16 R84, R8, R24, R84 ;  /* 0x000000180854723c */ /* 0x000fe20000041854 */
[----:B-1----:R-:W-:-:S04]  /*6a70*/  FFMA.FTZ R2, R149, c[0x0][0x2d0], -R0 ;  /* 0x0000b40095027a23 */ /* 0x002fc80000010800 */
[----:B------:R1:W4:Y:S03]  /*6a80*/  MUFU.EX2 R185, R2 ;  /* 0x0000000200b97308 */ /* 0x0003260000000800 */
[----:B------:R-:W-:Y:S07]  /*6a90*/  HMMA.16816.F32.BF16 R80, R8, R26, R52 ;  /* 0x0000001a0850723c */ /* 0x000fee0000041834 */
[----:B------:R-:W-:-:S02]  /*6aa0*/  F2FP.BF16.PACK_AB R8, R197, R196 ;  /* 0x000000c4c508723e */ /* 0x000fc400000010ff */
[----:B---3--:R-:W-:Y:S02]  /*6ab0*/  F2FP.BF16.PACK_AB R9, R187, R184 ;  /* 0x000000b8bb09723e */ /* 0x008fe400000010ff */
[----:B------:R-:W-:Y:S01]  /*6ac0*/  F2FP.BF16.PACK_AB R10, R199, R198 ;  /* 0x000000c6c70a723e */ /* 0x000fe200000010ff */
[----:B-1----:R-:W-:Y:S01]  /*6ad0*/  FFMA.FTZ R2, R116, c[0x0][0x2d0], -R6 ;  /* 0x0000b40074027a23 */ /* 0x002fe20000010806 */
[----:B----4-:R-:W-:-:S03]  /*6ae0*/  F2FP.BF16.PACK_AB R11, R185, R186 ;  /* 0x000000bab90b723e */ /* 0x010fc600000010ff */
[----:B------:R1:W-:Y:S04]  /*6af0*/  MUFU.EX2 R116, R2 ;  /* 0x0000000200747308 */ /* 0x0003e80000000800 */
[C---:B------:R-:W-:Y:S08]  /*6b00*/  HMMA.16816.F32.BF16 R76, R8.reuse, R22, R96 ;  /* 0x00000016084c723c */ /* 0x040ff00000041860 */
[----:B------:R-:W-:Y:S01]  /*6b10*/  HMMA.16816.F32.BF16 R60, R8, R16, R36 ;  /* 0x00000010083c723c */ /* 0x000fe20000041824 */
[----:B-1----:R-:W-:-:S04]  /*6b20*/  FFMA.FTZ R2, R118, c[0x0][0x2d0], -R6 ;  /* 0x0000b40076027a23 */ /* 0x002fc80000010806 */
[----:B------:R1:W3:Y:S03]  /*6b30*/  MUFU.EX2 R118, R2 ;  /* 0x0000000200767308 */ /* 0x0002e60000000800 */
[----:B------:R-:W-:Y:S01]  /*6b40*/  HMMA.16816.F32.BF16 R92, R8, R20, R92 ;  /* 0x00000014085c723c */ /* 0x000fe2000004185c */
[----:B------:R-:W-:Y:S01]  /*6b50*/  LDSM.16.MT88.4 R20, [R227+0x2900] ;  /* 0x00290000e314783b */ /* 0x000fe20000004200 */
[----:B-1----:R-:W-:Y:S01]  /*6b60*/  FFMA.FTZ R2, R137, c[0x0][0x2d0], -R6 ;  /* 0x0000b40089027a23 */ /* 0x002fe20000010806 */
[----:B------:R-:W-:Y:S01]  /*6b70*/  MOV R137, R117 ;  /* 0x0000007500897202 */ /* 0x000fe20000000f00 */
[----:B------:R-:W-:Y:S02]  /*6b80*/  IMAD.MOV.U32 R117, RZ, RZ, R154 ;  /* 0x000000ffff757224 */ /* 0x000fe400078e009a */
[----:B------:R-:W-:Y:S02]  /*6b90*/  IMAD.MOV.U32 R154, RZ, RZ, R159 ;  /* 0x000000ffff9a7224 */ /* 0x000fe400078e009f */
[----:B------:R-:W-:Y:S01]  /*6ba0*/  IMAD.MOV.U32 R159, RZ, RZ, R69 ;  /* 0x000000ffff9f7224 */ /* 0x000fe200078e0045 */
[----:B------:R-:W-:-:S02]  /*6bb0*/  MOV R69, R243 ;  /* 0x000000f300457202 */ /* 0x000fc40000000f00 */
[----:B------:R-:W4:Y:S01]  /*6bc0*/  LDL.LU R243, [R1+0xa4] ;  /* 0x0000a40001f37983 */ /* 0x000f220000300800 */
[----:B------:R1:W-:Y:S01]  /*6bd0*/  MUFU.EX2 R115, R2 ;  /* 0x0000000200737308 */ /* 0x0003e20000000800 */
[----:B------:R-:W-:Y:S02]  /*6be0*/  IMAD.MOV.U32 R171, RZ, RZ, R117 ;  /* 0x000000ffffab7224 */ /* 0x000fe400078e0075 */
[----:B-1----:R-:W-:-:S05]  /*6bf0*/  FFMA.FTZ R2, R137, c[0x0][0x2d0], -R6 ;  /* 0x0000b40089027a23 */ /* 0x002fca0000010806 */
[----:B------:R1:W-:Y:S02]  /*6c00*/  MUFU.EX2 R117, R2 ;  /* 0x0000000200757308 */ /* 0x0003e40000000800 */
[----:B-1----:R-:W-:-:S06]  /*6c10*/  FFMA.FTZ R2, R182, c[0x0][0x2d0], -R5 ;  /* 0x0000b400b6027a23 */ /* 0x002fcc0000010805 */
[----:B------:R1:W-:Y:S01]  /*6c20*/  MUFU.EX2 R114, R2 ;  /* 0x0000000200727308 */ /* 0x0003e20000000800 */
[----:B------:R-:W-:Y:S02]  /*6c30*/  IMAD.MOV.U32 R137, RZ, RZ, R154 ;  /* 0x000000ffff897224 */ /* 0x000fe400078e009a */
[----:B------:R-:W-:Y:S02]  /*6c40*/  IMAD.MOV.U32 R154, RZ, RZ, R159 ;  /* 0x000000ffff9a7224 */ /* 0x000fe400078e009f */
[----:B-1----:R-:W-:-:S04]  /*6c50*/  FFMA.FTZ R2, R247, c[0x0][0x2d0], -R5 ;  /* 0x0000b400f7027a23 */ /* 0x002fc80000010805 */
[----:B------:R1:W1:Y:S01]  /*6c60*/  MUFU.EX2 R113, R2 ;  /* 0x0000000200717308 */ /* 0x0002620000000800 */
[----:B------:R-:W-:Y:S01]  /*6c70*/  MOV R159, R241 ;  /* 0x000000f1009f7202 */ /* 0x000fe20000000f00 */
[C---:B------:R-:W-:Y:S08]  /*6c80*/  HMMA.16816.F32.BF16 R36, R8.reuse, R14, R32 ;  /* 0x0000000e0824723c */ /* 0x040ff00000041820 */
[----:B------:R-:W-:Y:S01]  /*6c90*/  HMMA.16816.F32.BF16 R56, R8, R18, R28 ;  /* 0x000000120838723c */ /* 0x000fe2000004181c */
[----:B------:R-:W2:Y:S04]  /*6ca0*/  LDSM.16.MT88.4 R28, [R224+0x2900] ;  /* 0x00290000e01c783b */ /* 0x000ea80000004200 */
[----:B------:R-:W2:Y:S01]  /*6cb0*/  LDSM.16.MT88.4 R16, [R225+0x2900] ;  /* 0x00290000e110783b */ /* 0x000ea20000004200 */
[----:B-1----:R-:W-:-:S02]  /*6cc0*/  FFMA.FTZ R2, R183, c[0x0][0x2d0], -R5 ;  /* 0x0000b400b7027a23 */ /* 0x002fc40000010805 */
[C---:B------:R-:W-:Y:S01]  /*6cd0*/  HMMA.16816.F32.BF16 R40, R8.reuse, R12, R40 ;  /* 0x0000000c0828723c */ /* 0x040fe20000041828 */
[----:B------:R-:W1:Y:S01]  /*6ce0*/  LDSM.16.MT88.4 R12, [R226+0x2900] ;  /* 0x00290000e20c783b */ /* 0x000e620000004200 */
[----:B------:R3:W-:Y:S06]  /*6cf0*/  MUFU.EX2 R112, R2 ;  /* 0x0000000200707308 */ /* 0x0007ec0000000800 */
[----:B------:R-:W-:Y:S01]  /*6d00*/  HMMA.16816.F32.BF16 R44, R8, R24, R44 ;  /* 0x00000018082c723c */ /* 0x000fe2000004182c */
[----:B------:R-:W-:Y:S01]  /*6d10*/  FFMA.FTZ R52, R236, c[0x0][0x2d0], -R7 ;  /* 0x0000b400ec347a23 */ /* 0x000fe20000010807 */
[----:B------:R1:W5:Y:S01]  /*6d20*/  LDL.LU R241, [R1+0xa0] ;  /* 0x0000a00001f17983 */ /* 0x0003620000300800 */
[----:B---3--:R-:W-:-:S04]  /*6d30*/  FFMA.FTZ R2, R179, c[0x0][0x2d0], -R5 ;  /* 0x0000b400b3027a23 */ /* 0x008fc80000010805 */
[----:B------:R3:W1:Y:S02]  /*6d40*/  MUFU.EX2 R99, R2 ;  /* 0x0000000200637308 */ /* 0x0006640000000800 */
[----:B---3--:R-:W-:Y:S02]  /*6d50*/  FFMA.FTZ R2, R171, c[0x0][0x2d0], -R7 ;  /* 0x0000b400ab027a23 */ /* 0x008fe40000010807 */
[----:B------:R-:W-:Y:S02]  /*6d60*/  IMAD.MOV.U32 R171, RZ, RZ, R137 ;  /* 0x000000ffffab7224 */ /* 0x000fe400078e0089 */
[----:B------:R-:W-:Y:S02]  /*6d70*/  IMAD.MOV.U32 R137, RZ, RZ, R154 ;  /* 0x000000ffff897224 */ /* 0x000fe400078e009a */
[----:B------:R3:W-:Y:S01]  /*6d80*/  MUFU.EX2 R98, R2 ;  /* 0x0000000200627308 */ /* 0x0007e20000000800 */
[----:B------:R-:W-:Y:S01]  /*6d90*/  IMAD.MOV.U32 R154, RZ, RZ, R159 ;  /* 0x000000ffff9a7224 */ /* 0x000fe200078e009f */
[----:B------:R-:W-:Y:S01]  /*6da0*/  MOV R159, R152 ;  /* 0x00000098009f7202 */ /* 0x000fe20000000f00 */
[----:B------:R-:W-:-:S02]  /*6db0*/  IMAD.MOV.U32 R152, RZ, RZ, R160 ;  /* 0x000000ffff987224 */ /* 0x000fc400078e00a0 */
[----:B------:R-:W-:Y:S02]  /*6dc0*/  IMAD.MOV.U32 R160, RZ, RZ, R155 ;  /* 0x000000ffffa07224 */ /* 0x000fe400078e009b */
[----:B------:R-:W-:Y:S01]  /*6dd0*/  IMAD.MOV.U32 R155, RZ, RZ, R158 ;  /* 0x000000ffff9b7224 */ /* 0x000fe200078e009e */
[----:B------:R-:W-:Y:S01]  /*6de0*/  MOV R158, R140 ;  /* 0x0000008c009e7202 */ /* 0x000fe20000000f00 */
[----:B---3--:R-:W-:Y:S02]  /*6df0*/  FFMA.FTZ R2, R171, c[0x0][0x2d0], -R7 ;  /* 0x0000b400ab027a23 */ /* 0x008fe40000010807 */
[----:B------:R-:W-:Y:S02]  /*6e00*/  IMAD.MOV.U32 R171, RZ, RZ, R137 ;  /* 0x000000ffffab7224 */ /* 0x000fe400078e0089 */
[----:B------:R-:W-:Y:S01]  /*6e10*/  IMAD.MOV.U32 R137, RZ, RZ, R154 ;  /* 0x000000ffff897224 */ /* 0x000fe200078e009a */
[----:B------:R-:W-:Y:S01]  /*6e20*/  MOV R154, R159 ;  /* 0x0000009f009a7202 */ /* 0x000fe20000000f00 */
[----:B------:R-:W-:Y:S01]  /*6e30*/  IMAD.MOV.U32 R159, RZ, RZ, R152 ;  /* 0x000000ffff9f7224 */ /* 0x000fe200078e0098 */
[----:B------:R3:W1:Y:S01]  /*6e40*/  MUFU.EX2 R96, R2 ;  /* 0x0000000200607308 */ /* 0x0006620000000800 */
[----:B------:R-:W-:-:S02]  /*6e50*/  IMAD.MOV.U32 R152, RZ, RZ, R160 ;  /* 0x000000ffff987224 */ /* 0x000fc400078e00a0 */
[----:B------:R-:W-:Y:S01]  /*6e60*/  IMAD.MOV.U32 R160, RZ, RZ, R155 ;  /* 0x000000ffffa07224 */ /* 0x000fe200078e009b */
[----:B------:R-:W-:Y:S01]  /*6e70*/  MOV R155, R158 ;  /* 0x0000009e009b7202 */ /* 0x000fe20000000f00 */
[----:B------:R-:W-:Y:S02]  /*6e80*/  IMAD.MOV.U32 R158, RZ, RZ, R157 ;  /* 0x000000ffff9e7224 */ /* 0x000fe400078e009d */
[----:B------:R-:W-:Y:S02]  /*6e90*/  IMAD.MOV.U32 R157, RZ, RZ, R239 ;  /* 0x000000ffff9d7224 */ /* 0x000fe400078e00ef */
[----:B---3--:R-:W-:-:S04]  /*6ea0*/  FFMA.FTZ R2, R171, c[0x0][0x2d0], -R7 ;  /* 0x0000b400ab027a23 */ /* 0x008fc80000010807 */
[----:B------:R3:W-:Y:S01]  /*6eb0*/  MUFU.EX2 R97, R2 ;  /* 0x0000000200617308 */ /* 0x0007e20000000800 */
[----:B------:R-:W-:Y:S01]  /*6ec0*/  IMAD.MOV.U32 R171, RZ, RZ, R158 ;  /* 0x000000ffffab7224 */ /* 0x000fe200078e009e */
[----:B------:R-:W-:Y:S01]  /*6ed0*/  MOV R174, R160 ;  /* 0x000000a000ae7202 */ /* 0x000fe20000000f00 */
[----:B------:R-:W-:Y:S02]  /*6ee0*/  IMAD.MOV.U32 R158, RZ, RZ, R74 ;  /* 0x000000ffff9e7224 */ /* 0x000fe400078e004a */
[----:B------:R-:W-:Y:S02]  /*6ef0*/  IMAD.MOV.U32 R175, RZ, RZ, R152 ;  /* 0x000000ffffaf7224 */ /* 0x000fe400078e0098 */
[----:B---3--:R-:W-:Y:S02]  /*6f00*/  FFMA.FTZ R2, R137, c[0x0][0x2d0], -R7 ;  /* 0x0000b40089027a23 */ /* 0x008fe40000010807 */
[----:B------:R-:W-:Y:S01]  /*6f10*/  IMAD.MOV.U32 R137, RZ, RZ, R157 ;  /* 0x000000ffff897224 */ /* 0x000fe200078e009d */
[----:B------:R-:W-:-:S02]  /*6f20*/  MOV R157, R75 ;  /* 0x0000004b009d7202 */ /* 0x000fc40000000f00 */
[----:B------:R3:W-:Y:S01]  /*6f30*/  MUFU.EX2 R75, R2 ;  /* 0x00000002004b7308 */ /* 0x0007e20000000800 */
[----:B------:R-:W-:Y:S02]  /*6f40*/  IMAD.MOV.U32 R172, RZ, RZ, R155 ;  /* 0x000000ffffac7224 */ /* 0x000fe400078e009b */
[----:B------:R-:W-:Y:S02]  /*6f50*/  IMAD.MOV.U32 R155, RZ, RZ, R69 ;  /* 0x000000ffff9b7224 */ /* 0x000fe400078e0045 */
[----:B------:R-:W-:Y:S02]  /*6f60*/  FFMA.FTZ R34, R175, c[0x0][0x2d0], -R7 ;  /* 0x0000b400af227a23 */ /* 0x000fe40000010807 */
[----:B------:R-:W-:Y:S02]  /*6f70*/  IMAD.MOV.U32 R175, RZ, RZ, R174 ;  /* 0x000000ffffaf7224 */ /* 0x000fe400078e00ae */
[----:B---3--:R-:W-:-:S04]  /*6f80*/  FFMA.FTZ R2, R167, c[0x0][0x2d0], -R0 ;  /* 0x0000b400a7027a23 */ /* 0x008fc80000010800 */
[----:B------:R3:W-:Y:S01]  /*6f90*/  MUFU.EX2 R74, R2 ;  /* 0x00000002004a7308 */ /* 0x0007e20000000800 */
[----:B------:R-:W-:Y:S02]  /*6fa0*/  IMAD.MOV.U32 R174, RZ, RZ, R172 ;  /* 0x000000ffffae7224 */ /* 0x000fe400078e00ac */
[----:B------:R-:W-:Y:S01]  /*6fb0*/  IMAD.MOV.U32 R172, RZ, RZ, R171 ;  /* 0x000000ffffac7224 */ /* 0x000fe200078e00ab */
[----:B------:R-:W-:Y:S01]  /*6fc0*/  MOV R171, R137 ;  /* 0x0000008900ab7202 */ /* 0x000fe20000000f00 */
[----:B------:R-:W-:Y:S02]  /*6fd0*/  IMAD.MOV.U32 R160, RZ, RZ, R68 ;  /* 0x000000ffffa07224 */ /* 0x000fe400078e0044 */
[----:B------:R-:W-:Y:S02]  /*6fe0*/  IMAD.MOV.U32 R137, RZ, RZ, R148 ;  /* 0x000000ffff897224 */ /* 0x000fe400078e0094 */
[----:B---3--:R-:W-:Y:S02]  /*6ff0*/  FFMA.FTZ R2, R166, c[0x0][0x2d0], -R0 ;  /* 0x0000b400a6027a23 */ /* 0x008fe40000010800 */
[----:B------:R-:W-:-:S02]  /*7000*/  IMAD.MOV.U32 R148, RZ, RZ, R151 ;  /* 0x000000ffff947224 */ /* 0x000fc400078e0097 */
[----:B------:R-:W-:Y:S01]  /*7010*/  IMAD.MOV.U32 R140, RZ, RZ, R240 ;  /* 0x000000ffff8c7224 */ /* 0x000fe200078e00f0 */
[----:B------:R3:W-:Y:S01]  /*7020*/  MUFU.EX2 R69, R2 ;  /* 0x0000000200457308 */ /* 0x0007e20000000800 */
[----:B------:R-:W-:Y:S01]  /*7030*/  FFMA.FTZ R35, R175, c[0x0][0x2d0], -R7 ;  /* 0x0000b400af237a23 */ /* 0x000fe20000010807 */
[----:B------:R-:W-:Y:S01]  /*7040*/  HMMA.16816.F32.BF16 R48, R8, R26, R48 ;  /* 0x0000001a0830723c */ /* 0x000fe20000041830 */
[----:B------:R-:W-:Y:S01]  /*7050*/  IMAD.MOV.U32 R151, RZ, RZ, R150 ;  /* 0x000000ffff977224 */ /* 0x000fe200078e0096 */
[----:B------:R-:W-:Y:S01]  /*7060*/  MOV R150, R132 ;  /* 0x0000008400967202 */ /* 0x000fe20000000f00 */
[----:B------:R-:W-:Y:S01]  /*7070*/  IMAD.MOV.U32 R175, RZ, RZ, R174 ;  /* 0x000000ffffaf7224 */ /* 0x000fe200078e00ae */
[----:B------:R-:W-:Y:S01]  /*7080*/  MOV R174, R172 ;  /* 0x000000ac00ae7202 */ /* 0x000fe20000000f00 */
[----:B------:R-:W-:Y:S02]  /*7090*/  IMAD.MOV.U32 R172, RZ, RZ, R171 ;  /* 0x000000ffffac7224 */ /* 0x000fe400078e00ab */
[----:B------:R-:W-:-:S02]  /*70a0*/  FFMA.FTZ R53, R235, c[0x0][0x2d0], -R7 ;  /* 0x0000b400eb357a23 */ /* 0x000fc40000010807 */
[----:B------:R-:W-:Y:S02]  /*70b0*/  FFMA.FTZ R25, R231, c[0x0][0x2d0], -R6 ;  /* 0x0000b400e7197a23 */ /* 0x000fe40000010806 */
[--C-:B------:R-:W-:Y:S02]  /*70c0*/  FFMA.FTZ R33, R229, c[0x0][0x2d0], -R5.reuse ;  /* 0x0000b400e5217a23 */ /* 0x100fe40000010805 */
[----:B------:R-:W-:Y:S02]  /*70d0*/  FFMA.FTZ R32, R228, c[0x0][0x2d0], -R5 ;  /* 0x0000b400e4207a23 */ /* 0x000fe40000010805 */
[----:B------:R-:W-:Y:S02]  /*70e0*/  IMAD.MOV.U32 R123, RZ, RZ, R154 ;  /* 0x000000ffff7b7224 */ /* 0x000fe400078e009a */
[----:B------:R-:W-:Y:S01]  /*70f0*/  IMAD.MOV.U32 R247, RZ, RZ, R131 ;  /* 0x000000fffff77224 */ /* 0x000fe200078e0083 */
[----:B------:R-:W-:Y:S01]  /*7100*/  MOV R152, R238 ;  /* 0x000000ee00987202 */ /* 0x000fe20000000f00 */
[----:B---3--:R-:W-:Y:S01]  /*7110*/  FFMA.FTZ R2, R169, c[0x0][0x2d0], -R0 ;  /* 0x0000b400a9027a23 */ /* 0x008fe20000010800 */
[----:B------:R-:W-:Y:S01]  /*7120*/  MOV R122, R159 ;  /* 0x0000009f007a7202 */ /* 0x000fe20000000f00 */
[----:B------:R-:W-:Y:S01]  /*7130*/  IMAD.MOV.U32 R120, RZ, RZ, R160 ;  /* 0x000000ffff787224 */ /* 0x000fe200078e00a0 */
[----:B------:R-:W-:Y:S01]  /*7140*/  MOV R182, R155 ;  /* 0x0000009b00b67202 */ /* 0x000fe20000000f00 */
[----:B------:R3:W-:Y:S01]  /*7150*/  MUFU.EX2 R68, R2 ;  /* 0x0000000200447308 */ /* 0x0007e20000000800 */
[----:B------:R-:W-:Y:S01]  /*7160*/  IMAD.MOV.U32 R132, RZ, RZ, R133 ;  /* 0x000000ffff847224 */ /* 0x000fe200078e0085 */
[----:B------:R-:W-:Y:S01]  /*7170*/  LDSM.16.MT88.4 R164, [R225+0x3100] ;  /* 0x00310000e1a4783b */ /* 0x000fe20000004200 */
[----:B------:R-:W-:-:S02]  /*7180*/  IMAD.MOV.U32 R171, RZ, RZ, R137 ;  /* 0x000000ffffab7224 */ /* 0x000fc400078e0089 */
[----:B------:R-:W-:Y:S01]  /*7190*/  IMAD.MOV.U32 R133, RZ, RZ, R237 ;  /* 0x000000ffff857224 */ /* 0x000fe200078e00ed */
[----:B------:R2:W5:Y:S01]  /*71a0*/  LDL.LU R240, [R1+0x9c] ;  /* 0x00009c0001f07983 */ /* 0x0005620000300800 */
[----:B------:R-:W-:Y:S01]  /*71b0*/  IMAD.MOV.U32 R137, RZ, RZ, R148 ;  /* 0x000000ffff897224 */ /* 0x000fe200078e0094 */
[----:B------:R-:W-:Y:S01]  /*71c0*/  MOV R148, R151 ;  /* 0x0000009700947202 */ /* 0x000fe20000000f00 */
[----:B------:R-:W-:Y:S01]  /*71d0*/  IMAD.MOV.U32 R151, RZ, RZ, R150 ;  /* 0x000000ffff977224 */ /* 0x000fe200078e0096 */
[----:B------:R-:W-:Y:S01]  /*71e0*/  F2FP.BF16.PACK_AB R8, R118, R116 ;  /* 0x000000747608723e */ /* 0x000fe200000010ff */
[----:B---3--:R-:W-:Y:S01]  /*71f0*/  FFMA.FTZ R2, R4, c[0x0][0x2d0], -R0 ;  /* 0x0000b40004027a23 */ /* 0x008fe20000010800 */
[----:B------:R-:W-:Y:S01]  /*7200*/  F2FP.BF16.PACK_AB R9, R113, R114 ;  /* 0x000000727109723e */ /* 0x000fe200000010ff */
[----:B------:R-:W-:Y:S01]  /*7210*/  FFMA.FTZ R26, R232, c[0x0][0x2d0], -R6 ;  /* 0x0000b400e81a7a23 */ /* 0x000fe20000010806 */
[----:B------:R-:W-:Y:S01]  /*7220*/  F2FP.BF16.PACK_AB R10, R117, R115 ;  /* 0x00000073750a723e */ /* 0x000fe200000010ff */
[----:B------:R3:W2:Y:S01]  /*7230*/  MUFU.EX2 R55, R2 ;  /* 0x0000000200377308 */ /* 0x0006a20000000800 */
[----:B------:R-:W-:Y:S01]  /*7240*/  IMAD.MOV.U32 R150, RZ, RZ, R132 ;  /* 0x000000ffff967224 */ /* 0x000fe200078e0084 */
[----:B-1----:R-:W-:Y:S01]  /*7250*/  F2FP.BF16.PACK_AB R11, R99, R112 ;  /* 0x00000070630b723e */ /* 0x002fe200000010ff */
[----:B------:R-:W-:Y:S01]  /*7260*/  IMAD.MOV.U32 R132, RZ, RZ, R133 ;  /* 0x000000ffff847224 */ /* 0x000fe200078e0085 */
[----:B------:R-:W-:Y:S01]  /*7270*/  MOV R133, R134 ;  /* 0x0000008600857202 */ /* 0x000fe20000000f00 */
[----:B------:R-:W-:Y:S01]  /*7280*/  IMAD.MOV.U32 R134, RZ, RZ, R135 ;  /* 0x000000ffff867224 */ /* 0x000fe200078e0087 */
[----:B------:R1:W5:Y:S01]  /*7290*/  LDL.LU R239, [R1+0x98] ;  /* 0x0000980001ef7983 */ /* 0x0003620000300800 */
[----:B------:R-:W-:-:S02]  /*72a0*/  IMAD.MOV.U32 R135, RZ, RZ, R234 ;  /* 0x000000ffff877224 */ /* 0x000fc400078e00ea */
[----:B---3--:R-:W-:Y:S01]  /*72b0*/  FFMA.FTZ R2, R175, c[0x0][0x2d0], -R6 ;  /* 0x0000b400af027a23 */ /* 0x008fe20000010806 */
[----:B------:R-:W-:Y:S01]  /*72c0*/  F2FP.BF16.PACK_AB R4, R96, R98 ;  /* 0x000000626004723e */ /* 0x000fe200000010ff */
[----:B------:R-:W-:Y:S01]  /*72d0*/  IMAD.MOV.U32 R175, RZ, RZ, R174 ;  /* 0x000000ffffaf7224 */ /* 0x000fe200078e00ae */
[----:B------:R-:W-:Y:S01]  /*72e0*/  MOV R174, R172 ;  /* 0x000000ac00ae7202 */ /* 0x000fe20000000f00 */
[----:B------:R-:W-:Y:S01]  /*72f0*/  IMAD.MOV.U32 R172, RZ, RZ, R171 ;  /* 0x000000ffffac7224 */ /* 0x000fe200078e00ab */
[----:B--2---:R-:W-:Y:S01]  /*7300*/  F2FP.BF16.PACK_AB R7, R55, R68 ;  /* 0x000000443707723e */ /* 0x004fe200000010ff */
[----:B------:R-:W-:Y:S01]  /*7310*/  IMAD.MOV.U32 R171, RZ, RZ, R137 ;  /* 0x000000ffffab7224 */ /* 0x000fe200078e0089 */
[----:B------:R-:W-:Y:S01]  /*7320*/  MOV R137, R148 ;  /* 0x0000009400897202 */ /* 0x000fe20000000f00 */
[----:B------:R-:W-:Y:S01]  /*7330*/  IMAD.MOV.U32 R148, RZ, RZ, R151 ;  /* 0x000000ffff947224 */ /* 0x000fe200078e0097 */
[----:B------:R-:W-:Y:S01]  /*7340*/  HMMA.16816.F32.BF16 R124, R8, R28, R124 ;  /* 0x0000001c087c723c */ /* 0x000fe2000004187c */
[----:B------:R-:W-:Y:S01]  /*7350*/  IMAD.MOV.U32 R151, RZ, RZ, R150 ;  /* 0x000000ffff977224 */ /* 0x000fe200078e0096 */
[----:B------:R-:W-:Y:S01]  /*7360*/  MOV R150, R132 ;  /* 0x0000008400967202 */ /* 0x000fe20000000f00 */
[----:B------:R-:W-:Y:S01]  /*7370*/  FFMA.FTZ R24, R174, c[0x0][0x2d0], -R5 ;  /* 0x0000b400ae187a23 */ /* 0x000fe20000010805 */
[----:B------:R-:W-:Y:S01]  /*7380*/  MOV R174, R171 ;  /* 0x000000ab00ae7202 */ /* 0x000fe20000000f00 */
[----:B------:R-:W-:-:S02]  /*7390*/  IMAD.MOV.U32 R132, RZ, RZ, R133 ;  /* 0x000000ffff847224 */ /* 0x000fc400078e0085 */
[----:B------:R-:W-:Y:S01]  /*73a0*/  IMAD.MOV.U32 R154, RZ, RZ, R130 ;  /* 0x000000ffff9a7224 */ /* 0x000fe200078e0082 */
[C---:B------:R-:W-:Y:S01]  /*73b0*/  HMMA.16816.F32.BF16 R108, R8.reuse, R30, R108 ;  /* 0x0000001e086c723c */ /* 0x040fe2000004186c */
[----:B------:R-:W-:Y:S01]  /*73c0*/  IMAD.MOV.U32 R133, RZ, RZ, R134 ;  /* 0x000000ffff857224 */ /* 0x000fe200078e0086 */
[----:B------:R-:W-:Y:S01]  /*73d0*/  MOV R134, R135 ;  /* 0x0000008700867202 */ /* 0x000fe20000000f00 */
[----:B------:R-:W-:Y:S02]  /*73e0*/  IMAD.MOV.U32 R171, RZ, RZ, R137 ;  /* 0x000000ffffab7224 */ /* 0x000fe400078e0089 */
[----:B------:R-:W-:Y:S02]  /*73f0*/  IMAD.MOV.U32 R121, RZ, RZ, R152 ;  /* 0x000000ffff797224 */ /* 0x000fe400078e0098 */
[----:B------:R-:W-:Y:S01]  /*7400*/  IMAD.MOV.U32 R169, RZ, RZ, R153 ;  /* 0x000000ffffa97224 */ /* 0x000fe200078e0099 */
[----:B------:R-:W-:Y:S01]  /*7410*/  HMMA.16816.F32.BF16 R104, R8, R20, R104 ;  /* 0x000000140868723c */ /* 0x000fe20000041868 */
[----:B------:R-:W-:Y:S01]  /*7420*/  IMAD.MOV.U32 R137, RZ, RZ, R148 ;  /* 0x000000ffff897224 */ /* 0x000fe200078e0094 */
[----:B------:R-:W-:Y:S01]  /*7430*/  MOV R148, R151 ;  /* 0x0000009700947202 */ /* 0x000fe20000000f00 */
[----:B------:R-:W-:-:S02]  /*7440*/  IMAD.MOV.U32 R135, RZ, RZ, R141 ;  /* 0x000000ffff877224 */ /* 0x000fc400078e008d */
[----:B------:R-:W-:Y:S02]  /*7450*/  IMAD.MOV.U32 R183, RZ, RZ, R157 ;  /* 0x000000ffffb77224 */ /* 0x000fe400078e009d */
[----:B------:R-:W-:Y:S01]  /*7460*/  IMAD.MOV.U32 R155, RZ, RZ, R143 ;  /* 0x000000ffff9b7224 */ /* 0x000fe200078e008f */
[C---:B------:R-:W-:Y:S01]  /*7470*/  HMMA.16816.F32.BF16 R100, R8.reuse, R22, R100 ;  /* 0x000000160864723c */ /* 0x040fe20000041864 */
[----:B------:R-:W-:Y:S01]  /*7480*/  IMAD.MOV.U32 R141, RZ, RZ, R233 ;  /* 0x000000ffff8d7224 */ /* 0x000fe200078e00e9 */
[----:B------:R-:W-:Y:S01]  /*7490*/  MUFU.EX2 R26, R26 ;  /* 0x0000001a001a7308 */ /* 0x000fe20000000800 */
[----:B------:R-:W-:Y:S01]  /*74a0*/  IMAD.MOV.U32 R151, RZ, RZ, R150 ;  /* 0x000000ffff977224 */ /* 0x000fe200078e0096 */
[----:B------:R1:W5:Y:S01]  /*74b0*/  LDL.LU R238, [R1+0x94] ;  /* 0x0000940001ee7983 */ /* 0x0003620000300800 */
[----:B------:R-:W-:Y:S01]  /*74c0*/  IMAD.MOV.U32 R150, RZ, RZ, R132 ;  /* 0x000000ffff967224 */ /* 0x000fe200078e0084 */
[----:B------:R-:W-:Y:S01]  /*74d0*/  MOV R132, R133 ;  /* 0x0000008500847202 */ /* 0x000fe20000000f00 */
[----:B------:R-:W-:Y:S01]  /*74e0*/  IMAD.MOV.U32 R133, RZ, RZ, R134 ;  /* 0x000000ffff857224 */ /* 0x000fe200078e0086 */
[----:B------:R-:W-:Y:S01]  /*74f0*/  HMMA.16816.F32.BF16 R88, R8, R16, R88 ;  /* 0x000000100858723c */ /* 0x000fe20000041858 */
[----:B------:R-:W-:Y:S01]  /*7500*/  IMAD.MOV.U32 R134, RZ, RZ, R135 ;  /* 0x000000ffff867224 */ /* 0x000fe200078e0087 */
[----:B------:R-:W-:Y:S01]  /*7510*/  MOV R135, R141 ;  /* 0x0000008d00877202 */ /* 0x000fe20000000f00 */
[----:B------:R-:W-:-:S02]  /*7520*/  IMAD.MOV.U32 R141, RZ, RZ, R140 ;  /* 0x000000ffff8d7224 */ /* 0x000fc400078e008c */
[----:B------:R-:W-:-:S03]  /*7530*/  FFMA.FTZ R27, R175, c[0x0][0x2d0], -R6 ;  /* 0x0000b400af1b7a23 */ /* 0x000fc60000010806 */
[----:B------:R-:W-:Y:S01]  /*7540*/  HMMA.16816.F32.BF16 R64, R8, R18, R64 ;  /* 0x000000120840723c */ /* 0x000fe20000041840 */
[----:B------:R-:W-:Y:S01]  /*7550*/  IMAD.MOV.U32 R140, RZ, RZ, R3 ;  /* 0x000000ffff8c7224 */ /* 0x000fe200078e0003 */
[----:B------:R-:W-:Y:S01]  /*7560*/  F2FP.BF16.PACK_AB R6, R75, R97 ;  /* 0x000000614b06723e */ /* 0x000fe200000010ff */
[----:B------:R-:W-:Y:S01]  /*7570*/  FFMA.FTZ R3, R230, c[0x0][0x2d0], -R5 ;  /* 0x0000b400e6037a23 */ /* 0x000fe20000010805 */
[----:B------:R-:W-:Y:S01]  /*7580*/  F2FP.BF16.PACK_AB R5, R69, R74 ;  /* 0x0000004a4505723e */ /* 0x000fe200000010ff */
[----:B------:R-:W-:-:S03]  /*7590*/  IMAD.MOV.U32 R162, RZ, RZ, R133 ;  /* 0x000000ffffa27224 */ /* 0x000fc600078e0085 */
[----:B------:R-:W-:Y:S01]  /*75a0*/  HMMA.16816.F32.BF16 R84, R8, R12, R84 ;  /* 0x0000000c0854723c */ /* 0x000fe20000041854 */
[----:B------:R-:W-:Y:S01]  /*75b0*/  IMAD.MOV.U32 R163, RZ, RZ, R134 ;  /* 0x000000ffffa37224 */ /* 0x000fe200078e0086 */
[----:B------:R-:W-:-:S06]  /*75c0*/  MOV R175, R148 ;  /* 0x0000009400af7202 */ /* 0x000fcc0000000f00 */
[----:B------:R-:W-:Y:S01]  /*75d0*/  HMMA.16816.F32.BF16 R80, R8, R14, R80 ;  /* 0x0000000e0850723c */ /* 0x000fe20000041850 */
[----:B------:R-:W-:Y:S01]  /*75e0*/  MOV R161, R135 ;  /* 0x0000008700a17202 */ /* 0x000fe20000000f00 */
[----:B------:R-:W-:Y:S01]  /*75f0*/  IMAD.MOV.U32 R168, RZ, RZ, R151 ;  /* 0x000000ffffa87224 */ /* 0x000fe200078e0097 */
[----:B------:R2:W-:Y:S01]  /*7600*/  MUFU.EX2 R54, R2 ;  /* 0x0000000200367308 */ /* 0x0005e20000000800 */
[----:B------:R-:W-:Y:S01]  /*7610*/  IMAD.MOV.U32 R153, RZ, RZ, R142 ;  /* 0x000000ffff997224 */ /* 0x000fe200078e008e */
[----:B------:R1:W5:Y:S02]  /*7620*/  LDL.LU R237, [R1+0x90] ;  /* 0x0000900001ed7983 */ /* 0x0003640000300800 */
[--C-:B------:R-:W-:Y:S01]  /*7630*/  FFMA.FTZ R8, R251, c[0x0][0x2d0], -R0.reuse ;  /* 0x0000b400fb087a23 */ /* 0x100fe20000010800 */
[----:B------:R-:W-:Y:S01]  /*7640*/  HMMA.16816.F32.BF16 R44, R4, R12, R44 ;  /* 0x0000000c042c723c */ /* 0x000fe2000004182c */
[--C-:B------:R-:W-:Y:S01]  /*7650*/  FFMA.FTZ R9, R249, c[0x0][0x2d0], -R0.reuse ;  /* 0x0000b400f9097a23 */ /* 0x100fe20000010800 */
[----:B------:R-:W-:Y:S01]  /*7660*/  MOV R173, R132 ;  /* 0x0000008400ad7202 */ /* 0x000fe20000000f00 */
[----:B------:R-:W-:-:S02]  /*7670*/  FFMA.FTZ R10, R250, c[0x0][0x2d0], -R0 ;  /* 0x0000b400fa0a7a23 */ /* 0x000fc40000010800 */
[----:B------:R-:W-:Y:S02]  /*7680*/  IMAD.MOV.U32 R146, RZ, RZ, R141 ;  /* 0x000000ffff927224 */ /* 0x000fe400078e008d */
[----:B------:R-:W-:Y:S01]  /*7690*/  IMAD.MOV.U32 R170, RZ, RZ, R150 ;  /* 0x000000ffffaa7224 */ /* 0x000fe200078e0096 */
[----:B------:R-:W-:Y:S01]  /*76a0*/  HMMA.16816.F32.BF16 R76, R4, R30, R76 ;  /* 0x0000001e044c723c */ /* 0x000fe2000004184c */
[----:B------:R-:W-:Y:S02]  /*76b0*/  FFMA.FTZ R12, R248, c[0x0][0x2d0], -R0 ;  /* 0x0000b400f80c7a23 */ /* 0x000fe40000010800 */
[----:B--2---:R-:W-:-:S05]  /*76c0*/  FADD.FTZ R2, R178, R177 ;  /* 0x000000b1b2027221 */ /* 0x004fca0000010000 */
[----:B------:R-:W-:Y:S01]  /*76d0*/  HMMA.16816.F32.BF16 R92, R4, R28, R92 ;  /* 0x0000001c045c723c */ /* 0x000fe2000004185c */
[----:B------:R-:W-:-:S07]  /*76e0*/  FADD.FTZ R0, R162, R163 ;  /* 0x000000a3a2007221 */ /* 0x000fce0000010000 */
[----:B------:R-:W-:Y:S01]  /*76f0*/  HMMA.16816.F32.BF16 R56, R4, R22, R56 ;  /* 0x000000160438723c */ /* 0x000fe20000041838 */
[----:B------:R-:W-:-:S07]  /*7700*/  FADD.FTZ R0, R175, R0 ;  /* 0x00000000af007221 */ /* 0x000fce0000010000 */
[----:B------:R-:W-:Y:S01]  /*7710*/  HMMA.16816.F32.BF16 R60, R4, R20, R60 ;  /* 0x00000014043c723c */ /* 0x000fe2000004183c */
[----:B------:R-:W-:Y:S01]  /*7720*/  IMAD.MOV.U32 R30, RZ, RZ, R128 ;  /* 0x000000ffff1e7224 */ /* 0x000fe200078e0080 */
[----:B------:R2:W-:Y:S01]  /*7730*/  MUFU.EX2 R23, R3 ;  /* 0x0000000300177308 */ /* 0x0005e20000000800 */
[----:B------:R-:W-:-:S05]  /*7740*/  IMAD.MOV.U32 R29, RZ, RZ, R140 ;  /* 0x000000ffff1d7224 */ /* 0x000fca00078e008c */
[----:B------:R-:W-:Y:S01]  /*7750*/  HMMA.16816.F32.BF16 R40, R4, R16, R40 ;  /* 0x000000100428723c */ /* 0x000fe20000041828 */
[----:B------:R-:W-:Y:S01]  /*7760*/  FADD.FTZ R0, R30, R0 ;  /* 0x000000001e007221 */ /* 0x000fe20000010000 */
[----:B------:R3:W-:Y:S01]  /*7770*/  MUFU.EX2 R22, R33 ;  /* 0x0000002100167308 */ /* 0x0007e20000000800 */
[----:B------:R-:W-:-:S05]  /*7780*/  IMAD.MOV.U32 R141, RZ, RZ, R119 ;  /* 0x000000ffff8d7224 */ /* 0x000fca00078e0077 */
[C---:B------:R-:W-:Y:S08]  /*7790*/  HMMA.16816.F32.BF16 R36, R4.reuse, R18, R36 ;  /* 0x000000120424723c */ /* 0x040ff00000041824 */
[----:B------:R-:W-:Y:S01]  /*77a0*/  HMMA.16816.F32.BF16 R48, R4, R14, R48 ;  /* 0x0000000e0430723c */ /* 0x000fe20000041830 */
[----:B--2---:R-:W-:Y:S01]  /*77b0*/  FADD.FTZ R3, R161, R146 ;  /* 0x00000092a1037221 */ /* 0x004fe20000010000 */
[----:B---3--:R-:W-:Y:S01]  /*77c0*/  MOV R33, R156 ;  /* 0x0000009c00217202 */ /* 0x008fe20000000f00 */
[----:B------:R-:W-:Y:S01]  /*77d0*/  FADD.FTZ R11, R170, R173 ;  /* 0x000000adaa0b7221 */ /* 0x000fe20000010000 */
[----:B------:R-:W-:Y:S01]  /*77e0*/  MOV R249, R139 ;  /* 0x0000008b00f97202 */ /* 0x000fe20000000f00 */
[----:B------:R-:W-:Y:S01]  /*77f0*/  IMAD.MOV.U32 R170, RZ, RZ, R172 ;  /* 0x000000ffffaa7224 */ /* 0x000fe200078e00ac */
[----:B------:R-:W-:Y:S01]  /*7800*/  MUFU.EX2 R24, R24 ;  /* 0x0000001800187308 */ /* 0x000fe20000000800 */
[----:B------:R-:W-:Y:S01]  /*7810*/  FADD.FTZ R6, R29, R0 ;  /* 0x000000001d067221 */ /* 0x000fe20000010000 */
[----:B------:R-:W2:Y:S01]  /*7820*/  LDSM.16.MT88.4 R132, [R224+0x3100] ;  /* 0x00310000e084783b */ /* 0x000ea20000004200 */
[----:B------:R-:W-:-:S02]  /*7830*/  FADD.FTZ R3, R168, R3 ;  /* 0x00000003a8037221 */ /* 0x000fc40000010000 */
[----:B------:R-:W-:Y:S01]  /*7840*/  IMAD.MOV.U32 R172, RZ, RZ, R158 ;  /* 0x000000ffffac7224 */ /* 0x000fe200078e009e */
[----:B------:R-:W3:Y:S01]  /*7850*/  LDSM.16.MT88.4 R148, [R227+0x3100] ;  /* 0x00310000e394783b */ /* 0x000ee20000004200 */
[----:B----4-:R-:W-:Y:S01]  /*7860*/  @P4 IMAD.HI.U32 R0, R243, c[0x0][0x2c8], RZ ;  /* 0x0000b200f3004a27 */ /* 0x010fe200078e00ff */
[----:B------:R-:W-:Y:S01]  /*7870*/  MOV R31, R129 ;  /* 0x00000081001f7202 */ /* 0x000fe20000000f00 */
[----:B------:R-:W-:Y:S01]  /*7880*/  MUFU.EX2 R27, R27 ;  /* 0x0000001b001b7308 */ /* 0x000fe20000000800 */
[----:B------:R1:W5:Y:S01]  /*7890*/  LDL.LU R236, [R1+0x8c] ;  /* 0x00008c0001ec7983 */ /* 0x0003620000300800 */
[----:B------:R-:W-:Y:S01]  /*78a0*/  FADD.FTZ R2, R176, R2 ;  /* 0x00000002b0027221 */ /* 0x000fe20000010000 */
[----:B------:R-:W-:Y:S01]  /*78b0*/  MOV R28, R141 ;  /* 0x0000008d001c7202 */ /* 0x000fe20000000f00 */
[----:B------:R-:W-:Y:S01]  /*78c0*/  FADD.FTZ R4, R172, R11 ;  /* 0x0000000bac047221 */ /* 0x000fe20000010000 */
[----:B------:R-:W-:Y:S01]  /*78d0*/  @P4 SHF.R.U32.HI R243, RZ, c[0x0][0x2cc], R0 ;  /* 0x0000b300fff34a19 */ /* 0x000fe20000011600 */
[----:B------:R-:W-:-:S02]  /*78e0*/  FADD.FTZ R3, R33, R3 ;  /* 0x0000000321037221 */ /* 0x000fc40000010000 */
[----:B------:R-:W4:Y:S01]  /*78f0*/  MUFU.EX2 R20, R34 ;  /* 0x0000002200147308 */ /* 0x000f220000000800 */
[----:B------:R-:W-:Y:S01]  /*7900*/  FADD.FTZ R2, R181, R2 ;  /* 0x00000002b5027221 */ /* 0x000fe20000010000 */
[----:B------:R-:W-:Y:S01]  /*7910*/  MOV R168, R174 ;  /* 0x000000ae00a87202 */ /* 0x000fe20000000f00 */
[----:B------:R-:W-:Y:S02]  /*7920*/  FADD.FTZ R7, R31, R4 ;  /* 0x000000041f077221 */ /* 0x000fe40000010000 */
[----:B------:R-:W-:Y:S02]  /*7930*/  IMAD.MOV.U32 R248, RZ, RZ, R138 ;  /* 0x000000fffff87224 */ /* 0x000fe400078e008a */
[----:B------:R-:W-:Y:S01]  /*7940*/  IMAD.MOV.U32 R250, RZ, RZ, R136 ;  /* 0x000000fffffa7224 */ /* 0x000fe200078e0088 */
[----:B------:R1:W-:Y:S01]  /*7950*/  MUFU.EX2 R14, R35 ;  /* 0x00000023000e7308 */ /* 0x0003e20000000800 */
[----:B------:R-:W-:Y:S01]  /*7960*/  FADD.FTZ R5, R28, R3 ;  /* 0x000000031c057221 */ /* 0x000fe20000010000 */
[----:B------:R-:W-:Y:S01]  /*7970*/  IADD3 R3, R243, R154, -R247 ;  /* 0x0000009af3037210 */ /* 0x000fe20007ffe8f7 */
[----:B------:R-:W-:Y:S01]  /*7980*/  FADD.FTZ R4, R180, R2 ;  /* 0x00000002b4047221 */ /* 0x000fe20000010000 */
[----:B------:R-:W-:Y:S01]  /*7990*/  MOV R30, R183 ;  /* 0x000000b7001e7202 */ /* 0x000fe20000000f00 */
[----:B------:R-:W-:Y:S01]  /*79a0*/  IMAD.MOV.U32 R2, RZ, RZ, RZ ;  /* 0x000000ffff027224 */ /* 0x000fe200078e00ff */
[----:B------:R-:W2:Y:S03]  /*79b0*/  LDSM.16.MT88.4 R16, [R226+0x3100] ;  /* 0x00310000e210783b */ /* 0x000ea60000004200 */
[----:B------:R-:W-:Y:S01]  /*79c0*/  IMAD.HI R2, R3, -0x6db6db6d, R2 ;  /* 0x9249249303027827 */ /* 0x000fe200078e0202 */
[----:B------:R3:W-:Y:S01]  /*79d0*/  MUFU.EX2 R21, R32 ;  /* 0x0000002000157308 */ /* 0x0007e20000000800 */
[----:B------:R2:W5:Y:S03]  /*79e0*/  LDL.LU R235, [R1+0x88] ;  /* 0x0000880001eb7983 */ /* 0x0005660000300800 */
[----:B------:R-:W-:Y:S01]  /*79f0*/  SHF.R.U32.HI R0, RZ, 0x1f, R2 ;  /* 0x0000001fff007819 */ /* 0x000fe20000011602 */
[----:B------:R-:W-:Y:S01]  /*7a00*/  IMAD.MOV.U32 R31, RZ, RZ, R169 ;  /* 0x000000ffff1f7224 */ /* 0x000fe200078e00a9 */
[----:B-1----:R-:W-:Y:S01]  /*7a10*/  MOV R35, R121 ;  /* 0x0000007900237202 */ /* 0x002fe20000000f00 */
[----:B------:R-:W-:Y:S01]  /*7a20*/  IMAD.MOV.U32 R34, RZ, RZ, R122 ;  /* 0x000000ffff227224 */ /* 0x000fe200078e007a */
[----:B------:R-:W-:Y:S01]  /*7a30*/  LEA.HI.SX32 R11, R2, R0, 0x1a ;  /* 0x00000000020b7211 */ /* 0x000fe200078fd2ff */
[----:B------:R-:W-:-:S02]  /*7a40*/  IMAD.MOV.U32 R169, RZ, RZ, R123 ;  /* 0x000000ffffa97224 */ /* 0x000fc400078e007b */
[----:B------:R-:W-:Y:S02]  /*7a50*/  FADD.FTZ R6, R170, R6 ;  /* 0x00000006aa067221 */ /* 0x000fe40000010000 */
[----:B------:R-:W-:Y:S02]  /*7a60*/  IMAD.MOV.U32 R251, RZ, RZ, R120 ;  /* 0x000000fffffb7224 */ /* 0x000fe400078e0078 */
[----:B------:R-:W-:Y:S01]  /*7a70*/  IMAD.MOV.U32 R33, RZ, RZ, R182 ;  /* 0x000000ffff217224 */ /* 0x000fe200078e00b6 */
[----:B---3--:R-:W-:Y:S01]  /*7a80*/  MOV R32, R137 ;  /* 0x0000008900207202 */ /* 0x008fe20000000f00 */
[----:B------:R-:W-:Y:S01]  /*7a90*/  FADD.FTZ R2, R35, R7 ;  /* 0x0000000723027221 */ /* 0x000fe20000010000 */
[----:B------:R-:W-:Y:S01]  /*7aa0*/  MOV R28, R153 ;  /* 0x00000099001c7202 */ /* 0x000fe20000000f00 */
[----:B------:R-:W-:Y:S01]  /*7ab0*/  FADD.FTZ R0, R34, R5 ;  /* 0x0000000522007221 */ /* 0x000fe20000010000 */
[----:B------:R-:W1:Y:S01]  /*7ac0*/  MUFU.EX2 R8, R8 ;  /* 0x0000000800087308 */ /* 0x000e620000000800 */
[----:B------:R-:W-:Y:S01]  /*7ad0*/  FADD.FTZ R3, R169, R4 ;  /* 0x00000004a9037221 */ /* 0x000fe20000010000 */
[----:B------:R3:W5:Y:S01]  /*7ae0*/  LDL.LU R234, [R1+0x84] ;  /* 0x0000840001ea7983 */ /* 0x0007620000300800 */
[----:B------:R-:W-:-:S02]  /*7af0*/  FADD.FTZ R5, R168, R2 ;  /* 0x00000002a8057221 */ /* 0x000fc40000010000 */
[----:B------:R-:W-:Y:S01]  /*7b00*/  FADD.FTZ R4, R171, R0 ;  /* 0x00000000ab047221 */ /* 0x000fe20000010000 */
[----:B------:R3:W5:Y:S01]  /*7b10*/  LDL.LU R233, [R1+0x80] ;  /* 0x0000800001e97983 */ /* 0x0007620000300800 */
[----:B------:R-:W-:Y:S02]  /*7b20*/  FADD.FTZ R3, R248, R3 ;  /* 0x00000003f8037221 */ /* 0x000fe40000010000 */
[----:B------:R-:W-:Y:S01]  /*7b30*/  FADD.FTZ R2, R250, R6 ;  /* 0x00000006fa027221 */ /* 0x000fe20000010000 */
[----:B------:R-:W1:Y:S01]  /*7b40*/  MUFU.EX2 R9, R9 ;  /* 0x0000000900097308 */ /* 0x000e620000000800 */
[----:B------:R-:W-:Y:S01]  /*7b50*/  FADD.FTZ R0, R249, R5 ;  /* 0x00000005f9007221 */ /* 0x000fe20000010000 */
[----:B------:R3:W5:Y:S01]  /*7b60*/  LDL.LU R232, [R1+0x7c] ;  /* 0x00007c0001e87983 */ /* 0x0007620000300800 */
[----:B------:R-:W-:Y:S02]  /*7b70*/  FADD.FTZ R5, R32, R4 ;  /* 0x0000000420057221 */ /* 0x000fe40000010000 */
[----:B------:R-:W-:Y:S01]  /*7b80*/  FADD.FTZ R3, R251, R3 ;  /* 0x00000003fb037221 */ /* 0x000fe20000010000 */
[----:B------:R3:W5:Y:S01]  /*7b90*/  LDL.LU R231, [R1+0x78] ;  /* 0x0000780001e77983 */ /* 0x0007620000300800 */
[----:B------:R-:W-:-:S02]  /*7ba0*/  FADD.FTZ R4, R33, R2 ;  /* 0x0000000221047221 */ /* 0x000fc40000010000 */
[----:B------:R-:W-:Y:S02]  /*7bb0*/  FADD.FTZ R2, R30, R0 ;  /* 0x000000001e027221 */ /* 0x000fe40000010000 */
[----:B------:R-:W-:Y:S01]  /*7bc0*/  IMAD.MOV.U32 R29, RZ, RZ, R155 ;  /* 0x000000ffff1d7224 */ /* 0x000fe200078e009b */
[----:B------:R-:W1:Y:S01]  /*7bd0*/  MUFU.EX2 R13, R52 ;  /* 0x00000034000d7308 */ /* 0x000e620000000800 */
[----:B------:R-:W-:-:S07]  /*7be0*/  FADD.FTZ R0, R252, R5 ;  /* 0x00000005fc007221 */ /* 0x000fce0000010000 */
[----:B------:R-:W1:Y:S01]  /*7bf0*/  MUFU.EX2 R10, R10 ;  /* 0x0000000a000a7308 */ /* 0x000e620000000800 */
[----:B------:R-:W-:-:S07]  /*7c00*/  FADD.FTZ R3, R218, R3 ;  /* 0x00000003da037221 */ /* 0x000fce0000010000 */
[----:B------:R-:W1:Y:S01]  /*7c10*/  MUFU.EX2 R15, R53 ;  /* 0x00000035000f7308 */ /* 0x000e620000000800 */
[----:B------:R-:W-:-:S07]  /*7c20*/  FADD.FTZ R4, R245, R4 ;  /* 0x00000004f5047221 */ /* 0x000fce0000010000 */
[----:B------:R-:W1:Y:S01]  /*7c30*/  MUFU.EX2 R12, R12 ;  /* 0x0000000c000c7308 */ /* 0x000e620000000800 */
[----:B------:R-:W-:-:S07]  /*7c40*/  FADD.FTZ R5, R223, R2 ;  /* 0x00000002df057221 */ /* 0x000fce0000010000 */
[----:B------:R-:W1:Y:S01]  /*7c50*/  MUFU.EX2 R25, R25 ;  /* 0x0000001900197308 */ /* 0x000e620000000800 */
[----:B------:R-:W-:Y:S01]  /*7c60*/  FADD.FTZ R0, R31, R0 ;  /* 0x000000001f007221 */ /* 0x000fe20000010000 */
[----:B------:R-:W-:Y:S01]  /*7c70*/  MOV R152, R144 ;  /* 0x0000009000987202 */ /* 0x000fe20000000f00 */
[----:B------:R-:W-:Y:S01]  /*7c80*/  FADD.FTZ R3, R219, R3 ;  /* 0x00000003db037221 */ /* 0x000fe20000010000 */
[----:B------:R-:W-:Y:S01]  /*7c90*/  IMNMX R6, RZ, R11, !PT ;  /* 0x0000000bff067217 */ /* 0x000fe20007800200 */
        /* <DEDUP_REMOVED lines=62> */
[----:B----4-:R-:W-:Y:S02]  /*8080*/  FADD.FTZ R3, R20, R2 ;  /* 0x0000000214037221 */ /* 0x010fe40000010000 */
[----:B-1----:R-:W-:Y:S02]  /*8090*/  FADD.FTZ R2, R8, R0 ;  /* 0x0000000008027221 */ /* 0x002fe40000010000 */
        /* <DEDUP_REMOVED lines=12> */
[----:B------:R-:W-:Y:S01]  /*8160*/  FADD.FTZ R0, R21, R0 ;  /* 0x0000000015007221 */ /* 0x000fe20000010000 */
[----:B------:R3:W-:Y:S01]  /*8170*/  STL [R1+0x10], R6 ;  /* 0x0000100601007387 */ /* 0x0007e20000100800 */
[----:B------:R-:W-:Y:S02]  /*8180*/  FADD.FTZ R2, R25, R2 ;  /* 0x0000000219027221 */ /* 0x000fe40000010000 */
[----:B------:R-:W-:Y:S01]  /*8190*/  IMAD.MOV.U32 R247, RZ, RZ, R152 ;  /* 0x000000fffff77224 */ /* 0x000fe200078e0098 */
[----:B------:R3:W-:Y:S04]  /*81a0*/  STL [R1+0x40], R4 ;  /* 0x0000400401007387 */ /* 0x0007e80000100800 */
[----:B------:R3:W-:Y:S01]  /*81b0*/  STL [R1+0x48], R3 ;  /* 0x0000480301007387 */ /* 0x0007e20000100800 */
[----:B------:R-:W-:-:S03]  /*81c0*/  IADD3 R244, R247, -0x2, RZ ;  /* 0xfffffffef7f47810 */ /* 0x000fc60007ffe0ff */
[----:B------:R3:W-:Y:S04]  /*81d0*/  STL [R1+0x44], R0 ;  /* 0x0000440001007387 */ /* 0x0007e80000100800 */
[----:B------:R3:W-:Y:S01]  /*81e0*/  STL [R1+0x3c], R2 ;  /* 0x00003c0201007387 */ /* 0x0007e20000100800 */
[----:B------:R-:W-:Y:S02]  /*81f0*/  ISETP.GE.AND P0, PT, R244, R6, PT ;  /* 0x00000006f400720c */ /* 0x000fe40003f06270 */
[----:B------:R-:W-:Y:S02]  /*8200*/  F2FP.BF16.PACK_AB R176, R27, R54 ;  /* 0x000000361bb0723e */ /* 0x000fe400000010ff */
[----:B------:R-:W-:Y:S02]  /*8210*/  F2FP.BF16.PACK_AB R177, R23, R24 ;  /* 0x0000001817b1723e */ /* 0x000fe400000010ff */
[----:B------:R-:W-:-:S02]  /*8220*/  F2FP.BF16.PACK_AB R178, R25, R26 ;  /* 0x0000001a19b2723e */ /* 0x000fc400000010ff */
[----:B------:R-:W-:Y:S02]  /*8230*/  F2FP.BF16.PACK_AB R179, R21, R22 ;  /* 0x0000001615b3723e */ /* 0x000fe400000010ff */
[----:B------:R-:W-:Y:S02]  /*8240*/  F2FP.BF16.PACK_AB R180, R14, R20 ;  /* 0x000000140eb4723e */ /* 0x000fe400000010ff */
[----:B------:R-:W-:Y:S02]  /*8250*/  F2FP.BF16.PACK_AB R181, R9, R8 ;  /* 0x0000000809b5723e */ /* 0x000fe400000010ff */
[----:B------:R-:W-:Y:S02]  /*8260*/  F2FP.BF16.PACK_AB R182, R15, R13 ;  /* 0x0000000d0fb6723e */ /* 0x000fe400000010ff */
[----:B------:R-:W-:Y:S01]  /*8270*/  F2FP.BF16.PACK_AB R183, R12, R10 ;  /* 0x0000000a0cb7723e */ /* 0x000fe200000010ff */
[C---:B--2---:R-:W-:Y:S08]  /*8280*/  HMMA.16816.F32.BF16 R124, R176.reuse, R132, R124 ;  /* 0x00000084b07c723c */ /* 0x044ff0000004187c */
        /* <DEDUP_REMOVED lines=16> */
[----:B---3--:R-:W2:Y:S01]  /*8390*/  LDL R247, [R1+0x18] ;  /* 0x0000180001f77983 */ /* 0x008ea20000100800 */
[----:B------:R-:W-:Y:S01]  /*83a0*/  MOV R116, R72 ;  /* 0x0000004800747202 */ /* 0x000fe20000000f00 */
[----:B------:R-:W-:Y:S01]  /*83b0*/  IMAD.MOV.U32 R118, RZ, RZ, R70 ;  /* 0x000000ffff767224 */ /* 0x000fe200078e0046 */
[----:B------:R-:W-:Y:S01]  /*83c0*/  MOV R3, R73 ;  /* 0x0000004900037202 */ /* 0x000fe20000000f00 */
[----:B------:R-:W-:Y:S01]  /*83d0*/  IMAD.MOV.U32 R216, RZ, RZ, R244 ;  /* 0x000000ffffd87224 */ /* 0x000fe200078e00f4 */
[----:B------:R-:W-:Y:S01]  /*83e0*/  MOV R117, R71 ;  /* 0x0000004700757202 */ /* 0x000fe20000000f00 */
[----:B--2---:R-:W-:-:S05]  /*83f0*/  @P4 IMAD.HI.U32 R0, R247, c[0x0][0x2c8], RZ ;  /* 0x0000b200f7004a27 */ /* 0x004fca00078e00ff */
[----:B------:R-:W-:-:S05]  /*8400*/  @P4 SHF.R.U32.HI R0, RZ, c[0x0][0x2cc], R0 ;  /* 0x0000b300ff004a19 */ /* 0x000fca0000011600 */
[----:B------:R1:W-:Y:S02]  /*8410*/  @P4 STL [R1+0x14], R0 ;  /* 0x0000140001004387 */ /* 0x0003e40000100800 */
.L_x_603:
[----:B------:R-:W-:Y:S04]  /*8420*/  DEPBAR.LE SB0, 0x0 ;  /* 0x000080000000791a */ /* 0x000fe80000000000 */
[----:B------:R-:W-:Y:S01]  /*8430*/  BAR.SYNC.DEFER_BLOCKING 0x0 ;  /* 0x0000000000007b1d */ /* 0x000fe20000010000 */
[----:B------:R-:W-:Y:S11]  /*8440*/  ISETP.GE.AND P2, PT, R216, RZ, PT ;  /* 0x000000ffd800720c */ /* 0x000ff60003f46270 */
[----:B------:R-:W-:Y:S02]  /*8450*/  @!UPT UIADD3 URZ, URZ, URZ, URZ ;  /* 0x0000003f3f3ff290 */ /* 0x000fe4000fffe03f */
[----:B-12---:R-:W-:Y:S05]  /*8460*/  @P2 SHF.R.S32.HI R0, RZ, 0x1f, R216 ;  /* 0x0000001fff002819 */ /* 0x006fea00000114d8 */
[----:B------:R-:W-:Y:S04]  /*8470*/  @P2 IMAD R0, R0, c[0x0][0x208], RZ ;  /* 0x0000820000002a24 */ /* 0x000fe800078e02ff */
[C---:B------:R-:W-:Y:S01]  /*8480*/  @P2 IMAD R0, R216.reuse, c[0x0][0x20c], R0 ;  /* 0x00008300d8002a24 */ /* 0x040fe200078e0200 */
[----:B-----5:R-:W-:Y:S08]  /*8490*/  LDSM.16.M88.4 R112, [R230+0x7100] ;  /* 0x00710000e670783b */ /* 0x020ff00000000200 */
[----:B------:R-:W1:Y:S08]  /*84a0*/  LDSM.16.M88.4 R16, [R119+0x3900] ;  /* 0x003900007710783b */ /* 0x000e700000000200 */
[----:B------:R-:W2:Y:S08]  /*84b0*/  LDSM.16.M88.4 R108, [R230+0x9100] ;  /* 0x00910000e66c783b */ /* 0x000eb00000000200 */
        /* <DEDUP_REMOVED lines=22> */
[----:B------:R-:W4:Y:S04]  /*8620*/  LDL R2, [R1+0x14] ;  /* 0x0000140001027983 */ /* 0x000f280000100800 */
[----:B------:R-:W-:Y:S04]  /*8630*/  STL [R1+0x88], R236 ;  /* 0x000088ec01007387 */ /* 0x000fe80000100800 */
[----:B------:R-:W-:Y:S01]  /*8640*/  STL [R1+0x8c], R235 ;  /* 0x00008ceb01007387 */ /* 0x000fe20000100800 */
[-C--:B-1----:R-:W-:Y:S08]  /*8650*/  HMMA.16816.F32.BF16 R4, R112, R16.reuse, RZ ;  /* 0x000000107004723c */ /* 0x082ff000000418ff */
[C---:B--2---:R-:W-:Y:S08]  /*8660*/  HMMA.16816.F32.BF16 R8, R108.reuse, R16, RZ ;  /* 0x000000106c08723c */ /* 0x044ff000000418ff */
        /* <DEDUP_REMOVED lines=28> */
[C---:B------:R-:W-:Y:S08]  /*8830*/  HMMA.16816.F32.BF16 R8, R196.reuse, R192, R8 ;  /* 0x000000c0c408723c */ /* 0x040ff00000041808 */
[-C--:B------:R-:W-:Y:S08]  /*8840*/  HMMA.16816.F32.BF16 R12, R196, R194.reuse, R12 ;  /* 0x000000c2c40c723c */ /* 0x080ff0000004180c */
[C---:B------:R-:W-:Y:S01]  /*8850*/  HMMA.16816.F32.BF16 R16, R188.reuse, R194, R16 ;  /* 0x000000c2bc10723c */ /* 0x040fe20000041810 */
[----:B------:R-:W2:Y:S07]  /*8860*/  LDSM.16.M88.4 R192, [R236] ;  /* 0x00000000ecc0783b */ /* 0x000eae0000000200 */
[-C--:B------:R-:W-:Y:S08]  /*8870*/  HMMA.16816.F32.BF16 R20, R188, R200.reuse, R20 ;  /* 0x000000c8bc14723c */ /* 0x080ff00000041814 */
[C---:B------:R-:W-:Y:S07]  /*8880*/  HMMA.16816.F32.BF16 R24, R196.reuse, R200, R24 ;  /* 0x000000c8c418723c */ /* 0x040fee0000041818 */
[----:B----4-:R-:W-:Y:S01]  /*8890*/  @P2 IMAD.MOV.U32 R200, RZ, RZ, R212 ;  /* 0x000000ffffc82224 */ /* 0x010fe200078e00d4 */
[-C--:B------:R-:W-:Y:S04]  /*88a0*/  HMMA.16816.F32.BF16 R28, R196, R202.reuse, R28 ;  /* 0x000000cac41c723c */ /* 0x080fe8000004181c */
[----:B------:R-:W-:Y:S04]  /*88b0*/  @P2 IMAD.MOV.U32 R201, RZ, RZ, R215 ;  /* 0x000000ffffc92224 */ /* 0x000fe800078e00d7 */
[C---:B------:R-:W-:Y:S07]  /*88c0*/  HMMA.16816.F32.BF16 R32, R188.reuse, R202, R32 ;  /* 0x000000cabc20723c */ /* 0x040fee0000041820 */
[----:B------:R-:W-:Y:S01]  /*88d0*/  @P2 IMAD.WIDE.U32 R202, R216, c[0x0][0x208], RZ ;  /* 0x00008200d8ca2a25 */ /* 0x000fe200078e00ff */
[-C--:B------:R-:W-:Y:S04]  /*88e0*/  HMMA.16816.F32.BF16 R36, R188, R204.reuse, R36 ;  /* 0x000000ccbc24723c */ /* 0x080fe80000041824 */
[----:B------:R-:W-:Y:S01]  /*88f0*/  @P2 IADD3 R0, R203, R0, RZ ;  /* 0x00000000cb002210 */ /* 0x000fe20007ffe0ff */
[----:B------:R-:W-:Y:S03]  /*8900*/  @P2 IMAD.WIDE.U32 R200, R202, 0x70, R200 ;  /* 0x00000070cac82825 */ /* 0x000fe600078e00c8 */
[C---:B------:R-:W-:Y:S04]  /*8910*/  HMMA.16816.F32.BF16 R40, R196.reuse, R204, R40 ;  /* 0x000000ccc428723c */ /* 0x040fe80000041828 */
[----:B------:R-:W-:Y:S03]  /*8920*/  @P2 IMAD R0, R0, 0x70, RZ ;  /* 0x0000007000002824 */ /* 0x000fe600078e02ff */
[C---:B------:R-:W-:Y:S01]  /*8930*/  @P2 LEA R204, P0, R200.reuse, c[0x0][0x1f8], 0x1 ;  /* 0x00007e00c8cc2a11 */ /* 0x040fe200078008ff */
[-C--:B------:R-:W-:Y:S04]  /*8940*/  HMMA.16816.F32.BF16 R44, R196, R206.reuse, R44 ;  /* 0x000000cec42c723c */ /* 0x080fe8000004182c */
[----:B------:R-:W-:Y:S04]  /*8950*/  @P2 IMAD.IADD R0, R201, 0x1, R0 ;  /* 0x00000001c9002824 */ /* 0x000fe800078e0200 */
[C---:B------:R-:W-:Y:S04]  /*8960*/  HMMA.16816.F32.BF16 R48, R188.reuse, R206, R48 ;  /* 0x000000cebc30723c */ /* 0x040fe80000041830 */
[----:B------:R-:W-:Y:S02]  /*8970*/  @P2 LEA.HI.X R205, R200, c[0x0][0x1fc], R0, 0x1, P0 ;  /* 0x00007f00c8cd2a11 */ /* 0x000fe400000f0c00 */
[----:B------:R3:W4:Y:S02]  /*8980*/  LDSM.16.M88.4 R200, [R235] ;  /* 0x00000000ebc8783b */ /* 0x0007240000000200 */
[-C--:B------:R-:W-:Y:S06]  /*8990*/  HMMA.16816.F32.BF16 R52, R188, R208.reuse, R52 ;  /* 0x000000d0bc34723c */ /* 0x080fec0000041834 */
[----:B------:R-:W-:Y:S01]  /*89a0*/  @!PT LDS RZ, [RZ] ;  /* 0x00000000fffff984 */ /* 0x000fe20000000800 */
[----:B------:R-:W-:Y:S01]  /*89b0*/  @!PT LDS RZ, [RZ] ;  /* 0x00000000fffff984 */ /* 0x000fe20000000800 */
[----:B------:R-:W-:Y:S01]  /*89c0*/  @!PT LDS RZ, [RZ] ;  /* 0x00000000fffff984 */ /* 0x000fe20000000800 */
[----:B------:R2:W-:Y:S02]  /*89d0*/  @P2 LDGSTS.E.BYPASS.LTC128B.128 [R241+0x100], [R204.64], !P6 ;  /* 0x00100000ccf12fae */ /* 0x0005e4000f101d4a */
[C---:B------:R-:W-:Y:S07]  /*89e0*/  HMMA.16816.F32.BF16 R56, R196.reuse, R208, R56 ;  /* 0x000000d0c438723c */ /* 0x040fee0000041838 */
[----:B------:R-:W-:Y:S01]  /*89f0*/  @P2 IADD3 R208, P1, R204, UR9, RZ ;  /* 0x00000009ccd02c10 */ /* 0x000fe2000ff3e0ff */
[-C--:B------:R-:W-:Y:S04]  /*8a00*/  HMMA.16816.F32.BF16 R60, R196, R210.reuse, R60 ;  /* 0x000000d2c43c723c */ /* 0x080fe8000004183c */
[----:B------:R-:W-:Y:S01]  /*8a10*/  @P2 IADD3.X R209, R205, UR8, RZ, P1, !PT ;  /* 0x00000008cdd12c10 */ /* 0x000fe20008ffe4ff */
[----:B---3--:R-:W3:Y:S03]  /*8a20*/  LDL R235, [R1+0x20] ;  /* 0x0000200001eb7983 */ /* 0x008ee60000100800 */
[C---:B------:R-:W-:Y:S01]  /*8a30*/  HMMA.16816.F32.BF16 R64, R188.reuse, R210, R64 ;  /* 0x000000d2bc40723c */ /* 0x040fe20000041840 */
[----:B------:R4:W-:Y:S06]  /*8a40*/  @P2 LDGSTS.E.BYPASS.LTC128B.128 [R241+0x900], [R208.64], !P6 ;  /* 0x00900000d0f12fae */ /* 0x0009ec000f101d4a */
[----:B------:R-:W-:Y:S01]  /*8a50*/  @P2 IADD3 R210, P0, R208, UR9, RZ ;  /* 0x00000009d0d22c10 */ /* 0x000fe2000ff1e0ff */
[-C--:B-1----:R-:W-:Y:S01]  /*8a60*/  HMMA.16816.F32.BF16 R68, R188, R184.reuse, R68 ;  /* 0x000000b8bc44723c */ /* 0x082fe20000041844 */
[----:B------:R-:W-:Y:S03]  /*8a70*/  STL [R1+0x90], R231 ;  /* 0x000090e701007387 */ /* 0x000fe60000100800 */
[----:B------:R-:W-:Y:S02]  /*8a80*/  @P2 IADD3.X R211, R209, UR8, RZ, P0, !PT ;  /* 0x00000008d1d32c10 */ /* 0x000fe400087fe4ff */
[----:B------:R-:W-:Y:S02]  /*8a90*/  @P2 IADD3 R206, P1, R210, UR9, RZ ;  /* 0x00000009d2ce2c10 */ /* 0x000fe4000ff3e0ff */
[C---:B------:R-:W-:Y:S01]  /*8aa0*/  HMMA.16816.F32.BF16 R72, R196.reuse, R184, R72 ;  /* 0x000000b8c448723c */ /* 0x040fe20000041848 */
[----:B------:R4:W-:Y:S03]  /*8ab0*/  @P2 LDGSTS.E.BYPASS.LTC128B.128 [R241+0x1100], [R210.64], !P6 ;  /* 0x01100000d2f12fae */ /* 0x0009e6000f101d4a */
[----:B------:R-:W-:Y:S02]  /*8ac0*/  @P2 IADD3.X R207, R211, UR8, RZ, P1, !PT ;  /* 0x00000008d3cf2c10 */ /* 0x000fe40008ffe4ff */
[----:B--2---:R-:W-:Y:S02]  /*8ad0*/  @P2 IADD3 R204, P0, R206, UR9, RZ ;  /* 0x00000009cecc2c10 */ /* 0x004fe4000ff1e0ff */
[-C--:B------:R-:W-:Y:S01]  /*8ae0*/  HMMA.16816.F32.BF16 R76, R196, R186.reuse, R76 ;  /* 0x000000bac44c723c */ /* 0x080fe2000004184c */
[----:B------:R1:W-:Y:S03]  /*8af0*/  @P2 LDGSTS.E.BYPASS.LTC128B.128 [R241+0x1900], [R206.64], !P6 ;  /* 0x01900000cef12fae */ /* 0x0003e6000f101d4a */
[----:B------:R-:W-:Y:S02]  /*8b00*/  @P2 IADD3.X R205, R207, UR8, RZ, P0, !PT ;  /* 0x00000008cfcd2c10 */ /* 0x000fe400087fe4ff */
[----:B------:R-:W-:Y:S02]  /*8b10*/  @P2 IADD3 R184, P1, R204, UR9, RZ ;  /* 0x00000009ccb82c10 */ /* 0x000fe4000ff3e0ff */
[C---:B------:R-:W-:Y:S01]  /*8b20*/  HMMA.16816.F32.BF16 R80, R188.reuse, R186, R80 ;  /* 0x000000babc50723c */ /* 0x040fe20000041850 */
[----:B------:R1:W-:Y:S03]  /*8b30*/  @P2 LDGSTS.E.BYPASS.LTC128B.128 [R241+0x2100], [R204.64], !P6 ;  /* 0x02100000ccf12fae */ /* 0x0003e6000f101d4a */
[----:B------:R-:W-:Y:S03]  /*8b40*/  @P2 IADD3.X R185, R205, UR8, RZ, P1, !PT ;  /* 0x00000008cdb92c10 */ /* 0x000fe60008ffe4ff */
[----:B------:R-:W-:Y:S01]  /*8b50*/  @P2 IADD3 R186, P0, R184, UR9, RZ ;  /* 0x00000009b8ba2c10 */ /* 0x000fe2000ff1e0ff */
[-C--:B------:R-:W-:Y:S01]  /*8b60*/  HMMA.16816.F32.BF16 R84, R188, R192.reuse, R84 ;  /* 0x000000c0bc54723c */ /* 0x080fe20000041854 */
[----:B------:R2:W-:Y:S03]  /*8b70*/  @P2 LDGSTS.E.BYPASS.LTC128B.128 [R241+0x2900], [R184.64], !P6 ;  /* 0x02900000b8f12fae */ /* 0x0005e6000f101d4a */
[----:B------:R-:W-:Y:S04]  /*8b80*/  @P2 IADD3.X R187, R185, UR8, RZ, P0, !PT ;  /* 0x00000008b9bb2c10 */ /* 0x000fe800087fe4ff */
[C---:B------:R-:W-:Y:S01]  /*8b90*/  HMMA.16816.F32.BF16 R88, R196.reuse, R192, R88 ;  /* 0x000000c0c458723c */ /* 0x040fe20000041858 */
[----:B------:R2:W-:Y:S07]  /*8ba0*/  @P2 LDGSTS.E.BYPASS.LTC128B.128 [R241+0x3100], [R186.64], !P6 ;  /* 0x03100000baf12fae */ /* 0x0005ee000f101d4a */
[-C--:B------:R-:W-:Y:S01]  /*8bb0*/  HMMA.16816.F32.BF16 R92, R196, R194.reuse, R92 ;  /* 0x000000c2c45c723c */ /* 0x080fe2000004185c */
[----:B----4-:R-:W-:Y:S07]  /*8bc0*/  LDSM.16.M88.4 R208, [R231+0x9100] ;  /* 0x00910000e7d0783b */ /* 0x010fee0000000200 */
[C---:B------:R-:W-:Y:S01]  /*8bd0*/  HMMA.16816.F32.BF16 R96, R188.reuse, R194, R96 ;  /* 0x000000c2bc60723c */ /* 0x040fe20000041860 */
[----:B-1----:R-:W-:Y:S07]  /*8be0*/  LDSM.16.M88.4 R204, [R229+0x3900] ;  /* 0x00390000e5cc783b */ /* 0x002fee0000000200 */
[-C--:B------:R-:W-:Y:S01]  /*8bf0*/  HMMA.16816.F32.BF16 R100, R188, R200.reuse, R100 ;  /* 0x000000c8bc64723c */ /* 0x080fe20000041864 */
[----:B------:R-:W-:Y:S07]  /*8c00*/  LDSM.16.M88.4 R212, [R229+0x4100] ;  /* 0x00410000e5d4783b */ /* 0x000fee0000000200 */
[C---:B------:R-:W-:Y:S01]  /*8c10*/  HMMA.16816.F32.BF16 R104, R196.reuse, R200, R104 ;  /* 0x000000c8c468723c */ /* 0x040fe20000041868 */
[----:B--2---:R1:W2:Y:S07]  /*8c20*/  LDSM.16.M88.4 R184, [R231+0x7100] ;  /* 0x00710000e7b8783b */ /* 0x0042ae0000000200 */
[-C--:B------:R-:W-:Y:S01]  /*8c30*/  HMMA.16816.F32.BF16 R108, R196, R202.reuse, R108 ;  /* 0x000000cac46c723c */ /* 0x080fe2000004186c */
[----:B------:R-:W4:Y:S07]  /*8c40*/  LDSM.16.M88.4 R192, [R229+0x4900] ;  /* 0x00490000e5c0783b */ /* 0x000f2e0000000200 */
[----:B------:R-:W-:Y:S01]  /*8c50*/  HMMA.16816.F32.BF16 R112, R188, R202, R112 ;  /* 0x000000cabc70723c */ /* 0x000fe20000041870 */
[----:B------:R-:W4:Y:S08]  /*8c60*/  LDSM.16.M88.4 R196, [R229+0x5100] ;  /* 0x00510000e5c4783b */ /* 0x000f300000000200 */
[----:B------:R-:W4:Y:S08]  /*8c70*/  LDSM.16.M88.4 R188, [R229+0x5900] ;  /* 0x00590000e5bc783b */ /* 0x000f300000000200 */
[----:B-1----:R-:W3:Y:S04]  /*8c80*/  LDL R231, [R1+0x38] ;  /* 0x0000380001e77983 */ /* 0x002ee80000100800 */
[----:B------:R-:W-:Y:S01]  /*8c90*/  STL [R1+0x94], R229 ;  /* 0x000094e501007387 */ /* 0x000fe20000100800 */
[-C--:B--2---:R-:W-:Y:S03]  /*8ca0*/  HMMA.16816.F32.BF16 R4, R184, R204.reuse, R4 ;  /* 0x000000ccb804723c */ /* 0x084fe60000041804 */
[----:B------:R-:W-:Y:S05]  /*8cb0*/  LDSM.16.M88.4 R200, [R229+0x6900] ;  /* 0x00690000e5c8783b */ /* 0x000fea0000000200 */
[C---:B------:R-:W-:Y:S03]  /*8cc0*/  HMMA.16816.F32.BF16 R8, R208.reuse, R204, R8 ;  /* 0x000000ccd008723c */ /* 0x040fe60000041808 */
[----:B------:R-:W0:Y:S05]  /*8cd0*/  LDGDEPBAR ;  /* 0x00000000000079af */ /* 0x000e2a0000000000 */
        /* <DEDUP_REMOVED lines=8> */
[-C--:B----4-:R-:W-:Y:S08]  /*8d60*/  HMMA.16816.F32.BF16 R36, R184, R192.reuse, R36 ;  /* 0x000000c0b824723c */ /* 0x090ff00000041824 */
[C---:B------:R-:W-:Y:S08]  /*8d70*/  HMMA.16816.F32.BF16 R40, R208.reuse, R192, R40 ;  /* 0x000000c0d028723c */ /* 0x040ff00000041828 */
[-C--:B------:R-:W-:Y:S08]  /*8d80*/  HMMA.16816.F32.BF16 R44, R208, R194.reuse, R44 ;  /* 0x000000c2d02c723c */ /* 0x080ff0000004182c */
[C---:B------:R-:W-:Y:S01]  /*8d90*/  HMMA.16816.F32.BF16 R48, R184.reuse, R194, R48 ;  /* 0x000000c2b830723c */ /* 0x040fe20000041830 */
[----:B------:R1:W2:Y:S07]  /*8da0*/  LDSM.16.M88.4 R192, [R229+0x6100] ;  /* 0x00610000e5c0783b */ /* 0x0002ae0000000200 */
[-C--:B------:R-:W-:Y:S08]  /*8db0*/  HMMA.16816.F32.BF16 R52, R184, R196.reuse, R52 ;  /* 0x000000c4b834723c */ /* 0x080ff00000041834 */
[C---:B------:R-:W-:Y:S08]  /*8dc0*/  HMMA.16816.F32.BF16 R56, R208.reuse, R196, R56 ;  /* 0x000000c4d038723c */ /* 0x040ff00000041838 */
[-C--:B------:R-:W-:Y:S01]  /*8dd0*/  HMMA.16816.F32.BF16 R60, R208, R198.reuse, R60 ;  /* 0x000000c6d03c723c */ /* 0x080fe2000004183c */
[----:B-1----:R-:W4:Y:S04]  /*8de0*/  LDL R229, [R1+0x1c] ;  /* 0x00001c0001e57983 */ /* 0x002f280000100800 */
[----:B------:R-:W-:Y:S03]  /*8df0*/  STL [R1+0x98], R232 ;  /* 0x000098e801007387 */ /* 0x000fe60000100800 */
[C---:B------:R-:W-:Y:S01]  /*8e00*/  HMMA.16816.F32.BF16 R64, R184.reuse, R198, R64 ;  /* 0x000000c6b840723c */ /* 0x040fe20000041840 */
[----:B------:R-:W-:Y:S04]  /*8e10*/  STL [R1+0x9c], R228 ;  /* 0x00009ce401007387 */ /* 0x000fe80000100800 */
[----:B------:R1:W3:Y:S03]  /*8e20*/  LDL R0, [R1+0x18] ;  /* 0x0000180001007983 */ /* 0x0002e60000100800 */
[-C--:B------:R-:W-:Y:S01]  /*8e30*/  HMMA.16816.F32.BF16 R68, R184, R188.reuse, R68 ;  /* 0x000000bcb844723c */ /* 0x080fe20000041844 */
[----:B------:R-:W1:Y:S07]  /*8e40*/  LDSM.16.M88.4 R196, [R232+0x9100] ;  /* 0x00910000e8c4783b */ /* 0x000e6e0000000200 */
[C---:B------:R-:W-:Y:S08]  /*8e50*/  HMMA.16816.F32.BF16 R72, R208.reuse, R188, R72 ;  /* 0x000000bcd048723c */ /* 0x040ff00000041848 */
[-C--:B------:R-:W-:Y:S08]  /*8e60*/  HMMA.16816.F32.BF16 R76, R208, R190.reuse, R76 ;  /* 0x000000bed04c723c */ /* 0x080ff0000004184c */
[C---:B------:R-:W-:Y:S08]  /*8e70*/  HMMA.16816.F32.BF16 R80, R184.reuse, R190, R80 ;  /* 0x000000beb850723c */ /* 0x040ff00000041850 */
[-C--:B--2---:R-:W-:Y:S08]  /*8e80*/  HMMA.16816.F32.BF16 R84, R184, R192.reuse, R84 ;  /* 0x000000c0b854723c */ /* 0x084ff00000041854 */
[C---:B------:R-:W-:Y:S08]  /*8e90*/  HMMA.16816.F32.BF16 R88, R208.reuse, R192, R88 ;  /* 0x000000c0d058723c */ /* 0x040ff00000041858 */
[-C--:B------:R-:W-:Y:S08]  /*8ea0*/  HMMA.16816.F32.BF16 R92, R208, R194.reuse, R92 ;  /* 0x000000c2d05c723c */ /* 0x080ff0000004185c */
[C---:B------:R-:W-:Y:S08]  /*8eb0*/  HMMA.16816.F32.BF16 R96, R184.reuse, R194, R96 ;  /* 0x000000c2b860723c */ /* 0x040ff00000041860 */
[-C--:B------:R-:W-:Y:S08]  /*8ec0*/  HMMA.16816.F32.BF16 R100, R184, R200.reuse, R100 ;  /* 0x000000c8b864723c */ /* 0x080ff00000041864 */
[C---:B------:R-:W-:Y:S08]  /*8ed0*/  HMMA.16816.F32.BF16 R104, R208.reuse, R200, R104 ;  /* 0x000000c8d068723c */ /* 0x040ff00000041868 */
[-C--:B------:R-:W-:Y:S08]  /*8ee0*/  HMMA.16816.F32.BF16 R108, R208, R202.reuse, R108 ;  /* 0x000000cad06c723c */ /* 0x080ff0000004186c */
[----:B------:R-:W-:Y:S08]  /*8ef0*/  HMMA.16816.F32.BF16 R112, R184, R202, R112 ;  /* 0x000000cab870723c */ /* 0x000ff00000041870 */
[-C--:B------:R-:W-:Y:S08]  /*8f00*/  HMMA.16816.F32.BF16 R4, R204, R212.reuse, R4 ;  /* 0x000000d4cc04723c */ /* 0x080ff00000041804 */
[C---:B-1----:R-:W-:Y:S08]  /*8f10*/  HMMA.16816.F32.BF16 R8, R196.reuse, R212, R8 ;  /* 0x000000d4c408723c */ /* 0x042ff00000041808 */
        /* <DEDUP_REMOVED lines=20> */
[----:B------:R1:W1:Y:S01]  /*9060*/  MUFU.TANH R238, R7 ;  /* 0x0000000700ee7308 */ /* 0x0002620000002400 */
[----:B------:R-:W-:Y:S09]  /*9070*/  FMUL.FTZ R17, R17, c[0x0][0x320] ;  /* 0x0000c80011117a20 */ /* 0x000ff20000410000 */
[----:B------:R-:W-:Y:S10]  /*9080*/  MUFU.TANH R248, R17 ;  /* 0x0000001100f87308 */ /* 0x000ff40000002400 */
[----:B------:R-:W-:Y:S01]  /*9090*/  MUFU.TANH R237, R8 ;  /* 0x0000000800ed7308 */ /* 0x000fe20000002400 */
[----:B-1----:R-:W1:Y:S09]  /*90a0*/  LDSM.16.M88.4 R4, [R228+0x800] ;  /* 0x00080000e404783b */ /* 0x002e720000000200 */
[----:B------:R-:W-:Y:S10]  /*90b0*/  MUFU.TANH R234, R9 ;  /* 0x0000000900ea7308 */ /* 0x000ff40000002400 */
[----:B------:R-:W-:Y:S10]  /*90c0*/  MUFU.TANH R233, R10 ;  /* 0x0000000a00e97308 */ /* 0x000ff40000002400 */
[----:B------:R2:W2:Y:S10]  /*90d0*/  MUFU.TANH R230, R11 ;  /* 0x0000000b00e67308 */ /* 0x0004b40000002400 */
[----:B------:R-:W3:Y:S01]  /*90e0*/  MUFU.TANH R119, R12 ;  /* 0x0000000c00777308 */ /* 0x000ee20000002400 */
[-C--:B-1----:R-:W-:Y:S09]  /*90f0*/  HMMA.16816.F32.BF16 R20, R204, R4.reuse, R20 ;  /* 0x00000004cc14723c */ /* 0x082ff20000041814 */
[----:B------:R-:W-:Y:S01]  /*9100*/  MUFU.TANH R252, R13 ;  /* 0x0000000d00fc7308 */ /* 0x000fe20000002400 */
[C---:B------:R-:W-:Y:S01]  /*9110*/  HMMA.16816.F32.BF16 R24, R196.reuse, R4, R24 ;  /* 0x00000004c418723c */ /* 0x040fe20000041818 */
[----:B--2---:R-:W1:Y:S08]  /*9120*/  LDSM.16.M88.4 R8, [R228+0x1000] ;  /* 0x00100000e408783b */ /* 0x004e700000000200 */
[----:B------:R-:W-:Y:S01]  /*9130*/  MUFU.TANH R251, R14 ;  /* 0x0000000e00fb7308 */ /* 0x000fe20000002400 */
[-C--:B------:R-:W-:Y:S04]  /*9140*/  HMMA.16816.F32.BF16 R28, R196, R6.reuse, R28 ;  /* 0x00000006c41c723c */ /* 0x080fe8000004181c */
[----:B------:R-:W-:Y:S04]  /*9150*/  FMUL.FTZ R22, R22, c[0x0][0x320] ;  /* 0x0000c80016167a20 */ /* 0x000fe80000410000 */
[C---:B------:R-:W-:Y:S01]  /*9160*/  HMMA.16816.F32.BF16 R32, R204.reuse, R6, R32 ;  /* 0x00000006cc20723c */ /* 0x040fe20000041820 */
[----:B------:R2:W-:Y:S01]  /*9170*/  MUFU.TANH R250, R15 ;  /* 0x0000000f00fa7308 */ /* 0x0005e20000002400 */
[----:B------:R-:W3:Y:S02]  /*9180*/  LDSM.16.M88.4 R4, [R228+0x1800] ;  /* 0x00180000e404783b */ /* 0x000ee40000000200 */
[----:B------:R-:W-:Y:S02]  /*9190*/  FMUL.FTZ R21, R21, c[0x0][0x320] ;  /* 0x0000c80015157a20 */ /* 0x000fe40000410000 */
[----:B------:R-:W-:Y:S02]  /*91a0*/  FMUL.FTZ R20, R20, c[0x0][0x320] ;  /* 0x0000c80014147a20 */ /* 0x000fe40000410000 */
[----:B------:R-:W-:Y:S03]  /*91b0*/  FMUL.FTZ R23, R23, c[0x0][0x320] ;  /* 0x0000c80017177a20 */ /* 0x000fe60000410000 */
[----:B------:R3:W3:Y:S01]  /*91c0*/  MUFU.TANH R243, R22 ;  /* 0x0000001600f37308 */ /* 0x0006e20000002400 */
        /* <DEDUP_REMOVED lines=8> */
[-C--:B-1----:R-:W-:Y:S01]  /*9250*/  HMMA.16816.F32.BF16 R36, R204, R8.reuse, R36 ;  /* 0x00000008cc24723c */ /* 0x082fe20000041824 */
[----:B--2---:R-:W-:Y:S02]  /*9260*/  LDSM.16.M88.4 R12, [R228+0x3000] ;  /* 0x00300000e40c783b */ /* 0x004fe40000000200 */
[----:B------:R-:W-:Y:S02]  /*9270*/  FMUL.FTZ R25, R25, c[0x0][0x320] ;  /* 0x0000c80019197a20 */ /* 0x000fe40000410000 */
[----:B------:R-:W-:Y:S01]  /*9280*/  FMUL.FTZ R32, R32, c[0x0][0x320] ;  /* 0x0000c80020207a20 */ /* 0x000fe20000410000 */
[----:B------:R1:W-:Y:S01]  /*9290*/  MUFU.TANH R246, R19 ;  /* 0x0000001300f67308 */ /* 0x0003e20000002400 */
[----:B------:R-:W-:Y:S01]  /*92a0*/  FMUL.FTZ R33, R33, c[0x0][0x320] ;  /* 0x0000c80021217a20 */ /* 0x000fe20000410000 */
[C---:B------:R-:W-:Y:S04]  /*92b0*/  HMMA.16816.F32.BF16 R40, R196.reuse, R8, R40 ;  /* 0x00000008c428723c */ /* 0x040fe80000041828 */
[----:B------:R-:W-:Y:S02]  /*92c0*/  FMUL.FTZ R31, R31, c[0x0][0x320] ;  /* 0x0000c8001f1f7a20 */ /* 0x000fe40000410000 */
[----:B------:R-:W-:Y:S02]  /*92d0*/  FMUL.FTZ R34, R34, c[0x0][0x320] ;  /* 0x0000c80022227a20 */ /* 0x000fe40000410000 */
[----:B------:R2:W-:Y:S01]  /*92e0*/  MUFU.TANH R244, R21 ;  /* 0x0000001500f47308 */ /* 0x0005e20000002400 */
[-C--:B------:R-:W-:Y:S07]  /*92f0*/  HMMA.16816.F32.BF16 R44, R196, R10.reuse, R44 ;  /* 0x0000000ac42c723c */ /* 0x080fee000004182c */
[----:B------:R-:W-:Y:S01]  /*9300*/  FMUL.FTZ R36, R36, c[0x0][0x320] ;  /* 0x0000c80024247a20 */ /* 0x000fe20000410000 */
[C---:B------:R-:W-:Y:S01]  /*9310*/  HMMA.16816.F32.BF16 R48, R204.reuse, R10, R48 ;  /* 0x0000000acc30723c */ /* 0x040fe20000041830 */
[----:B------:R-:W-:Y:S01]  /*9320*/  MUFU.TANH R247, R18 ;  /* 0x0000001200f77308 */ /* 0x000fe20000002400 */
[----:B------:R-:W1:Y:S02]  /*9330*/  LDSM.16.M88.4 R8, [R228+0x2000] ;  /* 0x00200000e408783b */ /* 0x000e640000000200 */
[----:B---3--:R-:W-:Y:S02]  /*9340*/  @P4 IMAD.MOV.U32 R0, RZ, RZ, R2 ;  /* 0x000000ffff004224 */ /* 0x008fe400078e0002 */
[----:B------:R-:W-:Y:S02]  /*9350*/  FMUL.FTZ R37, R37, c[0x0][0x320] ;  /* 0x0000c80025257a20 */ /* 0x000fe40000410000 */
[-C--:B------:R-:W-:Y:S02]  /*9360*/  HMMA.16816.F32.BF16 R52, R204, R4.reuse, R52 ;  /* 0x00000004cc34723c */ /* 0x080fe40000041834 */
[----:B------:R-:W-:Y:S01]  /*9370*/  SHFL.IDX PT, R2, R0, 0x1, 0x1c1f ;  /* 0x003c1f0000027f89 */ /* 0x000fe200000e0000 */
        /* <DEDUP_REMOVED lines=22> */
[----:B------:R1:W1:Y:S01]  /*94e0*/  MUFU.TANH R220, R27 ;  /* 0x0000001b00dc7308 */ /* 0x0002620000002400 */
[----:B------:R-:W-:Y:S02]  /*94f0*/  SHFL.IDX PT, R9, R0, 0x2, 0x1c1f ;  /* 0x005c1f0000097f89 */ /* 0x000fe400000e0000 */
[----:B------:R-:W-:Y:S02]  /*9500*/  FMUL.FTZ R50, R50, c[0x0][0x320] ;  /* 0x0000c80032327a20 */ /* 0x000fe40000410000 */
        /* <DEDUP_REMOVED lines=8> */
[----:B------:R-:W1:Y:S01]  /*9590*/  MUFU.TANH R219, R28 ;  /* 0x0000001c00db7308 */ /* 0x000e620000002400 */
[----:B------:R-:W-:Y:S02]  /*95a0*/  FMUL.FTZ R69, R69, c[0x0][0x320] ;  /* 0x0000c80045457a20 */ /* 0x000fe40000410000 */
[-C--:B---3--:R-:W-:Y:S04]  /*95b0*/  HMMA.16816.F32.BF16 R84, R204, R4.reuse, R84 ;  /* 0x00000004cc54723c */ /* 0x088fe80000041854 */
[----:B------:R-:W-:Y:S02]  /*95c0*/  FMUL.FTZ R73, R73, c[0x0][0x320] ;  /* 0x0000c80049497a20 */ /* 0x000fe40000410000 */
[----:B------:R-:W-:Y:S01]  /*95d0*/  FMUL.FTZ R55, R55, c[0x0][0x320] ;  /* 0x0000c80037377a20 */ /* 0x000fe20000410000 */
[----:B------:R3:W-:Y:S01]  /*95e0*/  MUFU.TANH R213, R36 ;  /* 0x0000002400d57308 */ /* 0x0007e20000002400 */
[C---:B------:R-:W-:Y:S01]  /*95f0*/  HMMA.16816.F32.BF16 R88, R196.reuse, R4, R88 ;  /* 0x00000004c458723c */ /* 0x040fe20000041858 */
[----:B------:R-:W1:Y:S03]  /*9600*/  SHFL.IDX PT, R4, R0, RZ, 0x1c1f ;  /* 0x001c1fff00047589 */ /* 0x000e6600000e0000 */
[----:B------:R-:W-:Y:S02]  /*9610*/  FMUL.FTZ R61, R61, c[0x0][0x320] ;  /* 0x0000c8003d3d7a20 */ /* 0x000fe40000410000 */
[----:B------:R-:W-:Y:S02]  /*9620*/  FMUL.FTZ R62, R62, c[0x0][0x320] ;  /* 0x0000c8003e3e7a20 */ /* 0x000fe40000410000 */
[-C--:B------:R-:W-:Y:S01]  /*9630*/  HMMA.16816.F32.BF16 R92, R196, R6.reuse, R92 ;  /* 0x00000006c45c723c */ /* 0x080fe2000004185c */
[----:B------:R2:W-:Y:S03]  /*9640*/  MUFU.TANH R17, R73 ;  /* 0x0000004900117308 */ /* 0x0005e60000002400 */
[----:B------:R-:W-:Y:S02]  /*9650*/  IMAD R5, R216, -0x70, RZ ;  /* 0xffffff90d8057824 */ /* 0x000fe400078e02ff */
[----:B------:R-:W-:Y:S02]  /*9660*/  FMUL.FTZ R64, R64, c[0x0][0x320] ;  /* 0x0000c80040407a20 */ /* 0x000fe40000410000 */
[C---:B------:R-:W-:Y:S03]  /*9670*/  HMMA.16816.F32.BF16 R96, R204.reuse, R6, R96 ;  /* 0x00000006cc60723c */ /* 0x040fe60000041860 */
[----:B------:R-:W2:Y:S01]  /*9680*/  MUFU.TANH R218, R29 ;  /* 0x0000001d00da7308 */ /* 0x000ea20000002400 */
[----:B----4-:R-:W-:Y:S01]  /*9690*/  IADD3 R5, -R229, 0x1, R5 ;  /* 0x00000001e5057810 */ /* 0x010fe20007ffe105 */
[----:B------:R-:W-:Y:S02]  /*96a0*/  FMUL.FTZ R65, R65, c[0x0][0x320] ;  /* 0x0000c80041417a20 */ /* 0x000fe40000410000 */
[----:B------:R-:W-:Y:S01]  /*96b0*/  FMUL.FTZ R80, R80, c[0x0][0x320] ;  /* 0x0000c80050507a20 */ /* 0x000fe20000410000 */
[-C--:B------:R-:W-:Y:S04]  /*96c0*/  HMMA.16816.F32.BF16 R100, R204, R12.reuse, R100 ;  /* 0x0000000ccc64723c */ /* 0x080fe80000041864 */
[----:B------:R-:W-:Y:S01]  /*96d0*/  IADD3 R5, -R235, R5, R231 ;  /* 0x00000005eb057210 */ /* 0x000fe20007ffe1e7 */
[----:B------:R-:W-:Y:S01]  /*96e0*/  MUFU.TANH R217, R30 ;  /* 0x0000001e00d97308 */ /* 0x000fe20000002400 */
[----:B------:R-:W-:Y:S02]  /*96f0*/  FMUL.FTZ R89, R89, c[0x0][0x320] ;  /* 0x0000c80059597a20 */ /* 0x000fe40000410000 */
[C---:B-1----:R-:W-:Y:S01]  /*9700*/  IADD3 R4, R5.reuse, R4, RZ ;  /* 0x0000000405047210 */ /* 0x042fe20007ffe0ff */
[C---:B------:R-:W-:Y:S01]  /*9710*/  IMAD.IADD R2, R5.reuse, 0x1, R2 ;  /* 0x0000000105027824 */ /* 0x040fe200078e0202 */
[C---:B------:R-:W-:Y:S04]  /*9720*/  HMMA.16816.F32.BF16 R104, R196.reuse, R12, R104 ;  /* 0x0000000cc468723c */ /* 0x040fe80000041868 */
[----:B------:R-:W-:Y:S01]  /*9730*/  ISETP.GT.AND P0, PT, R2, RZ, PT ;  /* 0x000000ff0200720c */ /* 0x000fe20003f04270 */
[----:B------:R-:W-:Y:S01]  /*9740*/  MUFU.TANH R29, R32 ;  /* 0x00000020001d7308 */ /* 0x000fe20000002400 */
[C---:B------:R-:W-:Y:S01]  /*9750*/  IMAD.IADD R0, R5.reuse, 0x1, R9 ;  /* 0x0000000105007824 */ /* 0x040fe200078e0209 */
[----:B------:R-:W-:Y:S01]  /*9760*/  IADD3 R5, R5, R8, RZ ;  /* 0x0000000805057210 */ /* 0x000fe20007ffe0ff */
[----:B------:R-:W-:Y:S01]  /*9770*/  FMUL.FTZ R88, R88, c[0x0][0x320] ;  /* 0x0000c80058587a20 */ /* 0x000fe20000410000 */
[----:B------:R-:W-:Y:S01]  /*9780*/  ISETP.GT.AND P2, PT, R4, RZ, PT ;  /* 0x000000ff0400720c */ /* 0x000fe20003f44270 */
[-C--:B------:R-:W-:Y:S03]  /*9790*/  HMMA.16816.F32.BF16 R108, R196, R14.reuse, R108 ;  /* 0x0000000ec46c723c */ /* 0x080fe6000004186c */
[----:B------:R-:W-:Y:S01]  /*97a0*/  FSEL R8, R236, -INF , P2 ;  /* 0xff800000ec087808 */ /* 0x000fe20001000000 */
[----:B------:R-:W-:Y:S01]  /*97b0*/  FMUL.FTZ R81, R81, c[0x0][0x320] ;  /* 0x0000c80051517a20 */ /* 0x000fe20000410000 */
[----:B------:R-:W-:Y:S01]  /*97c0*/  MUFU.TANH R30, R33 ;  /* 0x00000021001e7308 */ /* 0x000fe20000002400 */
[----:B------:R-:W-:Y:S01]  /*97d0*/  ISETP.GT.AND P5, PT, R2, 0x1, PT ;  /* 0x000000010200780c */ /* 0x000fe20003fa4270 */
[----:B------:R-:W-:Y:S01]  /*97e0*/  FMUL.FTZ R78, R78, c[0x0][0x320] ;  /* 0x0000c8004e4e7a20 */ /* 0x000fe20000410000 */
[----:B------:R-:W-:Y:S01]  /*97f0*/  FSEL R12, R239, -INF , P0 ;  /* 0xff800000ef0c7808 */ /* 0x000fe20000000000 */
[----:B------:R-:W-:Y:S04]  /*9800*/  HMMA.16816.F32.BF16 R112, R204, R14, R112 ;  /* 0x0000000ecc70723c */ /* 0x000fe80000041870 */
[----:B------:R-:W-:Y:S01]  /*9810*/  ISETP.GT.AND P0, PT, R5, 0x1, PT ;  /* 0x000000010500780c */ /* 0x000fe20003f04270 */
[----:B------:R-:W-:Y:S01]  /*9820*/  FMUL.FTZ R84, R84, c[0x0][0x320] ;  /* 0x0000c80054547a20 */ /* 0x000fe20000410000 */
[----:B------:R-:W-:Y:S01]  /*9830*/  MUFU.TANH R32, R35 ;  /* 0x0000002300207308 */ /* 0x000fe20000002400 */
[----:B------:R-:W-:Y:S01]  /*9840*/  FSEL R13, R238, -INF , P5 ;  /* 0xff800000ee0d7808 */ /* 0x000fe20002800000 */
[----:B------:R-:W-:Y:S01]  /*9850*/  FMUL.FTZ R85, R85, c[0x0][0x320] ;  /* 0x0000c80055557a20 */ /* 0x000fe20000410000 */
[----:B------:R-:W-:Y:S02]  /*9860*/  FSEL R22, R230, -INF , P0 ;  /* 0xff800000e6167808 */ /* 0x000fe40000000000 */
[----:B------:R-:W-:Y:S01]  /*9870*/  ISETP.GT.AND P5, PT, R0, 0x8, PT ;  /* 0x000000080000780c */ /* 0x000fe20003fa4270 */
[----:B------:R-:W-:Y:S01]  /*9880*/  FMUL.FTZ R82, R82, c[0x0][0x320] ;  /* 0x0000c80052527a20 */ /* 0x000fe20000410000 */
[----:B------:R-:W-:Y:S01]  /*9890*/  ISETP.GT.AND P1, PT, R4, 0x1, PT ;  /* 0x000000010400780c */ /* 0x000fe20003f24270 */
[----:B------:R-:W-:Y:S01]  /*98a0*/  FMUL.FTZ R86, R86, c[0x0][0x320] ;  /* 0x0000c80056567a20 */ /* 0x000fe20000410000 */
[----:B------:R-:W-:Y:S01]  /*98b0*/  FSEL R19, R119, -INF , P5 ;  /* 0xff80000077137808 */ /* 0x000fe20002800000 */
[----:B------:R1:W-:Y:S01]  /*98c0*/  MUFU.TANH R212, R37 ;  /* 0x0000002500d47308 */ /* 0x0003e20000002400 */
[----:B------:R-:W-:Y:S01]  /*98d0*/  FMUL.FTZ R40, R40, c[0x0][0x320] ;  /* 0x0000c80028287a20 */ /* 0x000fe20000410000 */
[----:B------:R-:W-:Y:S01]  /*98e0*/  FSEL R9, R240, -INF , P1 ;  /* 0xff800000f0097808 */ /* 0x000fe20000800000 */
[----:B------:R-:W-:Y:S01]  /*98f0*/  FMUL.FTZ R83, R83, c[0x0][0x320] ;  /* 0x0000c80053537a20 */ /* 0x000fe20000410000 */
[----:B------:R-:W-:Y:S01]  /*9900*/  ISETP.GT.AND P1, PT, R5, RZ, PT ;  /* 0x000000ff0500720c */ /* 0x000fe20003f24270 */
[----:B------:R-:W-:Y:S01]  /*9910*/  FMUL.FTZ R87, R87, c[0x0][0x320] ;  /* 0x0000c80057577a20 */ /* 0x000fe20000410000 */
[----:B------:R-:W-:Y:S01]  /*9920*/  ISETP.GT.AND P5, PT, R4, 0x9, PT ;  /* 0x000000090400780c */ /* 0x000fe20003fa4270 */
[----:B------:R-:W-:Y:S01]  /*9930*/  FMUL.FTZ R98, R98, c[0x0][0x320] ;  /* 0x0000c80062627a20 */ /* 0x000fe20000410000 */
[----:B--2---:R-:W-:Y:S01]  /*9940*/  FSEL R21, R233, -INF , P1 ;  /* 0xff800000e9157808 */ /* 0x004fe20000800000 */
[----:B------:R-:W-:Y:S01]  /*9950*/  FMUL.FTZ R115, R115, c[0x0][0x320] ;  /* 0x0000c80073737a20 */ /* 0x000fe20000410000 */
[----:B------:R-:W-:Y:S01]  /*9960*/  MUFU.TANH R215, R31 ;  /* 0x0000001f00d77308 */ /* 0x000fe20000002400 */
[----:B------:R-:W-:Y:S01]  /*9970*/  FSEL R11, R248, -INF , P5 ;  /* 0xff800000f80b7808 */ /* 0x000fe20002800000 */
[----:B------:R-:W-:Y:S01]  /*9980*/  FMUL.FTZ R93, R93, c[0x0][0x320] ;  /* 0x0000c8005d5d7a20 */ /* 0x000fe20000410000 */
[----:B------:R-:W-:Y:S01]  /*9990*/  ISETP.GT.AND P5, PT, R2, 0x10, PT ;  /* 0x000000100200780c */ /* 0x000fe20003fa4270 */
[----:B------:R-:W-:Y:S01]  /*99a0*/  FMUL.FTZ R90, R90, c[0x0][0x320] ;  /* 0x0000c8005a5a7a20 */ /* 0x000fe20000410000 */
[----:B------:R-:W-:Y:S01]  /*99b0*/  FMNMX.FTZ R6, R12, R116, !PT ;  /* 0x000000740c067209 */ /* 0x000fe20007810000 */
[----:B------:R-:W-:Y:S01]  /*99c0*/  FMUL.FTZ R99, R99, c[0x0][0x320] ;  /* 0x0000c80063637a20 */ /* 0x000fe20000410000 */
[----:B------:R-:W-:Y:S01]  /*99d0*/  FSEL R27, R243, -INF , P5 ;  /* 0xff800000f31b7808 */ /* 0x000fe20002800000 */
[----:B------:R-:W-:Y:S01]  /*99e0*/  FMUL.FTZ R102, R102, c[0x0][0x320] ;  /* 0x0000c80066667a20 */ /* 0x000fe20000410000 */
[----:B------:R-:W-:Y:S01]  /*99f0*/  ISETP.GT.AND P5, PT, R5, 0x11, PT ;  /* 0x000000110500780c */ /* 0x000fe20003fa4270 */
[----:B------:R-:W2:Y:S01]  /*9a00*/  MUFU.TANH R31, R34 ;  /* 0x00000022001f7308 */ /* 0x000ea20000002400 */
[----:B------:R-:W-:Y:S01]  /*9a10*/  ISETP.GT.AND P3, PT, R0, RZ, PT ;  /* 0x000000ff0000720c */ /* 0x000fe20003f64270 */
[----:B------:R-:W-:Y:S01]  /*9a20*/  FMUL.FTZ R114, R114, c[0x0][0x320] ;  /* 0x0000c80072727a20 */ /* 0x000fe20000410000 */
[----:B---3--:R-:W-:Y:S01]  /*9a30*/  FSEL R36, R220, -INF , P5 ;  /* 0xff800000dc247808 */ /* 0x008fe20002800000 */
[----:B------:R-:W-:Y:S01]  /*9a40*/  FMUL.FTZ R79, R79, c[0x0][0x320] ;  /* 0x0000c8004f4f7a20 */ /* 0x000fe20000410000 */
[----:B------:R-:W-:Y:S01]  /*9a50*/  FSEL R16, R237, -INF , P3 ;  /* 0xff800000ed107808 */ /* 0x000fe20001800000 */
[----:B------:R-:W-:Y:S01]  /*9a60*/  FMUL.FTZ R92, R92, c[0x0][0x320] ;  /* 0x0000c8005c5c7a20 */ /* 0x000fe20000410000 */
[C---:B------:R-:W-:Y:S01]  /*9a70*/  ISETP.GT.AND P3, PT, R0.reuse, 0x9, PT ;  /* 0x000000090000780c */ /* 0x040fe20003f64270 */
[----:B------:R-:W-:Y:S01]  /*9a80*/  FMUL.FTZ R105, R105, c[0x0][0x320] ;  /* 0x0000c80069697a20 */ /* 0x000fe20000410000 */
[----:B------:R-:W-:Y:S01]  /*9a90*/  ISETP.GT.AND P2, PT, R0, 0x1, PT ;  /* 0x000000010000780c */ /* 0x000fe20003f44270 */
[----:B------:R3:W4:Y:S01]  /*9aa0*/  MUFU.TANH R211, R38 ;  /* 0x0000002600d37308 */ /* 0x0007220000002400 */
[----:B------:R-:W-:Y:S01]  /*9ab0*/  FSEL R20, R252, -INF , P3 ;  /* 0xff800000fc147808 */ /* 0x000fe20001800000 */
[----:B------:R-:W-:Y:S01]  /*9ac0*/  FMUL.FTZ R91, R91, c[0x0][0x320] ;  /* 0x0000c8005b5b7a20 */ /* 0x000fe20000410000 */
[----:B------:R-:W-:Y:S01]  /*9ad0*/  FSEL R18, R234, -INF , P2 ;  /* 0xff800000ea127808 */ /* 0x000fe20001000000 */
[----:B------:R-:W-:Y:S01]  /*9ae0*/  FMUL.FTZ R94, R94, c[0x0][0x320] ;  /* 0x0000c8005e5e7a20 */ /* 0x000fe20000410000 */
[----:B------:R-:W-:Y:S01]  /*9af0*/  ISETP.GT.AND P2, PT, R5, 0x8, PT ;  /* 0x000000080500780c */ /* 0x000fe20003f44270 */
[----:B------:R-:W-:Y:S01]  /*9b00*/  FMUL.FTZ R95, R95, c[0x0][0x320] ;  /* 0x0000c8005f5f7a20 */ /* 0x000fe20000410000 */
[----:B------:R-:W-:Y:S01]  /*9b10*/  ISETP.GT.AND P3, PT, R2, 0x8, PT ;  /* 0x000000080200780c */ /* 0x000fe20003f64270 */
[----:B------:R-:W-:Y:S01]  /*9b20*/  FMUL.FTZ R110, R110, c[0x0][0x320] ;  /* 0x0000c8006e6e7a20 */ /* 0x000fe20000410000 */
[----:B------:R-:W-:Y:S01]  /*9b30*/  FSEL R23, R251, -INF , P2 ;  /* 0xff800000fb177808 */ /* 0x000fe20001000000 */
[----:B------:R2:W-:Y:S01]  /*9b40*/  MUFU.TANH R209, R40 ;  /* 0x0000002800d17308 */ /* 0x0005e20000002400 */
[----:B------:R-:W-:Y:S01]  /*9b50*/  ISETP.GT.AND P0, PT, R4, 0x8, PT ;  /* 0x000000080400780c */ /* 0x000fe20003f04270 */
[----:B------:R-:W-:Y:S01]  /*9b60*/  FMUL.FTZ R41, R41, c[0x0][0x320] ;  /* 0x0000c80029297a20 */ /* 0x000fe20000410000 */
[----:B------:R-:W-:Y:S01]  /*9b70*/  FMNMX.FTZ R73, R8, R3, !PT ;  /* 0x0000000308497209 */ /* 0x000fe20007810000 */
[----:B------:R-:W-:Y:S01]  /*9b80*/  FMUL.FTZ R109, R109, c[0x0][0x320] ;  /* 0x0000c8006d6d7a20 */ /* 0x000fe20000410000 */
[----:B------:R-:W-:Y:S01]  /*9b90*/  ISETP.GT.AND P2, PT, R2, 0x9, PT ;  /* 0x000000090200780c */ /* 0x000fe20003f44270 */
[----:B------:R-:W-:Y:S01]  /*9ba0*/  FMUL.FTZ R42, R42, c[0x0][0x320] ;  /* 0x0000c8002a2a7a20 */ /* 0x000fe20000410000 */
[----:B------:R-:W-:Y:S01]  /*9bb0*/  FSEL R14, R247, -INF , P3 ;  /* 0xff800000f70e7808 */ /* 0x000fe20001800000 */
[----:B------:R-:W-:Y:S01]  /*9bc0*/  FMUL.FTZ R46, R46, c[0x0][0x320] ;  /* 0x0000c8002e2e7a20 */ /* 0x000fe20000410000 */
[----:B------:R-:W-:Y:S01]  /*9bd0*/  ISETP.GT.AND P3, PT, R2, 0x11, PT ;  /* 0x000000110200780c */ /* 0x000fe20003f64270 */
[----:B------:R-:W-:Y:S01]  /*9be0*/  MUFU.TANH R109, R109 ;  /* 0x0000006d006d7308 */ /* 0x000fe20000002400 */
[----:B------:R-:W-:Y:S01]  /*9bf0*/  FSEL R15, R246, -INF , P2 ;  /* 0xff800000f60f7808 */ /* 0x000fe20001000000 */
[----:B------:R-:W-:Y:S01]  /*9c00*/  FMUL.FTZ R48, R48, c[0x0][0x320] ;  /* 0x0000c80030307a20 */ /* 0x000fe20000410000 */
[----:B------:R-:W-:Y:S01]  /*9c10*/  FSEL R28, R242, -INF , P3 ;  /* 0xff800000f21c7808 */ /* 0x000fe20001800000 */
[----:B------:R-:W-:Y:S01]  /*9c20*/  FMUL.FTZ R47, R47, c[0x0][0x320] ;  /* 0x0000c8002f2f7a20 */ /* 0x000fe20000410000 */
[----:B------:R-:W-:Y:S01]  /*9c30*/  ISETP.GT.AND P3, PT, R0, 0x18, PT ;  /* 0x000000180000780c */ /* 0x000fe20003f64270 */
[----:B------:R-:W-:Y:S01]  /*9c40*/  FMUL.FTZ R58, R58, c[0x0][0x320] ;  /* 0x0000c8003a3a7a20 */ /* 0x000fe20000410000 */
[----:B------:R-:W-:Y:S01]  /*9c50*/  FSEL R10, R249, -INF , P0 ;  /* 0xff800000f90a7808 */ /* 0x000fe20000000000 */
[----:B------:R-:W-:Y:S01]  /*9c60*/  FMUL.FTZ R59, R59, c[0x0][0x320] ;  /* 0x0000c8003b3b7a20 */ /* 0x000fe20000410000 */
[----:B-1----:R-:W-:Y:S01]  /*9c70*/  FSEL R37, R219, -INF , P3 ;  /* 0xff800000db257808 */ /* 0x002fe20001800000 */
[----:B------:R-:W1:Y:S01]  /*9c80*/  MUFU.TANH R210, R39 ;  /* 0x0000002700d27308 */ /* 0x000e620000002400 */
[----:B------:R-:W-:Y:S01]  /*9c90*/  FMNMX.FTZ R73, R9, R73, !PT ;  /* 0x0000004909497209 */ /* 0x000fe20007810000 */
[----:B------:R-:W-:Y:S01]  /*9ca0*/  FMUL.FTZ R63, R63, c[0x0][0x320] ;  /* 0x0000c8003f3f7a20 */ /* 0x000fe20000410000 */
[----:B------:R-:W-:Y:S01]  /*9cb0*/  ISETP.GT.AND P1, PT, R5, 0x9, PT ;  /* 0x000000090500780c */ /* 0x000fe20003f24270 */
[----:B------:R-:W-:Y:S01]  /*9cc0*/  FMUL.FTZ R56, R56, c[0x0][0x320] ;  /* 0x0000c80038387a20 */ /* 0x000fe20000410000 */
[----:B------:R-:W-:Y:S01]  /*9cd0*/  FMNMX.FTZ R73, R10, R73, !PT ;  /* 0x000000490a497209 */ /* 0x000fe20007810000 */
[----:B------:R-:W-:Y:S01]  /*9ce0*/  FMUL.FTZ R70, R70, c[0x0][0x320] ;  /* 0x0000c80046467a20 */ /* 0x000fe20000410000 */
[----:B------:R-:W-:Y:S01]  /*9cf0*/  FSEL R24, R250, -INF , P1 ;  /* 0xff800000fa187808 */ /* 0x000fe20000800000 */
[----:B------:R-:W-:Y:S01]  /*9d00*/  FMUL.FTZ R74, R74, c[0x0][0x320] ;  /* 0x0000c8004a4a7a20 */ /* 0x000fe20000410000 */
[----:B------:R-:W-:Y:S01]  /*9d10*/  FMNMX.FTZ R73, R11, R73, !PT ;  /* 0x000000490b497209 */ /* 0x000fe20007810000 */
[----:B------:R-:W-:Y:S01]  /*9d20*/  MUFU.TANH R208, R41 ;  /* 0x0000002900d07308 */ /* 0x000fe20000002400 */
[----:B------:R-:W-:Y:S01]  /*9d30*/  ISETP.GT.AND P0, PT, R4, 0x11, PT ;  /* 0x000000110400780c */ /* 0x000fe20003f04270 */
[----:B------:R-:W-:Y:S01]  /*9d40*/  FMUL.FTZ R72, R72, c[0x0][0x320] ;  /* 0x0000c80048487a20 */ /* 0x000fe20000410000 */
[----:B------:R-:W-:Y:S01]  /*9d50*/  ISETP.GT.AND P2, PT, R0, 0x10, PT ;  /* 0x000000100000780c */ /* 0x000fe20003f44270 */
[----:B------:R-:W-:Y:S01]  /*9d60*/  FMUL.FTZ R75, R75, c[0x0][0x320] ;  /* 0x0000c8004b4b7a20 */ /* 0x000fe20000410000 */
[----:B------:R-:W-:Y:S01]  /*9d70*/  FSEL R26, R244, -INF , P0 ;  /* 0xff800000f41a7808 */ /* 0x000fe20000000000 */
[----:B------:R-:W-:Y:S01]  /*9d80*/  FMUL.FTZ R77, R77, c[0x0][0x320] ;  /* 0x0000c8004d4d7a20 */ /* 0x000fe20000410000 */
[----:B------:R-:W-:Y:S01]  /*9d90*/  IADD3 R244, R216, -0x1, RZ ;  /* 0xffffffffd8f47810 */ /* 0x000fe20007ffe0ff */
[----:B------:R-:W-:Y:S01]  /*9da0*/  FMUL.FTZ R71, R71, c[0x0][0x320] ;  /* 0x0000c80047477a20 */ /* 0x000fe20000410000 */
[----:B------:R-:W-:Y:S01]  /*9db0*/  ISETP.GT.AND P0, PT, R5, 0x10, PT ;  /* 0x000000100500780c */ /* 0x000fe20003f04270 */
[----:B------:R4:W1:Y:S01]  /*9dc0*/  MUFU.TANH R202, R43 ;  /* 0x0000002b00ca7308 */ /* 0x0008620000002400 */
[----:B------:R-:W-:Y:S01]  /*9dd0*/  FSEL R33, R223, -INF , P2 ;  /* 0xff800000df217808 */ /* 0x000fe20001000000 */
[----:B------:R-:W-:Y:S01]  /*9de0*/  FMUL.FTZ R76, R76, c[0x0][0x320] ;  /* 0x0000c8004c4c7a20 */ /* 0x000fe20000410000 */
[----:B------:R-:W-:Y:S01]  /*9df0*/  ISETP.GT.AND P2, PT, R0, 0x19, PT ;  /* 0x000000190000780c */ /* 0x000fe20003f44270 */
[----:B------:R-:W-:Y:S01]  /*9e00*/  FMUL.FTZ R96, R96, c[0x0][0x320] ;  /* 0x0000c80060607a20 */ /* 0x000fe20000410000 */
[----:B------:R-:W-:Y:S01]  /*9e10*/  FSEL R35, R221, -INF , P0 ;  /* 0xff800000dd237808 */ /* 0x000fe20000000000 */
[----:B------:R-:W-:Y:S01]  /*9e20*/  FMUL.FTZ R97, R97, c[0x0][0x320] ;  /* 0x0000c80061617a20 */ /* 0x000fe20000410000 */
[----:B---3--:R-:W-:Y:S01]  /*9e30*/  FSEL R38, R218, -INF , P2 ;  /* 0xff800000da267808 */ /* 0x008fe20001000000 */
[----:B------:R-:W-:Y:S01]  /*9e40*/  FMUL.FTZ R100, R100, c[0x0][0x320] ;  /* 0x0000c80064647a20 */ /* 0x000fe20000410000 */
[----:B------:R-:W-:Y:S01]  /*9e50*/  ISETP.GT.AND P2, PT, R2, 0x18, PT ;  /* 0x000000180200780c */ /* 0x000fe20003f44270 */
[----:B------:R-:W-:Y:S01]  /*9e60*/  MUFU.TANH R203, R42 ;  /* 0x0000002a00cb7308 */ /* 0x000fe20000002400 */
[----:B------:R-:W-:Y:S01]  /*9e70*/  ISETP.GT.AND P0, PT, R5, 0x19, PT ;  /* 0x000000190500780c */ /* 0x000fe20003f04270 */
[----:B------:R-:W-:Y:S01]  /*9e80*/  FMUL.FTZ R112, R112, c[0x0][0x320] ;  /* 0x0000c80070707a20 */ /* 0x000fe20000410000 */
[----:B--2---:R-:W-:Y:S01]  /*9e90*/  FSEL R31, R31, -INF , P2 ;  /* 0xff8000001f1f7808 */ /* 0x004fe20001000000 */
[----:B------:R-:W-:Y:S01]  /*9ea0*/  FMUL.FTZ R106, R106, c[0x0][0x320] ;  /* 0x0000c8006a6a7a20 */ /* 0x000fe20000410000 */
[----:B------:R-:W-:Y:S01]  /*9eb0*/  ISETP.GT.AND P2, PT, R2, 0x21, PT ;  /* 0x000000210200780c */ /* 0x000fe20003f44270 */
[----:B------:R-:W-:Y:S01]  /*9ec0*/  FMUL.FTZ R113, R113, c[0x0][0x320] ;  /* 0x0000c80071717a20 */ /* 0x000fe20000410000 */
[----:B------:R-:W-:Y:S01]  /*9ed0*/  ISETP.GT.AND P3, PT, R4, 0x19, PT ;  /* 0x000000190400780c */ /* 0x000fe20003f64270 */
[----:B------:R-:W-:Y:S01]  /*9ee0*/  FMUL.FTZ R57, R57, c[0x0][0x320] ;  /* 0x0000c80039397a20 */ /* 0x000fe20000410000 */
[----:B------:R-:W-:Y:S01]  /*9ef0*/  FSEL R40, R215, -INF , P0 ;  /* 0xff800000d7287808 */ /* 0x000fe20000000000 */
[----:B------:R1:W-:Y:S01]  /*9f00*/  MUFU.TANH R201, R44 ;  /* 0x0000002c00c97308 */ /* 0x0003e20000002400 */
[----:B------:R-:W-:Y:S01]  /*9f10*/  FSEL R30, R30, -INF , P3 ;  /* 0xff8000001e1e7808 */ /* 0x000fe20001800000 */
[----:B------:R-:W-:Y:S01]  /*9f20*/  FMUL.FTZ R101, R101, c[0x0][0x320] ;  /* 0x0000c80065657a20 */ /* 0x000fe20000410000 */
[----:B------:R-:W-:Y:S01]  /*9f30*/  ISETP.GT.AND P3, PT, R2, 0x20, PT ;  /* 0x000000200200780c */ /* 0x000fe20003f64270 */
[----:B------:R-:W-:Y:S01]  /*9f40*/  FMUL.FTZ R104, R104, c[0x0][0x320] ;  /* 0x0000c80068687a20 */ /* 0x000fe20000410000 */
[----:B------:R-:W-:Y:S01]  /*9f50*/  FMNMX.FTZ R6, R13, R6, !PT ;  /* 0x000000060d067209 */ /* 0x000fe20007810000 */
[----:B------:R-:W-:Y:S01]  /*9f60*/  FMUL.FTZ R108, R108, c[0x0][0x320] ;  /* 0x0000c8006c6c7a20 */ /* 0x000fe20000410000 */
[----:B----4-:R-:W-:Y:S02]  /*9f70*/  FSEL R43, R211, -INF , P3 ;  /* 0xff800000d32b7808 */ /* 0x010fe40001800000 */
[----:B------:R-:W-:Y:S01]  /*9f80*/  ISETP.GT.AND P3, PT, R5, 0x21, PT ;  /* 0x000000210500780c */ /* 0x000fe20003f64270 */
[----:B------:R-:W-:Y:S01]  /*9f90*/  MUFU.TANH R113, R113 ;  /* 0x0000007100717308 */ /* 0x000fe20000002400 */
[----:B------:R-:W-:Y:S02]  /*9fa0*/  FMNMX.FTZ R6, R14, R6, !PT ;  /* 0x000000060e067209 */ /* 0x000fe40007810000 */
[C---:B------:R-:W-:Y:S02]  /*9fb0*/  ISETP.GT.AND P1, PT, R4.reuse, 0x10, PT ;  /* 0x000000100400780c */ /* 0x040fe40003f24270 */
[----:B------:R-:W-:Y:S02]  /*9fc0*/  ISETP.GT.AND P5, PT, R4, 0x18, PT ;  /* 0x000000180400780c */ /* 0x000fe40003fa4270 */
[----:B------:R-:W-:Y:S02]  /*9fd0*/  FSEL R25, R245, -INF , P1 ;  /* 0xff800000f5197808 */ /* 0x000fe40000800000 */
[----:B------:R-:W-:Y:S01]  /*9fe0*/  ISETP.GT.AND P1, PT, R0, 0x11, PT ;  /* 0x000000110000780c */ /* 0x000fe20003f24270 */
[----:B------:R2:W-:Y:S01]  /*9ff0*/  MUFU.TANH R192, R52 ;  /* 0x0000003400c07308 */ /* 0x0005e20000002400 */
[----:B------:R-:W-:Y:S02]  /*a000*/  FSEL R29, R29, -INF , P5 ;  /* 0xff8000001d1d7808 */ /* 0x000fe40002800000 */
[----:B------:R-:W-:Y:S02]  /*a010*/  FSEL R34, R222, -INF , P1 ;  /* 0xff800000de227808 */ /* 0x000fe40000800000 */
[----:B------:R-:W-:Y:S02]  /*a020*/  ISETP.GT.AND P1, PT, R5, 0x18, PT ;  /* 0x000000180500780c */ /* 0x000fe40003f24270 */
[----:B-1----:R-:W-:Y:S02]  /*a030*/  FSEL R44, R210, -INF , P2 ;  /* 0xff800000d22c7808 */ /* 0x002fe40001000000 */
[----:B------:R-:W-:Y:S01]  /*a040*/  FSEL R39, R217, -INF , P1 ;  /* 0xff800000d9277808 */ /* 0x000fe20000800000 */
[----:B------:R-:W-:Y:S01]  /*a050*/  MUFU.TANH R200, R45 ;  /* 0x0000002d00c87308 */ /* 0x000fe20000002400 */
[----:B------:R-:W-:Y:S02]  /*a060*/  ISETP.GT.AND P1, PT, R2, 0x19, PT ;  /* 0x000000190200780c */ /* 0x000fe40003f24270 */
[----:B------:R-:W-:Y:S02]  /*a070*/  ISETP.GT.AND P2, PT, R0, 0x28, PT ;  /* 0x000000280000780c */ /* 0x000fe40003f44270 */
[----:B------:R-:W-:Y:S02]  /*a080*/  FSEL R32, R32, -INF , P1 ;  /* 0xff80000020207808 */ /* 0x000fe40000800000 */
[----:B------:R-:W-:Y:S02]  /*a090*/  ISETP.GT.AND P1, PT, R0, 0x20, PT ;  /* 0x000000200000780c */ /* 0x000fe40003f24270 */
[----:B------:R-:W-:Y:S01]  /*a0a0*/  FMNMX.FTZ R73, R25, R73, !PT ;  /* 0x0000004919497209 */ /* 0x000fe20007810000 */
[----:B------:R-:W-:Y:S01]  /*a0b0*/  MUFU.TANH R194, R46 ;  /* 0x0000002e00c27308 */ /* 0x000fe20000002400 */
[----:B------:R-:W-:Y:S02]  /*a0c0*/  ISETP.GT.AND P0, PT, R4, 0x20, PT ;  /* 0x000000200400780c */ /* 0x000fe40003f04270 */
[----:B------:R-:W-:Y:S02]  /*a0d0*/  FMNMX.FTZ R73, R26, R73, !PT ;  /* 0x000000491a497209 */ /* 0x000fe40007810000 */
[----:B--2---:R-:W-:Y:S02]  /*a0e0*/  FSEL R52, R202, -INF , P3 ;  /* 0xff800000ca347808 */ /* 0x004fe40001800000 */
[----:B------:R-:W-:Y:S02]  /*a0f0*/  FSEL R41, R213, -INF , P0 ;  /* 0xff800000d5297808 */ /* 0x000fe40000000000 */
[----:B------:R-:W-:Y:S01]  /*a100*/  ISETP.GT.AND P0, PT, R0, 0x21, PT ;  /* 0x000000210000780c */ /* 0x000fe20003f04270 */
[----:B------:R-:W1:Y:S01]  /*a110*/  MUFU.TANH R45, R48 ;  /* 0x00000030002d7308 */ /* 0x000e620000002400 */
[----:B------:R-:W-:Y:S02]  /*a120*/  FMNMX.FTZ R73, R29, R73, !PT ;  /* 0x000000491d497209 */ /* 0x000fe40007810000 */
[----:B------:R-:W-:Y:S02]  /*a130*/  ISETP.GT.AND P5, PT, R4, 0x21, PT ;  /* 0x000000210400780c */ /* 0x000fe40003fa4270 */
[----:B------:R-:W-:Y:S02]  /*a140*/  FMNMX.FTZ R73, R30, R73, !PT ;  /* 0x000000491e497209 */ /* 0x000fe40007810000 */
[----:B------:R-:W-:Y:S02]  /*a150*/  FSEL R42, R212, -INF , P5 ;  /* 0xff800000d42a7808 */ /* 0x000fe40002800000 */
[----:B------:R-:W-:Y:S01]  /*a160*/  ISETP.GT.AND P5, PT, R5, 0x20, PT ;  /* 0x000000200500780c */ /* 0x000fe20003fa4270 */
[----:B------:R2:W3:Y:S01]  /*a170*/  MUFU.TANH R46, R49 ;  /* 0x00000031002e7308 */ /* 0x0004e20000002400 */
[----:B------:R-:W-:Y:S02]  /*a180*/  ISETP.GT.AND P3, PT, R4, 0x28, PT ;  /* 0x000000280400780c */ /* 0x000fe40003f64270 */
[----:B------:R-:W-:Y:S04]  /*a190*/  FMNMX.FTZ R73, R41, R73, !PT ;  /* 0x0000004929497209 */ /* 0x000fe80007810000 */
[----:B------:R-:W-:Y:S03]  /*a1a0*/  FMNMX.FTZ R73, R42, R73, !PT ;  /* 0x000000492a497209 */ /* 0x000fe60007810000 */
[----:B------:R4:W-:Y:S01]  /*a1b0*/  MUFU.TANH R48, R51 ;  /* 0x0000003300307308 */ /* 0x0009e20000002400 */
[----:B-1----:R-:W-:Y:S02]  /*a1c0*/  FSEL R45, R45, -INF , P3 ;  /* 0xff8000002d2d7808 */ /* 0x002fe40001800000 */
[----:B------:R-:W-:Y:S02]  /*a1d0*/  ISETP.GT.AND P3, PT, R4, 0x31, PT ;  /* 0x000000310400780c */ /* 0x000fe40003f64270 */
[----:B------:R-:W-:Y:S05]  /*a1e0*/  FMNMX.FTZ R73, R45, R73, !PT ;  /* 0x000000492d497209 */ /* 0x000fea0007810000 */
[----:B------:R1:W-:Y:S01]  /*a1f0*/  MUFU.TANH R191, R53 ;  /* 0x0000003500bf7308 */ /* 0x0003e20000002400 */
[----:B--2---:R-:W-:Y:S02]  /*a200*/  FSEL R49, R209, -INF , P1 ;  /* 0xff800000d1317808 */ /* 0x004fe40000800000 */
[----:B------:R-:W-:Y:S07]  /*a210*/  ISETP.GT.AND P1, PT, R0, 0x29, PT ;  /* 0x000000290000780c */ /* 0x000fee0003f24270 */
[----:B------:R-:W2:Y:S01]  /*a220*/  MUFU.TANH R193, R47 ;  /* 0x0000002f00c17308 */ /* 0x000ea20000002400 */
[----:B----4-:R-:W-:Y:S02]  /*a230*/  FSEL R51, R203, -INF , P5 ;  /* 0xff800000cb337808 */ /* 0x010fe40002800000 */
[----:B------:R-:W-:Y:S07]  /*a240*/  ISETP.GT.AND P5, PT, R5, 0x29, PT ;  /* 0x000000290500780c */ /* 0x000fee0003fa4270 */
[----:B------:R4:W-:Y:S01]  /*a250*/  MUFU.TANH R190, R54 ;  /* 0x0000003600be7308 */ /* 0x0009e20000002400 */
[----:B-1----:R-:W-:Y:S02]  /*a260*/  FSEL R53, R201, -INF , P2 ;  /* 0xff800000c9357808 */ /* 0x002fe40001000000 */
[----:B------:R-:W-:Y:S07]  /*a270*/  ISETP.GT.AND P2, PT, R4, 0x29, PT ;  /* 0x000000290400780c */ /* 0x000fee0003f44270 */
[----:B------:R2:W-:Y:S01]  /*a280*/  MUFU.TANH R185, R57 ;  /* 0x0000003900b97308 */ /* 0x0005e20000002400 */
[----:B---3--:R-:W-:Y:S02]  /*a290*/  FSEL R46, R46, -INF , P2 ;  /* 0xff8000002e2e7808 */ /* 0x008fe40001000000 */
[----:B------:R-:W-:Y:S02]  /*a2a0*/  ISETP.GT.AND P2, PT, R2, 0x30, PT ;  /* 0x000000300200780c */ /* 0x000fe40003f44270 */
[----:B------:R-:W-:Y:S05]  /*a2b0*/  FMNMX.FTZ R73, R46, R73, !PT ;  /* 0x000000492e497209 */ /* 0x000fea0007810000 */
[----:B------:R-:W1:Y:S01]  /*a2c0*/  MUFU.TANH R47, R50 ;  /* 0x00000032002f7308 */ /* 0x000e620000002400 */
[----:B----4-:R-:W-:Y:S02]  /*a2d0*/  FSEL R54, R200, -INF , P1 ;  /* 0xff800000c8367808 */ /* 0x010fe40000800000 */
[----:B------:R-:W-:Y:S07]  /*a2e0*/  ISETP.GT.AND P1, PT, R2, 0x28, PT ;  /* 0x000000280200780c */ /* 0x000fee0003f24270 */
[----:B------:R3:W-:Y:S01]  /*a2f0*/  MUFU.TANH R187, R58 ;  /* 0x0000003a00bb7308 */ /* 0x0007e20000002400 */
[----:B--2---:R-:W-:Y:S02]  /*a300*/  FSEL R57, R193, -INF , P5 ;  /* 0xff800000c1397808 */ /* 0x004fe40002800000 */
[----:B------:R-:W-:Y:S07]  /*a310*/  ISETP.GT.AND P5, PT, R4, 0x30, PT ;  /* 0x000000300400780c */ /* 0x000fee0003fa4270 */
[----:B------:R2:W-:Y:S01]  /*a320*/  MUFU.TANH R189, R60 ;  /* 0x0000003c00bd7308 */ /* 0x0005e20000002400 */
[----:B-1----:R-:W-:Y:S02]  /*a330*/  FSEL R47, R47, -INF , P1 ;  /* 0xff8000002f2f7808 */ /* 0x002fe40000800000 */
[----:B------:R-:W-:Y:S02]  /*a340*/  ISETP.GT.AND P1, PT, R2, 0x31, PT ;  /* 0x000000310200780c */ /* 0x000fe40003f24270 */
[----:B------:R-:W-:Y:S05]  /*a350*/  FSEL R50, R208, -INF , P0 ;  /* 0xff800000d0327808 */ /* 0x000fea0000000000 */
[----:B------:R-:W-:Y:S01]  /*a360*/  MUFU.TANH R186, R55 ;  /* 0x0000003700ba7308 */ /* 0x000fe20000002400 */
[----:B------:R-:W-:Y:S02]  /*a370*/  ISETP.GT.AND P0, PT, R5, 0x28, PT ;  /* 0x000000280500780c */ /* 0x000fe40003f04270 */
[----:B---3--:R-:W-:Y:S02]  /*a380*/  FSEL R58, R192, -INF , P5 ;  /* 0xff800000c03a7808 */ /* 0x008fe40002800000 */
[----:B------:R-:W-:Y:S02]  /*a390*/  ISETP.GT.AND P5, PT, R0, 0x31, PT ;  /* 0x000000310000780c */ /* 0x000fe40003fa4270 */
[----:B------:R-:W-:Y:S03]  /*a3a0*/  FMNMX.FTZ R73, R58, R73, !PT ;  /* 0x000000493a497209 */ /* 0x000fe60007810000 */
[----:B------:R1:W3:Y:S01]  /*a3b0*/  MUFU.TANH R188, R59 ;  /* 0x0000003b00bc7308 */ /* 0x0002e20000002400 */
[----:B------:R-:W-:Y:S02]  /*a3c0*/  FSEL R185, R185, -INF , P5 ;  /* 0xff800000b9b97808 */ /* 0x000fe40002800000 */
[C---:B------:R-:W-:Y:S02]  /*a3d0*/  ISETP.GT.AND P5, PT, R5.reuse, 0x38, PT ;  /* 0x000000380500780c */ /* 0x040fe40003fa4270 */
[----:B--2---:R-:W-:Y:S02]  /*a3e0*/  FSEL R60, R190, -INF , P2 ;  /* 0xff800000be3c7808 */ /* 0x004fe40001000000 */
[----:B------:R-:W-:Y:S03]  /*a3f0*/  ISETP.GT.AND P2, PT, R5, 0x31, PT ;  /* 0x000000310500780c */ /* 0x000fe60003f44270 */
[----:B------:R2:W-:Y:S10]  /*a400*/  MUFU.TANH R195, R61 ;  /* 0x0000003d00c37308 */ /* 0x0005f40000002400 */
[----:B------:R-:W4:Y:S01]  /*a410*/  MUFU.TANH R55, R62 ;  /* 0x0000003e00377308 */ /* 0x000f220000002400 */
[----:B-1----:R-:W-:Y:S02]  /*a420*/  FSEL R59, R191, -INF , P3 ;  /* 0xff800000bf3b7808 */ /* 0x002fe40001800000 */
[----:B------:R-:W-:Y:S02]  /*a430*/  ISETP.GT.AND P3, PT, R5, 0x30, PT ;  /* 0x000000300500780c */ /* 0x000fe40003f64270 */
[----:B---3--:R-:W-:Y:S05]  /*a440*/  FSEL R188, R188, -INF , P2 ;  /* 0xff800000bcbc7808 */ /* 0x008fea0001000000 */
[----:B------:R-:W1:Y:S01]  /*a450*/  MUFU.TANH R62, R64 ;  /* 0x00000040003e7308 */ /* 0x000e620000002400 */
[----:B------:R-:W-:Y:S02]  /*a460*/  ISETP.GT.AND P2, PT, R4, 0x38, PT ;  /* 0x000000380400780c */ /* 0x000fe40003f44270 */
[----:B------:R-:W-:Y:S02]  /*a470*/  FSEL R187, R187, -INF , P3 ;  /* 0xff800000bbbb7808 */ /* 0x000fe40001800000 */
[----:B--2---:R-:W-:Y:S02]  /*a480*/  FSEL R61, R186, -INF , P1 ;  /* 0xff800000ba3d7808 */ /* 0x004fe40000800000 */
[----:B------:R-:W-:Y:S02]  /*a490*/  ISETP.GT.AND P1, PT, R0, 0x38, PT ;  /* 0x000000380000780c */ /* 0x000fe40003f24270 */
[----:B------:R-:W-:Y:S01]  /*a4a0*/  ISETP.GT.AND P3, PT, R5, 0x39, PT ;  /* 0x000000390500780c */ /* 0x000fe20003f64270 */
[----:B------:R-:W2:Y:S01]  /*a4b0*/  MUFU.TANH R214, R63 ;  /* 0x0000003f00d67308 */ /* 0x000ea20000002400 */
[----:B------:R-:W-:Y:S02]  /*a4c0*/  FSEL R189, R189, -INF , P1 ;  /* 0xff800000bdbd7808 */ /* 0x000fe40000800000 */
[----:B------:R-:W-:Y:S02]  /*a4d0*/  ISETP.GT.AND P1, PT, R4, 0x39, PT ;  /* 0x000000390400780c */ /* 0x000fe40003f24270 */
[----:B----4-:R-:W-:Y:S02]  /*a4e0*/  FSEL R199, R55, -INF , P5 ;  /* 0xff80000037c77808 */ /* 0x010fe40002800000 */
[----:B------:R-:W-:Y:S02]  /*a4f0*/  ISETP.GT.AND P5, PT, R2, 0x39, PT ;  /* 0x000000390200780c */ /* 0x000fe40003fa4270 */
[----:B------:R-:W-:Y:S01]  /*a500*/  FMNMX.FTZ R73, R59, R73, !PT ;  /* 0x000000493b497209 */ /* 0x000fe20007810000 */
[----:B------:R-:W3:Y:S01]  /*a510*/  MUFU.TANH R63, R65 ;  /* 0x00000041003f7308 */ /* 0x000ee20000002400 */
[----:B-1----:R-:W-:Y:S02]  /*a520*/  FSEL R62, R62, -INF , P2 ;  /* 0xff8000003e3e7808 */ /* 0x002fe40001000000 */
[----:B------:R-:W-:Y:S02]  /*a530*/  ISETP.GT.AND P2, PT, R4, 0x41, PT ;  /* 0x000000410400780c */ /* 0x000fe40003f44270 */
[----:B------:R-:W-:Y:S05]  /*a540*/  FMNMX.FTZ R73, R62, R73, !PT ;  /* 0x000000493e497209 */ /* 0x000fea0007810000 */
[----:B------:R1:W-:Y:S01]  /*a550*/  MUFU.TANH R184, R56 ;  /* 0x0000003800b87308 */ /* 0x0003e20000002400 */
[----:B--2---:R-:W-:Y:S02]  /*a560*/  FSEL R214, R214, -INF , P3 ;  /* 0xff800000d6d67808 */ /* 0x004fe40001800000 */
[----:B------:R-:W-:Y:S07]  /*a570*/  ISETP.GT.AND P3, PT, R4, 0x40, PT ;  /* 0x000000400400780c */ /* 0x000fee0003f64270 */
[----:B------:R-:W2:Y:S01]  /*a580*/  MUFU.TANH R68, R68 ;  /* 0x0000004400447308 */ /* 0x000ea20000002400 */
[----:B---3--:R-:W-:Y:S02]  /*a590*/  FSEL R63, R63, -INF , P1 ;  /* 0xff8000003f3f7808 */ /* 0x008fe40000800000 */
[----:B------:R-:W-:Y:S02]  /*a5a0*/  ISETP.GT.AND P1, PT, R2, 0x40, PT ;  /* 0x000000400200780c */ /* 0x000fe40003f24270 */
[----:B------:R-:W-:Y:S05]  /*a5b0*/  FMNMX.FTZ R73, R63, R73, !PT ;  /* 0x000000493f497209 */ /* 0x000fea0007810000 */
[----:B------:R-:W3:Y:S01]  /*a5c0*/  MUFU.TANH R69, R69 ;  /* 0x0000004500457308 */ /* 0x000ee20000002400 */
[----:B-1----:R-:W-:Y:S02]  /*a5d0*/  FSEL R56, R194, -INF , P0 ;  /* 0xff800000c2387808 */ /* 0x002fe40000000000 */
[----:B------:R-:W-:Y:S07]  /*a5e0*/  ISETP.GT.AND P0, PT, R2, 0x29, PT ;  /* 0x000000290200780c */ /* 0x000fee0003f04270 */
[----:B------:R-:W-:Y:S01]  /*a5f0*/  MUFU.TANH R67, R67 ;  /* 0x0000004300437308 */ /* 0x000fe20000002400 */
[----:B------:R-:W-:Y:S02]  /*a600*/  FSEL R48, R48, -INF , P0 ;  /* 0xff80000030307808 */ /* 0x000fe40000000000 */
[----:B------:R-:W-:Y:S02]  /*a610*/  ISETP.GT.AND P0, PT, R0, 0x30, PT ;  /* 0x000000300000780c */ /* 0x000fe40003f04270 */
[----:B--2---:R-:W-:Y:S02]  /*a620*/  FSEL R210, R68, -INF , P3 ;  /* 0xff80000044d27808 */ /* 0x004fe40001800000 */
[----:B------:R-:W-:Y:S02]  /*a630*/  FSEL R184, R184, -INF , P0 ;  /* 0xff800000b8b87808 */ /* 0x000fe40000000000 */
[----:B------:R-:W-:Y:S01]  /*a640*/  FMNMX.FTZ R73, R210, R73, !PT ;  /* 0x00000049d2497209 */ /* 0x000fe20007810000 */
[----:B------:R-:W1:Y:S01]  /*a650*/  MUFU.TANH R70, R70 ;  /* 0x0000004600467308 */ /* 0x000e620000002400 */
[C---:B------:R-:W-:Y:S02]  /*a660*/  ISETP.GT.AND P0, PT, R0.reuse, 0x39, PT ;  /* 0x000000390000780c */ /* 0x040fe40003f04270 */
[----:B------:R-:W-:Y:S02]  /*a670*/  ISETP.GT.AND P3, PT, R0, 0x41, PT ;  /* 0x000000410000780c */ /* 0x000fe40003f64270 */
[----:B---3--:R-:W-:Y:S02]  /*a680*/  FSEL R218, R69, -INF , P2 ;  /* 0xff80000045da7808 */ /* 0x008fe40001000000 */
[----:B------:R-:W2:Y:S01]  /*a690*/  LDL.64 R68, [R1+0x58] ;  /* 0x0000580001447983 */ /* 0x000ea20000100a00 */
[----:B------:R-:W-:Y:S02]  /*a6a0*/  ISETP.GT.AND P2, PT, R5, 0x40, PT ;  /* 0x000000400500780c */ /* 0x000fe40003f44270 */
[----:B------:R-:W3:Y:S01]  /*a6b0*/  MUFU.TANH R74, R74 ;  /* 0x0000004a004a7308 */ /* 0x000ee20000002400 */
[----:B------:R-:W-:Y:S02]  /*a6c0*/  FMNMX.FTZ R73, R218, R73, !PT ;  /* 0x00000049da497209 */ /* 0x000fe40007810000 */
[----:B------:R-:W-:Y:S02]  /*a6d0*/  FSEL R195, R195, -INF , P0 ;  /* 0xff800000c3c37808 */ /* 0x000fe40000000000 */
[----:B------:R-:W-:Y:S02]  /*a6e0*/  ISETP.GT.AND P0, PT, R2, 0x38, PT ;  /* 0x000000380200780c */ /* 0x000fe40003f04270 */
[----:B------:R-:W-:Y:S01]  /*a6f0*/  FSEL R252, R17, -INF , P3 ;  /* 0xff80000011fc7808 */ /* 0x000fe20001800000 */
[----:B------:R-:W-:Y:S01]  /*a700*/  FMUL.FTZ R17, R103, c[0x0][0x320] ;  /* 0x0000c80067117a20 */ /* 0x000fe20000410000 */
[C---:B------:R-:W-:Y:S01]  /*a710*/  ISETP.GT.AND P3, PT, R5.reuse, 0x48, PT ;  /* 0x000000480500780c */ /* 0x040fe20003f64270 */
[----:B------:R4:W-:Y:S01]  /*a720*/  MUFU.TANH R248, R89 ;  /* 0x0000005900f87308 */ /* 0x0009e20000002400 */
[----:B-1----:R-:W-:Y:S02]  /*a730*/  FSEL R222, R70, -INF , P1 ;  /* 0xff80000046de7808 */ /* 0x002fe40000800000 */
[----:B------:R-:W-:Y:S07]  /*a740*/  ISETP.GT.AND P1, PT, R5, 0x41, PT ;  /* 0x000000410500780c */ /* 0x000fee0003f24270 */
[----:B------:R-:W1:Y:S01]  /*a750*/  MUFU.TANH R72, R72 ;  /* 0x0000004800487308 */ /* 0x000e620000002400 */
[----:B---3--:R-:W-:Y:S02]  /*a760*/  FSEL R74, R74, -INF , P2 ;  /* 0xff8000004a4a7808 */ /* 0x008fe40001000000 */
[----:B------:R-:W-:Y:S07]  /*a770*/  ISETP.GT.AND P2, PT, R4, 0x48, PT ;  /* 0x000000480400780c */ /* 0x000fee0003f44270 */
[----:B------:R-:W3:Y:S01]  /*a780*/  MUFU.TANH R75, R75 ;  /* 0x0000004b004b7308 */ /* 0x000ee20000002400 */
[----:B----4-:R-:W-:Y:S02]  /*a790*/  FSEL R89, R67, -INF , P5 ;  /* 0xff80000043597808 */ /* 0x010fe40002800000 */
[----:B------:R-:W-:Y:S07]  /*a7a0*/  ISETP.GT.AND P5, PT, R0, 0x40, PT ;  /* 0x000000400000780c */ /* 0x000fee0003fa4270 */
[----:B------:R-:W4:Y:S01]  /*a7b0*/  MUFU.TANH R80, R80 ;  /* 0x0000005000507308 */ /* 0x000f220000002400 */
[----:B-1----:R-:W-:Y:S02]  /*a7c0*/  FSEL R72, R72, -INF , P5 ;  /* 0xff80000048487808 */ /* 0x002fe40002800000 */
[----:B------:R-:W-:Y:S07]  /*a7d0*/  ISETP.GT.AND P5, PT, R0, 0x49, PT ;  /* 0x000000490000780c */ /* 0x000fee0003fa4270 */
[----:B------:R-:W1:Y:S01]  /*a7e0*/  MUFU.TANH R77, R77 ;  /* 0x0000004d004d7308 */ /* 0x000e620000002400 */
[----:B---3--:R-:W-:Y:S02]  /*a7f0*/  FSEL R75, R75, -INF , P1 ;  /* 0xff8000004b4b7808 */ /* 0x008fe40000800000 */
[----:B------:R-:W-:Y:S07]  /*a800*/  ISETP.GT.AND P1, PT, R4, 0x49, PT ;  /* 0x000000490400780c */ /* 0x000fee0003f24270 */
[----:B------:R-:W3:Y:S01]  /*a810*/  MUFU.TANH R81, R81 ;  /* 0x0000005100517308 */ /* 0x000ee20000002400 */
[----:B----4-:R-:W-:Y:S02]  /*a820*/  FSEL R209, R80, -INF , P2 ;  /* 0xff80000050d17808 */ /* 0x010fe40001000000 */
[C---:B------:R-:W-:Y:S02]  /*a830*/  ISETP.GT.AND P2, PT, R4.reuse, 0x58, PT ;  /* 0x000000580400780c */ /* 0x040fe40003f44270 */
[----:B------:R-:W-:Y:S05]  /*a840*/  FMNMX.FTZ R73, R209, R73, !PT ;  /* 0x00000049d1497209 */ /* 0x000fea0007810000 */
[----:B------:R-:W4:Y:S01]  /*a850*/  MUFU.TANH R66, R66 ;  /* 0x0000004200427308 */ /* 0x000f220000002400 */
[----:B-1----:R-:W-:Y:S02]  /*a860*/  FSEL R7, R77, -INF , P5 ;  /* 0xff8000004d077808 */ /* 0x002fe40002800000 */
[C---:B------:R-:W-:Y:S07]  /*a870*/  ISETP.GT.AND P5, PT, R4.reuse, 0x50, PT ;  /* 0x000000500400780c */ /* 0x040fee0003fa4270 */
[----:B------:R4:W-:Y:S01]  /*a880*/  MUFU.TANH R249, R88 ;  /* 0x0000005800f97308 */ /* 0x0009e20000002400 */
[----:B---3--:R-:W-:Y:S02]  /*a890*/  FSEL R213, R81, -INF , P1 ;  /* 0xff80000051d57808 */ /* 0x008fe40000800000 */
[----:B------:R-:W-:Y:S02]  /*a8a0*/  ISETP.GT.AND P1, PT, R4, 0x59, PT ;  /* 0x000000590400780c */ /* 0x000fe40003f24270 */
[----:B------:R-:W-:Y:S05]  /*a8b0*/  FMNMX.FTZ R73, R213, R73, !PT ;  /* 0x00000049d5497209 */ /* 0x000fea0007810000 */
[----:B------:R-:W1:Y:S10]  /*a8c0*/  MUFU.TANH R78, R78 ;  /* 0x0000004e004e7308 */ /* 0x000e740000002400 */
[----:B------:R-:W3:Y:S01]  /*a8d0*/  MUFU.TANH R84, R84 ;  /* 0x0000005400547308 */ /* 0x000ee20000002400 */
[----:B----4-:R-:W-:Y:S02]  /*a8e0*/  FSEL R88, R66, -INF , P0 ;  /* 0xff80000042587808 */ /* 0x010fe40000000000 */
[----:B------:R-:W4:Y:S01]  /*a8f0*/  LDL.64 R66, [R1+0x60] ;  /* 0x0000600001427983 */ /* 0x000f220000100a00 */
[----:B------:R-:W-:Y:S06]  /*a900*/  ISETP.GT.AND P0, PT, R2, 0x41, PT ;  /* 0x000000410200780c */ /* 0x000fec0003f04270 */
[----:B------:R-:W3:Y:S01]  /*a910*/  MUFU.TANH R71, R71 ;  /* 0x0000004700477308 */ /* 0x000ee20000002400 */
[----:B-1----:R-:W-:Y:S02]  /*a920*/  FSEL R64, R78, -INF , P3 ;  /* 0xff8000004e407808 */ /* 0x002fe40001800000 */
[----:B------:R-:W-:Y:S07]  /*a930*/  ISETP.GT.AND P3, PT, R4, 0x51, PT ;  /* 0x000000510400780c */ /* 0x000fee0003f64270 */
[----:B------:R-:W1:Y:S01]  /*a940*/  MUFU.TANH R85, R85 ;  /* 0x0000005500557308 */ /* 0x000e620000002400 */
[----:B---3--:R-:W-:Y:S01]  /*a950*/  FSEL R245, R84, -INF , P5 ;  /* 0xff80000054f57808 */ /* 0x008fe20002800000 */
[----:B------:R-:W-:Y:S01]  /*a960*/  IMAD.MOV.U32 R84, RZ, RZ, R74 ;  /* 0x000000ffff547224 */ /* 0x000fe200078e004a */
[----:B------:R-:W-:Y:S01]  /*a970*/  ISETP.GT.AND P5, PT, R4, 0x61, PT ;  /* 0x000000610400780c */ /* 0x000fe20003fa4270 */
[----:B------:R-:W-:Y:S01]  /*a980*/  FMUL.FTZ R74, R111, c[0x0][0x320] ;  /* 0x0000c8006f4a7a20 */ /* 0x000fe20000410000 */
[----:B------:R-:W-:Y:S05]  /*a990*/  MOV R111, R64 ;  /* 0x00000040006f7202 */ /* 0x000fea0000000f00 */
[----:B------:R-:W3:Y:S01]  /*a9a0*/  MUFU.TANH R76, R76 ;  /* 0x0000004c004c7308 */ /* 0x000ee20000002400 */
[----:B------:R-:W-:Y:S02]  /*a9b0*/  FMNMX.FTZ R73, R245, R73, !PT ;  /* 0x00000049f5497209 */ /* 0x000fe40007810000 */
[----:B------:R-:W-:Y:S02]  /*a9c0*/  FSEL R243, R71, -INF , P0 ;  /* 0xff80000047f37808 */ /* 0x000fe40000000000 */
[----:B------:R-:W-:Y:S05]  /*a9d0*/  ISETP.GT.AND P0, PT, R0, 0x48, PT ;  /* 0x000000480000780c */ /* 0x000fea0003f04270 */
[----:B------:R-:W-:Y:S01]  /*a9e0*/  MUFU.TANH R74, R74 ;  /* 0x0000004a004a7308 */ /* 0x000fe20000002400 */
[----:B-1----:R-:W-:Y:S01]  /*a9f0*/  FSEL R223, R85, -INF , P3 ;  /* 0xff80000055df7808 */ /* 0x002fe20001800000 */
[----:B------:R-:W-:Y:S01]  /*aa00*/  IMAD.MOV.U32 R85, RZ, RZ, R72 ;  /* 0x000000ffff557224 */ /* 0x000fe200078e0048 */
[----:B------:R-:W-:Y:S02]  /*aa10*/  ISETP.GT.AND P3, PT, R4, 0x68, PT ;  /* 0x000000680400780c */ /* 0x000fe40003f64270 */
[----:B------:R-:W-:Y:S05]  /*aa20*/  FMNMX.FTZ R73, R223, R73, !PT ;  /* 0x00000049df497209 */ /* 0x000fea0007810000 */
[----:B------:R-:W1:Y:S01]  /*aa30*/  MUFU.TANH R96, R96 ;  /* 0x0000006000607308 */ /* 0x000e620000002400 */
[----:B---3--:R-:W-:Y:S02]  /*aa40*/  FSEL R65, R76, -INF , P0 ;  /* 0xff8000004c417808 */ /* 0x008fe40000000000 */
[----:B------:R-:W-:Y:S07]  /*aa50*/  ISETP.GT.AND P0, PT, R2, 0x48, PT ;  /* 0x000000480200780c */ /* 0x000fee0003f04270 */
[----:B------:R-:W3:Y:S10]  /*aa60*/  MUFU.TANH R82, R82 ;  /* 0x0000005200527308 */ /* 0x000ef40000002400 */
[----:B------:R-:W3:Y:S01]  /*aa70*/  MUFU.TANH R97, R97 ;  /* 0x0000006100617308 */ /* 0x000ee20000002400 */
[----:B-1----:R-:W-:Y:S02]  /*aa80*/  FSEL R219, R96, -INF , P2 ;  /* 0xff80000060db7808 */ /* 0x002fe40001000000 */
[----:B------:R-:W-:Y:S02]  /*aa90*/  ISETP.GT.AND P2, PT, R4, 0x69, PT ;  /* 0x000000690400780c */ /* 0x000fe40003f44270 */
[----:B------:R-:W-:Y:S05]  /*aaa0*/  FMNMX.FTZ R73, R219, R73, !PT ;  /* 0x00000049db497209 */ /* 0x000fea0007810000 */
[----:B------:R-:W1:Y:S01]  /*aab0*/  MUFU.TANH R100, R100 ;  /* 0x0000006400647308 */ /* 0x000e620000002400 */
[----:B------:R-:W-:Y:S02]  /*aac0*/  FSEL R193, R113, -INF , P2 ;  /* 0xff80000071c17808 */ /* 0x000fe40001000000 */
[----:B------:R-:W-:Y:S02]  /*aad0*/  ISETP.GT.AND P2, PT, R2, 0x59, PT ;  /* 0x000000590200780c */ /* 0x000fe40003f44270 */
[----:B---3--:R-:W-:Y:S02]  /*aae0*/  FSEL R221, R82, -INF , P0 ;  /* 0xff80000052dd7808 */ /* 0x008fe40000000000 */
[----:B------:R-:W-:Y:S02]  /*aaf0*/  ISETP.GT.AND P0, PT, R4, 0x60, PT ;  /* 0x000000600400780c */ /* 0x000fe40003f04270 */
[----:B------:R-:W-:Y:S01]  /*ab00*/  FMNMX.FTZ R4, R15, R6, !PT ;  /* 0x000000060f047209 */ /* 0x000fe20007810000 */
[----:B------:R-:W3:Y:S01]  /*ab10*/  MUFU.TANH R101, R101 ;  /* 0x0000006500657308 */ /* 0x000ee20000002400 */
[----:B------:R-:W-:Y:S02]  /*ab20*/  FMNMX.FTZ R6, R16, R117, !PT ;  /* 0x0000007510067209 */ /* 0x000fe40007810000 */
[----:B------:R-:W-:Y:S02]  /*ab30*/  FMNMX.FTZ R4, R27, R4, !PT ;  /* 0x000000041b047209 */ /* 0x000fe40007810000 */
[----:B------:R-:W-:Y:S02]  /*ab40*/  FSEL R201, R97, -INF , P1 ;  /* 0xff80000061c97808 */ /* 0x000fe40000800000 */
[----:B------:R-:W-:Y:S02]  /*ab50*/  ISETP.GT.AND P1, PT, R2, 0x49, PT ;  /* 0x000000490200780c */ /* 0x000fe40003f24270 */
[----:B------:R-:W-:Y:S01]  /*ab60*/  MOV R97, R75 ;  /* 0x0000004b00617202 */ /* 0x000fe20000000f00 */
[----:B------:R-:W3:Y:S01]  /*ab70*/  MUFU.TANH R112, R112 ;  /* 0x0000007000707308 */ /* 0x000ee20000002400 */
[----:B------:R-:W-:Y:S02]  /*ab80*/  FMNMX.FTZ R6, R18, R6, !PT ;  /* 0x0000000612067209 */ /* 0x000fe40007810000 */
[----:B------:R-:W-:Y:S02]  /*ab90*/  FMNMX.FTZ R73, R201, R73, !PT ;  /* 0x00000049c9497209 */ /* 0x000fe40007810000 */
[----:B-1----:R-:W-:Y:S02]  /*aba0*/  FSEL R200, R100, -INF , P0 ;  /* 0xff80000064c87808 */ /* 0x002fe40000000000 */
[----:B------:R-:W-:Y:S02]  /*abb0*/  ISETP.GT.AND P0, PT, R2, 0x50, PT ;  /* 0x000000500200780c */ /* 0x000fe40003f04270 */
[----:B------:R-:W-:Y:S01]  /*abc0*/  FMNMX.FTZ R6, R19, R6, !PT ;  /* 0x0000000613067209 */ /* 0x000fe20007810000 */
[----:B------:R-:W1:Y:S01]  /*abd0*/  MUFU.TANH R86, R86 ;  /* 0x0000005600567308 */ /* 0x000e620000002400 */
[----:B------:R-:W-:Y:S02]  /*abe0*/  FMNMX.FTZ R4, R28, R4, !PT ;  /* 0x000000041c047209 */ /* 0x000fe40007810000 */
[----:B------:R-:W-:Y:S02]  /*abf0*/  FMNMX.FTZ R73, R200, R73, !PT ;  /* 0x00000049c8497209 */ /* 0x000fe40007810000 */
        /* <DEDUP_REMOVED lines=8> */
[----:B------:R-:W-:Y:S01]  /*ac80*/  FMNMX.FTZ R73, R196, R73, !PT ;  /* 0x00000049c4497209 */ /* 0x000fe20007810000 */
[----:B------:R-:W3:Y:S01]  /*ac90*/  MUFU.TANH R87, R87 ;  /* 0x0000005700577308 */ /* 0x000ee20000002400 */
[----:B------:R-:W-:Y:S02]  /*aca0*/  FMNMX.FTZ R4, R43, R4, !PT ;  /* 0x000000042b047209 */ /* 0x000fe40007810000 */
[----:B------:R-:W-:Y:S02]  /*acb0*/  FMNMX.FTZ R73, R193, R73, !PT ;  /* 0x00000049c1497209 */ /* 0x000fe40007810000 */
[----:B-1----:R-:W-:Y:S01]  /*acc0*/  FSEL R197, R86, -INF , P0 ;  /* 0xff80000056c57808 */ /* 0x002fe20000000000 */
[----:B------:R-:W-:Y:S01]  /*acd0*/  IMAD.MOV.U32 R86, RZ, RZ, R7 ;  /* 0x000000ffff567224 */ /* 0x000fe200078e0007 */
[----:B------:R-:W-:Y:S01]  /*ace0*/  ISETP.GT.AND P0, PT, R2, 0x61, PT ;  /* 0x000000610200780c */ /* 0x000fe20003f04270 */
[----:B------:R-:W1:Y:S01]  /*acf0*/  SHFL.BFLY PT, R7, R73, 0x2, 0x1f ;  /* 0x0c401f0049077f89 */ /* 0x000e6200000e0000 */
[----:B------:R-:W-:Y:S01]  /*ad00*/  FMNMX.FTZ R4, R44, R4, !PT ;  /* 0x000000042c047209 */ /* 0x000fe20007810000 */
[----:B------:R-:W1:Y:S03]  /*ad10*/  MUFU.TANH R98, R98 ;  /* 0x0000006200627308 */ /* 0x000e660000002400 */
[----:B------:R-:W-:Y:S02]  /*ad20*/  FMNMX.FTZ R4, R47, R4, !PT ;  /* 0x000000042f047209 */ /* 0x000fe40007810000 */
[----:B---3--:R-:W-:Y:S01]  /*ad30*/  FSEL R103, R83, -INF , P1 ;  /* 0xff80000053677808 */ /* 0x008fe20000800000 */
[----:B------:R-:W-:Y:S01]  /*ad40*/  IMAD.MOV.U32 R83, RZ, RZ, R65 ;  /* 0x000000ffff537224 */ /* 0x000fe200078e0041 */
[----:B------:R-:W-:Y:S02]  /*ad50*/  ISETP.GT.AND P1, PT, R2, 0x60, PT ;  /* 0x000000600200780c */ /* 0x000fe40003f24270 */
[----:B------:R-:W-:Y:S01]  /*ad60*/  FMNMX.FTZ R4, R48, R4, !PT ;  /* 0x0000000430047209 */ /* 0x000fe20007810000 */
[----:B------:R-:W3:Y:S03]  /*ad70*/  MUFU.TANH R115, R115 ;  /* 0x0000007300737308 */ /* 0x000ee60000002400 */
[----:B------:R-:W-:Y:S02]  /*ad80*/  FMNMX.FTZ R4, R60, R4, !PT ;  /* 0x000000043c047209 */ /* 0x000fe40007810000 */
[----:B------:R-:W-:Y:S02]  /*ad90*/  FSEL R191, R87, -INF , P5 ;  /* 0xff80000057bf7808 */ /* 0x000fe40002800000 */
[----:B------:R-:W-:Y:S02]  /*ada0*/  ISETP.GT.AND P5, PT, R2, 0x68, PT ;  /* 0x000000680200780c */ /* 0x000fe40003fa4270 */
[----:B------:R-:W-:Y:S01]  /*adb0*/  FMNMX.FTZ R4, R61, R4, !PT ;  /* 0x000000043d047209 */ /* 0x000fe20007810000 */
[----:B------:R-:W-:Y:S01]  /*adc0*/  MUFU.TANH R93, R93 ;  /* 0x0000005d005d7308 */ /* 0x000fe20000002400 */
[----:B-1----:R-:W-:Y:S02]  /*add0*/  FMNMX.FTZ R73, R73, R7, !PT ;  /* 0x0000000749497209 */ /* 0x002fe40007810000 */
[----:B------:R-:W-:Y:S02]  /*ade0*/  FSEL R190, R98, -INF , P3 ;  /* 0xff80000062be7808 */ /* 0x000fe40001800000 */
[----:B------:R-:W-:Y:S01]  /*adf0*/  ISETP.GT.AND P3, PT, R2, 0x69, PT ;  /* 0x000000690200780c */ /* 0x000fe20003f64270 */
[----:B------:R-:W1:Y:S01]  /*ae00*/  SHFL.BFLY PT, R7, R73, 0x1, 0x1f ;  /* 0x0c201f0049077f89 */ /* 0x000e6200000e0000 */
[----:B------:R-:W-:Y:S03]  /*ae10*/  FMNMX.FTZ R2, R20, R6, !PT ;  /* 0x0000000614027209 */ /* 0x000fe60007810000 */
[----:B------:R-:W1:Y:S01]  /*ae20*/  MUFU.TANH R17, R17 ;  /* 0x0000001100117308 */ /* 0x000e620000002400 */
[----:B------:R-:W-:Y:S02]  /*ae30*/  FMNMX.FTZ R72, R88, R4, !PT ;  /* 0x0000000458487209 */ /* 0x000fe40007810000 */
[----:B------:R-:W-:Y:S02]  /*ae40*/  FMNMX.FTZ R2, R33, R2, !PT ;  /* 0x0000000221027209 */ /* 0x000fe40007810000 */
[----:B------:R-:W-:Y:S02]  /*ae50*/  FMNMX.FTZ R4, R21, R118, !PT ;  /* 0x0000007615047209 */ /* 0x000fe40007810000 */
[----:B------:R-:W-:Y:S02]  /*ae60*/  FMNMX.FTZ R2, R34, R2, !PT ;  /* 0x0000000222027209 */ /* 0x000fe40007810000 */
[----:B------:R-:W-:Y:S01]  /*ae70*/  FMNMX.FTZ R4, R22, R4, !PT ;  /* 0x0000000416047209 */ /* 0x000fe20007810000 */
[----:B------:R-:W-:Y:S01]  /*ae80*/  MUFU.TANH R90, R90 ;  /* 0x0000005a005a7308 */ /* 0x000fe20000002400 */
[----:B------:R-:W-:Y:S02]  /*ae90*/  FMNMX.FTZ R2, R37, R2, !PT ;  /* 0x0000000225027209 */ /* 0x000fe40007810000 */
[----:B------:R-:W-:Y:S02]  /*aea0*/  FMNMX.FTZ R4, R23, R4, !PT ;  /* 0x0000000417047209 */ /* 0x000fe40007810000 */
[----:B------:R-:W-:Y:S02]  /*aeb0*/  FMNMX.FTZ R2, R38, R2, !PT ;  /* 0x0000000226027209 */ /* 0x000fe40007810000 */
[----:B------:R-:W-:Y:S02]  /*aec0*/  FMNMX.FTZ R4, R24, R4, !PT ;  /* 0x0000000418047209 */ /* 0x000fe40007810000 */
[----:B------:R-:W-:Y:S01]  /*aed0*/  FMNMX.FTZ R2, R49, R2, !PT ;  /* 0x0000000231027209 */ /* 0x000fe20007810000 */
[----:B------:R-:W2:Y:S01]  /*aee0*/  MUFU.TANH R99, R99 ;  /* 0x0000006300637308 */ /* 0x000ea20000002400 */
[----:B------:R-:W-:Y:S02]  /*aef0*/  FMNMX.FTZ R4, R35, R4, !PT ;  /* 0x0000000423047209 */ /* 0x000fe40007810000 */
[----:B------:R-:W-:Y:S02]  /*af00*/  FMNMX.FTZ R2, R50, R2, !PT ;  /* 0x0000000232027209 */ /* 0x000fe40007810000 */
[----:B------:R-:W-:Y:S02]  /*af10*/  FMNMX.FTZ R4, R36, R4, !PT ;  /* 0x0000000424047209 */ /* 0x000fe40007810000 */
[----:B------:R-:W-:Y:S02]  /*af20*/  FMNMX.FTZ R2, R53, R2, !PT ;  /* 0x0000000235027209 */ /* 0x000fe40007810000 */
[----:B-1----:R-:W-:Y:S01]  /*af30*/  FMNMX.FTZ R73, R73, R7, !PT ;  /* 0x0000000749497209 */ /* 0x002fe20007810000 */
[----:B------:R-:W1:Y:S01]  /*af40*/  MUFU.TANH R102, R102 ;  /* 0x0000006600667308 */ /* 0x000e620000002400 */
[----:B------:R-:W-:Y:S02]  /*af50*/  FMNMX.FTZ R2, R54, R2, !PT ;  /* 0x0000000236027209 */ /* 0x000fe40007810000 */
[----:B------:R-:W-:Y:S01]  /*af60*/  FMNMX.FTZ R4, R39, R4, !PT ;  /* 0x0000000427047209 */ /* 0x000fe20007810000 */
[----:B------:R-:W-:Y:S01]  /*af70*/  FMUL.FTZ R75, R73, c[0x0][0x2d0] ;  /* 0x0000b400494b7a20 */ /* 0x000fe20000410000 */
[----:B------:R-:W-:Y:S02]  /*af80*/  FMNMX.FTZ R2, R184, R2, !PT ;  /* 0x00000002b8027209 */ /* 0x000fe40007810000 */
[----:B---3--:R-:W-:Y:S02]  /*af90*/  FSEL R115, R115, -INF , P3 ;  /* 0xff80000073737808 */ /* 0x008fe40001800000 */
[----:B------:R-:W-:Y:S01]  /*afa0*/  FSEL R98, R17, -INF , P0 ;  /* 0xff80000011627808 */ /* 0x000fe20000000000 */
[----:B------:R-:W-:Y:S01]  /*afb0*/  MUFU.TANH R7, R110 ;  /* 0x0000006e00077308 */ /* 0x000fe20000002400 */
[----:B------:R-:W-:Y:S01]  /*afc0*/  FMNMX.FTZ R72, R89, R72, !PT ;  /* 0x0000004859487209 */ /* 0x000fe20007810000 */
[----:B------:R-:W-:Y:S01]  /*afd0*/  FMUL.FTZ R17, R107, c[0x0][0x320] ;  /* 0x0000c8006b117a20 */ /* 0x000fe20000410000 */
[----:B------:R-:W-:Y:S02]  /*afe0*/  FMNMX.FTZ R2, R185, R2, !PT ;  /* 0x00000002b9027209 */ /* 0x000fe40007810000 */
[----:B--2---:R-:W-:Y:S02]  /*aff0*/  FSEL R186, R99, -INF , P2 ;  /* 0xff80000063ba7808 */ /* 0x004fe40001000000 */
[----:B------:R-:W-:Y:S02]  /*b000*/  FMNMX.FTZ R2, R189, R2, !PT ;  /* 0x00000002bd027209 */ /* 0x000fe40007810000 */
[----:B------:R-:W-:Y:S01]  /*b010*/  FMNMX.FTZ R4, R40, R4, !PT ;  /* 0x0000000428047209 */ /* 0x000fe20007810000 */
[----:B------:R-:W2:Y:S01]  /*b020*/  MUFU.TANH R114, R114 ;  /* 0x0000007200727308 */ /* 0x000ea20000002400 */
[----:B------:R-:W-:Y:S02]  /*b030*/  FMNMX.FTZ R2, R195, R2, !PT ;  /* 0x00000002c3027209 */ /* 0x000fe40007810000 */
[----:B------:R-:W-:Y:S02]  /*b040*/  FMNMX.FTZ R4, R51, R4, !PT ;  /* 0x0000000433047209 */ /* 0x000fe40007810000 */
[----:B------:R-:W-:Y:S02]  /*b050*/  FMNMX.FTZ R2, R85, R2, !PT ;  /* 0x0000000255027209 */ /* 0x000fe40007810000 */
[----:B------:R-:W-:Y:S02]  /*b060*/  FMNMX.FTZ R4, R52, R4, !PT ;  /* 0x0000000434047209 */ /* 0x000fe40007810000 */
[----:B-1----:R-:W-:Y:S01]  /*b070*/  FSEL R99, R102, -INF , P1 ;  /* 0xff80000066637808 */ /* 0x002fe20000800000 */
[----:B------:R-:W-:Y:S01]  /*b080*/  MUFU.TANH R17, R17 ;  /* 0x0000001100117308 */ /* 0x000fe20000002400 */
[----:B------:R-:W-:Y:S02]  /*b090*/  FMNMX.FTZ R2, R252, R2, !PT ;  /* 0x00000002fc027209 */ /* 0x000fe40007810000 */
[----:B------:R-:W-:Y:S02]  /*b0a0*/  ISETP.GT.AND P3, PT, R0, 0x59, PT ;  /* 0x000000590000780c */ /* 0x000fe40003f64270 */
[----:B------:R-:W-:Y:S02]  /*b0b0*/  FMNMX.FTZ R2, R83, R2, !PT ;  /* 0x0000000253027209 */ /* 0x000fe40007810000 */
[----:B------:R-:W-:Y:S02]  /*b0c0*/  FSEL R107, R93, -INF , P3 ;  /* 0xff8000005d6b7808 */ /* 0x000fe40001800000 */
[----:B------:R-:W-:Y:S01]  /*b0d0*/  FMNMX.FTZ R2, R86, R2, !PT ;  /* 0x0000000256027209 */ /* 0x000fe20007810000 */
[----:B------:R-:W1:Y:S01]  /*b0e0*/  MUFU.TANH R79, R79 ;  /* 0x0000004f004f7308 */ /* 0x000e620000002400 */
[----:B------:R-:W-:Y:S02]  /*b0f0*/  ISETP.GT.AND P3, PT, R5, 0x50, PT ;  /* 0x000000500500780c */ /* 0x000fe40003f64270 */
[----:B------:R-:W-:Y:S02]  /*b100*/  FMNMX.FTZ R72, R222, R72, !PT ;  /* 0x00000048de487209 */ /* 0x000fe40007810000 */
[----:B--2---:R-:W-:Y:S02]  /*b110*/  FSEL R114, R114, -INF , P5 ;  /* 0xff80000072727808 */ /* 0x004fe40002800000 */
[----:B------:R-:W-:Y:S02]  /*b120*/  FSEL R242, R90, -INF , P3 ;  /* 0xff8000005af27808 */ /* 0x000fe40001800000 */
[----:B------:R-:W-:Y:S01]  /*b130*/  FSETP.NEU.FTZ.AND P3, PT, R73, -INF , PT ;  /* 0xff8000004900780b */ /* 0x000fe20003f7d000 */
[----:B------:R-:W2:Y:S01]  /*b140*/  MUFU.TANH R92, R92 ;  /* 0x0000005c005c7308 */ /* 0x000ea20000002400 */
[----:B------:R-:W-:Y:S02]  /*b150*/  FMNMX.FTZ R4, R56, R4, !PT ;  /* 0x0000000438047209 */ /* 0x000fe40007810000 */
[----:B------:R-:W-:Y:S02]  /*b160*/  FSEL R75, R75, RZ, P3 ;  /* 0x000000ff4b4b7208 */ /* 0x000fe40001800000 */
[----:B------:R-:W-:Y:S02]  /*b170*/  ISETP.GT.AND P2, PT, R5, 0x49, PT ;  /* 0x000000490500780c */ /* 0x000fe40003f44270 */
[C---:B------:R-:W-:Y:S02]  /*b180*/  ISETP.GT.AND P5, PT, R0.reuse, 0x58, PT ;  /* 0x000000580000780c */ /* 0x040fe40003fa4270 */
[----:B------:R-:W-:Y:S01]  /*b190*/  FMNMX.FTZ R4, R57, R4, !PT ;  /* 0x0000000439047209 */ /* 0x000fe20007810000 */
[----:B------:R-:W-:Y:S01]  /*b1a0*/  MUFU.TANH R104, R104 ;  /* 0x0000006800687308 */ /* 0x000fe20000002400 */
[C---:B------:R-:W-:Y:S02]  /*b1b0*/  ISETP.GT.AND P1, PT, R0.reuse, 0x50, PT ;  /* 0x000000500000780c */ /* 0x040fe40003f24270 */
[----:B------:R-:W-:Y:S02]  /*b1c0*/  FMNMX.FTZ R4, R187, R4, !PT ;  /* 0x00000004bb047209 */ /* 0x000fe40007810000 */
[----:B-1----:R-:W-:Y:S02]  /*b1d0*/  FSEL R194, R79, -INF , P2 ;  /* 0xff8000004fc27808 */ /* 0x002fe40001000000 */
[----:B------:R-:W-:Y:S02]  /*b1e0*/  FSEL R249, R249, -INF , P1 ;  /* 0xff800000f9f97808 */ /* 0x000fe40000800000 */
[C---:B------:R-:W-:Y:S01]  /*b1f0*/  ISETP.GT.AND P1, PT, R0.reuse, 0x61, PT ;  /* 0x000000610000780c */ /* 0x040fe20003f24270 */
[----:B------:R-:W1:Y:S01]  /*b200*/  MUFU.TANH R105, R105 ;  /* 0x0000006900697308 */ /* 0x000e620000002400 */
[----:B------:R-:W-:Y:S02]  /*b210*/  ISETP.GT.AND P0, PT, R0, 0x51, PT ;  /* 0x000000510000780c */ /* 0x000fe40003f04270 */
[----:B------:R-:W-:Y:S02]  /*b220*/  FMNMX.FTZ R2, R249, R2, !PT ;  /* 0x00000002f9027209 */ /* 0x000fe40007810000 */
[----:B--2---:R-:W-:Y:S02]  /*b230*/  FSEL R247, R92, -INF , P5 ;  /* 0xff8000005cf77808 */ /* 0x004fe40002800000 */
[C---:B------:R-:W-:Y:S02]  /*b240*/  ISETP.GT.AND P5, PT, R0.reuse, 0x69, PT ;  /* 0x000000690000780c */ /* 0x040fe40003fa4270 */
[----:B------:R-:W-:Y:S01]  /*b250*/  FMNMX.FTZ R72, R243, R72, !PT ;  /* 0x00000048f3487209 */ /* 0x000fe20007810000 */
[----:B------:R-:W2:Y:S01]  /*b260*/  MUFU.TANH R108, R108 ;  /* 0x0000006c006c7308 */ /* 0x000ea20000002400 */
[----:B------:R-:W-:Y:S02]  /*b270*/  ISETP.GT.AND P2, PT, R0, 0x60, PT ;  /* 0x000000600000780c */ /* 0x000fe40003f44270 */
[----:B------:R-:W-:Y:S02]  /*b280*/  FSEL R248, R248, -INF , P0 ;  /* 0xff800000f8f87808 */ /* 0x000fe40000000000 */
[----:B------:R-:W-:Y:S02]  /*b290*/  ISETP.GT.AND P0, PT, R0, 0x68, PT ;  /* 0x000000680000780c */ /* 0x000fe40003f04270 */
[----:B------:R-:W-:Y:S01]  /*b2a0*/  FMNMX.FTZ R0, R188, R4, !PT ;  /* 0x00000004bc007209 */ /* 0x000fe20007810000 */
[--C-:B------:R-:W-:Y:S01]  /*b2b0*/  FFMA.FTZ R4, R8, c[0x0][0x2d0], -R75.reuse ;  /* 0x0000b40008047a23 */ /* 0x100fe2000001084b */
[----:B------:R-:W-:Y:S01]  /*b2c0*/  FMNMX.FTZ R72, R221, R72, !PT ;  /* 0x00000048dd487209 */ /* 0x000fe20007810000 */
[----:B------:R-:W3:Y:S01]  /*b2d0*/  MUFU.TANH R91, R91 ;  /* 0x0000005b005b7308 */ /* 0x000ee20000002400 */
[----:B------:R-:W-:Y:S01]  /*b2e0*/  FSEL R202, R109, -INF , P5 ;  /* 0xff8000006dca7808 */ /* 0x000fe20002800000 */
[--C-:B------:R-:W-:Y:S01]  /*b2f0*/  FFMA.FTZ R109, R201, c[0x0][0x2d0], -R75.reuse ;  /* 0x0000b400c96d7a23 */ /* 0x100fe2000001084b */
[----:B------:R-:W-:Y:S02]  /*b300*/  ISETP.GE.AND P5, PT, R216, 0x1, PT ;  /* 0x00000001d800780c */ /* 0x000fe40003fa6270 */
[----:B------:R-:W-:Y:S02]  /*b310*/  FMNMX.FTZ R72, R103, R72, !PT ;  /* 0x0000004867487209 */ /* 0x000fe40007810000 */
[----:B-1----:R-:W-:Y:S01]  /*b320*/  FSEL R207, R105, -INF , P1 ;  /* 0xff80000069cf7808 */ /* 0x002fe20000800000 */
[----:B------:R-:W-:Y:S01]  /*b330*/  IMAD.MOV.U32 R105, RZ, RZ, R86 ;  /* 0x000000ffff697224 */ /* 0x000fe200078e0056 */
[----:B------:R-:W-:Y:S01]  /*b340*/  FMNMX.FTZ R72, R197, R72, !PT ;  /* 0x00000048c5487209 */ /* 0x000fe20007810000 */
[----:B------:R1:W-:Y:S01]  /*b350*/  MUFU.EX2 R220, R4 ;  /* 0x0000000400dc7308 */ /* 0x0003e20000000800 */
[----:B------:R-:W-:Y:S02]  /*b360*/  FMNMX.FTZ R2, R248, R2, !PT ;  /* 0x00000002f8027209 */ /* 0x000fe40007810000 */
[----:B------:R-:W-:Y:S01]  /*b370*/  FSEL R211, R104, -INF , P2 ;  /* 0xff80000068d37808 */ /* 0x000fe20001000000 */
[--C-:B------:R-:W-:Y:S01]  /*b380*/  FFMA.FTZ R104, R223, c[0x0][0x2d0], -R75.reuse ;  /* 0x0000b400df687a23 */ /* 0x100fe2000001084b */
[----:B------:R-:W-:Y:S02]  /*b390*/  FMNMX.FTZ R2, R247, R2, !PT ;  /* 0x00000002f7027209 */ /* 0x000fe40007810000 */
[----:B------:R-:W-:Y:S02]  /*b3a0*/  FMNMX.FTZ R72, R191, R72, !PT ;  /* 0x00000048bf487209 */ /* 0x000fe40007810000 */
[----:B------:R-:W-:Y:S01]  /*b3b0*/  FMNMX.FTZ R2, R107, R2, !PT ;  /* 0x000000026b027209 */ /* 0x000fe20007810000 */
[----:B------:R-:W3:Y:S01]  /*b3c0*/  MUFU.TANH R94, R94 ;  /* 0x0000005e005e7308 */ /* 0x000ee20000002400 */
[----:B------:R-:W-:Y:S02]  /*b3d0*/  FMNMX.FTZ R72, R190, R72, !PT ;  /* 0x00000048be487209 */ /* 0x000fe40007810000 */
[----:B------:R-:W-:Y:S02]  /*b3e0*/  FMNMX.FTZ R2, R211, R2, !PT ;  /* 0x00000002d3027209 */ /* 0x000fe40007810000 */
[----:B--2---:R-:W-:Y:S01]  /*b3f0*/  FSEL R204, R108, -INF , P0 ;  /* 0xff8000006ccc7808 */ /* 0x004fe20000000000 */
[--C-:B------:R-:W-:Y:S01]  /*b400*/  FFMA.FTZ R108, R219, c[0x0][0x2d0], -R75.reuse ;  /* 0x0000b400db6c7a23 */ /* 0x100fe2000001084b */
[----:B------:R-:W-:Y:S02]  /*b410*/  FMNMX.FTZ R2, R207, R2, !PT ;  /* 0x00000002cf027209 */ /* 0x000fe40007810000 */
[----:B------:R-:W-:Y:S01]  /*b420*/  FMNMX.FTZ R72, R186, R72, !PT ;  /* 0x00000048ba487209 */ /* 0x000fe20007810000 */
[----:B------:R-:W2:Y:S01]  /*b430*/  MUFU.TANH R95, R95 ;  /* 0x0000005f005f7308 */ /* 0x000ea20000002400 */
[----:B------:R-:W-:Y:S02]  /*b440*/  FMNMX.FTZ R2, R204, R2, !PT ;  /* 0x00000002cc027209 */ /* 0x000fe40007810000 */
[----:B------:R-:W-:Y:S01]  /*b450*/  FMNMX.FTZ R72, R99, R72, !PT ;  /* 0x0000004863487209 */ /* 0x000fe20007810000 */
[--C-:B-1----:R-:W-:Y:S01]  /*b460*/  FFMA.FTZ R4, R9, c[0x0][0x2d0], -R75.reuse ;  /* 0x0000b40009047a23 */ /* 0x102fe2000001084b */
[----:B------:R-:W-:Y:S01]  /*b470*/  FMNMX.FTZ R2, R202, R2, !PT ;  /* 0x00000002ca027209 */ /* 0x000fe20007810000 */
[----:B------:R-:W-:Y:S01]  /*b480*/  IMAD.MOV.U32 R9, RZ, RZ, c[0x0][0x1e0] ;  /* 0x00007800ff097624 */ /* 0x000fe200078e00ff */
[----:B------:R-:W-:Y:S02]  /*b490*/  FMNMX.FTZ R72, R98, R72, !PT ;  /* 0x0000004862487209 */ /* 0x000fe40007810000 */
[----:B------:R-:W-:Y:S01]  /*b4a0*/  ISETP.GT.AND P2, PT, R5, 0x51, PT ;  /* 0x000000510500780c */ /* 0x000fe20003f44270 */
[----:B------:R1:W1:Y:S01]  /*b4b0*/  MUFU.EX2 R246, R4 ;  /* 0x0000000400f67308 */ /* 0x0002620000000800 */
[----:B------:R-:W-:Y:S01]  /*b4c0*/  FMNMX.FTZ R72, R114, R72, !PT ;  /* 0x0000004872487209 */ /* 0x000fe20007810000 */
[----:B------:R-:W2:Y:S01]  /*b4d0*/  SHFL.BFLY PT, R71, R2, 0x2, 0x1f ;  /* 0x0c401f0002477f89 */ /* 0x000ea200000e0000 */
[----:B------:R-:W-:Y:S02]  /*b4e0*/  FMNMX.FTZ R0, R199, R0, !PT ;  /* 0x00000000c7007209 */ /* 0x000fe40007810000 */
[----:B------:R-:W-:Y:S02]  /*b4f0*/  FMNMX.FTZ R72, R115, R72, !PT ;  /* 0x0000004873487209 */ /* 0x000fe40007810000 */
[----:B------:R-:W-:Y:S02]  /*b500*/  FMNMX.FTZ R0, R214, R0, !PT ;  /* 0x00000000d6007209 */ /* 0x000fe40007810000 */
[----:B---3--:R-:W-:Y:S01]  /*b510*/  FSEL R217, R91, -INF , P2 ;  /* 0xff8000005bd97808 */ /* 0x008fe20001000000 */
[----:B------:R-:W3:Y:S01]  /*b520*/  MUFU.TANH R106, R106 ;  /* 0x0000006a006a7308 */ /* 0x000ee20000002400 */
[----:B------:R-:W3:Y:S01]  /*b530*/  SHFL.BFLY PT, R6, R72, 0x2, 0x1f ;  /* 0x0c401f0048067f89 */ /* 0x000ee200000e0000 */
[----:B------:R-:W-:Y:S02]  /*b540*/  FMNMX.FTZ R0, R84, R0, !PT ;  /* 0x0000000054007209 */ /* 0x000fe40007810000 */
[----:B------:R-:W-:Y:S02]  /*b550*/  ISETP.GT.AND P1, PT, R5, 0x58, PT ;  /* 0x000000580500780c */ /* 0x000fe40003f24270 */
[----:B------:R-:W-:Y:S02]  /*b560*/  FMNMX.FTZ R0, R97, R0, !PT ;  /* 0x0000000061007209 */ /* 0x000fe40007810000 */
[----:B------:R-:W-:Y:S02]  /*b570*/  FSEL R215, R94, -INF , P1 ;  /* 0xff8000005ed77808 */ /* 0x000fe40000800000 */
[----:B------:R-:W-:Y:S02]  /*b580*/  FMNMX.FTZ R0, R111, R0, !PT ;  /* 0x000000006f007209 */ /* 0x000fe40007810000 */
[----:B------:R-:W-:Y:S01]  /*b590*/  ISETP.GT.AND P0, PT, R5, 0x59, PT ;  /* 0x000000590500780c */ /* 0x000fe20003f04270 */
[--C-:B-1----:R-:W-:Y:S01]  /*b5a0*/  FFMA.FTZ R4, R10, c[0x0][0x2d0], -R75.reuse ;  /* 0x0000b4000a047a23 */ /* 0x102fe2000001084b */
[----:B------:R-:W-:Y:S02]  /*b5b0*/  MOV R10, c[0x0][0x1e4] ;  /* 0x00007900000a7a02 */ /* 0x000fe40000000f00 */
[----:B--2---:R-:W-:Y:S01]  /*b5c0*/  FMNMX.FTZ R71, R2, R71, !PT ;  /* 0x0000004702477209 */ /* 0x004fe20007810000 */
[----:B------:R-:W-:Y:S01]  /*b5d0*/  MUFU.EX2 R64, R4 ;  /* 0x0000000400407308 */ /* 0x000fe20000000800 */
[----:B------:R-:W-:Y:S01]  /*b5e0*/  FFMA.FTZ R2, R11, c[0x0][0x2d0], -R75 ;  /* 0x0000b4000b027a23 */ /* 0x000fe2000001084b */
[----:B------:R-:W-:Y:S02]  /*b5f0*/  FSEL R212, R95, -INF , P0 ;  /* 0xff8000005fd47808 */ /* 0x000fe40000000000 */
[----:B------:R-:W-:Y:S02]  /*b600*/  F2FP.BF16.PACK_AB R76, R246, R220 ;  /* 0x000000dcf64c723e */ /* 0x000fe400000010ff */
[C---:B------:R-:W-:Y:S02]  /*b610*/  ISETP.GT.AND P0, PT, R5.reuse, 0x61, PT ;  /* 0x000000610500780c */ /* 0x040fe40003f04270 */
[----:B------:R-:W-:Y:S02]  /*b620*/  FMNMX.FTZ R0, R194, R0, !PT ;  /* 0x00000000c2007209 */ /* 0x000fe40007810000 */
[----:B------:R-:W1:Y:S01]  /*b630*/  MUFU.EX2 R4, R2 ;  /* 0x0000000200047308 */ /* 0x000e620000000800 */
[----:B---3--:R-:W-:Y:S02]  /*b640*/  FMNMX.FTZ R72, R72, R6, !PT ;  /* 0x0000000648487209 */ /* 0x008fe40007810000 */
[----:B------:R-:W-:Y:S02]  /*b650*/  FMNMX.FTZ R0, R242, R0, !PT ;  /* 0x00000000f2007209 */ /* 0x000fe40007810000 */
[----:B------:R-:W-:Y:S01]  /*b660*/  ISETP.GT.AND P1, PT, R5, 0x60, PT ;  /* 0x000000600500780c */ /* 0x000fe20003f24270 */
[----:B------:R-:W2:Y:S01]  /*b670*/  SHFL.BFLY PT, R6, R72, 0x1, 0x1f ;  /* 0x0c201f0048067f89 */ /* 0x000ea200000e0000 */
[----:B------:R-:W-:Y:S02]  /*b680*/  FMNMX.FTZ R0, R217, R0, !PT ;  /* 0x00000000d9007209 */ /* 0x000fe40007810000 */
[----:B------:R-:W-:Y:S02]  /*b690*/  FSEL R208, R106, -INF , P1 ;  /* 0xff8000006ad07808 */ /* 0x000fe40000800000 */
[----:B------:R-:W-:Y:S02]  /*b6a0*/  FMNMX.FTZ R0, R215, R0, !PT ;  /* 0x00000000d7007209 */ /* 0x000fe40007810000 */
[----:B------:R-:W-:Y:S02]  /*b6b0*/  ISETP.GT.AND P1, PT, R5, 0x68, PT ;  /* 0x000000680500780c */ /* 0x000fe40003f24270 */
[----:B------:R-:W-:Y:S02]  /*b6c0*/  FMNMX.FTZ R0, R212, R0, !PT ;  /* 0x00000000d4007209 */ /* 0x000fe40007810000 */
[----:B------:R-:W-:Y:S01]  /*b6d0*/  FSEL R206, R17, -INF , P0 ;  /* 0xff80000011ce7808 */ /* 0x000fe20000000000 */
[----:B------:R-:W-:Y:S01]  /*b6e0*/  @P5 IMAD.SHL.U32 R17, R9, 0x20, RZ ;  /* 0x0000002009115824 */ /* 0x000fe200078e00ff */
[----:B------:R-:W-:Y:S02]  /*b6f0*/  FMNMX.FTZ R0, R208, R0, !PT ;  /* 0x00000000d0007209 */ /* 0x000fe40007810000 */
[----:B------:R-:W-:Y:S02]  /*b700*/  ISETP.GT.AND P0, PT, R5, 0x69, PT ;  /* 0x000000690500780c */ /* 0x000fe40003f04270 */
[----:B------:R-:W-:Y:S01]  /*b710*/  FSEL R203, R7, -INF , P1 ;  /* 0xff80000007cb7808 */ /* 0x000fe20000800000 */
[----:B-1----:R1:W-:Y:S01]  /*b720*/  STL [R1], R4 ;  /* 0x0000000401007387 */ /* 0x0023e20000100800 */
[----:B------:R-:W-:Y:S02]  /*b730*/  FMNMX.FTZ R0, R206, R0, !PT ;  /* 0x00000000ce007209 */ /* 0x000fe40007810000 */
[----:B------:R-:W-:Y:S01]  /*b740*/  FSEL R74, R74, -INF , P0 ;  /* 0xff8000004a4a7808 */ /* 0x000fe20000000000 */
[----:B------:R-:W-:Y:S01]  /*b750*/  STL [R1+0xa0], R216 ;  /* 0x0000a0d801007387 */ /* 0x000fe20000100800 */
[----:B------:R-:W-:Y:S02]  /*b760*/  FMNMX.FTZ R0, R203, R0, !PT ;  /* 0x00000000cb007209 */ /* 0x000fe40007810000 */
[----:B--2---:R-:W-:Y:S01]  /*b770*/  FMNMX.FTZ R72, R72, R6, !PT ;  /* 0x0000000648487209 */ /* 0x004fe20007810000 */
[----:B------:R-:W-:Y:S01]  /*b780*/  STL [R1+0xa4], R244 ;  /* 0x0000a4f401007387 */ /* 0x000fe20000100800 */
[----:B------:R-:W-:Y:S02]  /*b790*/  FMNMX.FTZ R0, R74, R0, !PT ;  /* 0x000000004a007209 */ /* 0x000fe40007810000 */
[C---:B------:R-:W-:Y:S01]  /*b7a0*/  FSETP.NEU.FTZ.AND P2, PT, R72.reuse, -INF , PT ;  /* 0xff8000004800780b */ /* 0x040fe20003f5d000 */
[----:B------:R-:W-:Y:S01]  /*b7b0*/  FMUL.FTZ R96, R72, c[0x0][0x2d0] ;  /* 0x0000b40048607a20 */ /* 0x000fe20000410000 */
[----:B------:R-:W2:Y:S01]  /*b7c0*/  SHFL.BFLY PT, R6, R71, 0x1, 0x1f ;  /* 0x0c201f0047067f89 */ /* 0x000ea200000e0000 */
[----:B------:R-:W-:Y:S03]  /*b7d0*/  @P5 SHF.R.S32.HI R5, RZ, 0x1f, R244 ;  /* 0x0000001fff055819 */ /* 0x000fe600000114f4 */
[----:B------:R-:W-:Y:S02]  /*b7e0*/  FSEL R96, R96, RZ, P2 ;  /* 0x000000ff60607208 */ /* 0x000fe40001000000 */
[----:B------:R-:W-:Y:S02]  /*b7f0*/  @P5 IMAD R5, R5, c[0x0][0x1e0], RZ ;  /* 0x0000780005055a24 */ /* 0x000fe400078e02ff */
[----:B------:R-:W3:Y:S02]  /*b800*/  SHFL.BFLY PT, R2, R0, 0x2, 0x1f ;  /* 0x0c401f0000027f89 */ /* 0x000ee400000e0000 */
[----:B------:R-:W-:Y:S02]  /*b810*/  @P5 IMAD R5, R244, c[0x0][0x1e4], R5 ;  /* 0x00007900f4055a24 */ /* 0x000fe400078e0205 */
[----:B-1----:R-:W-:Y:S01]  /*b820*/  FFMA.FTZ R4, R12, c[0x0][0x2d0], -R96 ;  /* 0x0000b4000c047a23 */ /* 0x002fe20000010860 */
[----:B------:R-:W-:Y:S03]  /*b830*/  @P5 SHF.L.U64.HI R12, R9, 0x5, R10 ;  /* 0x00000005090c5819 */ /* 0x000fe6000001020a */
[----:B------:R1:W-:Y:S01]  /*b840*/  MUFU.EX2 R192, R4 ;  /* 0x0000000400c07308 */ /* 0x0003e20000000800 */
[----:B------:R-:W-:Y:S01]  /*b850*/  STL [R1+0xa8], R73 ;  /* 0x0000a84901007387 */ /* 0x000fe20000100800 */
[----:B--2---:R-:W-:Y:S01]  /*b860*/  FMNMX.FTZ R71, R71, R6, !PT ;  /* 0x0000000647477209 */ /* 0x004fe20007810000 */
[----:B------:R-:W-:Y:S03]  /*b870*/  @P5 IMAD.WIDE.U32 R6, R244, c[0x0][0x1e0], RZ ;  /* 0x00007800f4065a25 */ /* 0x000fe600078e00ff */
[C---:B------:R-:W-:Y:S01]  /*b880*/  FSETP.NEU.FTZ.AND P1, PT, R71.reuse, -INF , PT ;  /* 0xff8000004700780b */ /* 0x040fe20003f3d000 */
[----:B------:R-:W-:Y:S02]  /*b890*/  FMUL.FTZ R100, R71, c[0x0][0x2d0] ;  /* 0x0000b40047647a20 */ /* 0x000fe40000410000 */
[----:B------:R-:W-:Y:S01]  /*b8a0*/  @P5 IMAD.IADD R7, R7, 0x1, R5 ;  /* 0x0000000107075824 */ /* 0x000fe200078e0205 */
[----:B---3--:R-:W-:Y:S02]  /*b8b0*/  FMNMX.FTZ R0, R0, R2, !PT ;  /* 0x0000000200007209 */ /* 0x008fe40007810000 */
[----:B------:R-:W-:Y:S01]  /*b8c0*/  FSEL R100, R100, RZ, P1 ;  /* 0x000000ff64647208 */ /* 0x000fe20000800000 */
[----:B------:R-:W-:Y:S01]  /*b8d0*/  @P5 IMAD R7, R7, 0x70, RZ ;  /* 0x0000007007075824 */ /* 0x000fe200078e02ff */
[----:B------:R-:W-:Y:S01]  /*b8e0*/  @P5 MOV R5, R69 ;  /* 0x0000004500055202 */ /* 0x000fe20000000f00 */
[----:B------:R-:W2:Y:S02]  /*b8f0*/  SHFL.BFLY PT, R2, R0, 0x1, 0x1f ;  /* 0x0c201f0000027f89 */ /* 0x000ea400000e0000 */
[----:B------:R-:W-:Y:S02]  /*b900*/  FFMA.FTZ R8, R16, c[0x0][0x2d0], -R100 ;  /* 0x0000b40010087a23 */ /* 0x000fe40000010864 */
[----:B-1----:R-:W-:Y:S02]  /*b910*/  FFMA.FTZ R4, R13, c[0x0][0x2d0], -R96 ;  /* 0x0000b4000d047a23 */ /* 0x002fe40000010860 */
[----:B------:R1:W-:Y:S01]  /*b920*/  MUFU.EX2 R113, R8 ;  /* 0x0000000800717308 */ /* 0x0003e20000000800 */
[--C-:B------:R-:W-:Y:S02]  /*b930*/  FFMA.FTZ R13, R30, c[0x0][0x2d0], -R75.reuse ;  /* 0x0000b4001e0d7a23 */ /* 0x100fe4000001084b */
[--C-:B------:R-:W-:Y:S02]  /*b940*/  FFMA.FTZ R16, R25, c[0x0][0x2d0], -R75.reuse ;  /* 0x0000b40019107a23 */ /* 0x100fe4000001084b */
[--C-:B------:R-:W-:Y:S05]  /*b950*/  FFMA.FTZ R107, R107, c[0x0][0x2d0], -R100.reuse ;  /* 0x0000b4006b6b7a23 */ /* 0x100fea0000010864 */
[----:B------:R3:W3:Y:S01]  /*b960*/  MUFU.EX2 R205, R4 ;  /* 0x0000000400cd7308 */ /* 0x0006e20000000800 */
[----:B--2---:R-:W-:Y:S01]  /*b970*/  FMNMX.FTZ R70, R0, R2, !PT ;  /* 0x0000000200467209 */ /* 0x004fe20007810000 */
[----:B------:R-:W-:Y:S08]  /*b980*/  FFMA.FTZ R0, R19, c[0x0][0x2d0], -R100 ;  /* 0x0000b40013007a23 */ /* 0x000ff00000010864 */
[----:B------:R2:W-:Y:S01]  /*b990*/  MUFU.EX2 R230, R13 ;  /* 0x0000000d00e67308 */ /* 0x0005e20000000800 */
[----:B------:R-:W-:Y:S02]  /*b9a0*/  FFMA.FTZ R2, R27, c[0x0][0x2d0], -R96 ;  /* 0x0000b4001b027a23 */ /* 0x000fe40000010860 */
[----:B------:R-:W-:Y:S02]  /*b9b0*/  FMUL.FTZ R101, R70, c[0x0][0x2d0] ;  /* 0x0000b40046657a20 */ /* 0x000fe40000410000 */
[----:B-1----:R-:W-:Y:S05]  /*b9c0*/  FFMA.FTZ R8, R18, c[0x0][0x2d0], -R100 ;  /* 0x0000b40012087a23 */ /* 0x002fea0000010864 */
[----:B------:R-:W-:Y:S01]  /*b9d0*/  MUFU.EX2 R65, R8 ;  /* 0x0000000800417308 */ /* 0x000fe20000000800 */
[--C-:B---3--:R-:W-:Y:S01]  /*b9e0*/  FFMA.FTZ R4, R14, c[0x0][0x2d0], -R96.reuse ;  /* 0x0000b4000e047a23 */ /* 0x108fe20000010860 */
[----:B------:R-:W-:Y:S01]  /*b9f0*/  F2FP.BF16.PACK_AB R77, R205, R192 ;  /* 0x000000c0cd4d723e */ /* 0x000fe200000010ff */
[--C-:B------:R-:W-:Y:S07]  /*ba00*/  FFMA.FTZ R14, R29, c[0x0][0x2d0], -R75.reuse ;  /* 0x0000b4001d0e7a23 */ /* 0x100fee000001084b */
[----:B------:R1:W-:Y:S01]  /*ba10*/  MUFU.EX2 R55, R4 ;  /* 0x0000000400377308 */ /* 0x0003e20000000800 */
[--C-:B--2---:R-:W-:Y:S09]  /*ba20*/  FFMA.FTZ R13, R42, c[0x0][0x2d0], -R75.reuse ;  /* 0x0000b4002a0d7a23 */ /* 0x104ff2000001084b */
[----:B------:R2:W-:Y:S10]  /*ba30*/  MUFU.EX2 R106, R0 ;  /* 0x00000000006a7308 */ /* 0x0005f40000000800 */
[----:B------:R3:W-:Y:S01]  /*ba40*/  MUFU.EX2 R229, R2 ;  /* 0x0000000200e57308 */ /* 0x0007e20000000800 */
[----:B-1----:R-:W-:Y:S02]  /*ba50*/  FFMA.FTZ R4, R15, c[0x0][0x2d0], -R96 ;  /* 0x0000b4000f047a23 */ /* 0x002fe40000010860 */
[----:B------:R-:W-:Y:S07]  /*ba60*/  FFMA.FTZ R15, R26, c[0x0][0x2d0], -R75 ;  /* 0x0000b4001a0f7a23 */ /* 0x000fee000001084b */
[----:B------:R4:W-:Y:S01]  /*ba70*/  MUFU.EX2 R244, R4 ;  /* 0x0000000400f47308 */ /* 0x0009e20000000800 */
[--C-:B--2---:R-:W-:Y:S09]  /*ba80*/  FFMA.FTZ R0, R20, c[0x0][0x2d0], -R100.reuse ;  /* 0x0000b40014007a23 */ /* 0x104ff20000010864 */
[----:B------:R-:W1:Y:S01]  /*ba90*/  MUFU.EX2 R216, R0 ;  /* 0x0000000000d87308 */ /* 0x000e620000000800 */
[----:B---3--:R-:W-:Y:S09]  /*baa0*/  FFMA.FTZ R2, R37, c[0x0][0x2d0], -R100 ;  /* 0x0000b40025027a23 */ /* 0x008ff20000010864 */
[----:B------:R2:W-:Y:S01]  /*bab0*/  MUFU.EX2 R234, R2 ;  /* 0x0000000200ea7308 */ /* 0x0005e20000000800 */
[----:B----4-:R-:W-:Y:S04]  /*bac0*/  @P5 IMAD.MOV.U32 R4, RZ, RZ, R66 ;  /* 0x000000ffff045224 */ /* 0x010fe800078e0042 */
[----:B------:R-:W-:Y:S05]  /*bad0*/  @P5 IMAD.WIDE.U32 R4, R6, 0x70, R4 ;  /* 0x0000007006045825 */ /* 0x000fea00078e0004 */
[----:B------:R3:W-:Y:S01]  /*bae0*/  MUFU.EX2 R240, R14 ;  /* 0x0000000e00f07308 */ /* 0x0007e20000000800 */
[----:B------:R-:W-:Y:S01]  /*baf0*/  @P5 IMAD.IADD R7, R5, 0x1, R7 ;  /* 0x0000000105075824 */ /* 0x000fe200078e0207 */
[----:B------:R-:W-:Y:S02]  /*bb00*/  @P5 LEA R6, P0, R4, c[0x0][0x1c8], 0x1 ;  /* 0x0000720004065a11 */ /* 0x000fe400078008ff */
[----:B-1----:R-:W-:Y:S02]  /*bb10*/  F2FP.BF16.PACK_AB R66, R216, R106 ;  /* 0x0000006ad842723e */ /* 0x002fe400000010ff */
[----:B------:R-:W-:Y:S02]  /*bb20*/  @P5 LEA.HI.X R7, R4, c[0x0][0x1cc], R7, 0x1, P0 ;  /* 0x0000730004075a11 */ /* 0x000fe400000f0c07 */
[-C--:B------:R-:W-:Y:S02]  /*bb30*/  @P5 IADD3 R4, P0, R6, R17.reuse, RZ ;  /* 0x0000001106045210 */ /* 0x080fe40007f1e0ff */
[----:B------:R-:W-:Y:S01]  /*bb40*/  MUFU.EX2 R236, R15 ;  /* 0x0000000f00ec7308 */ /* 0x000fe20000000800 */
[----:B------:R1:W-:Y:S02]  /*bb50*/  @P5 LDGSTS.E.BYPASS.LTC128B.128 [R241+0x3900], [R6.64], !P6 ;  /* 0x0390000006f15fae */ /* 0x0003e4000f101d4a */
[----:B------:R-:W-:Y:S01]  /*bb60*/  @P5 IMAD.X R5, R7, 0x1, R12, P0 ;  /* 0x0000000107055824 */ /* 0x000fe200000e060c */
[-C--:B------:R-:W-:Y:S01]  /*bb70*/  @P5 IADD3 R8, P0, R4, R17.reuse, RZ ;  /* 0x0000001104085210 */ /* 0x080fe20007f1e0ff */
[----:B--2---:R-:W-:Y:S03]  /*bb80*/  FFMA.FTZ R2, R43, c[0x0][0x2d0], -R96 ;  /* 0x0000b4002b027a23 */ /* 0x004fe60000010860 */
[----:B------:R-:W-:Y:S02]  /*bb90*/  @P5 IADD3.X R9, R5, R12, RZ, P0, !PT ;  /* 0x0000000c05095210 */ /* 0x000fe400007fe4ff */
[----:B------:R2:W-:Y:S01]  /*bba0*/  MUFU.EX2 R90, R2 ;  /* 0x00000002005a7308 */ /* 0x0005e20000000800 */
[----:B------:R-:W-:Y:S01]  /*bbb0*/  @P5 IADD3 R10, P0, R8, R17, RZ ;  /* 0x00000011080a5210 */ /* 0x000fe20007f1e0ff */
[----:B------:R4:W-:Y:S01]  /*bbc0*/  @P5 LDGSTS.E.BYPASS.LTC128B.128 [R241+0x4100], [R4.64], !P6 ;  /* 0x0410000004f15fae */ /* 0x0009e2000f101d4a */
[----:B---3--:R-:W-:Y:S03]  /*bbd0*/  FFMA.FTZ R14, R41, c[0x0][0x2d0], -R75 ;  /* 0x0000b400290e7a23 */ /* 0x008fe6000001084b */
[----:B------:R-:W-:Y:S01]  /*bbe0*/  @P5 IMAD.X R11, R9, 0x1, R12, P0 ;  /* 0x00000001090b5824 */ /* 0x000fe200000e060c */
[----:B------:R-:W-:Y:S03]  /*bbf0*/  FSETP.NEU.FTZ.AND P0, PT, R70, -INF , PT ;  /* 0xff8000004600780b */ /* 0x000fe60003f1d000 */
[----:B------:R-:W-:Y:S01]  /*bc00*/  MUFU.EX2 R87, R14 ;  /* 0x0000000e00577308 */ /* 0x000fe20000000800 */
[----:B------:R-:W-:Y:S01]  /*bc10*/  FSEL R101, R101, RZ, P0 ;  /* 0x000000ff65657208 */ /* 0x000fe20000000000 */
[----:B------:R3:W-:Y:S04]  /*bc20*/  @P5 LDGSTS.E.BYPASS.LTC128B.128 [R241+0x4900], [R8.64], !P6 ;  /* 0x0490000008f15fae */ /* 0x0007e8000f101d4a */
[--C-:B------:R-:W-:Y:S04]  /*bc30*/  FFMA.FTZ R0, R21, c[0x0][0x2d0], -R101.reuse ;  /* 0x0000b40015007a23 */ /* 0x100fe80000010865 */
[----:B------:R1:W-:Y:S01]  /*bc40*/  MUFU.EX2 R112, R0 ;  /* 0x0000000000707308 */ /* 0x0003e20000000800 */
[----:B------:R3:W-:Y:S01]  /*bc50*/  @P5 LDGSTS.E.BYPASS.LTC128B.128 [R241+0x5100], [R10.64], !P6 ;  /* 0x051000000af15fae */ /* 0x0007e2000f101d4a */
[----:B--2---:R-:W-:Y:S08]  /*bc60*/  FFMA.FTZ R2, R49, c[0x0][0x2d0], -R100 ;  /* 0x0000b40031027a23 */ /* 0x004ff00000010864 */
[----:B------:R-:W-:Y:S10]  /*bc70*/  MUFU.EX2 R80, R2 ;  /* 0x0000000200507308 */ /* 0x000ff40000000800 */
[----:B------:R-:W-:Y:S01]  /*bc80*/  MUFU.EX2 R95, R13 ;  /* 0x0000000d005f7308 */ /* 0x000fe20000000800 */
[--C-:B-1----:R-:W-:Y:S09]  /*bc90*/  FFMA.FTZ R0, R22, c[0x0][0x2d0], -R101.reuse ;  /* 0x0000b40016007a23 */ /* 0x102ff20000010865 */
[----:B------:R1:W-:Y:S10]  /*bca0*/  MUFU.EX2 R250, R0 ;  /* 0x0000000000fa7308 */ /* 0x0003f40000000800 */
[----:B------:R-:W-:Y:S01]  /*bcb0*/  MUFU.EX2 R232, R16 ;  /* 0x0000001000e87308 */ /* 0x000fe20000000800 */
[--C-:B-1----:R-:W-:Y:S09]  /*bcc0*/  FFMA.FTZ R0, R23, c[0x0][0x2d0], -R101.reuse ;  /* 0x0000b40017007a23 */ /* 0x102ff20000010865 */
[----:B------:R1:W-:Y:S02]  /*bcd0*/  MUFU.EX2 R251, R0 ;  /* 0x0000000000fb7308 */ /* 0x0003e40000000800 */
[--C-:B-1----:R-:W-:Y:S08]  /*bce0*/  FFMA.FTZ R0, R24, c[0x0][0x2d0], -R101.reuse ;  /* 0x0000b40018007a23 */ /* 0x102ff00000010865 */
[----:B------:R1:W2:Y:S02]  /*bcf0*/  MUFU.EX2 R228, R0 ;  /* 0x0000000000e47308 */ /* 0x0002a40000000800 */
[--C-:B-1----:R-:W-:Y:S01]  /*bd00*/  FFMA.FTZ R0, R28, c[0x0][0x2d0], -R96.reuse ;  /* 0x0000b4001c007a23 */ /* 0x102fe20000010860 */
[----:B--2---:R-:W-:Y:S07]  /*bd10*/  F2FP.BF16.PACK_AB R67, R228, R251 ;  /* 0x000000fbe443723e */ /* 0x004fee00000010ff */
[----:B------:R1:W-:Y:S02]  /*bd20*/  MUFU.EX2 R237, R0 ;  /* 0x0000000000ed7308 */ /* 0x0003e40000000800 */
[--C-:B-1----:R-:W-:Y:S08]  /*bd30*/  FFMA.FTZ R0, R31, c[0x0][0x2d0], -R96.reuse ;  /* 0x0000b4001f007a23 */ /* 0x102ff00000010860 */
[----:B------:R1:W-:Y:S02]  /*bd40*/  MUFU.EX2 R233, R0 ;  /* 0x0000000000e97308 */ /* 0x0003e40000000800 */
[----:B-1----:R-:W-:Y:S08]  /*bd50*/  FFMA.FTZ R0, R32, c[0x0][0x2d0], -R96 ;  /* 0x0000b40020007a23 */ /* 0x002ff00000010860 */
[----:B------:R1:W-:Y:S02]  /*bd60*/  MUFU.EX2 R92, R0 ;  /* 0x00000000005c7308 */ /* 0x0003e40000000800 */
[--C-:B-1----:R-:W-:Y:S08]  /*bd70*/  FFMA.FTZ R0, R33, c[0x0][0x2d0], -R100.reuse ;  /* 0x0000b40021007a23 */ /* 0x102ff00000010864 */
[----:B------:R1:W-:Y:S02]  /*bd80*/  MUFU.EX2 R231, R0 ;  /* 0x0000000000e77308 */ /* 0x0003e40000000800 */
[--C-:B-1----:R-:W-:Y:S08]  /*bd90*/  FFMA.FTZ R0, R34, c[0x0][0x2d0], -R100.reuse ;  /* 0x0000b40022007a23 */ /* 0x102ff00000010864 */
[----:B------:R1:W-:Y:S02]  /*bda0*/  MUFU.EX2 R238, R0 ;  /* 0x0000000000ee7308 */ /* 0x0003e40000000800 */
[--C-:B-1----:R-:W-:Y:S08]  /*bdb0*/  FFMA.FTZ R0, R35, c[0x0][0x2d0], -R101.reuse ;  /* 0x0000b40023007a23 */ /* 0x102ff00000010865 */
[----:B------:R1:W-:Y:S02]  /*bdc0*/  MUFU.EX2 R235, R0 ;  /* 0x0000000000eb7308 */ /* 0x0003e40000000800 */
[--C-:B-1----:R-:W-:Y:S08]  /*bdd0*/  FFMA.FTZ R0, R36, c[0x0][0x2d0], -R101.reuse ;  /* 0x0000b40024007a23 */ /* 0x102ff00000010865 */
[----:B------:R1:W-:Y:S02]  /*bde0*/  MUFU.EX2 R239, R0 ;  /* 0x0000000000ef7308 */ /* 0x0003e40000000800 */
[----:B-1----:R-:W-:Y:S08]  /*bdf0*/  FFMA.FTZ R0, R38, c[0x0][0x2d0], -R100 ;  /* 0x0000b40026007a23 */ /* 0x002ff00000010864 */
        /* <DEDUP_REMOVED lines=15> */
[----:B-1----:R-:W-:Y:S02]  /*bef0*/  FSEL R0, R73, RZ, P3 ;  /* 0x000000ff49007208 */ /* 0x002fe40001800000 */
[----:B------:R-:W2:Y:S01]  /*bf00*/  LDL.LU R73, [R1] ;  /* 0x0000000001497983 */ /* 0x000ea20000300800 */
[-C--:B------:R-:W-:Y:S02]  /*bf10*/  @P5 IADD3 R6, P3, R10, R17.reuse, RZ ;  /* 0x000000110a065210 */ /* 0x080fe40007f7e0ff */
[----:B------:R-:W-:Y:S01]  /*bf20*/  FADD.FTZ R2, -R0, R3 ;  /* 0x0000000300027221 */ /* 0x000fe20000010100 */
[----:B------:R-:W-:Y:S02]  /*bf30*/  FSEL R0, R72, RZ, P2 ;  /* 0x000000ff48007208 */ /* 0x000fe40001000000 */
[----:B------:R-:W-:Y:S01]  /*bf40*/  @P5 IMAD.X R7, R11, 0x1, R12, P3 ;  /* 0x000000010b075824 */ /* 0x000fe200018e060c */
[-C--:B----4-:R-:W-:Y:S01]  /*bf50*/  @P5 IADD3 R4, P2, R6, R17.reuse, RZ ;  /* 0x0000001106045210 */ /* 0x090fe20007f5e0ff */
[----:B------:R-:W-:Y:S02]  /*bf60*/  FMUL.FTZ R2, R2, c[0x0][0x2d0] ;  /* 0x0000b40002027a20 */ /* 0x000fe40000410000 */
[----:B------:R-:W-:Y:S01]  /*bf70*/  FADD.FTZ R0, -R0, R116 ;  /* 0x0000007400007221 */ /* 0x000fe20000010100 */
[----:B------:R1:W-:Y:S01]  /*bf80*/  @P5 LDGSTS.E.BYPASS.LTC128B.128 [R241+0x5900], [R6.64], !P6 ;  /* 0x0590000006f15fae */ /* 0x0003e2000f101d4a */
[----:B------:R4:W4:Y:S01]  /*bf90*/  MUFU.EX2 R69, R2 ;  /* 0x0000000200457308 */ /* 0x0009220000000800 */
[--C-:B------:R-:W-:Y:S01]  /*bfa0*/  @P5 IMAD.X R5, R7, 0x1, R12.reuse, P2 ;  /* 0x0000000107055824 */ /* 0x100fe200010e060c */
[----:B---3--:R-:W-:Y:S01]  /*bfb0*/  @P5 IADD3 R8, P3, R4, R17, RZ ;  /* 0x0000001104085210 */ /* 0x008fe20007f7e0ff */
[----:B------:R-:W-:Y:S01]  /*bfc0*/  FMUL.FTZ R0, R0, c[0x0][0x2d0] ;  /* 0x0000b40000007a20 */ /* 0x000fe20000410000 */
[----:B------:R-:W-:Y:S02]  /*bfd0*/  MOV R116, R65 ;  /* 0x0000004100747202 */ /* 0x000fe40000000f00 */
[----:B------:R-:W-:Y:S01]  /*bfe0*/  F2FP.BF16.PACK_AB R65, R250, R112 ;  /* 0x00000070fa41723e */ /* 0x000fe200000010ff */
[----:B------:R3:W-:Y:S01]  /*bff0*/  @P5 LDGSTS.E.BYPASS.LTC128B.128 [R241+0x6100], [R4.64], !P6 ;  /* 0x0610000004f15fae */ /* 0x0007e2000f101d4a */
[----:B------:R-:W-:Y:S02]  /*c000*/  @P5 IMAD.X R9, R5, 0x1, R12, P3 ;  /* 0x0000000105095824 */ /* 0x000fe400018e060c */
[----:B------:R1:W1:Y:S05]  /*c010*/  MUFU.EX2 R68, R0 ;  /* 0x0000000000447308 */ /* 0x00026a0000000800 */
[----:B------:R3:W-:Y:S08]  /*c020*/  @P5 LDGSTS.E.BYPASS.LTC128B.128 [R241+0x6900], [R8.64], !P6 ;  /* 0x0690000008f15fae */ /* 0x0007f0000f101d4a */
[----:B------:R-:W2:Y:S01]  /*c030*/  LDSM.16.MT88.4 R20, [R224+0x100] ;  /* 0x00010000e014783b */ /* 0x000ea20000004200 */
[----:B----4-:R-:W-:Y:S01]  /*c040*/  FSEL R2, R71, RZ, P1 ;  /* 0x000000ff47027208 */ /* 0x010fe20000800000 */
[C---:B------:R-:W-:Y:S02]  /*c050*/  FMUL.FTZ R16, R69.reuse, R132 ;  /* 0x0000008445107220 */ /* 0x040fe40000410000 */
[C---:B------:R-:W-:Y:S02]  /*c060*/  FMUL.FTZ R17, R69.reuse, R133 ;  /* 0x0000008545117220 */ /* 0x040fe40000410000 */
[C---:B------:R-:W-:Y:S02]  /*c070*/  FMUL.FTZ R32, R69.reuse, R148 ;  /* 0x0000009445207220 */ /* 0x040fe40000410000 */
[----:B------:R-:W4:Y:S01]  /*c080*/  LDSM.16.MT88.4 R36, [R227+0x100] ;  /* 0x00010000e324783b */ /* 0x000f220000004200 */
[----:B------:R-:W-:Y:S02]  /*c090*/  IMAD.MOV.U32 R132, RZ, RZ, R85 ;  /* 0x000000ffff847224 */ /* 0x000fe400078e0055 */
[----:B-1----:R-:W-:Y:S01]  /*c0a0*/  FADD.FTZ R0, -R2, R117 ;  /* 0x0000007502007221 */ /* 0x002fe20000010100 */
[----:B------:R-:W-:Y:S01]  /*c0b0*/  FSEL R2, R70, RZ, P0 ;  /* 0x000000ff46027208 */ /* 0x000fe20000000000 */
[C---:B---3--:R-:W-:Y:S01]  /*c0c0*/  FMUL.FTZ R5, R69.reuse, R121 ;  /* 0x0000007945057220 */ /* 0x048fe20000410000 */
[----:B------:R-:W-:Y:S01]  /*c0d0*/  MOV R117, R64 ;  /* 0x0000004000757202 */ /* 0x000fe20000000f00 */
[----:B------:R-:W-:Y:S01]  /*c0e0*/  FMUL.FTZ R0, R0, c[0x0][0x2d0] ;  /* 0x0000b40000007a20 */ /* 0x000fe20000410000 */
[----:B------:R-:W-:Y:S01]  /*c0f0*/  F2FP.BF16.PACK_AB R64, R116, R113 ;  /* 0x000000717440723e */ /* 0x000fe200000010ff */
[C---:B------:R-:W-:Y:S01]  /*c100*/  FMUL.FTZ R18, R68.reuse, R134 ;  /* 0x0000008644127220 */ /* 0x040fe20000410000 */
[----:B------:R-:W0:Y:S01]  /*c110*/  LDGDEPBAR ;  /* 0x00000000000079af */ /* 0x000e220000000000 */
[----:B------:R1:W3:Y:S01]  /*c120*/  MUFU.EX2 R3, R0 ;  /* 0x0000000000037308 */ /* 0x0002e20000000800 */
[C---:B------:R-:W-:Y:S01]  /*c130*/  FMUL.FTZ R6, R68.reuse, R122 ;  /* 0x0000007a44067220 */ /* 0x040fe20000410000 */
[----:B------:R-:W-:Y:S01]  /*c140*/  MOV R122, R83 ;  /* 0x00000053007a7202 */ /* 0x000fe20000000f00 */
[C---:B------:R-:W-:Y:S02]  /*c150*/  FMUL.FTZ R4, R69.reuse, R120 ;  /* 0x0000007845047220 */ /* 0x040fe40000410000 */
[C---:B------:R-:W-:Y:S02]  /*c160*/  FMUL.FTZ R7, R68.reuse, R123 ;  /* 0x0000007b44077220 */ /* 0x040fe40000410000 */
[C---:B------:R-:W-:Y:S01]  /*c170*/  FMUL.FTZ R19, R68.reuse, R135 ;  /* 0x0000008744137220 */ /* 0x040fe20000410000 */
[----:B------:R-:W-:Y:S01]  /*c180*/  MOV R135, R84 ;  /* 0x0000005400877202 */ /* 0x000fe20000000f00 */
[C---:B------:R-:W-:Y:S02]  /*c190*/  FMUL.FTZ R35, R68.reuse, R151 ;  /* 0x0000009744237220 */ /* 0x040fe40000410000 */
[----:B------:R-:W-:Y:S01]  /*c1a0*/  FMUL.FTZ R34, R68, R150 ;  /* 0x0000009644227220 */ /* 0x000fe20000410000 */
[----:B------:R-:W-:Y:S01]  /*c1b0*/  MOV R150, R135 ;  /* 0x0000008700967202 */ /* 0x000fe20000000f00 */
[----:B------:R-:W-:Y:S01]  /*c1c0*/  IMAD.MOV.U32 R148, RZ, RZ, R82 ;  /* 0x000000ffff947224 */ /* 0x000fe200078e0052 */
[----:B------:R-:W-:Y:S01]  /*c1d0*/  MOV R135, R105 ;  /* 0x0000006900877202 */ /* 0x000fe20000000f00 */
[C---:B------:R-:W-:Y:S02]  /*c1e0*/  FMUL.FTZ R48, R69.reuse, R164 ;  /* 0x000000a445307220 */ /* 0x040fe40000410000 */
[----:B------:R-:W-:Y:S02]  /*c1f0*/  FMUL.FTZ R49, R69, R165 ;  /* 0x000000a545317220 */ /* 0x000fe40000410000 */
[----:B------:R-:W-:Y:S02]  /*c200*/  FFMA.FTZ R105, R191, c[0x0][0x2d0], -R96 ;  /* 0x0000b400bf697a23 */ /* 0x000fe40000010860 */
[----:B-1----:R-:W-:Y:S02]  /*c210*/  FADD.FTZ R0, -R2, R118 ;  /* 0x0000007602007221 */ /* 0x002fe40000010100 */
[----:B------:R-:W-:Y:S02]  /*c220*/  FFMA.FTZ R2, R50, c[0x0][0x2d0], -R100 ;  /* 0x0000b40032027a23 */ /* 0x000fe40000010864 */
[----:B------:R-:W-:Y:S02]  /*c230*/  FMUL.FTZ R0, R0, c[0x0][0x2d0] ;  /* 0x0000b40000007a20 */ /* 0x000fe40000410000 */
[----:B------:R1:W1:Y:S01]  /*c240*/  MUFU.EX2 R29, R2 ;  /* 0x00000002001d7308 */ /* 0x0002620000000800 */
[C---:B---3--:R-:W-:Y:S02]  /*c250*/  FMUL.FTZ R8, R3.reuse, R124 ;  /* 0x0000007c03087220 */ /* 0x048fe40000410000 */
[----:B------:R-:W-:Y:S02]  /*c260*/  IMAD.MOV.U32 R118, RZ, RZ, R55 ;  /* 0x000000ffff767224 */ /* 0x000fe400078e0037 */
[C---:B------:R-:W-:Y:S02]  /*c270*/  FMUL.FTZ R9, R3.reuse, R125 ;  /* 0x0000007d03097220 */ /* 0x040fe40000410000 */
[C---:B------:R-:W-:Y:S01]  /*c280*/  FMUL.FTZ R13, R3.reuse, R129 ;  /* 0x00000081030d7220 */ /* 0x040fe20000410000 */
[----:B------:R-:W-:Y:S01]  /*c290*/  F2FP.BF16.PACK_AB R79, R244, R118 ;  /* 0x00000076f44f723e */ /* 0x000fe200000010ff */
[C---:B------:R-:W-:Y:S01]  /*c2a0*/  FMUL.FTZ R12, R3.reuse, R128 ;  /* 0x00000080030c7220 */ /* 0x040fe20000410000 */
[----:B------:R-:W3:Y:S01]  /*c2b0*/  MUFU.EX2 R0, R0 ;  /* 0x0000000000007308 */ /* 0x000ee20000000800 */
[C---:B------:R-:W-:Y:S01]  /*c2c0*/  FMUL.FTZ R24, R3.reuse, R140 ;  /* 0x0000008c03187220 */ /* 0x040fe20000410000 */
[----:B------:R-:W-:Y:S01]  /*c2d0*/  MOV R140, R80 ;  /* 0x00000050008c7202 */ /* 0x000fe20000000f00 */
[C---:B------:R-:W-:Y:S02]  /*c2e0*/  FMUL.FTZ R25, R3.reuse, R141 ;  /* 0x0000008d03197220 */ /* 0x040fe40000410000 */
[C---:B------:R-:W-:Y:S02]  /*c2f0*/  FMUL.FTZ R28, R3.reuse, R144 ;  /* 0x00000090031c7220 */ /* 0x040fe40000410000 */
[C---:B------:R-:W-:Y:S02]  /*c300*/  FMUL.FTZ R41, R3.reuse, R157 ;  /* 0x0000009d03297220 */ /* 0x040fe40000410000 */
[----:B------:R-:W-:Y:S02]  /*c310*/  FMUL.FTZ R45, R3, R161 ;  /* 0x000000a1032d7220 */ /* 0x000fe40000410000 */
[----:B------:R-:W-:Y:S02]  /*c320*/  IMAD.MOV.U32 R129, RZ, RZ, R81 ;  /* 0x000000ffff817224 */ /* 0x000fe400078e0051 */
[----:B------:R-:W-:Y:S01]  /*c330*/  LDSM.16.MT88.4 R80, [R226+0x100] ;  /* 0x00010000e250783b */ /* 0x000fe20000004200 */
[----:B-1----:R-:W-:Y:S02]  /*c340*/  FFMA.FTZ R2, R51, c[0x0][0x2d0], -R101 ;  /* 0x0000b40033027a23 */ /* 0x002fe40000010865 */
[----:B------:R-:W-:Y:S02]  /*c350*/  IMAD.MOV.U32 R144, RZ, RZ, R29 ;  /* 0x000000ffff907224 */ /* 0x000fe400078e001d */
[----:B------:R1:W1:Y:S01]  /*c360*/  MUFU.EX2 R33, R2 ;  /* 0x0000000200217308 */ /* 0x0002620000000800 */
[C---:B------:R-:W-:Y:S01]  /*c370*/  FMUL.FTZ R29, R3.reuse, R145 ;  /* 0x00000091031d7220 */ /* 0x040fe20000410000 */
[----:B------:R-:W-:Y:S01]  /*c380*/  MOV R145, R102 ;  /* 0x0000006600917202 */ /* 0x000fe20000000f00 */
[C---:B------:R-:W-:Y:S02]  /*c390*/  FMUL.FTZ R40, R3.reuse, R156 ;  /* 0x0000009c03287220 */ /* 0x040fe40000410000 */
[----:B------:R-:W-:Y:S02]  /*c3a0*/  FMUL.FTZ R44, R3, R160 ;  /* 0x000000a0032c7220 */ /* 0x000fe40000410000 */
[C---:B---3--:R-:W-:Y:S02]  /*c3b0*/  FMUL.FTZ R11, R0.reuse, R127 ;  /* 0x0000007f000b7220 */ /* 0x048fe40000410000 */
[C---:B------:R-:W-:Y:S02]  /*c3c0*/  FMUL.FTZ R10, R0.reuse, R126 ;  /* 0x0000007e000a7220 */ /* 0x040fe40000410000 */
[C---:B------:R-:W-:Y:S02]  /*c3d0*/  FMUL.FTZ R14, R0.reuse, R130 ;  /* 0x00000082000e7220 */ /* 0x040fe40000410000 */
[C---:B------:R-:W-:Y:S02]  /*c3e0*/  FMUL.FTZ R15, R0.reuse, R131 ;  /* 0x00000083000f7220 */ /* 0x040fe40000410000 */
[C---:B------:R-:W-:Y:S02]  /*c3f0*/  FMUL.FTZ R31, R0.reuse, R147 ;  /* 0x00000093001f7220 */ /* 0x040fe40000410000 */
[C---:B------:R-:W-:Y:S01]  /*c400*/  FMUL.FTZ R26, R0.reuse, R142 ;  /* 0x0000008e001a7220 */ /* 0x040fe20000410000 */
[----:B------:R-:W-:Y:S01]  /*c410*/  MOV R142, R90 ;  /* 0x0000005a008e7202 */ /* 0x000fe20000000f00 */
[C---:B------:R-:W-:Y:S02]  /*c420*/  FMUL.FTZ R27, R0.reuse, R143 ;  /* 0x0000008f001b7220 */ /* 0x040fe40000410000 */
[C---:B------:R-:W-:Y:S02]  /*c430*/  FMUL.FTZ R30, R0.reuse, R146 ;  /* 0x00000092001e7220 */ /* 0x040fe40000410000 */
[----:B------:R-:W-:Y:S02]  /*c440*/  FMUL.FTZ R43, R0, R159 ;  /* 0x0000009f002b7220 */ /* 0x000fe40000410000 */
[----:B-1----:R-:W-:Y:S02]  /*c450*/  FFMA.FTZ R2, R52, c[0x0][0x2d0], -R101 ;  /* 0x0000b40034027a23 */ /* 0x002fe40000010865 */
[----:B------:R-:W-:Y:S02]  /*c460*/  IMAD.MOV.U32 R141, RZ, RZ, R33 ;  /* 0x000000ffff8d7224 */ /* 0x000fe400078e0021 */
[----:B------:R1:W-:Y:S01]  /*c470*/  MUFU.EX2 R121, R2 ;  /* 0x0000000200797308 */ /* 0x0003e20000000800 */
[----:B------:R-:W-:Y:S02]  /*c480*/  FMUL.FTZ R33, R69, R149 ;  /* 0x0000009545217220 */ /* 0x000fe40000410000 */
[C---:B------:R-:W-:Y:S02]  /*c490*/  FMUL.FTZ R42, R0.reuse, R158 ;  /* 0x0000009e002a7220 */ /* 0x040fe40000410000 */
[C---:B------:R-:W-:Y:S02]  /*c4a0*/  FMUL.FTZ R47, R0.reuse, R163 ;  /* 0x000000a3002f7220 */ /* 0x040fe40000410000 */
[----:B------:R-:W-:Y:S02]  /*c4b0*/  FMUL.FTZ R46, R0, R162 ;  /* 0x000000a2002e7220 */ /* 0x000fe40000410000 */
[----:B------:R-:W-:Y:S02]  /*c4c0*/  IMAD.MOV.U32 R131, RZ, RZ, R97 ;  /* 0x000000ffff837224 */ /* 0x000fe400078e0061 */
[----:B------:R-:W-:Y:S02]  /*c4d0*/  FFMA.FTZ R97, R199, c[0x0][0x2d0], -R101 ;  /* 0x0000b400c7617a23 */ /* 0x000fe40000010865 */
[C---:B------:R-:W-:Y:S01]  /*c4e0*/  FMUL.FTZ R50, R68.reuse, R166 ;  /* 0x000000a644327220 */ /* 0x040fe20000410000 */
[----:B------:R-:W-:Y:S01]  /*c4f0*/  MOV R149, R131 ;  /* 0x0000008300957202 */ /* 0x000fe20000000f00 */
[----:B------:R-:W-:Y:S01]  /*c500*/  FMUL.FTZ R51, R68, R167 ;  /* 0x000000a744337220 */ /* 0x000fe20000410000 */
[----:B------:R-:W-:Y:S01]  /*c510*/  MUFU.EX2 R156, R97 ;  /* 0x00000061009c7308 */ /* 0x000fe20000000800 */
[----:B------:R-:W-:Y:S01]  /*c520*/  LDSM.16.MT88.4 R164, [R225+0x3100] ;  /* 0x00310000e1a4783b */ /* 0x000fe20000004200 */
[----:B------:R-:W-:Y:S02]  /*c530*/  IMAD.MOV.U32 R143, RZ, RZ, R87 ;  /* 0x000000ffff8f7224 */ /* 0x000fe400078e0057 */
[----:B------:R-:W-:Y:S02]  /*c540*/  IMAD.MOV.U32 R146, RZ, RZ, R95 ;  /* 0x000000ffff927224 */ /* 0x000fe400078e005f */
[----:B------:R-:W-:Y:S02]  /*c550*/  FFMA.FTZ R131, R114, c[0x0][0x2d0], -R96 ;  /* 0x0000b40072837a23 */ /* 0x000fe40000010860 */
[--C-:B-1----:R-:W-:Y:S01]  /*c560*/  FFMA.FTZ R2, R53, c[0x0][0x2d0], -R100.reuse ;  /* 0x0000b40035027a23 */ /* 0x102fe20000010864 */
[----:B------:R-:W-:Y:S01]  /*c570*/  LDSM.16.MT88.4 R84, [R224+0x900] ;  /* 0x00090000e054783b */ /* 0x000fe20000004200 */
[----:B------:R-:W-:Y:S02]  /*c580*/  FFMA.FTZ R102, R245, c[0x0][0x2d0], -R75 ;  /* 0x0000b400f5667a23 */ /* 0x000fe4000001084b */
[----:B------:R1:W-:Y:S02]  /*c590*/  MUFU.EX2 R127, R2 ;  /* 0x00000002007f7308 */ /* 0x0003e40000000800 */
[----:B-1----:R-:W-:Y:S03]  /*c5a0*/  FFMA.FTZ R2, R54, c[0x0][0x2d0], -R100 ;  /* 0x0000b40036027a23 */ /* 0x002fe60000010864 */
[----:B------:R-:W1:Y:S05]  /*c5b0*/  LDSM.16.MT88.4 R52, [R225+0x100] ;  /* 0x00010000e134783b */ /* 0x000e6a0000004200 */
[----:B------:R3:W-:Y:S02]  /*c5c0*/  MUFU.EX2 R124, R2 ;  /* 0x00000002007c7308 */ /* 0x0007e40000000800 */
[--C-:B---3--:R-:W-:Y:S02]  /*c5d0*/  FFMA.FTZ R2, R56, c[0x0][0x2d0], -R101.reuse ;  /* 0x0000b40038027a23 */ /* 0x108fe40000010865 */
[----:B------:R-:W-:Y:S06]  /*c5e0*/  FMUL.FTZ R56, R3, R172 ;  /* 0x000000ac03387220 */ /* 0x000fec0000410000 */
[----:B------:R3:W-:Y:S02]  /*c5f0*/  MUFU.EX2 R134, R2 ;  /* 0x0000000200867308 */ /* 0x0007e40000000800 */
[----:B---3--:R-:W-:Y:S02]  /*c600*/  FFMA.FTZ R2, R57, c[0x0][0x2d0], -R101 ;  /* 0x0000b40039027a23 */ /* 0x008fe40000010865 */
[----:B------:R-:W-:Y:S06]  /*c610*/  FMUL.FTZ R57, R3, R173 ;  /* 0x000000ad03397220 */ /* 0x000fec0000410000 */
[----:B------:R3:W1:Y:S10]  /*c620*/  MUFU.EX2 R147, R2 ;  /* 0x0000000200937308 */ /* 0x0006740000000800 */
[----:B------:R4:W-:Y:S01]  /*c630*/  MUFU.EX2 R173, R105 ;  /* 0x0000006900ad7308 */ /* 0x0009e20000000800 */
[----:B---3--:R-:W-:Y:S02]  /*c640*/  FFMA.FTZ R2, R58, c[0x0][0x2d0], -R75 ;  /* 0x0000b4003a027a23 */ /* 0x008fe4000001084b */
[----:B------:R-:W-:Y:S07]  /*c650*/  FMUL.FTZ R58, R0, R174 ;  /* 0x000000ae003a7220 */ /* 0x000fee0000410000 */
[----:B------:R3:W3:Y:S01]  /*c660*/  MUFU.EX2 R120, R2 ;  /* 0x0000000200787308 */ /* 0x0006e20000000800 */
[----:B-1----:R-:W-:Y:S01]  /*c670*/  IMAD.MOV.U32 R201, RZ, RZ, R147 ;  /* 0x000000ffffc97224 */ /* 0x002fe200078e0093 */
[----:B------:R-:W-:Y:S01]  /*c680*/  MOV R147, R141 ;  /* 0x0000008d00937202 */ /* 0x000fe20000000f00 */
[----:B------:R-:W-:Y:S01]  /*c690*/  IMAD.MOV.U32 R141, RZ, RZ, R140 ;  /* 0x000000ffff8d7224 */ /* 0x000fe200078e008c */
[----:B------:R-:W-:Y:S01]  /*c6a0*/  MOV R140, R121 ;  /* 0x00000079008c7202 */ /* 0x000fe20000000f00 */
[--C-:B------:R-:W-:Y:S02]  /*c6b0*/  FFMA.FTZ R121, R200, c[0x0][0x2d0], -R75.reuse ;  /* 0x0000b400c8797a23 */ /* 0x100fe4000001084b */
[----:B------:R-:W-:Y:S02]  /*c6c0*/  IMAD.MOV.U32 R200, RZ, RZ, R124 ;  /* 0x000000ffffc87224 */ /* 0x000fe400078e007c */
[--C-:B------:R-:W-:Y:S01]  /*c6d0*/  FFMA.FTZ R124, R198, c[0x0][0x2d0], -R75.reuse ;  /* 0x0000b400c67c7a23 */ /* 0x100fe2000001084b */
[----:B------:R-:W-:Y:S01]  /*c6e0*/  MOV R198, R129 ;  /* 0x0000008100c67202 */ /* 0x000fe20000000f00 */
[----:B------:R-:W-:Y:S02]  /*c6f0*/  FFMA.FTZ R129, R196, c[0x0][0x2d0], -R75 ;  /* 0x0000b400c4817a23 */ /* 0x000fe4000001084b */
[----:B------:R-:W-:Y:S01]  /*c700*/  IMAD.MOV.U32 R196, RZ, RZ, R148 ;  /* 0x000000ffffc47224 */ /* 0x000fe200078e0094 */
[----:B------:R-:W-:Y:S01]  /*c710*/  MOV R148, R122 ;  /* 0x0000007a00947202 */ /* 0x000fe20000000f00 */
[----:B------:R-:W-:Y:S02]  /*c720*/  FFMA.FTZ R122, R99, c[0x0][0x2d0], -R96 ;  /* 0x0000b400637a7a23 */ /* 0x000fe40000010860 */
[----:B----4-:R-:W-:Y:S01]  /*c730*/  FFMA.FTZ R105, R215, c[0x0][0x2d0], -R101 ;  /* 0x0000b400d7697a23 */ /* 0x010fe20000010865 */
[----:B--2---:R-:W-:Y:S01]  /*c740*/  F2FP.BF16.PACK_AB R78, R73, R117 ;  /* 0x00000075494e723e */ /* 0x004fe200000010ff */
[----:B---3--:R-:W-:Y:S01]  /*c750*/  FFMA.FTZ R2, R59, c[0x0][0x2d0], -R75 ;  /* 0x0000b4003b027a23 */ /* 0x008fe2000001084b */
[----:B------:R-:W-:Y:S05]  /*c760*/  MOV R219, R120 ;  /* 0x0000007800db7202 */ /* 0x000fea0000000f00 */
[-C--:B------:R-:W-:Y:S05]  /*c770*/  HMMA.16816.F32.BF16 R4, R76, R20.reuse, R4 ;  /* 0x000000144c04723c */ /* 0x080fea0000041804 */
[----:B------:R-:W-:Y:S02]  /*c780*/  FMUL.FTZ R59, R0, R175 ;  /* 0x000000af003b7220 */ /* 0x000fe40000410000 */
[----:B------:R1:W-:Y:S01]  /*c790*/  MUFU.EX2 R175, R104 ;  /* 0x0000006800af7308 */ /* 0x0003e20000000800 */
[C---:B------:R-:W-:Y:S04]  /*c7a0*/  HMMA.16816.F32.BF16 R8, R64.reuse, R20, R8 ;  /* 0x000000144008723c */ /* 0x040fe80000041808 */
[----:B------:R-:W-:Y:S02]  /*c7b0*/  FFMA.FTZ R120, R211, c[0x0][0x2d0], -R100 ;  /* 0x0000b400d3787a23 */ /* 0x000fe40000010864 */
[----:B------:R-:W-:Y:S02]  /*c7c0*/  IMAD.MOV.U32 R211, RZ, RZ, R143 ;  /* 0x000000ffffd37224 */ /* 0x000fe400078e008f */
[-C--:B------:R-:W-:Y:S04]  /*c7d0*/  HMMA.16816.F32.BF16 R12, R64, R22.reuse, R12 ;  /* 0x00000016400c723c */ /* 0x080fe8000004180c */
[C---:B------:R-:W-:Y:S02]  /*c7e0*/  FMUL.FTZ R20, R69.reuse, R136 ;  /* 0x0000008845147220 */ /* 0x040fe40000410000 */
[----:B------:R-:W-:Y:S02]  /*c7f0*/  IMAD.MOV.U32 R136, RZ, RZ, R94 ;  /* 0x000000ffff887224 */ /* 0x000fe400078e005e */
[C---:B------:R-:W-:Y:S04]  /*c800*/  HMMA.16816.F32.BF16 R16, R76.reuse, R22, R16 ;  /* 0x000000164c10723c */ /* 0x040fe80000041810 */
[----:B------:R-:W-:Y:S01]  /*c810*/  FMUL.FTZ R21, R69, R137 ;  /* 0x0000008945157220 */ /* 0x000fe20000410000 */
[----:B------:R-:W-:Y:S02]  /*c820*/  MOV R137, R93 ;  /* 0x0000005d00897202 */ /* 0x000fe40000000f00 */
[C---:B------:R-:W-:Y:S02]  /*c830*/  FMUL.FTZ R22, R68.reuse, R138 ;  /* 0x0000008a44167220 */ /* 0x040fe40000410000 */
[C---:B------:R-:W-:Y:S03]  /*c840*/  FMUL.FTZ R23, R68.reuse, R139 ;  /* 0x0000008b44177220 */ /* 0x040fe60000410000 */
[----:B------:R-:W-:Y:S02]  /*c850*/  IMAD.MOV.U32 R138, RZ, RZ, R92 ;  /* 0x000000ffff8a7224 */ /* 0x000fe400078e005c */
[----:B------:R-:W-:Y:S01]  /*c860*/  LDSM.16.MT88.4 R92, [R225+0x900] ;  /* 0x00090000e15c783b */ /* 0x000fe20000004200 */
[----:B------:R-:W-:Y:S01]  /*c870*/  IMAD.MOV.U32 R139, RZ, RZ, R91 ;  /* 0x000000ffff8b7224 */ /* 0x000fe200078e005b */
[-C--:B------:R-:W-:Y:S03]  /*c880*/  HMMA.16816.F32.BF16 R20, R76, R36.reuse, R20 ;  /* 0x000000244c14723c */ /* 0x080fe60000041814 */
[----:B-1----:R-:W-:Y:S05]  /*c890*/  FFMA.FTZ R104, R217, c[0x0][0x2d0], -R101 ;  /* 0x0000b400d9687a23 */ /* 0x002fea0000010865 */
[C---:B------:R-:W-:Y:S07]  /*c8a0*/  HMMA.16816.F32.BF16 R24, R64.reuse, R36, R24 ;  /* 0x000000244018723c */ /* 0x040fee0000041818 */
[C---:B------:R-:W-:Y:S01]  /*c8b0*/  FMUL.FTZ R37, R69.reuse, R153 ;  /* 0x0000009945257220 */ /* 0x040fe20000410000 */
[-C--:B------:R-:W-:Y:S04]  /*c8c0*/  HMMA.16816.F32.BF16 R28, R64, R38.reuse, R28 ;  /* 0x00000026401c723c */ /* 0x080fe8000004181c */
[C---:B------:R-:W-:Y:S04]  /*c8d0*/  FMUL.FTZ R36, R69.reuse, R152 ;  /* 0x0000009845247220 */ /* 0x040fe80000410000 */
[C---:B------:R-:W-:Y:S07]  /*c8e0*/  HMMA.16816.F32.BF16 R32, R76.reuse, R38, R32 ;  /* 0x000000264c20723c */ /* 0x040fee0000041820 */
[C---:B------:R-:W-:Y:S02]  /*c8f0*/  FMUL.FTZ R39, R68.reuse, R155 ;  /* 0x0000009b44277220 */ /* 0x040fe40000410000 */
[----:B------:R1:W-:Y:S03]  /*c900*/  MUFU.EX2 R155, R2 ;  /* 0x00000002009b7308 */ /* 0x0003e60000000800 */
[----:B------:R-:W-:Y:S07]  /*c910*/  FMUL.FTZ R38, R68, R154 ;  /* 0x0000009a44267220 */ /* 0x000fee0000410000 */
[-C--:B------:R-:W-:Y:S08]  /*c920*/  HMMA.16816.F32.BF16 R36, R76, R52.reuse, R36 ;  /* 0x000000344c24723c */ /* 0x080ff00000041824 */
[C---:B------:R-:W-:Y:S04]  /*c930*/  HMMA.16816.F32.BF16 R40, R64.reuse, R52, R40 ;  /* 0x000000344028723c */ /* 0x040fe80000041828 */
[--C-:B-1----:R-:W-:Y:S04]  /*c940*/  FFMA.FTZ R2, R60, c[0x0][0x2d0], -R96.reuse ;  /* 0x0000b4003c027a23 */ /* 0x102fe80000010860 */
[-C--:B------:R-:W-:Y:S01]  /*c950*/  HMMA.16816.F32.BF16 R44, R64, R54.reuse, R44 ;  /* 0x00000036402c723c */ /* 0x080fe2000004182c */
[----:B------:R1:W-:Y:S03]  /*c960*/  MUFU.EX2 R154, R2 ;  /* 0x00000002009a7308 */ /* 0x0003e60000000800 */
[C---:B------:R-:W-:Y:S02]  /*c970*/  FMUL.FTZ R52, R69.reuse, R168 ;  /* 0x000000a845347220 */ /* 0x040fe40000410000 */
[----:B------:R-:W-:Y:S02]  /*c980*/  FMUL.FTZ R53, R69, R169 ;  /* 0x000000a945357220 */ /* 0x000fe40000410000 */
[C---:B------:R-:W-:Y:S04]  /*c990*/  HMMA.16816.F32.BF16 R48, R76.reuse, R54, R48 ;  /* 0x000000364c30723c */ /* 0x040fe80000041830 */
[----:B------:R-:W-:Y:S01]  /*c9a0*/  FMUL.FTZ R60, R3, R176 ;  /* 0x000000b0033c7220 */ /* 0x000fe20000410000 */
[----:B------:R2:W-:Y:S02]  /*c9b0*/  MUFU.EX2 R168, R102 ;  /* 0x0000006600a87308 */ /* 0x0005e40000000800 */
[C---:B------:R-:W-:Y:S02]  /*c9c0*/  FMUL.FTZ R54, R68.reuse, R170 ;  /* 0x000000aa44367220 */ /* 0x040fe40000410000 */
[----:B------:R-:W-:Y:S07]  /*c9d0*/  FMUL.FTZ R55, R68, R171 ;  /* 0x000000ab44377220 */ /* 0x000fee0000410000 */
[-C--:B------:R-:W-:Y:S03]  /*c9e0*/  HMMA.16816.F32.BF16 R52, R76, R80.reuse, R52 ;  /* 0x000000504c34723c */ /* 0x080fe60000041834 */
[----:B-1----:R-:W-:Y:S02]  /*c9f0*/  FFMA.FTZ R2, R61, c[0x0][0x2d0], -R96 ;  /* 0x0000b4003d027a23 */ /* 0x002fe40000010860 */
[----:B------:R-:W-:Y:S02]  /*ca00*/  FMUL.FTZ R61, R3, R177 ;  /* 0x000000b1033d7220 */ /* 0x000fe40000410000 */
[----:B------:R1:W3:Y:S01]  /*ca10*/  MUFU.EX2 R123, R2 ;  /* 0x00000002007b7308 */ /* 0x0002e20000000800 */
[C---:B------:R-:W-:Y:S04]  /*ca20*/  HMMA.16816.F32.BF16 R56, R64.reuse, R80, R56 ;  /* 0x000000504038723c */ /* 0x040fe80000041838 */
[--C-:B--2---:R-:W-:Y:S03]  /*ca30*/  FFMA.FTZ R102, R248, c[0x0][0x2d0], -R100.reuse ;  /* 0x0000b400f8667a23 */ /* 0x104fe60000010864 */
[----:B------:R-:W-:Y:S01]  /*ca40*/  F2FP.BF16.PACK_AB R80, R238, R231 ;  /* 0x000000e7ee50723e */ /* 0x000fe200000010ff */
[----:B------:R-:W-:Y:S01]  /*ca50*/  IMAD.MOV.U32 R248, RZ, RZ, R141 ;  /* 0x000000fffff87224 */ /* 0x000fe200078e008d */
[----:B------:R-:W-:Y:S03]  /*ca60*/  F2FP.BF16.PACK_AB R81, R239, R235 ;  /* 0x000000ebef51723e */ /* 0x000fe600000010ff */
[----:B-1----:R-:W-:Y:S02]  /*ca70*/  FFMA.FTZ R2, R62, c[0x0][0x2d0], -R75 ;  /* 0x0000b4003e027a23 */ /* 0x002fe4000001084b */
[----:B------:R-:W-:Y:S02]  /*ca80*/  FMUL.FTZ R62, R0, R178 ;  /* 0x000000b2003e7220 */ /* 0x000fe40000410000 */
[----:B------:R1:W2:Y:S01]  /*ca90*/  MUFU.EX2 R125, R2 ;  /* 0x00000002007d7308 */ /* 0x0002a20000000800 */
[----:B---3--:R-:W-:Y:S02]  /*caa0*/  IMAD.MOV.U32 R223, RZ, RZ, R123 ;  /* 0x000000ffffdf7224 */ /* 0x008fe400078e007b */
[----:B------:R-:W-:Y:S02]  /*cab0*/  FFMA.FTZ R123, R208, c[0x0][0x2d0], -R101 ;  /* 0x0000b400d07b7a23 */ /* 0x000fe40000010865 */
[----:B-1----:R-:W-:Y:S01]  /*cac0*/  FFMA.FTZ R2, R63, c[0x0][0x2d0], -R75 ;  /* 0x0000b4003f027a23 */ /* 0x002fe2000001084b */
[----:B--2---:R-:W-:Y:S01]  /*cad0*/  MOV R245, R125 ;  /* 0x0000007d00f57202 */ /* 0x004fe20000000f00 */
[----:B------:R-:W-:Y:S03]  /*cae0*/  FMUL.FTZ R63, R0, R179 ;  /* 0x000000b3003f7220 */ /* 0x000fe60000410000 */
[----:B------:R1:W-:Y:S01]  /*caf0*/  MUFU.EX2 R128, R2 ;  /* 0x0000000200807308 */ /* 0x0003e20000000800 */
[----:B------:R-:W-:Y:S03]  /*cb00*/  FFMA.FTZ R125, R207, c[0x0][0x2d0], -R100 ;  /* 0x0000b400cf7d7a23 */ /* 0x000fe60000010864 */
        /* <DEDUP_REMOVED lines=14> */
[-C--:B------:R-:W-:Y:S03]  /*cbf0*/  HMMA.16816.F32.BF16 R4, R76, R84.reuse, R4 ;  /* 0x000000544c04723c */ /* 0x080fe60000041804 */
[----:B-1----:R-:W-:Y:S02]  /*cc00*/  FFMA.FTZ R2, R89, c[0x0][0x2d0], -R96 ;  /* 0x0000b40059027a23 */ /* 0x002fe40000010860 */
[----:B------:R-:W1:Y:S03]  /*cc10*/  LDSM.16.MT88.4 R88, [R227+0x900] ;  /* 0x00090000e358783b */ /* 0x000e660000004200 */
[C---:B------:R-:W-:Y:S01]  /*cc20*/  HMMA.16816.F32.BF16 R8, R80.reuse, R84, R8 ;  /* 0x000000545008723c */ /* 0x040fe20000041808 */
[----:B------:R2:W-:Y:S07]  /*cc30*/  MUFU.EX2 R130, R2 ;  /* 0x0000000200827308 */ /* 0x0005ee0000000800 */
[-C--:B------:R-:W-:Y:S08]  /*cc40*/  HMMA.16816.F32.BF16 R12, R80, R86.reuse, R12 ;  /* 0x00000056500c723c */ /* 0x080ff0000004180c */
[C---:B------:R-:W-:Y:S01]  /*cc50*/  HMMA.16816.F32.BF16 R16, R76.reuse, R86, R16 ;  /* 0x000000564c10723c */ /* 0x040fe20000041810 */
[----:B------:R-:W3:Y:S03]  /*cc60*/  LDSM.16.MT88.4 R84, [R226+0x900] ;  /* 0x00090000e254783b */ /* 0x000ee60000004200 */
[--C-:B--2---:R-:W-:Y:S04]  /*cc70*/  FFMA.FTZ R2, R184, c[0x0][0x2d0], -R100.reuse ;  /* 0x0000b400b8027a23 */ /* 0x104fe80000010864 */
[----:B------:R2:W-:Y:S01]  /*cc80*/  MUFU.EX2 R153, R2 ;  /* 0x0000000200997308 */ /* 0x0005e20000000800 */
[-C--:B-1----:R-:W-:Y:S08]  /*cc90*/  HMMA.16816.F32.BF16 R20, R76, R88.reuse, R20 ;  /* 0x000000584c14723c */ /* 0x082ff00000041814 */
[C---:B------:R-:W-:Y:S04]  /*cca0*/  HMMA.16816.F32.BF16 R24, R80.reuse, R88, R24 ;  /* 0x000000585018723c */ /* 0x040fe80000041818 */
[--C-:B--2---:R-:W-:Y:S04]  /*ccb0*/  FFMA.FTZ R2, R185, c[0x0][0x2d0], -R100.reuse ;  /* 0x0000b400b9027a23 */ /* 0x104fe80000010864 */
[-C--:B------:R-:W-:Y:S01]  /*ccc0*/  HMMA.16816.F32.BF16 R28, R80, R90.reuse, R28 ;  /* 0x0000005a501c723c */ /* 0x080fe2000004181c */
[----:B------:R1:W-:Y:S07]  /*ccd0*/  MUFU.EX2 R159, R2 ;  /* 0x00000002009f7308 */ /* 0x0003ee0000000800 */
[C---:B------:R-:W-:Y:S01]  /*cce0*/  HMMA.16816.F32.BF16 R32, R76.reuse, R90, R32 ;  /* 0x0000005a4c20723c */ /* 0x040fe20000041820 */
[----:B------:R-:W2:Y:S07]  /*ccf0*/  LDSM.16.MT88.4 R88, [R224+0x1100] ;  /* 0x00110000e058783b */ /* 0x000eae0000004200 */
[-C--:B------:R-:W-:Y:S08]  /*cd00*/  HMMA.16816.F32.BF16 R36, R76, R92.reuse, R36 ;  /* 0x0000005c4c24723c */ /* 0x080ff00000041824 */
[C---:B------:R-:W-:Y:S04]  /*cd10*/  HMMA.16816.F32.BF16 R40, R80.reuse, R92, R40 ;  /* 0x0000005c5028723c */ /* 0x040fe80000041828 */
[--C-:B-1----:R-:W-:Y:S02]  /*cd20*/  FFMA.FTZ R2, R187, c[0x0][0x2d0], -R101.reuse ;  /* 0x0000b400bb027a23 */ /* 0x102fe40000010865 */
[----:B------:R1:W-:Y:S02]  /*cd30*/  MUFU.EX2 R187, R108 ;  /* 0x0000006c00bb7308 */ /* 0x0003e40000000800 */
[-C--:B------:R-:W-:Y:S08]  /*cd40*/  HMMA.16816.F32.BF16 R44, R80, R94.reuse, R44 ;  /* 0x0000005e502c723c */ /* 0x080ff0000004182c */
[C---:B------:R-:W-:Y:S01]  /*cd50*/  HMMA.16816.F32.BF16 R48, R76.reuse, R94, R48 ;  /* 0x0000005e4c30723c */ /* 0x040fe20000041830 */
[----:B------:R4:W-:Y:S01]  /*cd60*/  MUFU.EX2 R152, R2 ;  /* 0x0000000200987308 */ /* 0x0009e20000000800 */
[----:B------:R-:W-:Y:S06]  /*cd70*/  LDSM.16.MT88.4 R92, [R225+0x1100] ;  /* 0x00110000e15c783b */ /* 0x000fec0000004200 */
[-C--:B---3--:R-:W-:Y:S04]  /*cd80*/  HMMA.16816.F32.BF16 R52, R76, R84.reuse, R52 ;  /* 0x000000544c34723c */ /* 0x088fe80000041834 */
[--C-:B-1----:R-:W-:Y:S04]  /*cd90*/  FFMA.FTZ R108, R212, c[0x0][0x2d0], -R101.reuse ;  /* 0x0000b400d46c7a23 */ /* 0x102fe80000010865 */
[C---:B------:R-:W-:Y:S08]  /*cda0*/  HMMA.16816.F32.BF16 R56, R80.reuse, R84, R56 ;  /* 0x000000545038723c */ /* 0x040ff00000041838 */
[-C--:B------:R-:W-:Y:S04]  /*cdb0*/  HMMA.16816.F32.BF16 R60, R80, R86.reuse, R60 ;  /* 0x00000056503c723c */ /* 0x080fe8000004183c */
[----:B----4-:R-:W-:Y:S03]  /*cdc0*/  FFMA.FTZ R2, R188, c[0x0][0x2d0], -R101 ;  /* 0x0000b400bc027a23 */ /* 0x010fe60000010865 */
[----:B------:R-:W-:Y:S01]  /*cdd0*/  FFMA.FTZ R80, R252, c[0x0][0x2d0], -R100 ;  /* 0x0000b400fc507a23 */ /* 0x000fe20000010864 */
[----:B------:R-:W-:Y:S01]  /*cde0*/  HMMA.16816.F32.BF16 R64, R76, R86, R64 ;  /* 0x000000564c40723c */ /* 0x000fe20000041840 */
[----:B------:R1:W-:Y:S01]  /*cdf0*/  MUFU.EX2 R158, R2 ;  /* 0x00000002009e7308 */ /* 0x0003e20000000800 */
[----:B------:R-:W3:Y:S02]  /*ce00*/  LDSM.16.MT88.4 R84, [R227+0x1100] ;  /* 0x00110000e354783b */ /* 0x000ee40000004200 */
[----:B------:R-:W-:Y:S01]  /*ce10*/  IMAD.MOV.U32 R252, RZ, RZ, R127 ;  /* 0x000000fffffc7224 */ /* 0x000fe200078e007f */
[----:B------:R-:W-:Y:S01]  /*ce20*/  F2FP.BF16.PACK_AB R81, R140, R147 ;  /* 0x000000938c51723e */ /* 0x000fe200000010ff */
[----:B------:R-:W-:Y:S01]  /*ce30*/  FFMA.FTZ R127, R98, c[0x0][0x2d0], -R96 ;  /* 0x0000b400627f7a23 */ /* 0x000fe20000010860 */
[----:B------:R-:W-:Y:S02]  /*ce40*/  F2FP.BF16.PACK_AB R76, R146, R143 ;  /* 0x0000008f924c723e */ /* 0x000fe400000010ff */
[----:B------:R-:W-:Y:S02]  /*ce50*/  F2FP.BF16.PACK_AB R77, R145, R142 ;  /* 0x0000008e914d723e */ /* 0x000fe400000010ff */
[----:B------:R4:W-:Y:S01]  /*ce60*/  MUFU.EX2 R191, R80 ;  /* 0x0000005000bf7308 */ /* 0x0009e20000000800 */
[----:B------:R-:W-:Y:S02]  /*ce70*/  F2FP.BF16.PACK_AB R78, R196, R139 ;  /* 0x0000008bc44e723e */ /* 0x000fe400000010ff */
[----:B------:R-:W-:Y:S01]  /*ce80*/  F2FP.BF16.PACK_AB R82, R200, R252 ;  /* 0x000000fcc852723e */ /* 0x000fe200000010ff */
[--C-:B-1----:R-:W-:Y:S06]  /*ce90*/  FFMA.FTZ R2, R189, c[0x0][0x2d0], -R100.reuse ;  /* 0x0000b400bd027a23 */ /* 0x102fec0000010864 */
[----:B------:R1:W-:Y:S01]  /*cea0*/  MUFU.EX2 R157, R2 ;  /* 0x00000002009d7308 */ /* 0x0003e20000000800 */
[----:B----4-:R-:W-:Y:S01]  /*ceb0*/  F2FP.BF16.PACK_AB R80, R144, R141 ;  /* 0x0000008d9050723e */ /* 0x010fe200000010ff */
[----:B-1----:R-:W-:Y:S08]  /*cec0*/  FFMA.FTZ R2, R195, c[0x0][0x2d0], -R100 ;  /* 0x0000b400c3027a23 */ /* 0x002ff00000010864 */
[----:B------:R1:W4:Y:S02]  /*ced0*/  MUFU.EX2 R133, R2 ;  /* 0x0000000200857308 */ /* 0x0003240000000800 */
[----:B-1----:R-:W-:Y:S08]  /*cee0*/  FFMA.FTZ R2, R214, c[0x0][0x2d0], -R101 ;  /* 0x0000b400d6027a23 */ /* 0x002ff00000010865 */
[----:B------:R1:W-:Y:S02]  /*cef0*/  MUFU.EX2 R163, R2 ;  /* 0x0000000200a37308 */ /* 0x0003e40000000800 */
[--C-:B-1----:R-:W-:Y:S08]  /*cf00*/  FFMA.FTZ R2, R210, c[0x0][0x2d0], -R75.reuse ;  /* 0x0000b400d2027a23 */ /* 0x102ff0000001084b */
[----:B------:R1:W-:Y:S02]  /*cf10*/  MUFU.EX2 R162, R2 ;  /* 0x0000000200a27308 */ /* 0x0003e40000000800 */
[----:B-1----:R-:W-:Y:S08]  /*cf20*/  FFMA.FTZ R2, R218, c[0x0][0x2d0], -R75 ;  /* 0x0000b400da027a23 */ /* 0x002ff0000001084b */
[----:B------:R1:W-:Y:S02]  /*cf30*/  MUFU.EX2 R218, R2 ;  /* 0x0000000200da7308 */ /* 0x0003e40000000800 */
[----:B-1----:R-:W-:Y:S01]  /*cf40*/  FFMA.FTZ R2, R222, c[0x0][0x2d0], -R96 ;  /* 0x0000b400de027a23 */ /* 0x002fe20000010860 */
[----:B----4-:R-:W-:Y:S01]  /*cf50*/  MOV R222, R133 ;  /* 0x0000008500de7202 */ /* 0x010fe20000000f00 */
[----:B------:R-:W-:Y:S06]  /*cf60*/  IMAD.MOV.U32 R133, RZ, RZ, R106 ;  /* 0x000000ffff857224 */ /* 0x000fec00078e006a */
[----:B------:R1:W-:Y:S01]  /*cf70*/  MUFU.EX2 R161, R2 ;  /* 0x0000000200a17308 */ /* 0x0003e20000000800 */
[----:B------:R-:W-:Y:S01]  /*cf80*/  FFMA.FTZ R106, R247, c[0x0][0x2d0], -R100 ;  /* 0x0000b400f76a7a23 */ /* 0x000fe20000010864 */
[----:B------:R-:W-:Y:S01]  /*cf90*/  MOV R247, R142 ;  /* 0x0000008e00f77202 */ /* 0x000fe20000000f00 */
[----:B-1----:R-:W-:Y:S02]  /*cfa0*/  FFMA.FTZ R2, R243, c[0x0][0x2d0], -R96 ;  /* 0x0000b400f3027a23 */ /* 0x002fe40000010860 */
[----:B------:R-:W-:Y:S05]  /*cfb0*/  IMAD.MOV.U32 R243, RZ, RZ, R130 ;  /* 0x000000fffff37224 */ /* 0x000fea00078e0082 */
[----:B------:R1:W-:Y:S01]  /*cfc0*/  MUFU.EX2 R214, R2 ;  /* 0x0000000200d67308 */ /* 0x0003e20000000800 */
[----:B------:R-:W-:Y:S02]  /*cfd0*/  FFMA.FTZ R130, R203, c[0x0][0x2d0], -R101 ;  /* 0x0000b400cb827a23 */ /* 0x000fe40000010865 */
[--C-:B-1----:R-:W-:Y:S07]  /*cfe0*/  FFMA.FTZ R2, R209, c[0x0][0x2d0], -R75.reuse ;  /* 0x0000b400d1027a23 */ /* 0x102fee000001084b */
[----:B------:R1:W-:Y:S02]  /*cff0*/  MUFU.EX2 R209, R2 ;  /* 0x0000000200d17308 */ /* 0x0003e40000000800 */
[--C-:B-1----:R-:W-:Y:S01]  /*d000*/  FFMA.FTZ R2, R213, c[0x0][0x2d0], -R75.reuse ;  /* 0x0000b400d5027a23 */ /* 0x102fe2000001084b */
[----:B------:R-:W-:Y:S01]  /*d010*/  MOV R213, R128 ;  /* 0x0000008000d57202 */ /* 0x000fe20000000f00 */
[----:B------:R-:W-:Y:S06]  /*d020*/  FFMA.FTZ R75, R193, c[0x0][0x2d0], -R75 ;  /* 0x0000b400c14b7a23 */ /* 0x000fec000001084b */
[----:B------:R1:W-:Y:S01]  /*d030*/  MUFU.EX2 R210, R2 ;  /* 0x0000000200d27308 */ /* 0x0003e20000000800 */
[----:B------:R-:W-:Y:S02]  /*d040*/  IMAD.MOV.U32 R193, RZ, RZ, R134 ;  /* 0x000000ffffc17224 */ /* 0x000fe400078e0086 */
[----:B------:R-:W-:Y:S02]  /*d050*/  IMAD.MOV.U32 R134, RZ, RZ, R111 ;  /* 0x000000ffff867224 */ /* 0x000fe400078e006f */
[----:B------:R-:W-:Y:S01]  /*d060*/  FFMA.FTZ R111, R186, c[0x0][0x2d0], -R96 ;  /* 0x0000b400ba6f7a23 */ /* 0x000fe20000010860 */
[----:B------:R-:W-:Y:S01]  /*d070*/  F2FP.BF16.PACK_AB R83, R201, R193 ;  /* 0x000000c1c953723e */ /* 0x000fe200000010ff */
[----:B------:R-:W-:Y:S03]  /*d080*/  FFMA.FTZ R128, R204, c[0x0][0x2d0], -R100 ;  /* 0x0000b400cc807a23 */ /* 0x000fe60000010864 */
[----:B------:R-:W-:Y:S10]  /*d090*/  MUFU.EX2 R184, R111 ;  /* 0x0000006f00b87308 */ /* 0x000ff40000000800 */
[----:B------:R-:W-:Y:S01]  /*d0a0*/  MUFU.EX2 R111, R121 ;  /* 0x00000079006f7308 */ /* 0x000fe20000000800 */
[----:B-1----:R-:W-:Y:S02]  /*d0b0*/  FFMA.FTZ R2, R221, c[0x0][0x2d0], -R96 ;  /* 0x0000b400dd027a23 */ /* 0x002fe40000010860 */
[----:B------:R-:W-:Y:S02]  /*d0c0*/  IMAD.MOV.U32 R221, RZ, RZ, R126 ;  /* 0x000000ffffdd7224 */ /* 0x000fe400078e007e */
[--C-:B------:R-:W-:Y:S05]  /*d0d0*/  FFMA.FTZ R126, R206, c[0x0][0x2d0], -R101.reuse ;  /* 0x0000b400ce7e7a23 */ /* 0x100fea0000010865 */
[----:B------:R1:W-:Y:S10]  /*d0e0*/  MUFU.EX2 R199, R2 ;  /* 0x0000000200c77308 */ /* 0x0003f40000000800 */
[----:B------:R-:W-:Y:S10]  /*d0f0*/  MUFU.EX2 R186, R109 ;  /* 0x0000006d00ba7308 */ /* 0x000ff40000000800 */
[----:B------:R-:W-:Y:S01]  /*d100*/  MUFU.EX2 R109, R122 ;  /* 0x0000007a006d7308 */ /* 0x000fe20000000800 */
[--C-:B-1----:R-:W-:Y:S02]  /*d110*/  FFMA.FTZ R2, R103, c[0x0][0x2d0], -R96.reuse ;  /* 0x0000b40067027a23 */ /* 0x102fe40000010860 */
[----:B------:R-:W-:Y:S02]  /*d120*/  FFMA.FTZ R103, R197, c[0x0][0x2d0], -R96 ;  /* 0x0000b400c5677a23 */ /* 0x000fe40000010860 */
[----:B------:R-:W-:Y:S05]  /*d130*/  IMAD.MOV.U32 R197, RZ, RZ, R110 ;  /* 0x000000ffffc57224 */ /* 0x000fea00078e006e */
[----:B------:R1:W-:Y:S01]  /*d140*/  MUFU.EX2 R195, R2 ;  /* 0x0000000200c37308 */ /* 0x0003e20000000800 */
[----:B------:R-:W-:Y:S01]  /*d150*/  FFMA.FTZ R110, R190, c[0x0][0x2d0], -R96 ;  /* 0x0000b400be6e7a23 */ /* 0x000fe20000010860 */
[----:B------:R-:W-:Y:S07]  /*d160*/  F2FP.BF16.PACK_AB R79, R198, R197 ;  /* 0x000000c5c64f723e */ /* 0x000fee00000010ff */
[-C--:B--2---:R-:W-:Y:S01]  /*d170*/  HMMA.16816.F32.BF16 R4, R76, R88.reuse, R4 ;  /* 0x000000584c04723c */ /* 0x084fe20000041804 */
[----:B------:R2:W-:Y:S07]  /*d180*/  MUFU.EX2 R174, R103 ;  /* 0x0000006700ae7308 */ /* 0x0005ee0000000800 */
[C---:B------:R-:W-:Y:S03]  /*d190*/  HMMA.16816.F32.BF16 R8, R80.reuse, R88, R8 ;  /* 0x000000585008723c */ /* 0x040fe60000041808 */
[----:B------:R-:W-:Y:S01]  /*d1a0*/  MUFU.EX2 R185, R110 ;  /* 0x0000006e00b97308 */ /* 0x000fe20000000800 */
[----:B-1----:R-:W-:Y:S04]  /*d1b0*/  FFMA.FTZ R2, R132, c[0x0][0x2d0], -R100 ;  /* 0x0000b40084027a23 */ /* 0x002fe80000010864 */
[-C--:B------:R-:W-:Y:S04]  /*d1c0*/  HMMA.16816.F32.BF16 R12, R80, R90.reuse, R12 ;  /* 0x0000005a500c723c */ /* 0x080fe8000004180c */
[----:B------:R-:W-:Y:S01]  /*d1d0*/  FFMA.FTZ R132, R115, c[0x0][0x2d0], -R96 ;  /* 0x0000b40073847a23 */ /* 0x000fe20000010860 */
[----:B------:R1:W-:Y:S01]  /*d1e0*/  MUFU.EX2 R160, R2 ;  /* 0x0000000200a07308 */ /* 0x0003e20000000800 */
[----:B------:R-:W4:Y:S01]  /*d1f0*/  LDSM.16.MT88.4 R96, [R226+0x1100] ;  /* 0x00110000e260783b */ /* 0x000f220000004200 */
[--C-:B------:R-:W-:Y:S01]  /*d200*/  FFMA.FTZ R88, R148, c[0x0][0x2d0], -R100.reuse ;  /* 0x0000b40094587a23 */ /* 0x100fe20000010864 */
[C---:B------:R-:W-:Y:S04]  /*d210*/  HMMA.16816.F32.BF16 R16, R76.reuse, R90, R16 ;  /* 0x0000005a4c10723c */ /* 0x040fe80000041810 */
[----:B------:R-:W-:Y:S01]  /*d220*/  MOV R148, R116 ;  /* 0x0000007400947202 */ /* 0x000fe20000000f00 */
[--C-:B--2---:R-:W-:Y:S02]  /*d230*/  FFMA.FTZ R103, R242, c[0x0][0x2d0], -R101.reuse ;  /* 0x0000b400f2677a23 */ /* 0x104fe40000010865 */
[----:B------:R2:W-:Y:S01]  /*d240*/  MUFU.EX2 R189, R88 ;  /* 0x0000005800bd7308 */ /* 0x0005e20000000800 */
[-C--:B---3--:R-:W-:Y:S08]  /*d250*/  HMMA.16816.F32.BF16 R20, R76, R84.reuse, R20 ;  /* 0x000000544c14723c */ /* 0x088ff00000041814 */
[C---:B------:R-:W-:Y:S01]  /*d260*/  HMMA.16816.F32.BF16 R24, R80.reuse, R84, R24 ;  /* 0x000000545018723c */ /* 0x040fe20000041818 */
[----:B------:R-:W-:Y:S03]  /*d270*/  MUFU.EX2 R116, R104 ;  /* 0x0000006800747308 */ /* 0x000fe60000000800 */
[--C-:B-1----:R-:W-:Y:S04]  /*d280*/  FFMA.FTZ R2, R150, c[0x0][0x2d0], -R101.reuse ;  /* 0x0000b40096027a23 */ /* 0x102fe80000010865 */
[-C--:B------:R-:W-:Y:S03]  /*d290*/  HMMA.16816.F32.BF16 R28, R80, R86.reuse, R28 ;  /* 0x00000056501c723c */ /* 0x080fe6000004181c */
[----:B------:R1:W-:Y:S01]  /*d2a0*/  MUFU.EX2 R190, R2 ;  /* 0x0000000200be7308 */ /* 0x0003e20000000800 */
[----:B--2---:R-:W-:Y:S04]  /*d2b0*/  LDSM.16.MT88.4 R88, [R227+0x1900] ;  /* 0x00190000e358783b */ /* 0x004fe80000004200 */
[C---:B------:R-:W-:Y:S05]  /*d2c0*/  HMMA.16816.F32.BF16 R32, R76.reuse, R86, R32 ;  /* 0x000000564c20723c */ /* 0x040fea0000041820 */
[----:B------:R-:W-:Y:S01]  /*d2d0*/  MUFU.EX2 R104, R132 ;  /* 0x0000008400687308 */ /* 0x000fe20000000800 */
[----:B------:R-:W2:Y:S02]  /*d2e0*/  LDSM.16.MT88.4 R84, [R224+0x1900] ;  /* 0x00190000e054783b */ /* 0x000ea40000004200 */
[-C--:B------:R-:W-:Y:S07]  /*d2f0*/  HMMA.16816.F32.BF16 R36, R76, R92.reuse, R36 ;  /* 0x0000005c4c24723c */ /* 0x080fee0000041824 */
[----:B------:R-:W3:Y:S01]  /*d300*/  MUFU.EX2 R110, R124 ;  /* 0x0000007c006e7308 */ /* 0x000ee20000000800 */
[C---:B------:R-:W-:Y:S04]  /*d310*/  HMMA.16816.F32.BF16 R40, R80.reuse, R92, R40 ;  /* 0x0000005c5028723c */ /* 0x040fe80000041828 */
[--C-:B-1----:R-:W-:Y:S04]  /*d320*/  FFMA.FTZ R2, R149, c[0x0][0x2d0], -R101.reuse ;  /* 0x0000b40095027a23 */ /* 0x102fe80000010865 */
[-C--:B------:R-:W-:Y:S01]  /*d330*/  HMMA.16816.F32.BF16 R44, R80, R94.reuse, R44 ;  /* 0x0000005e502c723c */ /* 0x080fe2000004182c */
[----:B------:R1:W1:Y:S07]  /*d340*/  MUFU.EX2 R188, R2 ;  /* 0x0000000200bc7308 */ /* 0x00026e0000000800 */
[C---:B------:R-:W-:Y:S01]  /*d350*/  HMMA.16816.F32.BF16 R48, R76.reuse, R94, R48 ;  /* 0x0000005e4c30723c */ /* 0x040fe20000041830 */
[----:B------:R-:W2:Y:S03]  /*d360*/  LDSM.16.MT88.4 R92, [R225+0x1900] ;  /* 0x00190000e15c783b */ /* 0x000ea60000004200 */
[----:B---3--:R-:W-:Y:S04]  /*d370*/  F2FP.BF16.PACK_AB R180, R110, R111 ;  /* 0x0000006f6eb4723e */ /* 0x008fe800000010ff */
[-C--:B----4-:R-:W-:Y:S08]  /*d380*/  HMMA.16816.F32.BF16 R52, R76, R96.reuse, R52 ;  /* 0x000000604c34723c */ /* 0x090ff00000041834 */
[C---:B------:R-:W-:Y:S04]  /*d390*/  HMMA.16816.F32.BF16 R56, R80.reuse, R96, R56 ;  /* 0x000000605038723c */ /* 0x040fe80000041838 */
[--C-:B-1----:R-:W-:Y:S02]  /*d3a0*/  FFMA.FTZ R2, R135, c[0x0][0x2d0], -R100.reuse ;  /* 0x0000b40087027a23 */ /* 0x102fe40000010864 */
[----:B------:R-:W3:Y:S02]  /*d3b0*/  LDL.LU R135, [R1+0x40] ;  /* 0x0000400001877983 */ /* 0x000ee40000300800 */
[-C--:B------:R-:W-:Y:S01]  /*d3c0*/  HMMA.16816.F32.BF16 R60, R80, R98.reuse, R60 ;  /* 0x00000062503c723c */ /* 0x080fe2000004183c */
[----:B------:R1:W4:Y:S06]  /*d3d0*/  MUFU.EX2 R171, R2 ;  /* 0x0000000200ab7308 */ /* 0x00032c0000000800 */
[----:B------:R-:W-:Y:S01]  /*d3e0*/  F2FP.BF16.PACK_AB R80, R159, R153 ;  /* 0x000000999f50723e */ /* 0x000fe200000010ff */
[----:B------:R-:W-:Y:S01]  /*d3f0*/  HMMA.16816.F32.BF16 R64, R76, R98, R64 ;  /* 0x000000624c40723c */ /* 0x000fe20000041840 */
[----:B------:R-:W4:Y:S03]  /*d400*/  LDSM.16.MT88.4 R96, [R226+0x1900] ;  /* 0x00190000e260783b */ /* 0x000f260000004200 */
[----:B------:R-:W-:Y:S02]  /*d410*/  F2FP.BF16.PACK_AB R81, R158, R152 ;  /* 0x000000989e51723e */ /* 0x000fe400000010ff */
[----:B------:R-:W-:Y:S02]  /*d420*/  F2FP.BF16.PACK_AB R82, R222, R157 ;  /* 0x0000009dde52723e */ /* 0x000fe400000010ff */
[----:B------:R-:W-:Y:S04]  /*d430*/  F2FP.BF16.PACK_AB R76, R155, R219 ;  /* 0x000000db9b4c723e */ /* 0x000fe800000010ff */
[----:B------:R-:W-:Y:S02]  /*d440*/  F2FP.BF16.PACK_AB R77, R223, R154 ;  /* 0x0000009adf4d723e */ /* 0x000fe400000010ff */
[----:B------:R-:W-:Y:S02]  /*d450*/  F2FP.BF16.PACK_AB R78, R213, R245 ;  /* 0x000000f5d54e723e */ /* 0x000fe400000010ff */
[----:B------:R-:W-:Y:S01]  /*d460*/  F2FP.BF16.PACK_AB R79, R243, R221 ;  /* 0x000000ddf34f723e */ /* 0x000fe200000010ff */
[--C-:B-1----:R-:W-:Y:S01]  /*d470*/  FFMA.FTZ R2, R134, c[0x0][0x2d0], -R101.reuse ;  /* 0x0000b40086027a23 */ /* 0x102fe20000010865 */
[----:B------:R-:W-:Y:S01]  /*d480*/  F2FP.BF16.PACK_AB R83, R163, R156 ;  /* 0x0000009ca353723e */ /* 0x000fe200000010ff */
[----:B------:R-:W3:Y:S02]  /*d490*/  LDL.LU R134, [R1+0x48] ;  /* 0x0000480001867983 */ /* 0x000ee40000300800 */
[----:B------:R1:W-:Y:S02]  /*d4a0*/  MUFU.EX2 R170, R2 ;  /* 0x0000000200aa7308 */ /* 0x0003e40000000800 */
[-C--:B--2---:R-:W-:Y:S01]  /*d4b0*/  HMMA.16816.F32.BF16 R4, R76, R84.reuse, R4 ;  /* 0x000000544c04723c */ /* 0x084fe20000041804 */
[----:B------:R-:W2:Y:S04]  /*d4c0*/  LDL.LU R115, [R1+0x3c] ;  /* 0x00003c0001737983 */ /* 0x000ea80000300800 */
[----:B------:R-:W2:Y:S03]  /*d4d0*/  LDL.LU R114, [R1+0x44] ;  /* 0x0000440001727983 */ /* 0x000ea60000300800 */
[C---:B------:R-:W-:Y:S08]  /*d4e0*/  HMMA.16816.F32.BF16 R8, R80.reuse, R84, R8 ;  /* 0x000000545008723c */ /* 0x040ff00000041808 */
[-C--:B------:R-:W-:Y:S04]  /*d4f0*/  HMMA.16816.F32.BF16 R12, R80, R86.reuse, R12 ;  /* 0x00000056500c723c */ /* 0x080fe8000004180c */
[----:B-1----:R-:W-:Y:S04]  /*d500*/  FFMA.FTZ R2, R194, c[0x0][0x2d0], -R101 ;  /* 0x0000b400c2027a23 */ /* 0x002fe80000010865 */
[C---:B------:R-:W-:Y:S01]  /*d510*/  HMMA.16816.F32.BF16 R16, R76.reuse, R86, R16 ;  /* 0x000000564c10723c */ /* 0x040fe20000041810 */
[----:B------:R-:W1:Y:S01]  /*d520*/  LDSM.16.MT88.4 R84, [R224+0x2100] ;  /* 0x00210000e054783b */ /* 0x000e620000004200 */
[----:B------:R4:W1:Y:S02]  /*d530*/  MUFU.EX2 R169, R2 ;  /* 0x0000000200a97308 */ /* 0x0008640000000800 */
[----:B------:R-:W-:Y:S02]  /*d540*/  IMAD.MOV.U32 R194, RZ, RZ, R139 ;  /* 0x000000ffffc27224 */ /* 0x000fe400078e008b */
[----:B------:R-:W-:Y:S02]  /*d550*/  FFMA.FTZ R101, R74, c[0x0][0x2d0], -R101 ;  /* 0x0000b4004a657a23 */ /* 0x000fe40000010865 */
[-C--:B------:R-:W-:Y:S04]  /*d560*/  HMMA.16816.F32.BF16 R20, R76, R88.reuse, R20 ;  /* 0x000000584c14723c */ /* 0x080fe80000041814 */
[----:B------:R-:W-:Y:S04]  /*d570*/  MUFU.EX2 R101, R101 ;  /* 0x0000006500657308 */ /* 0x000fe80000000800 */
[C---:B------:R-:W-:Y:S08]  /*d580*/  HMMA.16816.F32.BF16 R24, R80.reuse, R88, R24 ;  /* 0x000000585018723c */ /* 0x040ff00000041818 */
[-C--:B------:R-:W-:Y:S04]  /*d590*/  HMMA.16816.F32.BF16 R28, R80, R90.reuse, R28 ;  /* 0x0000005a501c723c */ /* 0x080fe8000004181c */
[--C-:B----4-:R-:W-:Y:S01]  /*d5a0*/  FFMA.FTZ R2, R249, c[0x0][0x2d0], -R100.reuse ;  /* 0x0000b400f9027a23 */ /* 0x110fe20000010864 */
[----:B------:R-:W-:Y:S01]  /*d5b0*/  MOV R249, R140 ;  /* 0x0000008c00f97202 */ /* 0x000fe20000000f00 */
[----:B------:R-:W-:Y:S02]  /*d5c0*/  FFMA.FTZ R100, R202, c[0x0][0x2d0], -R100 ;  /* 0x0000b400ca647a23 */ /* 0x000fe40000010864 */
[C---:B------:R-:W-:Y:S01]  /*d5d0*/  HMMA.16816.F32.BF16 R32, R76.reuse, R90, R32 ;  /* 0x0000005a4c20723c */ /* 0x040fe20000041820 */
[----:B------:R-:W-:Y:S01]  /*d5e0*/  MUFU.EX2 R172, R2 ;  /* 0x0000000200ac7308 */ /* 0x000fe20000000800 */
[----:B------:R-:W4:Y:S06]  /*d5f0*/  LDSM.16.MT88.4 R88, [R227+0x2100] ;  /* 0x00210000e358783b */ /* 0x000f2c0000004200 */
[-C--:B------:R-:W-:Y:S03]  /*d600*/  HMMA.16816.F32.BF16 R36, R76, R92.reuse, R36 ;  /* 0x0000005c4c24723c */ /* 0x080fe60000041824 */
[----:B------:R-:W-:Y:S05]  /*d610*/  MUFU.EX2 R100, R100 ;  /* 0x0000006400647308 */ /* 0x000fea0000000800 */
        /* <DEDUP_REMOVED lines=15> */
[----:B------:R-:W-:Y:S02]  /*d710*/  F2FP.BF16.PACK_AB R79, R195, R199 ;  /* 0x000000c7c34f723e */ /* 0x000fe400000010ff */
[----:B-1----:R-:W-:Y:S05]  /*d720*/  F2FP.BF16.PACK_AB R83, R169, R170 ;  /* 0x000000aaa953723e */ /* 0x002fea00000010ff */
[-C--:B------:R-:W-:Y:S08]  /*d730*/  HMMA.16816.F32.BF16 R4, R76, R84.reuse, R4 ;  /* 0x000000544c04723c */ /* 0x080ff00000041804 */
[C---:B------:R-:W-:Y:S08]  /*d740*/  HMMA.16816.F32.BF16 R8, R80.reuse, R84, R8 ;  /* 0x000000545008723c */ /* 0x040ff00000041808 */
[-C--:B------:R-:W-:Y:S08]  /*d750*/  HMMA.16816.F32.BF16 R12, R80, R86.reuse, R12 ;  /* 0x00000056500c723c */ /* 0x080ff0000004180c */
[C---:B------:R-:W-:Y:S01]  /*d760*/  HMMA.16816.F32.BF16 R16, R76.reuse, R86, R16 ;  /* 0x000000564c10723c */ /* 0x040fe20000041810 */
[----:B------:R-:W1:Y:S07]  /*d770*/  LDSM.16.MT88.4 R84, [R224+0x2900] ;  /* 0x00290000e054783b */ /* 0x000e6e0000004200 */
[-C--:B----4-:R-:W-:Y:S08]  /*d780*/  HMMA.16816.F32.BF16 R20, R76, R88.reuse, R20 ;  /* 0x000000584c14723c */ /* 0x090ff00000041814 */
[C---:B------:R-:W-:Y:S08]  /*d790*/  HMMA.16816.F32.BF16 R24, R80.reuse, R88, R24 ;  /* 0x000000585018723c */ /* 0x040ff00000041818 */
[-C--:B------:R-:W-:Y:S08]  /*d7a0*/  HMMA.16816.F32.BF16 R28, R80, R90.reuse, R28 ;  /* 0x0000005a501c723c */ /* 0x080ff0000004181c */
[C---:B------:R-:W-:Y:S01]  /*d7b0*/  HMMA.16816.F32.BF16 R32, R76.reuse, R90, R32 ;  /* 0x0000005a4c20723c */ /* 0x040fe20000041820 */
[----:B------:R-:W4:Y:S07]  /*d7c0*/  LDSM.16.MT88.4 R88, [R227+0x2900] ;  /* 0x00290000e358783b */ /* 0x000f2e0000004200 */
[-C--:B------:R-:W-:Y:S08]  /*d7d0*/  HMMA.16816.F32.BF16 R36, R76, R92.reuse, R36 ;  /* 0x0000005c4c24723c */ /* 0x080ff00000041824 */
[C---:B------:R-:W-:Y:S08]  /*d7e0*/  HMMA.16816.F32.BF16 R40, R80.reuse, R92, R40 ;  /* 0x0000005c5028723c */ /* 0x040ff00000041828 */
[-C--:B------:R-:W-:Y:S08]  /*d7f0*/  HMMA.16816.F32.BF16 R44, R80, R94.reuse, R44 ;  /* 0x0000005e502c723c */ /* 0x080ff0000004182c */
[C---:B------:R-:W-:Y:S01]  /*d800*/  HMMA.16816.F32.BF16 R48, R76.reuse, R94, R48 ;  /* 0x0000005e4c30723c */ /* 0x040fe20000041830 */
[----:B------:R-:W1:Y:S07]  /*d810*/  LDSM.16.MT88.4 R92, [R225+0x2900] ;  /* 0x00290000e15c783b */ /* 0x000e6e0000004200 */
[-C--:B------:R-:W-:Y:S08]  /*d820*/  HMMA.16816.F32.BF16 R52, R76, R96.reuse, R52 ;  /* 0x000000604c34723c */ /* 0x080ff00000041834 */
[C---:B------:R-:W-:Y:S08]  /*d830*/  HMMA.16816.F32.BF16 R56, R80.reuse, R96, R56 ;  /* 0x000000605038723c */ /* 0x040ff00000041838 */
[-C--:B------:R-:W-:Y:S08]  /*d840*/  HMMA.16816.F32.BF16 R60, R80, R98.reuse, R60 ;  /* 0x00000062503c723c */ /* 0x080ff0000004183c */
[----:B------:R-:W-:Y:S01]  /*d850*/  HMMA.16816.F32.BF16 R64, R76, R98, R64 ;  /* 0x000000624c40723c */ /* 0x000fe20000041840 */
[----:B------:R-:W2:Y:S03]  /*d860*/  LDSM.16.MT88.4 R96, [R226+0x2900] ;  /* 0x00290000e260783b */ /* 0x000ea60000004200 */
[----:B---3--:R-:W-:Y:S02]  /*d870*/  FFMA.FTZ R69, R69, R135, R220 ;  /* 0x0000008745457223 */ /* 0x008fe400000100dc */
[----:B------:R-:W-:Y:S01]  /*d880*/  IMAD.MOV.U32 R135, RZ, RZ, R117 ;  /* 0x000000ffff877224 */ /* 0x000fe200078e0075 */
[----:B------:R-:W-:Y:S01]  /*d890*/  F2FP.BF16.PACK_AB R76, R175, R168 ;  /* 0x000000a8af4c723e */ /* 0x000fe200000010ff */
[----:B------:R-:W-:Y:S01]  /*d8a0*/  FADD.FTZ R69, R246, R69 ;  /* 0x00000045f6457221 */ /* 0x000fe20000010000 */
[----:B------:R-:W3:Y:S03]  /*d8b0*/  MUFU.EX2 R117, R103 ;  /* 0x0000006700757308 */ /* 0x000ee60000000800 */
[----:B------:R-:W-:Y:S02]  /*d8c0*/  F2FP.BF16.PACK_AB R77, R173, R174 ;  /* 0x000000aead4d723e */ /* 0x000fe400000010ff */
[----:B------:R-:W-:Y:S02]  /*d8d0*/  F2FP.BF16.PACK_AB R78, R186, R187 ;  /* 0x000000bbba4e723e */ /* 0x000fe400000010ff */
[----:B------:R-:W-:Y:S03]  /*d8e0*/  F2FP.BF16.PACK_AB R79, R184, R185 ;  /* 0x000000b9b84f723e */ /* 0x000fe600000010ff */
[----:B------:R-:W-:Y:S04]  /*d8f0*/  MUFU.EX2 R103, R120 ;  /* 0x0000007800677308 */ /* 0x000fe80000000800 */
[-C--:B-1----:R-:W-:Y:S03]  /*d900*/  HMMA.16816.F32.BF16 R4, R76, R84.reuse, R4 ;  /* 0x000000544c04723c */ /* 0x082fe60000041804 */
[----:B------:R-:W-:Y:S01]  /*d910*/  FFMA.FTZ R68, R68, R134, R192 ;  /* 0x0000008644447223 */ /* 0x000fe200000100c0 */
[----:B------:R-:W-:Y:S01]  /*d920*/  MOV R134, R118 ;  /* 0x0000007600867202 */ /* 0x000fe20000000f00 */
[----:B--2---:R-:W-:Y:S01]  /*d930*/  FFMA.FTZ R74, R3, R115, R113 ;  /* 0x00000073034a7223 */ /* 0x004fe20000010071 */
[----:B------:R-:W1:Y:S01]  /*d940*/  MUFU.EX2 R118, R102 ;  /* 0x0000006600767308 */ /* 0x000e620000000800 */
[----:B------:R-:W-:Y:S01]  /*d950*/  FADD.FTZ R3, R205, R68 ;  /* 0x00000044cd037221 */ /* 0x000fe20000010000 */
[----:B---3--:R-:W-:Y:S01]  /*d960*/  F2FP.BF16.PACK_AB R81, R116, R117 ;  /* 0x000000757451723e */ /* 0x008fe200000010ff */
[----:B------:R-:W-:Y:S03]  /*d970*/  FADD.FTZ R68, R135, R69 ;  /* 0x0000004587447221 */ /* 0x000fe60000010000 */
[----:B------:R-:W-:Y:S02]  /*d980*/  FADD.FTZ R2, R148, R74 ;  /* 0x0000004a94027221 */ /* 0x000fe40000010000 */
[----:B------:R-:W-:Y:S01]  /*d990*/  FADD.FTZ R3, R134, R3 ;  /* 0x0000000386037221 */ /* 0x000fe20000010000 */
[----:B------:R-:W-:Y:S01]  /*d9a0*/  LDSM.16.MT88.4 R148, [R227+0x3100] ;  /* 0x00310000e394783b */ /* 0x000fe20000004200 */
[----:B------:R-:W-:Y:S01]  /*d9b0*/  FADD.FTZ R68, R73, R68 ;  /* 0x0000004449447221 */ /* 0x000fe20000010000 */
[----:B------:R-:W-:Y:S01]  /*d9c0*/  MUFU.EX2 R115, R106 ;  /* 0x0000006a00737308 */ /* 0x000fe20000000800 */
[----:B------:R-:W-:Y:S02]  /*d9d0*/  FFMA.FTZ R0, R0, R114, R112 ;  /* 0x0000007200007223 */ /* 0x000fe40000010070 */
[----:B------:R-:W-:Y:S02]  /*d9e0*/  FADD.FTZ R2, R133, R2 ;  /* 0x0000000285027221 */ /* 0x000fe40000010000 */
[----:B------:R-:W-:Y:S01]  /*d9f0*/  FADD.FTZ R3, R244, R3 ;  /* 0x00000003f4037221 */ /* 0x000fe20000010000 */
[----:B------:R-:W2:Y:S01]  /*da00*/  LDL.LU R73, [R1+0xa8] ;  /* 0x0000a80001497983 */ /* 0x000ea20000300800 */
[----:B------:R-:W-:Y:S02]  /*da10*/  FADD.FTZ R0, R250, R0 ;  /* 0x00000000fa007221 */ /* 0x000fe40000010000 */
[----:B------:R-:W-:Y:S01]  /*da20*/  FADD.FTZ R2, R216, R2 ;  /* 0x00000002d8027221 */ /* 0x000fe20000010000 */
[----:B------:R3:W-:Y:S01]  /*da30*/  MUFU.EX2 R106, R75 ;  /* 0x0000004b006a7308 */ /* 0x0007e20000000800 */
[----:B------:R-:W2:Y:S01]  /*da40*/  LDL.LU R244, [R1+0xa4] ;  /* 0x0000a40001f47983 */ /* 0x000ea20000300800 */
[----:B------:R-:W-:Y:S02]  /*da50*/  FADD.FTZ R0, R251, R0 ;  /* 0x00000000fb007221 */ /* 0x000fe40000010000 */
[----:B------:R-:W-:Y:S01]  /*da60*/  FADD.FTZ R68, R232, R68 ;  /* 0x00000044e8447221 */ /* 0x000fe20000010000 */
[----:B------:R-:W2:Y:S01]  /*da70*/  LDL.LU R216, [R1+0xa0] ;  /* 0x0000a00001d87983 */ /* 0x000ea20000300800 */
[----:B------:R-:W-:Y:S01]  /*da80*/  FADD.FTZ R0, R228, R0 ;  /* 0x00000000e4007221 */ /* 0x000fe20000010000 */
[----:B-1----:R-:W-:Y:S01]  /*da90*/  F2FP.BF16.PACK_AB R80, R118, R172 ;  /* 0x000000ac7650723e */ /* 0x002fe200000010ff */
[----:B------:R-:W-:Y:S01]  /*daa0*/  FADD.FTZ R3, R229, R3 ;  /* 0x00000003e5037221 */ /* 0x000fe20000010000 */
[----:B------:R1:W5:Y:S01]  /*dab0*/  LDL.LU R228, [R1+0x9c] ;  /* 0x00009c0001e47983 */ /* 0x0003620000300800 */
[----:B------:R-:W-:Y:S01]  /*dac0*/  FADD.FTZ R69, R231, R2 ;  /* 0x00000002e7457221 */ /* 0x000fe20000010000 */
[----:B------:R-:W1:Y:S01]  /*dad0*/  MUFU.EX2 R114, R107 ;  /* 0x0000006b00727308 */ /* 0x000e620000000800 */
        /* <DEDUP_REMOVED lines=8> */
[----:B------:R-:W-:Y:S01]  /*db60*/  MUFU.EX2 R113, R105 ;  /* 0x0000006900717308 */ /* 0x000fe20000000800 */
[----:B---3--:R-:W-:Y:S02]  /*db70*/  FADD.FTZ R75, R235, R0 ;  /* 0x00000000eb4b7221 */ /* 0x008fe40000010000 */
[----:B------:R-:W3:Y:S01]  /*db80*/  LDSM.16.MT88.4 R132, [R224+0x3100] ;  /* 0x00310000e084783b */ /* 0x000ee20000004200 */
[----:B------:R-:W-:Y:S02]  /*db90*/  FADD.FTZ R0, R237, R3 ;  /* 0x00000003ed007221 */ /* 0x000fe40000010000 */
[----:B------:R-:W-:Y:S02]  /*dba0*/  FADD.FTZ R3, R239, R75 ;  /* 0x0000004bef037221 */ /* 0x000fe40000010000 */
[----:B------:R-:W-:Y:S02]  /*dbb0*/  FADD.FTZ R0, R233, R0 ;  /* 0x00000000e9007221 */ /* 0x000fe40000010000 */
[----:B------:R-:W4:Y:S01]  /*dbc0*/  MUFU.EX2 R112, R108 ;  /* 0x0000006c00707308 */ /* 0x000f220000000800 */
[----:B------:R2:W5:Y:S01]  /*dbd0*/  LDL.LU R235, [R1+0x8c] ;  /* 0x00008c0001eb7983 */ /* 0x0005620000300800 */
[----:B------:R-:W-:Y:S01]  /*dbe0*/  FADD.FTZ R3, R119, R3 ;  /* 0x0000000377037221 */ /* 0x000fe20000010000 */
[----:B-1----:R-:W-:Y:S01]  /*dbf0*/  F2FP.BF16.PACK_AB R82, R114, R115 ;  /* 0x000000737252723e */ /* 0x002fe200000010ff */
[----:B------:R-:W-:Y:S01]  /*dc00*/  FADD.FTZ R2, R138, R0 ;  /* 0x000000008a027221 */ /* 0x000fe20000010000 */
[----:B------:R-:W2:Y:S01]  /*dc10*/  LDL R121, [R1+0x10] ;  /* 0x0000100001797983 */ /* 0x000ea20000100800 */
[----:B------:R-:W-:Y:S02]  /*dc20*/  FADD.FTZ R0, R137, R68 ;  /* 0x0000004489007221 */ /* 0x000fe40000010000 */
[----:B------:R-:W-:Y:S01]  /*dc30*/  FADD.FTZ R68, R136, R3 ;  /* 0x0000000388447221 */ /* 0x000fe20000010000 */
[----:B------:R1:W5:Y:S01]  /*dc40*/  LDL.LU R236, [R1+0x88] ;  /* 0x0000880001ec7983 */ /* 0x0003620000300800 */
[----:B------:R-:W-:Y:S01]  /*dc50*/  FADD.FTZ R3, R211, R69 ;  /* 0x00000045d3037221 */ /* 0x000fe20000010000 */
[----:B------:R-:W1:Y:S01]  /*dc60*/  MUFU.EX2 R107, R127 ;  /* 0x0000007f006b7308 */ /* 0x000e620000000800 */
[----:B------:R-:W-:Y:S01]  /*dc70*/  FADD.FTZ R2, R247, R2 ;  /* 0x00000002f7027221 */ /* 0x000fe20000010000 */
[----:B------:R2:W5:Y:S01]  /*dc80*/  LDL.LU R237, [R1+0x84] ;  /* 0x0000840001ed7983 */ /* 0x0005620000300800 */
[----:B------:R-:W-:Y:S03]  /*dc90*/  FADD.FTZ R0, R248, R0 ;  /* 0x00000000f8007221 */ /* 0x000fe60000010000 */
[----:B------:R2:W5:Y:S04]  /*dca0*/  LDL.LU R238, [R1+0x80] ;  /* 0x0000800001ee7983 */ /* 0x0005680000300800 */
[----:B------:R2:W5:Y:S01]  /*dcb0*/  LDL.LU R239, [R1+0x7c] ;  /* 0x00007c0001ef7983 */ /* 0x0005620000300800 */
[----:B------:R-:W3:Y:S01]  /*dcc0*/  MUFU.EX2 R108, R129 ;  /* 0x00000081006c7308 */ /* 0x000ee20000000800 */
[----:B----4-:R-:W-:Y:S02]  /*dcd0*/  F2FP.BF16.PACK_AB R83, R112, R113 ;  /* 0x000000717053723e */ /* 0x010fe400000010ff */
[----:B------:R4:W5:Y:S04]  /*dce0*/  LDL.LU R240, [R1+0x78] ;  /* 0x0000780001f07983 */ /* 0x0009680000300800 */
[----:B------:R4:W5:Y:S01]  /*dcf0*/  LDL.LU R233, [R1+0x74] ;  /* 0x0000740001e97983 */ /* 0x0009620000300800 */
[C---:B------:R-:W-:Y:S02]  /*dd00*/  HMMA.16816.F32.BF16 R8, R80.reuse, R84, R8 ;  /* 0x000000545008723c */ /* 0x040fe40000041808 */
[----:B------:R-:W4:Y:S01]  /*dd10*/  MUFU.EX2 R105, R131 ;  /* 0x0000008300697308 */ /* 0x000f220000000800 */
[----:B------:R2:W5:Y:S01]  /*dd20*/  LDL.LU R234, [R1+0x70] ;  /* 0x0000700001ea7983 */ /* 0x0005620000300800 */
[----:B-1----:R-:W-:Y:S03]  /*dd30*/  F2FP.BF16.PACK_AB R181, R107, R109 ;  /* 0x0000006d6bb5723e */ /* 0x002fe600000010ff */
[----:B------:R1:W5:Y:S01]  /*dd40*/  LDL.LU R119, [R1+0x6c] ;  /* 0x00006c0001777983 */ /* 0x0003620000300800 */
[-C--:B------:R-:W-:Y:S03]  /*dd50*/  HMMA.16816.F32.BF16 R12, R80, R86.reuse, R12 ;  /* 0x00000056500c723c */ /* 0x080fe6000004180c */
[----:B------:R1:W5:Y:S01]  /*dd60*/  LDL.LU R230, [R1+0x68] ;  /* 0x0000680001e67983 */ /* 0x0003620000300800 */
[----:B------:R-:W1:Y:S01]  /*dd70*/  MUFU.EX2 R102, R125 ;  /* 0x0000007d00667308 */ /* 0x000e620000000800 */
[----:B---3--:R-:W-:Y:S03]  /*dd80*/  F2FP.BF16.PACK_AB R182, R106, R108 ;  /* 0x0000006c6ab6723e */ /* 0x008fe600000010ff */
[C---:B------:R-:W-:Y:S06]  /*dd90*/  HMMA.16816.F32.BF16 R16, R76.reuse, R86, R16 ;  /* 0x000000564c10723c */ /* 0x040fec0000041810 */
[----:B------:R-:W-:Y:S02]  /*dda0*/  MUFU.EX2 R86, R123 ;  /* 0x0000007b00567308 */ /* 0x000fe40000000800 */
[-C--:B------:R-:W-:Y:S04]  /*ddb0*/  HMMA.16816.F32.BF16 R20, R76, R88.reuse, R20 ;  /* 0x000000584c14723c */ /* 0x080fe80000041814 */
[----:B----4-:R-:W-:Y:S04]  /*ddc0*/  F2FP.BF16.PACK_AB R183, R104, R105 ;  /* 0x0000006968b7723e */ /* 0x010fe800000010ff */
[----:B------:R-:W3:Y:S01]  /*ddd0*/  MUFU.EX2 R85, R126 ;  /* 0x0000007e00557308 */ /* 0x000ee20000000800 */
[C---:B------:R-:W-:Y:S04]  /*dde0*/  HMMA.16816.F32.BF16 R24, R80.reuse, R88, R24 ;  /* 0x000000585018723c */ /* 0x040fe80000041818 */
[----:B-1----:R-:W-:Y:S04]  /*ddf0*/  F2FP.BF16.PACK_AB R176, R102, R103 ;  /* 0x0000006766b0723e */ /* 0x002fe800000010ff */
[-C--:B------:R-:W-:Y:S01]  /*de00*/  HMMA.16816.F32.BF16 R28, R80, R90.reuse, R28 ;  /* 0x0000005a501c723c */ /* 0x080fe2000004181c */
[----:B------:R-:W1:Y:S07]  /*de10*/  MUFU.EX2 R84, R128 ;  /* 0x0000008000547308 */ /* 0x000e6e0000000800 */
[C---:B------:R-:W-:Y:S03]  /*de20*/  HMMA.16816.F32.BF16 R32, R76.reuse, R90, R32 ;  /* 0x0000005a4c20723c */ /* 0x040fe60000041820 */
[----:B------:R-:W4:Y:S01]  /*de30*/  MUFU.EX2 R74, R130 ;  /* 0x00000082004a7308 */ /* 0x000f220000000800 */
[----:B---3--:R-:W-:Y:S04]  /*de40*/  F2FP.BF16.PACK_AB R177, R85, R86 ;  /* 0x0000005655b1723e */ /* 0x008fe800000010ff */
[-C--:B------:R-:W-:Y:S08]  /*de50*/  HMMA.16816.F32.BF16 R36, R76, R92.reuse, R36 ;  /* 0x0000005c4c24723c */ /* 0x080ff00000041824 */
[C---:B------:R-:W-:Y:S04]  /*de60*/  HMMA.16816.F32.BF16 R40, R80.reuse, R92, R40 ;  /* 0x0000005c5028723c */ /* 0x040fe80000041828 */
[----:B-1----:R-:W-:Y:S04]  /*de70*/  F2FP.BF16.PACK_AB R178, R100, R84 ;  /* 0x0000005464b2723e */ /* 0x002fe800000010ff */
[-C--:B------:R-:W-:Y:S04]  /*de80*/  HMMA.16816.F32.BF16 R44, R80, R94.reuse, R44 ;  /* 0x0000005e502c723c */ /* 0x080fe8000004182c */
[----:B----4-:R-:W-:Y:S04]  /*de90*/  F2FP.BF16.PACK_AB R179, R101, R74 ;  /* 0x0000004a65b3723e */ /* 0x010fe800000010ff */
[C---:B------:R-:W-:Y:S08]  /*dea0*/  HMMA.16816.F32.BF16 R48, R76.reuse, R94, R48 ;  /* 0x0000005e4c30723c */ /* 0x040ff00000041830 */
[-C--:B------:R-:W-:Y:S08]  /*deb0*/  HMMA.16816.F32.BF16 R52, R76, R96.reuse, R52 ;  /* 0x000000604c34723c */ /* 0x080ff00000041834 */
[C---:B------:R-:W-:Y:S08]  /*dec0*/  HMMA.16816.F32.BF16 R56, R80.reuse, R96, R56 ;  /* 0x000000605038723c */ /* 0x040ff00000041838 */
[-C--:B------:R-:W-:Y:S08]  /*ded0*/  HMMA.16816.F32.BF16 R60, R80, R98.reuse, R60 ;  /* 0x00000062503c723c */ /* 0x080ff0000004183c */
[----:B------:R-:W-:Y:S04]  /*dee0*/  HMMA.16816.F32.BF16 R64, R76, R98, R64 ;  /* 0x000000624c40723c */ /* 0x000fe80000041840 */
[----:B--2---:R-:W-:Y:S04]  /*def0*/  ISETP.GT.AND P0, PT, R216, R121, PT ;  /* 0x00000079d800720c */ /* 0x004fe80003f04270 */
[-C--:B------:R-:W-:Y:S05]  /*df00*/  HMMA.16816.F32.BF16 R120, R180, R132.reuse, R4 ;  /* 0x00000084b478723c */ /* 0x080fea0000041804 */
[----:B------:R-:W-:Y:S02]  /*df10*/  MOV R216, R244 ;  /* 0x000000f400d87202 */ /* 0x000fe40000000f00 */
        /* <DEDUP_REMOVED lines=61> */
[----:B------:R-:W-:Y:S01]  /*e2f0*/  FADD.FTZ R0, R117, R9 ;  /* 0x0000000975007221 */ /* 0x000fe20000010000 */
[----:B------:R-:W-:Y:S01]  /*e300*/  MOV R117, R71 ;  /* 0x0000004700757202 */ /* 0x000fe20000000f00 */
[----:B------:R-:W-:Y:S02]  /*e310*/  FADD.FTZ R11, R175, R8 ;  /* 0x00000008af0b7221 */ /* 0x000fe40000010000 */
[----:B------:R-:W-:Y:S02]  /*e320*/  FADD.FTZ R10, R173, R3 ;  /* 0x00000003ad0a7221 */ /* 0x000fe40000010000 */
[C---:B------:R-:W-:Y:S04]  /*e330*/  HMMA.16816.F32.BF16 R172, R176.reuse, R4, R56 ;  /* 0x00000004b0ac723c */ /* 0x040fe80000041838 */
[----:B------:R-:W-:Y:S02]  /*e340*/  FADD.FTZ R9, R118, R2 ;  /* 0x0000000276097221 */ /* 0x000fe40000010000 */
[----:B------:R-:W-:Y:S01]  /*e350*/  FADD.FTZ R8, R116, R0 ;  /* 0x0000000074087221 */ /* 0x000fe20000010000 */
[----:B------:R-:W-:Y:S01]  /*e360*/  MOV R116, R72 ;  /* 0x0000004800747202 */ /* 0x000fe20000000f00 */
        /* <DEDUP_REMOVED lines=26> */
[----:B------:R-:W-:Y:S01]  /*e510*/  FADD.FTZ R0, R101, R0 ;  /* 0x0000000065007221 */ /* 0x000fe20000010000 */
[----:B------:R1:W-:Y:S01]  /*e520*/  STL [R1+0x48], R3 ;  /* 0x0000480301007387 */ /* 0x0003e20000100800 */
[----:B------:R-:W-:Y:S03]  /*e530*/  IMAD.MOV.U32 R118, RZ, RZ, R70 ;  /* 0x000000ffff767224 */ /* 0x000fe600078e0046 */
[----:B------:R2:W-:Y:S04]  /*e540*/  STL [R1+0x3c], R2 ;  /* 0x00003c0201007387 */ /* 0x0005e80000100800 */
[----:B------:R2:W-:Y:S01]  /*e550*/  STL [R1+0x44], R0 ;  /* 0x0000440001007387 */ /* 0x0005e20000100800 */
[----:B-1----:R-:W-:Y:S01]  /*e560*/  IMAD.MOV.U32 R3, RZ, RZ, R73 ;  /* 0x000000ffff037224 */ /* 0x002fe200078e0049 */
[----:B------:R-:W-:-:S05]  /*e570*/  @P0 BRA `(.L_x_603) ;  /* 0xffff9ea000000947 */ /* 0x000fca000383ffff */
.L_x_602:
[----:B---3--:R-:W-:-:S13]  /*e580*/  ISETP.GE.AND P0, PT, R244, RZ, PT ;  /* 0x000000fff400720c */ /* 0x008fda0003f06270 */
[----:B------:R-:W-:Y:S05]  /*e590*/  @!P0 BRA `(.L_x_604) ;  /* 0x00005f2000008947 */ /* 0x000fea0003800000 */
[----:B------:R-:W3:Y:S01]  /*e5a0*/  LDL.LU.64 R6, [R1+0x28] ;  /* 0x0000280001067983 */ /* 0x000ee20000300a00 */
[----:B------:R-:W-:Y:S01]  /*e5b0*/  ULDC.64 UR4, c[0x0][0x208] ;  /* 0x0000820000047ab9 */ /* 0x000fe20000000a00 */
[----:B------:R-:W-:Y:S01]  /*e5c0*/  MOV R3, R72 ;  /* 0x0000004800037202 */ /* 0x000fe20000000f00 */
[----:B------:R-:W-:Y:S01]  /*e5d0*/  UIMAD.WIDE.U32 UR12, UR4, 0x70, URZ ;  /* 0x00000070040c78a5 */ /* 0x000fe2000f8e003f */
[----:B------:R-:W3:Y:S01]  /*e5e0*/  LDL.LU.64 R4, [R1+0x30] ;  /* 0x0000300001047983 */ /* 0x000ee20000300a00 */
[----:B------:R-:W-:Y:S01]  /*e5f0*/  UIMAD UR5, UR5, 0x70, URZ ;  /* 0x00000070050578a4 */ /* 0x000fe2000f8e023f */
[----:B--2---:R-:W-:Y:S01]  /*e600*/  MOV R2, R73 ;  /* 0x0000004900027202 */ /* 0x004fe20000000f00 */
[----:B------:R-:W-:Y:S01]  /*e610*/  ULDC.64 UR6, c[0x0][0x1e0] ;  /* 0x0000780000067ab9 */ /* 0x000fe20000000a00 */
[----:B------:R-:W-:Y:S01]  /*e620*/  IMAD.MOV.U32 R117, RZ, RZ, R70 ;  /* 0x000000ffff757224 */ /* 0x000fe200078e0046 */
[----:B------:R-:W-:Y:S01]  /*e630*/  MOV R116, R71 ;  /* 0x0000004700747202 */ /* 0x000fe20000000f00 */
[----:B------:R-:W-:-:S02]  /*e640*/  USHF.L.U64.HI UR7, UR6, 0x5, UR7 ;  /* 0x0000000506077899 */ /* 0x000fc40008010207 */
[----:B------:R-:W-:Y:S02]  /*e650*/  USHF.L.U32 UR6, UR6, 0x5, URZ ;  /* 0x0000000506067899 */ /* 0x000fe4000800063f */
[----:B------:R-:W-:Y:S01]  /*e660*/  UIADD3 UR5, UR13, UR5, URZ ;  /* 0x000000050d057290 */ /* 0x000fe2000fffe03f */
[----:B---3--:R-:W-:-:S05]  /*e670*/  IMAD.MOV.U32 R5, RZ, RZ, R7 ;  /* 0x000000ffff057224 */ /* 0x008fca00078e0007 */
[----:B------:R1:W-:Y:S04]  /*e680*/  STL.64 [R1+0x50], R4 ;  /* 0x0000500401007387 */ /* 0x0003e80000100a00 */
.L_x_605:
[----:B------:R-:W2:Y:S01]  /*e690*/  LDL.64 R78, [R1+0x50] ;  /* 0x00005000014e7983 */ /* 0x000ea20000100a00 */
[----:B------:R-:W-:Y:S04]  /*e6a0*/  DEPBAR.LE SB0, 0x0 ;  /* 0x000080000000791a */ /* 0x000fe80000000000 */
[----:B------:R-:W-:Y:S01]  /*e6b0*/  SHF.R.S32.HI R76, RZ, 0x1f, R244 ;  /* 0x0000001fff4c7819 */ /* 0x000fe200000114f4 */
[----:B------:R-:W-:Y:S01]  /*e6c0*/  BAR.SYNC.DEFER_BLOCKING 0x0 ;  /* 0x0000000000007b1d */ /* 0x000fe20000010000 */
[----:B---3--:R-:W-:Y:S04]  /*e6d0*/  IMAD R0, R244, UR5, RZ ;  /* 0x00000005f4007c24 */ /* 0x008fe8000f8e02ff */
[----:B------:R-:W-:Y:S03]  /*e6e0*/  IMAD R0, R76, UR12, R0 ;  /* 0x0000000c4c007c24 */ /* 0x000fe6000f8e0200 */
[----:B-----5:R-:W-:Y:S04]  /*e6f0*/  STL [R1+0x68], R230 ;  /* 0x000068e601007387 */ /* 0x020fe80000100800 */
[----:B------:R-:W-:Y:S04]  /*e700*/  STL [R1+0x6c], R119 ;  /* 0x00006c7701007387 */ /* 0x000fe80000100800 */
[----:B------:R-:W-:Y:S04]  /*e710*/  STL [R1+0x70], R234 ;  /* 0x000070ea01007387 */ /* 0x000fe80000100800 */
        /* <DEDUP_REMOVED lines=28> */
[----:B--2---:R-:W-:Y:S01]  /*e8e0*/  IMAD.WIDE.U32 R84, R244, UR12, R78 ;  /* 0x0000000cf4547c25 */ /* 0x004fe2000f8e004e */
        /* <DEDUP_REMOVED lines=32> */
[----:B----4-:R-:W-:Y:S04]  /*eaf0*/  IADD3 R104, P0, R242, UR9, RZ ;  /* 0x00000009f2687c10 */ /* 0x010fe8000ff1e0ff */
        /* <DEDUP_REMOVED lines=17> */
[-C--:B-1----:R-:W-:Y:S08]  /*ec10*/  HMMA.16816.F32.BF16 R92, R108, R98.reuse, RZ ;  /* 0x000000626c5c723c */ /* 0x082ff000000418ff */
[C---:B------:R-:W-:Y:S08]  /*ec20*/  HMMA.16816.F32.BF16 R96, R112.reuse, R98, RZ ;  /* 0x000000627060723c */ /* 0x040ff000000418ff */
[-C--:B--2---:R-:W-:Y:S08]  /*ec30*/  HMMA.16816.F32.BF16 R100, R112, R184.reuse, RZ ;  /* 0x000000b87064723c */ /* 0x084ff000000418ff */
[C---:B---3--:R-:W-:Y:S08]  /*ec40*/  HMMA.16816.F32.BF16 R104, R108.reuse, R184, RZ ;  /* 0x000000b86c68723c */ /* 0x048ff000000418ff */
        /* <DEDUP_REMOVED lines=35> */
[-C--:B------:R-:W-:Y:S01]  /*ee80*/  HMMA.16816.F32.BF16 R108, R196, R222.reuse, R108 ;  /* 0x000000dec46c723c */ /* 0x080fe2000004186c */
[----:B------:R-:W4:Y:S07]  /*ee90*/  LDSM.16.M88.4 R196, [R229+0x4900] ;  /* 0x00490000e5c4783b */ /* 0x000f2e0000000200 */
[----:B------:R-:W-:Y:S01]  /*eea0*/  HMMA.16816.F32.BF16 R112, R188, R222, R112 ;  /* 0x000000debc70723c */ /* 0x000fe20000041870 */
[----:B------:R-:W4:Y:S07]  /*eeb0*/  LDSM.16.M88.4 R188, [R229+0x5100] ;  /* 0x00510000e5bc783b */ /* 0x000f2e0000000200 */
[-C--:B-1----:R-:W-:Y:S01]  /*eec0*/  HMMA.16816.F32.BF16 R4, R184, R192.reuse, R4 ;  /* 0x000000c0b804723c */ /* 0x082fe20000041804 */
[----:B------:R-:W-:Y:S07]  /*eed0*/  LDSM.16.M88.4 R220, [R228] ;  /* 0x00000000e4dc783b */ /* 0x000fee0000000200 */
[C---:B--2---:R-:W-:Y:S08]  /*eee0*/  HMMA.16816.F32.BF16 R8, R200.reuse, R192, R8 ;  /* 0x000000c0c808723c */ /* 0x044ff00000041808 */
[-C--:B------:R-:W-:Y:S08]  /*eef0*/  HMMA.16816.F32.BF16 R12, R200, R194.reuse, R12 ;  /* 0x000000c2c80c723c */ /* 0x080ff0000004180c */
[C---:B------:R-:W-:Y:S01]  /*ef00*/  HMMA.16816.F32.BF16 R16, R184.reuse, R194, R16 ;  /* 0x000000c2b810723c */ /* 0x040fe20000041810 */
[----:B------:R-:W1:Y:S07]  /*ef10*/  LDSM.16.M88.4 R192, [R229+0x5900] ;  /* 0x00590000e5c0783b */ /* 0x000e6e0000000200 */
        /* <DEDUP_REMOVED lines=12> */
[----:B------:R-:W2:Y:S07]  /*efe0*/  LDSM.16.M88.4 R188, [R232+0x9100] ;  /* 0x00910000e8bc783b */ /* 0x000eae0000000200 */
        /* <DEDUP_REMOVED lines=13> */
[C---:B--2---:R-:W-:Y:S08]  /*f0c0*/  HMMA.16816.F32.BF16 R8, R188.reuse, R220, R8 ;  /* 0x000000dcbc08723c */ /* 0x044ff00000041808 */
        /* <DEDUP_REMOVED lines=23> */
[----:B------:R-:W-:Y:S01]  /*f240*/  MUFU.TANH R186, R9 ;  /* 0x0000000900ba7308 */ /* 0x000fe20000002400 */
[----:B-1----:R-:W1:Y:S09]  /*f250*/  LDSM.16.M88.4 R4, [R228+0x800] ;  /* 0x00080000e404783b */ /* 0x002e720000000200 */
[----:B------:R-:W-:Y:S10]  /*f260*/  MUFU.TANH R193, R10 ;  /* 0x0000000a00c17308 */ /* 0x000ff40000002400 */
[----:B------:R2:W-:Y:S10]  /*f270*/  MUFU.TANH R192, R11 ;  /* 0x0000000b00c07308 */ /* 0x0005f40000002400 */
[----:B------:R-:W-:Y:S10]  /*f280*/  MUFU.TANH R16, R16 ;  /* 0x0000001000107308 */ /* 0x000ff40000002400 */
[----:B------:R-:W-:Y:S01]  /*f290*/  MUFU.TANH R17, R17 ;  /* 0x0000001100117308 */ /* 0x000fe20000002400 */
[----:B--2---:R-:W2:Y:S01]  /*f2a0*/  LDSM.16.M88.4 R8, [R228+0x1000] ;  /* 0x00100000e408783b */ /* 0x004ea20000000200 */
[-C--:B-1----:R-:W-:Y:S08]  /*f2b0*/  HMMA.16816.F32.BF16 R20, R216, R4.reuse, R20 ;  /* 0x00000004d814723c */ /* 0x082ff00000041814 */
[----:B------:R-:W-:Y:S01]  /*f2c0*/  MUFU.TANH R18, R18 ;  /* 0x0000001200127308 */ /* 0x000fe20000002400 */
        /* <DEDUP_REMOVED lines=9> */
[----:B------:R-:W-:Y:S01]  /*f360*/  MUFU.TANH R20, R20 ;  /* 0x0000001400147308 */ /* 0x000fe20000002400 */
[----:B------:R-:W-:Y:S02]  /*f370*/  FMUL.FTZ R23, R23, c[0x0][0x320] ;  /* 0x0000c80017177a20 */ /* 0x000fe40000410000 */
[----:B------:R-:W-:Y:S01]  /*f380*/  FMUL.FTZ R24, R24, c[0x0][0x320] ;  /* 0x0000c80018187a20 */ /* 0x000fe20000410000 */
[-C--:B--2---:R-:W-:Y:S03]  /*f390*/  HMMA.16816.F32.BF16 R36, R216, R8.reuse, R36 ;  /* 0x00000008d824723c */ /* 0x084fe60000041824 */
        /* <DEDUP_REMOVED lines=40> */
[----:B------:R-:W2:Y:S03]  /*f620*/  MUFU.TANH R0, R59 ;  /* 0x0000003b00007308 */ /* 0x000ea60000002400 */
[----:B------:R-:W-:Y:S02]  /*f630*/  FMUL.FTZ R62, R62, c[0x0][0x320] ;  /* 0x0000c8003e3e7a20 */ /* 0x000fe40000410000 */
[----:B------:R-:W-:Y:S02]  /*f640*/  FMUL.FTZ R66, R66, c[0x0][0x320] ;  /* 0x0000c80042427a20 */ /* 0x000fe40000410000 */
[-C--:B------:R-:W-:Y:S03]  /*f650*/  HMMA.16816.F32.BF16 R76, R188, R10.reuse, R76 ;  /* 0x0000000abc4c723c */ /* 0x080fe6000004184c */
[----:B------:R-:W-:Y:S01]  /*f660*/  MUFU.TANH R213, R52 ;  /* 0x0000003400d57308 */ /* 0x000fe20000002400 */
[----:B------:R-:W-:Y:S02]  /*f670*/  FMUL.FTZ R48, R48, c[0x0][0x320] ;  /* 0x0000c80030307a20 */ /* 0x000fe40000410000 */
[----:B------:R-:W-:Y:S02]  /*f680*/  FMUL.FTZ R65, R65, c[0x0][0x320] ;  /* 0x0000c80041417a20 */ /* 0x000fe40000410000 */
[C---:B------:R-:W-:Y:S01]  /*f690*/  HMMA.16816.F32.BF16 R80, R216.reuse, R10, R80 ;  /* 0x0000000ad850723c */ /* 0x040fe20000041850 */
[----:B------:R-:W3:Y:S01]  /*f6a0*/  LDSM.16.M88.4 R8, [R228+0x3000] ;  /* 0x00300000e408783b */ /* 0x000ee20000000200 */
[----:B------:R-:W-:Y:S04]  /*f6b0*/  DEPBAR.LE SB0, 0x0 ;  /* 0x000080000000791a */ /* 0x000fe80000000000 */
[----:B------:R-:W-:Y:S01]  /*f6c0*/  MUFU.TANH R48, R48 ;  /* 0x0000003000307308 */ /* 0x000fe20000002400 */
[----:B------:R-:W-:Y:S01]  /*f6d0*/  FMUL.FTZ R69, R69, c[0x0][0x320] ;  /* 0x0000c80045457a20 */ /* 0x000fe20000410000 */
[-C--:B-1----:R-:W-:Y:S01]  /*f6e0*/  HMMA.16816.F32.BF16 R84, R216, R4.reuse, R84 ;  /* 0x00000004d854723c */ /* 0x082fe20000041854 */
[----:B--2---:R1:W-:Y:S04]  /*f6f0*/  STL [R1+0x8], R0 ;  /* 0x0000080001007387 */ /* 0x0043e80000100800 */
[----:B------:R-:W-:Y:S01]  /*f700*/  STL [R1+0x9c], R228 ;  /* 0x00009ce401007387 */ /* 0x000fe20000100800 */
[----:B------:R-:W-:Y:S02]  /*f710*/  FMUL.FTZ R73, R73, c[0x0][0x320] ;  /* 0x0000c80049497a20 */ /* 0x000fe40000410000 */
[----:B------:R-:W-:Y:S01]  /*f720*/  MUFU.TANH R210, R65 ;  /* 0x0000004100d27308 */ /* 0x000fe20000002400 */
[C---:B------:R-:W-:Y:S01]  /*f730*/  HMMA.16816.F32.BF16 R88, R188.reuse, R4, R88 ;  /* 0x00000004bc58723c */ /* 0x040fe20000041858 */
[----:B------:R-:W-:Y:S03]  /*f740*/  BAR.SYNC.DEFER_BLOCKING 0x0 ;  /* 0x0000000000007b1d */ /* 0x000fe60000010000 */
[----:B------:R-:W-:Y:S02]  /*f750*/  FMUL.FTZ R71, R71, c[0x0][0x320] ;  /* 0x0000c80047477a20 */ /* 0x000fe40000410000 */
[----:B------:R-:W-:Y:S01]  /*f760*/  FMUL.FTZ R78, R78, c[0x0][0x320] ;  /* 0x0000c8004e4e7a20 */ /* 0x000fe20000410000 */
[----:B------:R-:W-:Y:S01]  /*f770*/  FMNMX.FTZ R5, R194, R116, !PT ;  /* 0x00000074c2057209 */ /* 0x000fe20007810000 */
[-C--:B------:R-:W-:Y:S01]  /*f780*/  HMMA.16816.F32.BF16 R92, R188, R6.reuse, R92 ;  /* 0x00000006bc5c723c */ /* 0x080fe2000004185c */
[----:B------:R-:W-:Y:S03]  /*f790*/  MUFU.TANH R238, R73 ;  /* 0x0000004900ee7308 */ /* 0x000fe60000002400 */
[----:B------:R-:W-:Y:S02]  /*f7a0*/  FMUL.FTZ R82, R82, c[0x0][0x320] ;  /* 0x0000c80052527a20 */ /* 0x000fe40000410000 */
[----:B------:R-:W-:Y:S02]  /*f7b0*/  FMUL.FTZ R76, R76, c[0x0][0x320] ;  /* 0x0000c8004c4c7a20 */ /* 0x000fe40000410000 */
[----:B------:R-:W-:Y:S01]  /*f7c0*/  FMUL.FTZ R87, R87, c[0x0][0x320] ;  /* 0x0000c80057577a20 */ /* 0x000fe20000410000 */
[C---:B------:R-:W-:Y:S02]  /*f7d0*/  HMMA.16816.F32.BF16 R96, R216.reuse, R6, R96 ;  /* 0x00000006d860723c */ /* 0x040fe40000041860 */
[----:B-1----:R-:W-:Y:S02]  /*f7e0*/  MUFU.TANH R0, R66 ;  /* 0x0000004200007308 */ /* 0x002fe40000002400 */
[----:B------:R-:W-:Y:S02]  /*f7f0*/  FMUL.FTZ R86, R86, c[0x0][0x320] ;  /* 0x0000c80056567a20 */ /* 0x000fe40000410000 */
[----:B------:R-:W-:Y:S02]  /*f800*/  FMUL.FTZ R84, R84, c[0x0][0x320] ;  /* 0x0000c80054547a20 */ /* 0x000fe40000410000 */
[-C--:B---3--:R-:W-:Y:S04]  /*f810*/  HMMA.16816.F32.BF16 R100, R216, R8.reuse, R100 ;  /* 0x00000008d864723c */ /* 0x088fe80000041864 */
[----:B------:R-:W1:Y:S01]  /*f820*/  MUFU.TANH R4, R87 ;  /* 0x0000005700047308 */ /* 0x000e620000002400 */
[----:B------:R-:W-:Y:S02]  /*f830*/  FMUL.FTZ R85, R85, c[0x0][0x320] ;  /* 0x0000c80055557a20 */ /* 0x000fe40000410000 */
[----:B------:R-:W-:Y:S01]  /*f840*/  FMUL.FTZ R95, R95, c[0x0][0x320] ;  /* 0x0000c8005f5f7a20 */ /* 0x000fe20000410000 */
[C---:B------:R-:W-:Y:S04]  /*f850*/  HMMA.16816.F32.BF16 R104, R188.reuse, R8, R104 ;  /* 0x00000008bc68723c */ /* 0x040fe80000041868 */
[----:B------:R-:W-:Y:S02]  /*f860*/  FMUL.FTZ R88, R88, c[0x0][0x320] ;  /* 0x0000c80058587a20 */ /* 0x000fe40000410000 */
[----:B------:R-:W-:Y:S01]  /*f870*/  MUFU.TANH R49, R49 ;  /* 0x0000003100317308 */ /* 0x000fe20000002400 */
[----:B------:R-:W-:Y:S01]  /*f880*/  FMUL.FTZ R79, R79, c[0x0][0x320] ;  /* 0x0000c8004f4f7a20 */ /* 0x000fe20000410000 */
[-C--:B------:R-:W-:Y:S04]  /*f890*/  HMMA.16816.F32.BF16 R108, R188, R10.reuse, R108 ;  /* 0x0000000abc6c723c */ /* 0x080fe8000004186c */
[----:B------:R-:W-:Y:S02]  /*f8a0*/  FMUL.FTZ R97, R97, c[0x0][0x320] ;  /* 0x0000c80061617a20 */ /* 0x000fe40000410000 */
[----:B------:R-:W-:Y:S02]  /*f8b0*/  FMUL.FTZ R99, R99, c[0x0][0x320] ;  /* 0x0000c80063637a20 */ /* 0x000fe40000410000 */
[----:B------:R2:W-:Y:S01]  /*f8c0*/  MUFU.TANH R52, R97 ;  /* 0x0000006100347308 */ /* 0x0005e20000002400 */
[----:B------:R-:W-:Y:S01]  /*f8d0*/  HMMA.16816.F32.BF16 R112, R216, R10, R112 ;  /* 0x0000000ad870723c */ /* 0x000fe20000041870 */
[----:B-1----:R1:W-:Y:S03]  /*f8e0*/  STL [R1+0x20], R4 ;  /* 0x0000200401007387 */ /* 0x0023e60000100800 */
        /* <DEDUP_REMOVED lines=10> */
[----:B------:R-:W-:Y:S01]  /*f990*/  FMUL.FTZ R92, R92, c[0x0][0x320] ;  /* 0x0000c8005c5c7a20 */ /* 0x000fe20000410000 */
[----:B--2---:R-:W-:Y:S01]  /*f9a0*/  MOV R97, R0 ;  /* 0x0000000000617202 */ /* 0x004fe20000000f00 */
[----:B------:R-:W-:Y:S01]  /*f9b0*/  FMUL.FTZ R115, R115, c[0x0][0x320] ;  /* 0x0000c80073737a20 */ /* 0x000fe20000410000 */
[----:B------:R-:W-:Y:S01]  /*f9c0*/  FMNMX.FTZ R0, R184, R2, !PT ;  /* 0x00000002b8007209 */ /* 0x000fe20007810000 */
[----:B------:R-:W-:Y:S02]  /*f9d0*/  FMUL.FTZ R113, R113, c[0x0][0x320] ;  /* 0x0000c80071717a20 */ /* 0x000fe40000410000 */
[----:B------:R-:W-:Y:S01]  /*f9e0*/  FMUL.FTZ R93, R93, c[0x0][0x320] ;  /* 0x0000c8005d5d7a20 */ /* 0x000fe20000410000 */
[----:B-1----:R-:W1:Y:S01]  /*f9f0*/  MUFU.TANH R4, R99 ;  /* 0x0000006300047308 */ /* 0x002e620000002400 */
[----:B------:R-:W-:Y:S01]  /*fa00*/  FMNMX.FTZ R73, R118, R0, !PT ;  /* 0x0000000076497209 */ /* 0x000fe20007810000 */
[----:B------:R-:W-:Y:S02]  /*fa10*/  FMUL.FTZ R109, R109, c[0x0][0x320] ;  /* 0x0000c8006d6d7a20 */ /* 0x000fe40000410000 */
[----:B------:R-:W-:Y:S01]  /*fa20*/  FMUL.FTZ R91, R91, c[0x0][0x320] ;  /* 0x0000c8005b5b7a20 */ /* 0x000fe20000410000 */
[----:B------:R-:W-:Y:S01]  /*fa30*/  FMNMX.FTZ R73, R16, R73, !PT ;  /* 0x0000004910497209 */ /* 0x000fe20007810000 */
[----:B------:R-:W-:Y:S02]  /*fa40*/  FMUL.FTZ R94, R94, c[0x0][0x320] ;  /* 0x0000c8005e5e7a20 */ /* 0x000fe40000410000 */
[----:B------:R-:W-:Y:S01]  /*fa50*/  FMUL.FTZ R68, R68, c[0x0][0x320] ;  /* 0x0000c80044447a20 */ /* 0x000fe20000410000 */
[----:B------:R-:W-:Y:S01]  /*fa60*/  FMNMX.FTZ R73, R17, R73, !PT ;  /* 0x0000004911497209 */ /* 0x000fe20007810000 */
[----:B------:R-:W2:Y:S01]  /*fa70*/  MUFU.TANH R235, R69 ;  /* 0x0000004500eb7308 */ /* 0x000ea20000002400 */
[----:B------:R-:W-:Y:S02]  /*fa80*/  FMUL.FTZ R51, R51, c[0x0][0x320] ;  /* 0x0000c80033337a20 */ /* 0x000fe40000410000 */
[----:B------:R-:W-:Y:S01]  /*fa90*/  FMNMX.FTZ R73, R20, R73, !PT ;  /* 0x0000004914497209 */ /* 0x000fe20007810000 */
[----:B------:R-:W-:Y:S02]  /*faa0*/  FMUL.FTZ R83, R83, c[0x0][0x320] ;  /* 0x0000c80053537a20 */ /* 0x000fe40000410000 */
[----:B------:R-:W-:Y:S01]  /*fab0*/  FMUL.FTZ R57, R57, c[0x0][0x320] ;  /* 0x0000c80039397a20 */ /* 0x000fe20000410000 */
[----:B------:R-:W-:Y:S01]  /*fac0*/  FMNMX.FTZ R73, R21, R73, !PT ;  /* 0x0000004915497209 */ /* 0x000fe20007810000 */
[----:B------:R-:W-:Y:S02]  /*fad0*/  FMUL.FTZ R112, R112, c[0x0][0x320] ;  /* 0x0000c80070707a20 */ /* 0x000fe40000410000 */
[----:B------:R-:W-:Y:S01]  /*fae0*/  MUFU.TANH R23, R23 ;  /* 0x0000001700177308 */ /* 0x000fe20000002400 */
[----:B------:R-:W-:Y:S01]  /*faf0*/  FMNMX.FTZ R73, R32, R73, !PT ;  /* 0x0000004920497209 */ /* 0x000fe20007810000 */
[----:B------:R-:W-:Y:S01]  /*fb00*/  FMUL.FTZ R103, R103, c[0x0][0x320] ;  /* 0x0000c80067677a20 */ /* 0x000fe20000410000 */
[----:B-1----:R1:W-:Y:S02]  /*fb10*/  STL [R1+0xc], R4 ;  /* 0x00000c0401007387 */ /* 0x0023e40000100800 */
[----:B------:R-:W-:Y:S01]  /*fb20*/  FMNMX.FTZ R73, R33, R73, !PT ;  /* 0x0000004921497209 */ /* 0x000fe20007810000 */
[----:B------:R-:W-:Y:S01]  /*fb30*/  FMUL.FTZ R114, R114, c[0x0][0x320] ;  /* 0x0000c80072727a20 */ /* 0x000fe20000410000 */
[----:B------:R-:W-:Y:S01]  /*fb40*/  STL [R1+0xa8], R210 ;  /* 0x0000a8d201007387 */ /* 0x000fe20000100800 */
[----:B------:R-:W-:Y:S02]  /*fb50*/  FMUL.FTZ R58, R58, c[0x0][0x320] ;  /* 0x0000c8003a3a7a20 */ /* 0x000fe40000410000 */
[----:B------:R-:W3:Y:S01]  /*fb60*/  MUFU.TANH R24, R24 ;  /* 0x0000001800187308 */ /* 0x000ee20000002400 */
[----:B------:R-:W-:Y:S01]  /*fb70*/  FMUL.FTZ R72, R72, c[0x0][0x320] ;  /* 0x0000c80048487a20 */ /* 0x000fe20000410000 */
[----:B------:R-:W-:Y:S01]  /*fb80*/  FMNMX.FTZ R73, R31, R73, !PT ;  /* 0x000000491f497209 */ /* 0x000fe20007810000 */
[----:B------:R-:W-:Y:S01]  /*fb90*/  FMUL.FTZ R61, R61, c[0x0][0x320] ;  /* 0x0000c8003d3d7a20 */ /* 0x000fe20000410000 */
[----:B--2---:R2:W-:Y:S01]  /*fba0*/  STL [R1+0xa0], R235 ;  /* 0x0000a0eb01007387 */ /* 0x0045e20000100800 */
[----:B------:R-:W-:Y:S01]  /*fbb0*/  FMUL.FTZ R74, R74, c[0x0][0x320] ;  /* 0x0000c8004a4a7a20 */ /* 0x000fe20000410000 */
[----:B------:R-:W-:Y:S01]  /*fbc0*/  FMNMX.FTZ R73, R199, R73, !PT ;  /* 0x00000049c7497209 */ /* 0x000fe20007810000 */
[----:B------:R-:W-:Y:S02]  /*fbd0*/  FMUL.FTZ R106, R106, c[0x0][0x320] ;  /* 0x0000c8006a6a7a20 */ /* 0x000fe40000410000 */
[----:B------:R-:W-:Y:S01]  /*fbe0*/  FMUL.FTZ R105, R105, c[0x0][0x320] ;  /* 0x0000c80069697a20 */ /* 0x000fe20000410000 */
[----:B------:R-:W4:Y:S01]  /*fbf0*/  MUFU.TANH R214, R53 ;  /* 0x0000003500d67308 */ /* 0x000f220000002400 */
[----:B------:R-:W-:Y:S01]  /*fc00*/  FMUL.FTZ R64, R64, c[0x0][0x320] ;  /* 0x0000c80040407a20 */ /* 0x000fe20000410000 */
[----:B------:R-:W-:Y:S01]  /*fc10*/  FMNMX.FTZ R73, R48, R73, !PT ;  /* 0x0000004930497209 */ /* 0x000fe20007810000 */
[----:B------:R-:W-:Y:S02]  /*fc20*/  FMUL.FTZ R108, R108, c[0x0][0x320] ;  /* 0x0000c8006c6c7a20 */ /* 0x000fe40000410000 */
[----:B------:R-:W-:Y:S01]  /*fc30*/  FMUL.FTZ R40, R40, c[0x0][0x320] ;  /* 0x0000c80028287a20 */ /* 0x000fe20000410000 */
[----:B------:R-:W-:Y:S01]  /*fc40*/  FMNMX.FTZ R73, R49, R73, !PT ;  /* 0x0000004931497209 */ /* 0x000fe20007810000 */
[----:B------:R-:W-:Y:S01]  /*fc50*/  FMUL.FTZ R41, R41, c[0x0][0x320] ;  /* 0x0000c80029297a20 */ /* 0x000fe20000410000 */
[----:B-1----:R-:W-:Y:S02]  /*fc60*/  FMNMX.FTZ R4, R187, R3, !PT ;  /* 0x00000003bb047209 */ /* 0x002fe40007810000 */
        /* <DEDUP_REMOVED lines=10> */
[----:B------:R-:W2:Y:S01]  /*fd10*/  MUFU.TANH R211, R64 ;  /* 0x0000004000d37308 */ /* 0x000ea20000002400 */
[----:B------:R-:W-:Y:S01]  /*fd20*/  FMNMX.FTZ R0, R19, R0, !PT ;  /* 0x0000000013007209 */ /* 0x000fe20007810000 */
[----:B------:R-:W-:Y:S01]  /*fd30*/  FMUL.FTZ R80, R80, c[0x0][0x320] ;  /* 0x0000c80050507a20 */ /* 0x000fe20000410000 */
[----:B------:R-:W-:Y:S01]  /*fd40*/  FMNMX.FTZ R4, R13, R4, !PT ;  /* 0x000000040d047209 */ /* 0x000fe20007810000 */
[----:B------:R-:W-:Y:S01]  /*fd50*/  FMUL.FTZ R47, R47, c[0x0][0x320] ;  /* 0x0000c8002f2f7a20 */ /* 0x000fe20000410000 */
[----:B------:R-:W-:Y:S01]  /*fd60*/  FMNMX.FTZ R5, R22, R0, !PT ;  /* 0x0000000016057209 */ /* 0x000fe20007810000 */
[----:B------:R-:W-:Y:S01]  /*fd70*/  FMUL.FTZ R81, R81, c[0x0][0x320] ;  /* 0x0000c80051517a20 */ /* 0x000fe20000410000 */
[----:B---3--:R-:W-:Y:S01]  /*fd80*/  FMNMX.FTZ R0, R24, R4, !PT ;  /* 0x0000000418007209 */ /* 0x008fe20007810000 */
[----:B------:R-:W-:Y:S01]  /*fd90*/  FMUL.FTZ R26, R26, c[0x0][0x320] ;  /* 0x0000c8001a1a7a20 */ /* 0x000fe20000410000 */
[----:B------:R-:W-:Y:S01]  /*fda0*/  FMNMX.FTZ R5, R23, R5, !PT ;  /* 0x0000000517057209 */ /* 0x000fe20007810000 */
[----:B------:R-:W3:Y:S01]  /*fdb0*/  MUFU.TANH R28, R28 ;  /* 0x0000001c001c7308 */ /* 0x000ee20000002400 */
[----:B----4-:R-:W-:Y:S01]  /*fdc0*/  FMNMX.FTZ R73, R214, R73, !PT ;  /* 0x00000049d6497209 */ /* 0x010fe20007810000 */
[----:B------:R-:W-:Y:S01]  /*fdd0*/  FMUL.FTZ R27, R27, c[0x0][0x320] ;  /* 0x0000c8001b1b7a20 */ /* 0x000fe20000410000 */
[----:B------:R-:W-:Y:S01]  /*fde0*/  FMNMX.FTZ R5, R34, R5, !PT ;  /* 0x0000000522057209 */ /* 0x000fe20007810000 */
[----:B------:R-:W-:Y:S01]  /*fdf0*/  FMUL.FTZ R42, R42, c[0x0][0x320] ;  /* 0x0000c8002a2a7a20 */ /* 0x000fe20000410000 */
[----:B-1----:R-:W-:Y:S01]  /*fe00*/  FMNMX.FTZ R0, R25, R0, !PT ;  /* 0x0000000019007209 */ /* 0x002fe20007810000 */
[----:B------:R-:W-:Y:S02]  /*fe10*/  FMUL.FTZ R46, R46, c[0x0][0x320] ;  /* 0x0000c8002e2e7a20 */ /* 0x000fe40000410000 */
[----:B------:R-:W-:Y:S02]  /*fe20*/  FMUL.FTZ R60, R60, c[0x0][0x320] ;  /* 0x0000c8003c3c7a20 */ /* 0x000fe40000410000 */
[----:B------:R-:W1:Y:S01]  /*fe30*/  MUFU.TANH R35, R35 ;  /* 0x0000002300237308 */ /* 0x000e620000002400 */
[----:B------:R-:W-:Y:S02]  /*fe40*/  FMUL.FTZ R75, R75, c[0x0][0x320] ;  /* 0x0000c8004b4b7a20 */ /* 0x000fe40000410000 */
[----:B------:R-:W-:Y:S01]  /*fe50*/  FMUL.FTZ R107, R107, c[0x0][0x320] ;  /* 0x0000c8006b6b7a20 */ /* 0x000fe20000410000 */
[----:B--2---:R-:W-:Y:S01]  /*fe60*/  FMNMX.FTZ R73, R211, R73, !PT ;  /* 0x00000049d3497209 */ /* 0x004fe20007810000 */
[----:B------:R-:W-:Y:S02]  /*fe70*/  FMUL.FTZ R101, R101, c[0x0][0x320] ;  /* 0x0000c80065657a20 */ /* 0x000fe40000410000 */
[----:B------:R-:W-:Y:S01]  /*fe80*/  FMUL.FTZ R30, R30, c[0x0][0x320] ;  /* 0x0000c8001e1e7a20 */ /* 0x000fe20000410000 */
[----:B------:R-:W-:Y:S02]  /*fe90*/  FMNMX.FTZ R73, R210, R73, !PT ;  /* 0x00000049d2497209 */ /* 0x000fe40007810000 */
[----:B------:R-:W-:Y:S01]  /*fea0*/  MUFU.TANH R190, R101 ;  /* 0x0000006500be7308 */ /* 0x000fe20000002400 */
[----:B---3--:R-:W-:Y:S09]  /*feb0*/  FMNMX.FTZ R0, R28, R0, !PT ;  /* 0x000000001c007209 */ /* 0x008ff20007810000 */
[----:B------:R-:W2:Y:S01]  /*fec0*/  MUFU.TANH R29, R29 ;  /* 0x0000001d001d7308 */ /* 0x000ea20000002400 */
[----:B-1----:R-:W-:Y:S09]  /*fed0*/  FMNMX.FTZ R5, R35, R5, !PT ;  /* 0x0000000523057209 */ /* 0x002ff20007810000 */
[----:B------:R-:W1:Y:S10]  /*fee0*/  MUFU.TANH R205, R38 ;  /* 0x0000002600cd7308 */ /* 0x000e740000002400 */
[----:B------:R-:W3:Y:S01]  /*fef0*/  MUFU.TANH R220, R68 ;  /* 0x0000004400dc7308 */ /* 0x000ee20000002400 */
[----:B--2---:R-:W-:Y:S09]  /*ff00*/  FMNMX.FTZ R0, R29, R0, !PT ;  /* 0x000000001d007209 */ /* 0x004ff20007810000 */
[----:B------:R-:W-:Y:S01]  /*ff10*/  MUFU.TANH R206, R39 ;  /* 0x0000002700ce7308 */ /* 0x000fe20000002400 */
[----:B-1----:R-:W-:Y:S09]  /*ff20*/  FMNMX.FTZ R5, R205, R5, !PT ;  /* 0x00000005cd057209 */ /* 0x002ff20007810000 */
[----:B------:R-:W1:Y:S01]  /*ff30*/  MUFU.TANH R207, R40 ;  /* 0x0000002800cf7308 */ /* 0x000e620000002400 */
[----:B---3--:R-:W-:Y:S04]  /*ff40*/  FMNMX.FTZ R73, R220, R73, !PT ;  /* 0x00000049dc497209 */ /* 0x008fe80007810000 */
[----:B------:R-:W-:Y:S05]  /*ff50*/  FMNMX.FTZ R73, R235, R73, !PT ;  /* 0x00000049eb497209 */ /* 0x000fea0007810000 */
[----:B------:R-:W2:Y:S01]  /*ff60*/  MUFU.TANH R202, R50 ;  /* 0x0000003200ca7308 */ /* 0x000ea20000002400 */
[----:B------:R-:W4:Y:S09]  /*ff70*/  LDL.LU R235, [R1+0x20] ;  /* 0x0000200001eb7983 */ /* 0x000f320000300800 */
[----:B------:R-:W4:Y:S01]  /*ff80*/  MUFU.TANH R203, R51 ;  /* 0x0000003300cb7308 */ /* 0x000f220000002400 */
[----:B-1----:R-:W-:Y:S02]  /*ff90*/  FMNMX.FTZ R4, R207, R0, !PT ;  /* 0x00000000cf047209 */ /* 0x002fe40007810000 */
[----:B------:R-:W-:Y:S02]  /*ffa0*/  FMNMX.FTZ R0, R206, R5, !PT ;  /* 0x00000005ce007209 */ /* 0x000fe40007810000 */
[----:B------:R-:W-:Y:S05]  /*ffb0*/  FMNMX.FTZ R5, R193, R117, !PT ;  /* 0x00000075c1057209 */ /* 0x000fea0007810000 */
[----:B------:R-:W1:Y:S01]  /*ffc0*/  MUFU.TANH R249, R54 ;  /* 0x0000003600f97308 */ /* 0x000e620000002400 */
[----:B------:R-:W-:Y:S02]  /*ffd0*/  FMNMX.FTZ R5, R192, R5, !PT ;  /* 0x00000005c0057209 */ /* 0x000fe40007810000 */
[----:B--2---:R-:W-:Y:S07]  /*ffe0*/  FMNMX.FTZ R0, R202, R0, !PT ;  /* 0x00000000ca007209 */ /* 0x004fee0007810000 */
[----:B------:R1:W-:Y:S01]  /*fff0*/  MUFU.TANH R229, R63 ;  /* 0x0000003f00e57308 */ /* 0x0003e20000002400 */
[----:B----4-:R-:W-:Y:S09]  /*10000*/  FMNMX.FTZ R0, R203, R0, !PT ;  /* 0x00000000cb007209 */ /* 0x010ff20007810000 */
[----:B------:R-:W2:Y:S10]  /*10010*/  MUFU.TANH R237, R71 ;  /* 0x0000004700ed7308 */ /* 0x000eb40000002400 */
[----:B------:R-:W-:Y:S01]  /*10020*/  MUFU.TANH R212, R45 ;  /* 0x0000002d00d47308 */ /* 0x000fe20000002400 */
[----:B-1----:R-:W-:Y:S04]  /*10030*/  MOV R63, R249 ;  /* 0x000000f9003f7202 */ /* 0x002fe80000000f00 */
[----:B------:R-:W-:Y:S05]  /*10040*/  FMNMX.FTZ R0, R63, R0, !PT ;  /* 0x000000003f007209 */ /* 0x000fea0007810000 */
[----:B------:R-:W1:Y:S01]  /*10050*/  MUFU.TANH R230, R55 ;  /* 0x0000003700e67308 */ /* 0x000e620000002400 */
[----:B--2---:R2:W-:Y:S09]  /*10060*/  STL [R1+0xa4], R237 ;  /* 0x0000a4ed01007387 */ /* 0x0045f20000100800 */
[----:B------:R1:W-:Y:S10]  /*10070*/  MUFU.TANH R45, R86 ;  /* 0x00000056002d7308 */ /* 0x0003f40000002400 */
[----:B------:R-:W4:Y:S10]  /*10080*/  MUFU.TANH R209, R41 ;  /* 0x0000002900d17308 */ /* 0x000f340000002400 */
[----:B------:R-:W2:Y:S01]  /*10090*/  MUFU.TANH R41, R67 ;  /* 0x0000004300297308 */ /* 0x000ea20000002400 */
[----:B-1----:R-:W-:Y:S04]  /*100a0*/  MOV R86, R230 ;  /* 0x000000e600567202 */ /* 0x002fe80000000f00 */
[----:B------:R-:W-:Y:S05]  /*100b0*/  FMNMX.FTZ R0, R86, R0, !PT ;  /* 0x0000000056007209 */ /* 0x000fea0007810000 */
[----:B------:R-:W-:Y:S01]  /*100c0*/  MUFU.TANH R247, R56 ;  /* 0x0000003800f77308 */ /* 0x000fe20000002400 */
[----:B------:R-:W-:Y:S02]  /*100d0*/  FMNMX.FTZ R0, R97, R0, !PT ;  /* 0x0000000061007209 */ /* 0x000fe40007810000 */
[----:B----4-:R-:W-:Y:S07]  /*100e0*/  FMNMX.FTZ R4, R209, R4, !PT ;  /* 0x00000004d1047209 */ /* 0x010fee0007810000 */
[----:B------:R-:W1:Y:S01]  /*100f0*/  MUFU.TANH R56, R70 ;  /* 0x0000004600387308 */ /* 0x000e620000002400 */
[----:B--2---:R-:W-:Y:S09]  /*10100*/  FMNMX.FTZ R0, R41, R0, !PT ;  /* 0x0000000029007209 */ /* 0x004ff20007810000 */
[----:B------:R-:W2:Y:S10]  /*10110*/  MUFU.TANH R39, R82 ;  /* 0x0000005200277308 */ /* 0x000eb40000002400 */
[----:B------:R-:W4:Y:S01]  /*10120*/  MUFU.TANH R51, R83 ;  /* 0x0000005300337308 */ /* 0x000f220000002400 */
[----:B-1----:R-:W-:Y:S04]  /*10130*/  FMNMX.FTZ R0, R56, R0, !PT ;  /* 0x0000000038007209 */ /* 0x002fe80007810000 */
[----:B------:R-:W-:Y:S05]  /*10140*/  FMNMX.FTZ R0, R237, R0, !PT ;  /* 0x00000000ed007209 */ /* 0x000fea0007810000 */
[----:B------:R4:W-:Y:S01]  /*10150*/  MUFU.TANH R87, R96 ;  /* 0x0000006000577308 */ /* 0x0009e20000002400 */
[----:B------:R-:W3:Y:S01]  /*10160*/  LDL.LU R237, [R1+0xc] ;  /* 0x00000c0001ed7983 */ /* 0x000ee20000300800 */
[----:B--2---:R-:W-:Y:S03]  /*10170*/  MOV R99, R39 ;  /* 0x0000002700637202 */ /* 0x004fe60000000f00 */
[----:B------:R-:W2:Y:S01]  /*10180*/  LDL.LU R228, [R1+0x8] ;  /* 0x0000080001e47983 */ /* 0x000ea20000300800 */
[----:B------:R-:W-:Y:S03]  /*10190*/  FMNMX.FTZ R0, R99, R0, !PT ;  /* 0x0000000063007209 */ /* 0x000fe60007810000 */
[----:B------:R-:W2:Y:S01]  /*101a0*/  LDL.64 R54, [R1+0x58] ;  /* 0x0000580001367983 */ /* 0x000ea20000100a00 */
[----:B------:R-:W1:Y:S10]  /*101b0*/  MUFU.TANH R14, R14 ;  /* 0x0000000e000e7308 */ /* 0x000e740000002400 */
[----:B------:R-:W4:Y:S02]  /*101c0*/  MUFU.TANH R208, R44 ;  /* 0x0000002c00d07308 */ /* 0x000f240000002400 */
[----:B----4-:R-:W-:Y:S04]  /*101d0*/  MOV R96, R51 ;  /* 0x0000003300607202 */ /* 0x010fe80000000f00 */
[----:B------:R-:W-:Y:S04]  /*101e0*/  FMNMX.FTZ R0, R96, R0, !PT ;  /* 0x0000000060007209 */ /* 0x000fe80007810000 */
[----:B------:R-:W4:Y:S01]  /*101f0*/  MUFU.TANH R44, R80 ;  /* 0x00000050002c7308 */ /* 0x000f220000002400 */
[----:B------:R-:W-:Y:S02]  /*10200*/  FMNMX.FTZ R0, R45, R0, !PT ;  /* 0x000000002d007209 */ /* 0x000fe40007810000 */
[----:B-1----:R-:W-:Y:S07]  /*10210*/  FMNMX.FTZ R5, R14, R5, !PT ;  /* 0x000000050e057209 */ /* 0x002fee0007810000 */
[----:B------:R-:W1:Y:S01]  /*10220*/  MUFU.TANH R15, R15 ;  /* 0x0000000f000f7308 */ /* 0x000e620000002400 */
[----:B------:R-:W-:Y:S04]  /*10230*/  FMNMX.FTZ R4, R208, R4, !PT ;  /* 0x00000004d0047209 */ /* 0x000fe80007810000 */
[----:B------:R-:W-:Y:S05]  /*10240*/  FMNMX.FTZ R4, R212, R4, !PT ;  /* 0x00000004d4047209 */ /* 0x000fea0007810000 */
[----:B------:R-:W-:Y:S01]  /*10250*/  MUFU.TANH R221, R47 ;  /* 0x0000002f00dd7308 */ /* 0x000fe20000002400 */
[----:B------:R-:W-:Y:S02]  /*10260*/  FMNMX.FTZ R4, R247, R4, !PT ;  /* 0x00000004f7047209 */ /* 0x000fe40007810000 */
[----:B----4-:R-:W-:Y:S07]  /*10270*/  FMNMX.FTZ R73, R44, R73, !PT ;  /* 0x000000492c497209 */ /* 0x010fee0007810000 */
[----:B------:R-:W4:Y:S01]  /*10280*/  MUFU.TANH R47, R81 ;  /* 0x00000051002f7308 */ /* 0x000f220000002400 */
[----:B-1----:R-:W-:Y:S09]  /*10290*/  FMNMX.FTZ R5, R15, R5, !PT ;  /* 0x000000050f057209 */ /* 0x002ff20007810000 */
[----:B------:R-:W1:Y:S10]  /*102a0*/  MUFU.TANH R26, R26 ;  /* 0x0000001a001a7308 */ /* 0x000e740000002400 */
[----:B------:R-:W4:Y:S02]  /*102b0*/  MUFU.TANH R234, R84 ;  /* 0x0000005400ea7308 */ /* 0x000f240000002400 */
[----:B----4-:R-:W-:Y:S08]  /*102c0*/  FMNMX.FTZ R73, R47, R73, !PT ;  /* 0x000000492f497209 */ /* 0x010ff00007810000 */
[----:B------:R-:W4:Y:S01]  /*102d0*/  MUFU.TANH R27, R27 ;  /* 0x0000001b001b7308 */ /* 0x000f220000002400 */
[----:B-1----:R-:W-:Y:S09]  /*102e0*/  FMNMX.FTZ R5, R26, R5, !PT ;  /* 0x000000051a057209 */ /* 0x002ff20007810000 */
[----:B------:R-:W1:Y:S01]  /*102f0*/  MUFU.TANH R84, R85 ;  /* 0x0000005500547308 */ /* 0x000e620000002400 */
[----:B------:R-:W-:Y:S09]  /*10300*/  FMNMX.FTZ R73, R234, R73, !PT ;  /* 0x00000049ea497209 */ /* 0x000ff20007810000 */
[----:B------:R-:W-:Y:S01]  /*10310*/  MUFU.TANH R250, R57 ;  /* 0x0000003900fa7308 */ /* 0x000fe20000002400 */
[----:B----4-:R-:W-:Y:S09]  /*10320*/  FMNMX.FTZ R5, R27, R5, !PT ;  /* 0x000000051b057209 */ /* 0x010ff20007810000 */
[----:B------:R-:W-:Y:S01]  /*10330*/  MUFU.TANH R57, R98 ;  /* 0x0000006200397308 */ /* 0x000fe20000002400 */
[----:B-1----:R-:W-:Y:S04]  /*10340*/  FMNMX.FTZ R73, R84, R73, !PT ;  /* 0x0000004954497209 */ /* 0x002fe80007810000 */
[----:B------:R-:W-:Y:S05]  /*10350*/  FMNMX.FTZ R73, R87, R73, !PT ;  /* 0x0000004957497209 */ /* 0x000fea0007810000 */
[----:B------:R-:W1:Y:S10]  /*10360*/  MUFU.TANH R30, R30 ;  /* 0x0000001e001e7308 */ /* 0x000e740000002400 */
[----:B------:R4:W-:Y:S10]  /*10370*/  MUFU.TANH R188, R112 ;  /* 0x0000007000bc7308 */ /* 0x0009f40000002400 */
[----:B------:R-:W4:Y:S01]  /*10380*/  MUFU.TANH R6, R102 ;  /* 0x0000006600067308 */ /* 0x000f220000002400 */
[----:B-1----:R-:W-:Y:S04]  /*10390*/  FMNMX.FTZ R5, R30, R5, !PT ;  /* 0x000000051e057209 */ /* 0x002fe80007810000 */
[----:B------:R-:W-:Y:S05]  /*103a0*/  FMNMX.FTZ R5, R195, R5, !PT ;  /* 0x00000005c3057209 */ /* 0x000fea0007810000 */
[----:B------:R-:W-:Y:S01]  /*103b0*/  MUFU.TANH R230, R104 ;  /* 0x0000006800e67308 */ /* 0x000fe20000002400 */
[----:B------:R-:W-:Y:S02]  /*103c0*/  FMNMX.FTZ R0, R235, R0, !PT ;  /* 0x00000000eb007209 */ /* 0x000fe40007810000 */
[----:B----4-:R-:W-:Y:S02]  /*103d0*/  MOV R112, R52 ;  /* 0x0000003400707202 */ /* 0x010fe40000000f00 */
[----:B------:R-:W-:Y:S02]  /*103e0*/  FMNMX.FTZ R0, R57, R0, !PT ;  /* 0x0000000039007209 */ /* 0x000fe40007810000 */
[----:B------:R-:W-:Y:S03]  /*103f0*/  FMNMX.FTZ R73, R112, R73, !PT ;  /* 0x0000004970497209 */ /* 0x000fe60007810000 */
[----:B------:R1:W-:Y:S10]  /*10400*/  MUFU.TANH R104, R108 ;  /* 0x0000006c00687308 */ /* 0x0003f40000002400 */
[----:B------:R-:W4:Y:S10]  /*10410*/  MUFU.TANH R215, R42 ;  /* 0x0000002a00d77308 */ /* 0x000f340000002400 */
[----:B------:R-:W4:Y:S01]  /*10420*/  MUFU.TANH R231, R100 ;  /* 0x0000006400e77308 */ /* 0x000f220000002400 */
[----:B-1----:R-:W-:Y:S09]  /*10430*/  MOV R108, R6 ;  /* 0x00000006006c7202 */ /* 0x002ff20000000f00 */
[----:B------:R-:W-:Y:S01]  /*10440*/  MUFU.TANH R40, R103 ;  /* 0x0000006700287308 */ /* 0x000fe20000002400 */
[----:B----4-:R-:W-:Y:S09]  /*10450*/  FMNMX.FTZ R5, R215, R5, !PT ;  /* 0x00000005d7057209 */ /* 0x010ff20007810000 */
[----:B------:R-:W1:Y:S01]  /*10460*/  MUFU.TANH R245, R43 ;  /* 0x0000002b00f57308 */ /* 0x000e620000002400 */
[----:B------:R-:W-:Y:S04]  /*10470*/  FMNMX.FTZ R73, R231, R73, !PT ;  /* 0x00000049e7497209 */ /* 0x000fe80007810000 */
[----:B------:R-:W-:Y:S05]  /*10480*/  FMNMX.FTZ R73, R190, R73, !PT ;  /* 0x00000049be497209 */ /* 0x000fea0007810000 */
[----:B------:R-:W-:Y:S01]  /*10490*/  MUFU.TANH R51, R114 ;  /* 0x0000007200337308 */ /* 0x000fe20000002400 */
[----:B------:R-:W-:Y:S09]  /*104a0*/  FMNMX.FTZ R73, R188, R73, !PT ;  /* 0x00000049bc497209 */ /* 0x000ff20007810000 */
[----:B------:R-:W4:Y:S01]  /*104b0*/  MUFU.TANH R246, R46 ;  /* 0x0000002e00f67308 */ /* 0x000f220000002400 */
[----:B-1----:R-:W-:Y:S09]  /*104c0*/  FMNMX.FTZ R5, R245, R5, !PT ;  /* 0x00000005f5057209 */ /* 0x002ff20007810000 */
[----:B------:R-:W-:Y:S10]  /*104d0*/  MUFU.TANH R38, R88 ;  /* 0x0000005800267308 */ /* 0x000ff40000002400 */
[----:B------:R-:W-:Y:S01]  /*104e0*/  MUFU.TANH R88, R115 ;  /* 0x0000007300587308 */ /* 0x000fe20000002400 */
[----:B----4-:R-:W-:Y:S04]  /*104f0*/  FMNMX.FTZ R5, R246, R5, !PT ;  /* 0x00000005f6057209 */ /* 0x010fe80007810000 */
[----:B------:R-:W-:Y:S05]  /*10500*/  FMNMX.FTZ R5, R221, R5, !PT ;  /* 0x00000005dd057209 */ /* 0x000fea0007810000 */
[----:B------:R-:W1:Y:S10]  /*10510*/  MUFU.TANH R248, R58 ;  /* 0x0000003a00f87308 */ /* 0x000e740000002400 */
[----:B------:R4:W4:Y:S10]  /*10520*/  MUFU.TANH R103, R113 ;  /* 0x0000007100677308 */ /* 0x0009340000002400 */
[----:B------:R-:W-:Y:S01]  /*10530*/  MUFU.TANH R42, R72 ;  /* 0x00000048002a7308 */ /* 0x000fe20000002400 */
[----:B-1----:R-:W-:Y:S04]  /*10540*/  MOV R98, R248 ;  /* 0x000000f800627202 */ /* 0x002fe80000000f00 */
[----:B------:R-:W-:Y:S05]  /*10550*/  FMNMX.FTZ R5, R98, R5, !PT ;  /* 0x0000000562057209 */ /* 0x000fea0007810000 */
[----:B------:R-:W1:Y:S01]  /*10560*/  MUFU.TANH R50, R61 ;  /* 0x0000003d00327308 */ /* 0x000e620000002400 */
[----:B----4-:R-:W-:Y:S02]  /*10570*/  MOV R113, R38 ;  /* 0x0000002600717202 */ /* 0x010fe40000000f00 */
[----:B------:R-:W4:Y:S01]  /*10580*/  LDL.64 R38, [R1+0x60] ;  /* 0x0000600001267983 */ /* 0x000f220000100a00 */
[----:B------:R-:W-:Y:S06]  /*10590*/  FMNMX.FTZ R73, R103, R73, !PT ;  /* 0x0000004967497209 */ /* 0x000fec0007810000 */
[----:B------:R-:W1:Y:S01]  /*105a0*/  MUFU.TANH R232, R62 ;  /* 0x0000003e00e87308 */ /* 0x000e620000002400 */
[----:B---3--:R-:W-:Y:S01]  /*105b0*/  FMNMX.FTZ R0, R237, R0, !PT ;  /* 0x00000000ed007209 */ /* 0x008fe20007810000 */
[----:B------:R-:W3:Y:S03]  /*105c0*/  SHFL.BFLY PT, R6, R73, 0x2, 0x1f ;  /* 0x0c401f0049067f89 */ /* 0x000ee600000e0000 */
[----:B------:R-:W-:Y:S02]  /*105d0*/  FMNMX.FTZ R0, R108, R0, !PT ;  /* 0x000000006c007209 */ /* 0x000fe40007810000 */
[----:B--2---:R-:W-:Y:S02]  /*105e0*/  FMNMX.FTZ R5, R228, R5, !PT ;  /* 0x00000005e4057209 */ /* 0x004fe40007810000 */
[----:B------:R-:W-:Y:S01]  /*105f0*/  FMNMX.FTZ R0, R40, R0, !PT ;  /* 0x0000000028007209 */ /* 0x000fe20007810000 */
[----:B------:R-:W2:Y:S03]  /*10600*/  MUFU.TANH R58, R60 ;  /* 0x0000003c003a7308 */ /* 0x000ea60000002400 */
[----:B------:R-:W-:Y:S01]  /*10610*/  FMNMX.FTZ R0, R51, R0, !PT ;  /* 0x0000000033007209 */ /* 0x000fe20007810000 */
[----:B-1----:R-:W-:Y:S01]  /*10620*/  IMAD.MOV.U32 R85, RZ, RZ, R50 ;  /* 0x000000ffff557224 */ /* 0x002fe200078e0032 */
[----:B------:R-:W-:Y:S02]  /*10630*/  MOV R61, R250 ;  /* 0x000000fa003d7202 */ /* 0x000fe40000000f00 */
[----:B------:R-:W-:Y:S02]  /*10640*/  FMNMX.FTZ R0, R88, R0, !PT ;  /* 0x0000000058007209 */ /* 0x000fe40007810000 */
[----:B------:R-:W-:Y:S01]  /*10650*/  FMNMX.FTZ R4, R61, R4, !PT ;  /* 0x000000043d047209 */ /* 0x000fe20007810000 */
[----:B------:R-:W1:Y:S02]  /*10660*/  MUFU.TANH R60, R74 ;  /* 0x0000004a003c7308 */ /* 0x000e640000002400 */
[----:B------:R-:W1:Y:S01]  /*10670*/  SHFL.BFLY PT, R72, R0, 0x2, 0x1f ;  /* 0x0c401f0000487f89 */ /* 0x000e6200000e0000 */
[----:B------:R-:W-:Y:S02]  /*10680*/  FMNMX.FTZ R5, R232, R5, !PT ;  /* 0x00000005e8057209 */ /* 0x000fe40007810000 */
[----:B---3--:R-:W-:Y:S02]  /*10690*/  FMNMX.FTZ R73, R73, R6, !PT ;  /* 0x0000000649497209 */ /* 0x008fe40007810000 */
[----:B------:R-:W-:Y:S03]  /*106a0*/  FMNMX.FTZ R5, R229, R5, !PT ;  /* 0x00000005e5057209 */ /* 0x000fe60007810000 */
[----:B------:R-:W3:Y:S01]  /*106b0*/  MUFU.TANH R46, R75 ;  /* 0x0000004b002e7308 */ /* 0x000ee20000002400 */
[----:B------:R-:W3:Y:S01]  /*106c0*/  SHFL.BFLY PT, R8, R73, 0x1, 0x1f ;  /* 0x0c201f0049087f89 */ /* 0x000ee200000e0000 */
[----:B--2---:R-:W-:Y:S04]  /*106d0*/  FMNMX.FTZ R4, R58, R4, !PT ;  /* 0x000000043a047209 */ /* 0x004fe80007810000 */
[----:B------:R-:W-:Y:S04]  /*106e0*/  FMNMX.FTZ R4, R85, R4, !PT ;  /* 0x0000000455047209 */ /* 0x000fe80007810000 */
[----:B------:R-:W2:Y:S01]  /*106f0*/  MUFU.TANH R119, R78 ;  /* 0x0000004e00777308 */ /* 0x000ea20000002400 */
[----:B------:R-:W-:Y:S02]  /*10700*/  FMNMX.FTZ R4, R42, R4, !PT ;  /* 0x000000042a047209 */ /* 0x000fe40007810000 */
[----:B-1----:R-:W-:Y:S02]  /*10710*/  FMNMX.FTZ R5, R60, R5, !PT ;  /* 0x000000053c057209 */ /* 0x002fe40007810000 */
[----:B------:R-:W-:Y:S02]  /*10720*/  FMNMX.FTZ R4, R238, R4, !PT ;  /* 0x00000004ee047209 */ /* 0x000fe40007810000 */
[----:B------:R-:W-:Y:S03]  /*10730*/  FMNMX.FTZ R72, R0, R72, !PT ;  /* 0x0000004800487209 */ /* 0x000fe60007810000 */
[----:B------:R-:W1:Y:S02]  /*10740*/  MUFU.TANH R239, R76 ;  /* 0x0000004c00ef7308 */ /* 0x000e640000002400 */
[----:B------:R-:W1:Y:S01]  /*10750*/  SHFL.BFLY PT, R6, R72, 0x1, 0x1f ;  /* 0x0c201f0048067f89 */ /* 0x000e6200000e0000 */
[----:B---3--:R-:W-:Y:S02]  /*10760*/  FMNMX.FTZ R5, R46, R5, !PT ;  /* 0x000000052e057209 */ /* 0x008fe40007810000 */
[----:B------:R-:W-:Y:S05]  /*10770*/  FMNMX.FTZ R73, R73, R8, !PT ;  /* 0x0000000849497209 */ /* 0x000fea0007810000 */
[----:B------:R-:W3:Y:S01]  /*10780*/  MUFU.TANH R240, R79 ;  /* 0x0000004f00f07308 */ /* 0x000ee20000002400 */
[----:B--2---:R-:W-:Y:S09]  /*10790*/  FMNMX.FTZ R0, R119, R5, !PT ;  /* 0x0000000577007209 */ /* 0x004ff20007810000 */
[----:B------:R-:W2:Y:S01]  /*107a0*/  MUFU.TANH R36, R90 ;  /* 0x0000005a00247308 */ /* 0x000ea20000002400 */
[----:B-1----:R-:W-:Y:S01]  /*107b0*/  FMNMX.FTZ R4, R239, R4, !PT ;  /* 0x00000004ef047209 */ /* 0x002fe20007810000 */
[----:B------:R-:W-:Y:S01]  /*107c0*/  FMUL.FTZ R76, R110, c[0x0][0x320] ;  /* 0x0000c8006e4c7a20 */ /* 0x000fe20000410000 */
[----:B------:R-:W-:Y:S02]  /*107d0*/  MOV R110, R45 ;  /* 0x0000002d006e7202 */ /* 0x000fe40000000f00 */
[----:B------:R-:W-:Y:S05]  /*107e0*/  FMNMX.FTZ R72, R72, R6, !PT ;  /* 0x0000000648487209 */ /* 0x000fea0007810000 */
[----:B------:R2:W-:Y:S01]  /*107f0*/  MUFU.TANH R189, R106 ;  /* 0x0000006a00bd7308 */ /* 0x0005e20000002400 */
[----:B------:R-:W-:Y:S01]  /*10800*/  FMUL.FTZ R78, R72, c[0x0][0x2d0] ;  /* 0x0000b400484e7a20 */ /* 0x000fe20000410000 */
[----:B---3--:R-:W-:Y:S01]  /*10810*/  FMNMX.FTZ R0, R240, R0, !PT ;  /* 0x00000000f0007209 */ /* 0x008fe20007810000 */
[----:B------:R-:W-:Y:S07]  /*10820*/  FMUL.FTZ R79, R73, c[0x0][0x2d0] ;  /* 0x0000b400494f7a20 */ /* 0x000fee0000410000 */
[----:B------:R-:W1:Y:S10]  /*10830*/  MUFU.TANH R233, R77 ;  /* 0x0000004d00e97308 */ /* 0x000e740000002400 */
[----:B------:R-:W3:Y:S01]  /*10840*/  MUFU.TANH R236, R89 ;  /* 0x0000005900ec7308 */ /* 0x000ee20000002400 */
[----:B--2---:R-:W-:Y:S04]  /*10850*/  MOV R106, R36 ;  /* 0x00000024006a7202 */ /* 0x004fe80000000f00 */
[----:B------:R-:W-:Y:S01]  /*10860*/  FMNMX.FTZ R5, R106, R0, !PT ;  /* 0x000000006a057209 */ /* 0x000fe20007810000 */
[----:B------:R-:W-:Y:S04]  /*10870*/  FMUL.FTZ R0, R111, c[0x0][0x320] ;  /* 0x0000c8006f007a20 */ /* 0x000fe80000410000 */
[----:B------:R-:W2:Y:S01]  /*10880*/  MUFU.TANH R43, R92 ;  /* 0x0000005c002b7308 */ /* 0x000ea20000002400 */
[----:B------:R-:W-:Y:S02]  /*10890*/  MOV R111, R51 ;  /* 0x00000033006f7202 */ /* 0x000fe40000000f00 */
[----:B-1----:R-:W-:Y:S04]  /*108a0*/  FMNMX.FTZ R4, R233, R4, !PT ;  /* 0x00000004e9047209 */ /* 0x002fe80007810000 */
[----:B------:R-:W-:Y:S03]  /*108b0*/  FMNMX.FTZ R4, R113, R4, !PT ;  /* 0x0000000471047209 */ /* 0x000fe60007810000 */
[----:B------:R-:W1:Y:S01]  /*108c0*/  MUFU.TANH R59, R93 ;  /* 0x0000005d003b7308 */ /* 0x000e620000002400 */
[----:B---3--:R-:W-:Y:S09]  /*108d0*/  FMNMX.FTZ R4, R236, R4, !PT ;  /* 0x00000004ec047209 */ /* 0x008ff20007810000 */
[----:B------:R-:W3:Y:S01]  /*108e0*/  MUFU.TANH R7, R105 ;  /* 0x0000006900077308 */ /* 0x000ee20000002400 */
[----:B--2---:R-:W-:Y:S09]  /*108f0*/  FMNMX.FTZ R4, R43, R4, !PT ;  /* 0x000000042b047209 */ /* 0x004ff20007810000 */
[----:B------:R2:W-:Y:S01]  /*10900*/  MUFU.TANH R75, R0 ;  /* 0x00000000004b7308 */ /* 0x0005e20000002400 */
[----:B-1----:R-:W-:Y:S04]  /*10910*/  FMNMX.FTZ R4, R59, R4, !PT ;  /* 0x000000043b047209 */ /* 0x002fe80007810000 */
[----:B------:R-:W-:Y:S05]  /*10920*/  FMNMX.FTZ R4, R230, R4, !PT ;  /* 0x00000004e6047209 */ /* 0x000fea0007810000 */
[----:B------:R-:W1:Y:S01]  /*10930*/  MUFU.TANH R210, R109 ;  /* 0x0000006d00d27308 */ /* 0x000e620000002400 */
[----:B---3--:R-:W-:Y:S04]  /*10940*/  MOV R115, R7 ;  /* 0x0000000700737202 */ /* 0x008fe80000000f00 */
[----:B------:R-:W-:Y:S05]  /*10950*/  FMNMX.FTZ R4, R115, R4, !PT ;  /* 0x0000000473047209 */ /* 0x000fea0007810000 */
[----:B------:R-:W3:Y:S01]  /*10960*/  MUFU.TANH R37, R91 ;  /* 0x0000005b00257308 */ /* 0x000ee20000002400 */
[----:B------:R-:W-:Y:S01]  /*10970*/  FMNMX.FTZ R4, R104, R4, !PT ;  /* 0x0000000468047209 */ /* 0x000fe20007810000 */
[----:B--2---:R-:W-:Y:S04]  /*10980*/  FADD.FTZ R0, -R73, R2 ;  /* 0x0000000249007221 */ /* 0x004fe80000010100 */
[----:B------:R-:W-:Y:S04]  /*10990*/  FMUL.FTZ R2, R0, c[0x0][0x2d0] ;  /* 0x0000b40000027a20 */ /* 0x000fe80000410000 */
[----:B------:R-:W2:Y:S01]  /*109a0*/  MUFU.TANH R100, R94 ;  /* 0x0000005e00647308 */ /* 0x000ea20000002400 */
[----:B-1----:R-:W-:Y:S05]  /*109b0*/  FMNMX.FTZ R4, R210, R4, !PT ;  /* 0x00000004d2047209 */ /* 0x002fea0007810000 */
[----:B------:R-:W1:Y:S04]  /*109c0*/  SHFL.BFLY PT, R7, R4, 0x2, 0x1f ;  /* 0x0c401f0004077f89 */ /* 0x000e6800000e0000 */
[----:B------:R1:W1:Y:S01]  /*109d0*/  MUFU.EX2 R74, R2 ;  /* 0x00000002004a7308 */ /* 0x0002620000000800 */
[----:B---3--:R-:W-:Y:S04]  /*109e0*/  MOV R109, R37 ;  /* 0x00000025006d7202 */ /* 0x008fe80000000f00 */
[----:B------:R-:W-:Y:S05]  /*109f0*/  FMNMX.FTZ R5, R109, R5, !PT ;  /* 0x000000056d057209 */ /* 0x000fea0007810000 */
[----:B------:R-:W3:Y:S01]  /*10a00*/  MUFU.TANH R102, R95 ;  /* 0x0000005f00667308 */ /* 0x000ee20000002400 */
[----:B--2---:R-:W-:Y:S09]  /*10a10*/  FMNMX.FTZ R5, R100, R5, !PT ;  /* 0x0000000564057209 */ /* 0x004ff20007810000 */
[----:B------:R-:W2:Y:S01]  /*10a20*/  MUFU.TANH R62, R107 ;  /* 0x0000006b003e7308 */ /* 0x000ea20000002400 */
[----:B-1----:R-:W-:Y:S01]  /*10a30*/  FMNMX.FTZ R4, R4, R7, !PT ;  /* 0x0000000704047209 */ /* 0x002fe20007810000 */
[----:B------:R-:W-:Y:S02]  /*10a40*/  FADD.FTZ R2, -R72, R3 ;  /* 0x0000000348027221 */ /* 0x000fe40000010100 */
[--C-:B------:R-:W-:Y:S02]  /*10a50*/  FFMA.FTZ R7, R33, c[0x0][0x2d0], -R79.reuse ;  /* 0x0000b40021077a23 */ /* 0x100fe4000001084f */
[----:B------:R-:W1:Y:S01]  /*10a60*/  SHFL.BFLY PT, R71, R4, 0x1, 0x1f ;  /* 0x0c201f0004477f89 */ /* 0x000e6200000e0000 */
[----:B------:R-:W-:Y:S03]  /*10a70*/  FMUL.FTZ R2, R2, c[0x0][0x2d0] ;  /* 0x0000b40002027a20 */ /* 0x000fe60000410000 */
[----:B------:R-:W1:Y:S01]  /*10a80*/  MUFU.TANH R76, R76 ;  /* 0x0000004c004c7308 */ /* 0x000e620000002400 */
[----:B------:R-:W-:Y:S01]  /*10a90*/  FMUL.FTZ R33, R74, R149 ;  /* 0x000000954a217220 */ /* 0x000fe20000410000 */
[----:B---3--:R-:W-:Y:S04]  /*10aa0*/  FMNMX.FTZ R5, R102, R5, !PT ;  /* 0x0000000566057209 */ /* 0x008fe80007810000 */
[----:B------:R-:W-:Y:S04]  /*10ab0*/  FMNMX.FTZ R5, R189, R5, !PT ;  /* 0x00000005bd057209 */ /* 0x000fe80007810000 */
[----:B------:R3:W3:Y:S01]  /*10ac0*/  MUFU.EX2 R69, R2 ;  /* 0x0000000200457308 */ /* 0x0006e20000000800 */
[----:B--2---:R-:W-:Y:S01]  /*10ad0*/  FMNMX.FTZ R0, R62, R5, !PT ;  /* 0x000000053e007209 */ /* 0x004fe20007810000 */
[----:B------:R-:W-:Y:S02]  /*10ae0*/  FFMA.FTZ R5, R21, c[0x0][0x2d0], -R79 ;  /* 0x0000b40015057a23 */ /* 0x000fe4000001084f */
[----:B------:R-:W-:Y:S06]  /*10af0*/  IMAD.MOV.U32 R107, RZ, RZ, R59 ;  /* 0x000000ffff6b7224 */ /* 0x000fec00078e003b */
[----:B------:R2:W-:Y:S01]  /*10b00*/  MUFU.EX2 R90, R5 ;  /* 0x00000005005a7308 */ /* 0x0005e20000000800 */
[----:B-1----:R-:W-:Y:S01]  /*10b10*/  FMNMX.FTZ R71, R4, R71, !PT ;  /* 0x0000004704477209 */ /* 0x002fe20007810000 */
[----:B------:R-:W-:Y:S01]  /*10b20*/  FFMA.FTZ R4, R184, c[0x0][0x2d0], -R79 ;  /* 0x0000b400b8047a23 */ /* 0x000fe2000001084f */
[----:B------:R-:W-:Y:S02]  /*10b30*/  FMNMX.FTZ R0, R76, R0, !PT ;  /* 0x000000004c007209 */ /* 0x000fe40007810000 */
[----:B------:R-:W-:Y:S01]  /*10b40*/  MOV R184, R247 ;  /* 0x000000f700b87202 */ /* 0x000fe20000000f00 */
[----:B------:R-:W-:Y:S01]  /*10b50*/  FMUL.FTZ R105, R71, c[0x0][0x2d0] ;  /* 0x0000b40047697a20 */ /* 0x000fe20000410000 */
[----:B------:R-:W-:Y:S03]  /*10b60*/  FMNMX.FTZ R0, R75, R0, !PT ;  /* 0x000000004b007209 */ /* 0x000fe60007810000 */
[----:B------:R-:W-:Y:S01]  /*10b70*/  MUFU.EX2 R223, R4 ;  /* 0x0000000400df7308 */ /* 0x000fe20000000800 */
[----:B------:R-:W-:Y:S01]  /*10b80*/  FFMA.FTZ R104, R104, c[0x0][0x2d0], -R105 ;  /* 0x0000b40068687a23 */ /* 0x000fe20000010869 */
[----:B------:R-:W1:Y:S01]  /*10b90*/  SHFL.BFLY PT, R3, R0, 0x2, 0x1f ;  /* 0x0c401f0000037f89 */ /* 0x000e6200000e0000 */
[----:B---3--:R-:W-:Y:S01]  /*10ba0*/  FADD.FTZ R2, -R71, R116 ;  /* 0x0000007447027221 */ /* 0x008fe20000010100 */
[----:B------:R-:W-:Y:S01]  /*10bb0*/  MOV R116, R42 ;  /* 0x0000002a00747202 */ /* 0x000fe20000000f00 */
[----:B------:R-:W-:Y:S02]  /*10bc0*/  FMUL.FTZ R51, R69, R167 ;  /* 0x000000a745337220 */ /* 0x000fe40000410000 */
[----:B------:R-:W-:Y:S03]  /*10bd0*/  FMUL.FTZ R2, R2, c[0x0][0x2d0] ;  /* 0x0000b40002027a20 */ /* 0x000fe60000410000 */
[----:B------:R-:W-:Y:S01]  /*10be0*/  MUFU.EX2 R94, R7 ;  /* 0x00000007005e7308 */ /* 0x000fe20000000800 */
[----:B--2---:R-:W-:Y:S09]  /*10bf0*/  @P0 MOV R5, R55 ;  /* 0x0000003700050202 */ /* 0x004ff20000000f00 */
[----:B------:R2:W3:Y:S01]  /*10c00*/  MUFU.EX2 R68, R2 ;  /* 0x0000000200447308 */ /* 0x0004e20000000800 */
[----:B-1----:R-:W-:Y:S01]  /*10c10*/  FMNMX.FTZ R0, R0, R3, !PT ;  /* 0x0000000300007209 */ /* 0x002fe20007810000 */
[--C-:B------:R-:W-:Y:S08]  /*10c20*/  FFMA.FTZ R3, R17, c[0x0][0x2d0], -R79.reuse ;  /* 0x0000b40011037a23 */ /* 0x100ff0000001084f */
[----:B------:R-:W-:Y:S01]  /*10c30*/  MUFU.EX2 R104, R104 ;  /* 0x0000006800687308 */ /* 0x000fe20000000800 */
[----:B------:R-:W-:Y:S01]  /*10c40*/  FMUL.FTZ R17, R74, R133 ;  /* 0x000000854a117220 */ /* 0x000fe20000410000 */
[----:B------:R-:W-:Y:S04]  /*10c50*/  MOV R133, R63 ;  /* 0x0000003f00857202 */ /* 0x000fe80000000f00 */
[----:B------:R-:W-:Y:S02]  /*10c60*/  MOV R149, R133 ;  /* 0x0000008500957202 */ /* 0x000fe40000000f00 */
[----:B------:R-:W-:Y:S02]  /*10c70*/  MOV R133, R98 ;  /* 0x0000006200857202 */ /* 0x000fe40000000f00 */
[----:B------:R1:W-:Y:S01]  /*10c80*/  MUFU.EX2 R10, R3 ;  /* 0x00000003000a7308 */ /* 0x0003e20000000800 */
[--C-:B--2---:R-:W-:Y:S02]  /*10c90*/  FFMA.FTZ R2, R118, c[0x0][0x2d0], -R79.reuse ;  /* 0x0000b40076027a23 */ /* 0x104fe4000001084f */
[----:B---3--:R-:W-:Y:S07]  /*10ca0*/  FMUL.FTZ R45, R68, R161 ;  /* 0x000000a1442d7220 */ /* 0x008fee0000410000 */
[----:B------:R2:W3:Y:S01]  /*10cb0*/  MUFU.EX2 R243, R2 ;  /* 0x0000000200f37308 */ /* 0x0004e20000000800 */
[--C-:B-1----:R-:W-:Y:S01]  /*10cc0*/  FFMA.FTZ R3, R187, c[0x0][0x2d0], -R78.reuse ;  /* 0x0000b400bb037a23 */ /* 0x102fe2000001084e */
[----:B------:R-:W-:Y:S08]  /*10cd0*/  MOV R187, R62 ;  /* 0x0000003e00bb7202 */ /* 0x000ff00000000f00 */
[----:B------:R1:W-:Y:S01]  /*10ce0*/  MUFU.EX2 R222, R3 ;  /* 0x0000000300de7308 */ /* 0x0003e20000000800 */
[----:B--2---:R-:W-:Y:S01]  /*10cf0*/  FFMA.FTZ R2, R16, c[0x0][0x2d0], -R79 ;  /* 0x0000b40010027a23 */ /* 0x004fe2000001084f */
[----:B---3--:R-:W-:Y:S01]  /*10d00*/  F2FP.BF16.PACK_AB R80, R243, R223 ;  /* 0x000000dff350723e */ /* 0x008fe200000010ff */
[----:B------:R-:W-:Y:S01]  /*10d10*/  FMUL.FTZ R16, R74, R132 ;  /* 0x000000844a107220 */ /* 0x000fe20000410000 */
[----:B------:R-:W-:Y:S06]  /*10d20*/  MOV R132, R44 ;  /* 0x0000002c00847202 */ /* 0x000fec0000000f00 */
[----:B------:R2:W-:Y:S01]  /*10d30*/  MUFU.EX2 R36, R2 ;  /* 0x0000000200247308 */ /* 0x0005e20000000800 */
[----:B------:R-:W-:Y:S02]  /*10d40*/  FMUL.FTZ R44, R68, R160 ;  /* 0x000000a0442c7220 */ /* 0x000fe40000410000 */
[--C-:B-1----:R-:W-:Y:S01]  /*10d50*/  FFMA.FTZ R3, R185, c[0x0][0x2d0], -R78.reuse ;  /* 0x0000b400b9037a23 */ /* 0x102fe2000001084e */
[----:B------:R-:W-:Y:S06]  /*10d60*/  MOV R185, R88 ;  /* 0x0000005800b97202 */ /* 0x000fec0000000f00 */
[----:B------:R1:W3:Y:S01]  /*10d70*/  MUFU.EX2 R242, R3 ;  /* 0x0000000300f27308 */ /* 0x0002e20000000800 */
[----:B--2---:R-:W2:Y:S01]  /*10d80*/  SHFL.BFLY PT, R2, R0, 0x1, 0x1f ;  /* 0x0c201f0000027f89 */ /* 0x004ea200000e0000 */
[--C-:B-1----:R-:W-:Y:S01]  /*10d90*/  FFMA.FTZ R3, R18, c[0x0][0x2d0], -R78.reuse ;  /* 0x0000b40012037a23 */ /* 0x102fe2000001084e */
[----:B---3--:R-:W-:Y:S01]  /*10da0*/  F2FP.BF16.PACK_AB R81, R242, R222 ;  /* 0x000000def251723e */ /* 0x008fe200000010ff */
[----:B------:R-:W-:Y:S01]  /*10db0*/  FMUL.FTZ R18, R69, R134 ;  /* 0x0000008645127220 */ /* 0x000fe20000410000 */
[----:B------:R-:W-:Y:S05]  /*10dc0*/  MOV R134, R60 ;  /* 0x0000003c00867202 */ /* 0x000fea0000000f00 */
[----:B------:R1:W-:Y:S01]  /*10dd0*/  MUFU.EX2 R50, R3 ;  /* 0x0000000300327308 */ /* 0x0003e20000000800 */
[----:B------:R-:W-:Y:S01]  /*10de0*/  FMUL.FTZ R60, R68, R176 ;  /* 0x000000b0443c7220 */ /* 0x000fe20000410000 */
[----:B--2---:R-:W-:Y:S01]  /*10df0*/  FMNMX.FTZ R70, R0, R2, !PT ;  /* 0x0000000200467209 */ /* 0x004fe20007810000 */
[----:B------:R-:W-:Y:S01]  /*10e00*/  FFMA.FTZ R2, R194, c[0x0][0x2d0], -R105 ;  /* 0x0000b400c2027a23 */ /* 0x000fe20000010869 */
[----:B------:R-:W-:Y:S01]  /*10e10*/  MOV R194, R57 ;  /* 0x0000003900c27202 */ /* 0x000fe20000000f00 */
[----:B------:R-:W-:Y:S02]  /*10e20*/  FMUL.FTZ R57, R68, R173 ;  /* 0x000000ad44397220 */ /* 0x000fe40000410000 */
[----:B------:R-:W-:Y:S02]  /*10e30*/  FMUL.FTZ R77, R70, c[0x0][0x2d0] ;  /* 0x0000b400464d7a20 */ /* 0x000fe40000410000 */
[----:B------:R-:W-:Y:S01]  /*10e40*/  FFMA.FTZ R0, R19, c[0x0][0x2d0], -R78 ;  /* 0x0000b40013007a23 */ /* 0x000fe2000001084e */
[----:B------:R2:W-:Y:S01]  /*10e50*/  MUFU.EX2 R118, R2 ;  /* 0x0000000200767308 */ /* 0x0005e20000000800 */
[----:B------:R-:W-:Y:S01]  /*10e60*/  FMUL.FTZ R19, R69, R135 ;  /* 0x0000008745137220 */ /* 0x000fe20000410000 */
[----:B------:R-:W-:Y:S01]  /*10e70*/  MOV R135, R61 ;  /* 0x0000003d00877202 */ /* 0x000fe20000000f00 */
[----:B------:R-:W-:Y:S02]  /*10e80*/  FMUL.FTZ R61, R68, R177 ;  /* 0x000000b1443d7220 */ /* 0x000fe40000410000 */
[----:B------:R-:W-:Y:S05]  /*10e90*/  FFMA.FTZ R75, R75, c[0x0][0x2d0], -R77 ;  /* 0x0000b4004b4b7a23 */ /* 0x000fea000001084d */
[----:B------:R3:W3:Y:S01]  /*10ea0*/  MUFU.EX2 R191, R0 ;  /* 0x0000000000bf7308 */ /* 0x0006e20000000800 */
[----:B-1----:R-:W-:Y:S09]  /*10eb0*/  FFMA.FTZ R3, R20, c[0x0][0x2d0], -R79 ;  /* 0x0000b40014037a23 */ /* 0x002ff2000001084f */
[----:B------:R-:W-:Y:S01]  /*10ec0*/  MUFU.EX2 R89, R3 ;  /* 0x0000000300597308 */ /* 0x000fe20000000800 */
[----:B--2---:R-:W-:Y:S01]  /*10ed0*/  FFMA.FTZ R2, R186, c[0x0][0x2d0], -R105 ;  /* 0x0000b400ba027a23 */ /* 0x004fe20000010869 */
[----:B------:R-:W-:Y:S01]  /*10ee0*/  MOV R186, R40 ;  /* 0x0000002800ba7202 */ /* 0x000fe20000000f00 */
[----:B------:R-:W-:Y:S07]  /*10ef0*/  FMUL.FTZ R40, R68, R156 ;  /* 0x0000009c44287220 */ /* 0x000fee0000410000 */
[----:B------:R1:W2:Y:S01]  /*10f00*/  MUFU.EX2 R114, R2 ;  /* 0x0000000200727308 */ /* 0x0002a20000000800 */
[----:B---3--:R-:W-:Y:S01]  /*10f10*/  FADD.FTZ R0, -R70, R117 ;  /* 0x0000007546007221 */ /* 0x008fe20000010100 */
[----:B------:R-:W-:Y:S02]  /*10f20*/  F2FP.BF16.PACK_AB R83, R191, R50 ;  /* 0x00000032bf53723e */ /* 0x000fe400000010ff */
[----:B------:R-:W-:Y:S01]  /*10f30*/  MOV R117, R84 ;  /* 0x0000005400757202 */ /* 0x000fe20000000f00 */
[----:B------:R-:W-:Y:S05]  /*10f40*/  FMUL.FTZ R0, R0, c[0x0][0x2d0] ;  /* 0x0000b40000007a20 */ /* 0x000fea0000410000 */
[----:B------:R-:W-:Y:S10]  /*10f50*/  MUFU.EX2 R75, R75 ;  /* 0x0000004b004b7308 */ /* 0x000ff40000000800 */
[----:B------:R-:W3:Y:S01]  /*10f60*/  MUFU.EX2 R0, R0 ;  /* 0x0000000000007308 */ /* 0x000ee20000000800 */
[----:B-1----:R-:W-:Y:S01]  /*10f70*/  FFMA.FTZ R2, R12, c[0x0][0x2d0], -R105 ;  /* 0x0000b4000c027a23 */ /* 0x002fe20000010869 */
[----:B--2---:R-:W-:Y:S01]  /*10f80*/  F2FP.BF16.PACK_AB R64, R114, R118 ;  /* 0x000000767240723e */ /* 0x004fe200000010ff */
[C---:B------:R-:W-:Y:S02]  /*10f90*/  FMUL.FTZ R12, R68.reuse, R128 ;  /* 0x00000080440c7220 */ /* 0x040fe40000410000 */
[----:B------:R-:W-:Y:S05]  /*10fa0*/  IMAD.MOV.U32 R128, RZ, RZ, R41 ;  /* 0x000000ffff807224 */ /* 0x000fea00078e0029 */
[----:B------:R1:W-:Y:S01]  /*10fb0*/  MUFU.EX2 R52, R2 ;  /* 0x0000000200347308 */ /* 0x0003e20000000800 */
[----:B------:R-:W-:Y:S02]  /*10fc0*/  FMUL.FTZ R41, R68, R157 ;  /* 0x0000009d44297220 */ /* 0x000fe40000410000 */
[C---:B---3--:R-:W-:Y:S02]  /*10fd0*/  FMUL.FTZ R42, R0.reuse, R158 ;  /* 0x0000009e002a7220 */ /* 0x048fe40000410000 */
[C---:B------:R-:W-:Y:S02]  /*10fe0*/  FMUL.FTZ R59, R0.reuse, R175 ;  /* 0x000000af003b7220 */ /* 0x040fe40000410000 */
[C---:B------:R-:W-:Y:S02]  /*10ff0*/  FMUL.FTZ R62, R0.reuse, R178 ;  /* 0x000000b2003e7220 */ /* 0x040fe40000410000 */
[----:B------:R-:W-:Y:S02]  /*11000*/  FMUL.FTZ R63, R0, R179 ;  /* 0x000000b3003f7220 */ /* 0x000fe40000410000 */
[----:B-1----:R-:W-:Y:S02]  /*11010*/  FFMA.FTZ R2, R13, c[0x0][0x2d0], -R105 ;  /* 0x0000b4000d027a23 */ /* 0x002fe40000010869 */
[C---:B------:R-:W-:Y:S01]  /*11020*/  FMUL.FTZ R13, R68.reuse, R129 ;  /* 0x00000081440d7220 */ /* 0x040fe20000410000 */
[----:B------:R-:W-:Y:S01]  /*11030*/  MOV R129, R86 ;  /* 0x0000005600817202 */ /* 0x000fe20000000f00 */
[----:B------:R1:W-:Y:S02]  /*11040*/  MUFU.EX2 R53, R2 ;  /* 0x0000000200357308 */ /* 0x0003e40000000800 */
[--C-:B-1----:R-:W-:Y:S01]  /*11050*/  FFMA.FTZ R2, R193, c[0x0][0x2d0], -R77.reuse ;  /* 0x0000b400c1027a23 */ /* 0x102fe2000001084d */
[----:B------:R-:W-:Y:S01]  /*11060*/  MOV R193, R56 ;  /* 0x0000003800c17202 */ /* 0x000fe20000000f00 */
[----:B------:R-:W-:Y:S06]  /*11070*/  FMUL.FTZ R56, R68, R172 ;  /* 0x000000ac44387220 */ /* 0x000fec0000410000 */
[----:B------:R1:W-:Y:S02]  /*11080*/  MUFU.EX2 R101, R2 ;  /* 0x0000000200657308 */ /* 0x0003e40000000800 */
[--C-:B-1----:R-:W-:Y:S01]  /*11090*/  FFMA.FTZ R2, R192, c[0x0][0x2d0], -R77.reuse ;  /* 0x0000b400c0027a23 */ /* 0x102fe2000001084d */
[----:B------:R-:W-:Y:S07]  /*110a0*/  MOV R192, R10 ;  /* 0x0000000a00c07202 */ /* 0x000fee0000000f00 */
[----:B------:R1:W2:Y:S02]  /*110b0*/  MUFU.EX2 R200, R2 ;  /* 0x0000000200c87308 */ /* 0x0002a40000000800 */
[--C-:B-1----:R-:W-:Y:S01]  /*110c0*/  FFMA.FTZ R2, R14, c[0x0][0x2d0], -R77.reuse ;  /* 0x0000b4000e027a23 */ /* 0x102fe2000001084d */
[----:B--2---:R-:W-:Y:S01]  /*110d0*/  F2FP.BF16.PACK_AB R65, R200, R101 ;  /* 0x00000065c841723e */ /* 0x004fe200000010ff */
[C---:B------:R-:W-:Y:S01]  /*110e0*/  FMUL.FTZ R14, R0.reuse, R130 ;  /* 0x00000082000e7220 */ /* 0x040fe20000410000 */
[----:B------:R-:W-:Y:S05]  /*110f0*/  MOV R130, R85 ;  /* 0x0000005500827202 */ /* 0x000fea0000000f00 */
[----:B------:R1:W-:Y:S02]  /*11100*/  MUFU.EX2 R201, R2 ;  /* 0x0000000200c97308 */ /* 0x0003e40000000800 */
[----:B-1----:R-:W-:Y:S02]  /*11110*/  FFMA.FTZ R2, R15, c[0x0][0x2d0], -R77 ;  /* 0x0000b4000f027a23 */ /* 0x002fe4000001084d */
[C---:B------:R-:W-:Y:S01]  /*11120*/  FMUL.FTZ R15, R0.reuse, R131 ;  /* 0x00000083000f7220 */ /* 0x040fe20000410000 */
[----:B------:R-:W-:Y:S05]  /*11130*/  MOV R131, R43 ;  /* 0x0000002b00837202 */ /* 0x000fea0000000f00 */
[----:B------:R1:W2:Y:S01]  /*11140*/  MUFU.EX2 R204, R2 ;  /* 0x0000000200cc7308 */ /* 0x0002a20000000800 */
[----:B------:R-:W-:Y:S01]  /*11150*/  FMUL.FTZ R43, R0, R159 ;  /* 0x0000009f002b7220 */ /* 0x000fe20000410000 */
[----:B-1----:R-:W-:Y:S02]  /*11160*/  @P0 SHF.R.S32.HI R2, RZ, 0x1f, R244 ;  /* 0x0000001fff020819 */ /* 0x002fe400000114f4 */
[----:B--2---:R-:W-:Y:S03]  /*11170*/  F2FP.BF16.PACK_AB R67, R204, R201 ;  /* 0x000000c9cc43723e */ /* 0x004fe600000010ff */
[----:B------:R-:W-:Y:S02]  /*11180*/  @P0 IMAD R4, R2, c[0x0][0x1e0], RZ ;  /* 0x0000780002040a24 */ /* 0x000fe400078e02ff */
[C---:B------:R-:W-:Y:S04]  /*11190*/  @P0 IMAD.WIDE.U32 R2, R244.reuse, c[0x0][0x1e0], RZ ;  /* 0x00007800f4020a25 */ /* 0x040fe800078e00ff */
[----:B------:R-:W-:Y:S02]  /*111a0*/  @P0 IMAD R6, R244, c[0x0][0x1e4], R4 ;  /* 0x00007900f4060a24 */ /* 0x000fe400078e0204 */
[----:B----4-:R-:W-:Y:S03]  /*111b0*/  @P0 IMAD.MOV.U32 R4, RZ, RZ, R38 ;  /* 0x000000ffff040224 */ /* 0x010fe600078e0026 */
[----:B------:R-:W-:Y:S01]  /*111c0*/  @P0 IADD3 R3, R3, R6, RZ ;  /* 0x0000000603030210 */ /* 0x000fe20007ffe0ff */
[----:B------:R-:W-:Y:S04]  /*111d0*/  @P0 IMAD.WIDE.U32 R4, R2, 0x70, R4 ;  /* 0x0000007002040825 */ /* 0x000fe800078e0004 */
[----:B------:R-:W-:Y:S01]  /*111e0*/  @P0 IMAD R3, R3, 0x70, RZ ;  /* 0x0000007003030824 */ /* 0x000fe200078e02ff */
[----:B------:R-:W-:Y:S01]  /*111f0*/  @P0 LEA R2, P2, R4, c[0x0][0x1c8], 0x1 ;  /* 0x0000720004020a11 */ /* 0x000fe200078408ff */
[----:B------:R-:W-:Y:S03]  /*11200*/  FFMA.FTZ R6, R32, c[0x0][0x2d0], -R79 ;  /* 0x0000b40020067a23 */ /* 0x000fe6000001084f */
[----:B------:R-:W-:Y:S01]  /*11210*/  @P0 IADD3 R3, R5, R3, RZ ;  /* 0x0000000305030210 */ /* 0x000fe20007ffe0ff */
[----:B------:R1:W-:Y:S03]  /*11220*/  MUFU.EX2 R92, R6 ;  /* 0x00000006005c7308 */ /* 0x0003e60000000800 */
[----:B------:R-:W-:Y:S01]  /*11230*/  @P0 LEA.HI.X R3, R4, c[0x0][0x1cc], R3, 0x1, P2 ;  /* 0x0000730004030a11 */ /* 0x000fe200010f0c03 */
[--C-:B------:R-:W-:Y:S04]  /*11240*/  FFMA.FTZ R4, R22, c[0x0][0x2d0], -R78.reuse ;  /* 0x0000b40016047a23 */ /* 0x100fe8000001084e */
[----:B------:R2:W-:Y:S02]  /*11250*/  @P0 LDGSTS.E.BYPASS.LTC128B.128 [R241+0x3900], [R2.64], !P6 ;  /* 0x0390000002f10fae */ /* 0x0005e4000f101d4a */
[----:B------:R3:W-:Y:S01]  /*11260*/  MUFU.EX2 R251, R4 ;  /* 0x0000000400fb7308 */ /* 0x0007e20000000800 */
[----:B-1----:R-:W-:Y:S04]  /*11270*/  @P0 IADD3 R6, P1, R2, UR6, RZ ;  /* 0x0000000602060c10 */ /* 0x002fe8000ff3e0ff */
[----:B------:R-:W-:Y:S02]  /*11280*/  @P0 IADD3.X R7, R3, UR7, RZ, P1, !PT ;  /* 0x0000000703070c10 */ /* 0x000fe40008ffe4ff */
[----:B------:R-:W-:Y:S03]  /*11290*/  @P0 IADD3 R10, P3, R6, UR6, RZ ;  /* 0x00000006060a0c10 */ /* 0x000fe6000ff7e0ff */
[----:B------:R1:W-:Y:S01]  /*112a0*/  @P0 LDGSTS.E.BYPASS.LTC128B.128 [R241+0x4100], [R6.64], !P6 ;  /* 0x0410000006f10fae */ /* 0x0003e2000f101d4a */
[----:B------:R-:W-:Y:S01]  /*112b0*/  @P0 IADD3.X R11, R7, UR7, RZ, P3, !PT ;  /* 0x00000007070b0c10 */ /* 0x000fe20009ffe4ff */
[--C-:B--2---:R-:W-:Y:S01]  /*112c0*/  FFMA.FTZ R2, R23, c[0x0][0x2d0], -R78.reuse ;  /* 0x0000b40017027a23 */ /* 0x104fe2000001084e */
[----:B------:R-:W-:Y:S03]  /*112d0*/  @P0 IADD3 R8, P2, R10, UR6, RZ ;  /* 0x000000060a080c10 */ /* 0x000fe6000ff5e0ff */
[----:B------:R2:W4:Y:S01]  /*112e0*/  MUFU.EX2 R91, R2 ;  /* 0x00000002005b7308 */ /* 0x0005220000000800 */
[----:B------:R-:W-:Y:S01]  /*112f0*/  @P0 IADD3.X R9, R11, UR7, RZ, P2, !PT ;  /* 0x000000070b090c10 */ /* 0x000fe200097fe4ff */
[----:B------:R4:W-:Y:S01]  /*11300*/  @P0 LDGSTS.E.BYPASS.LTC128B.128 [R241+0x4900], [R10.64], !P6 ;  /* 0x049000000af10fae */ /* 0x0009e2000f101d4a */
[----:B---3--:R-:W-:Y:S04]  /*11310*/  @P0 IADD3 R4, P1, R8, UR6, RZ ;  /* 0x0000000608040c10 */ /* 0x008fe8000ff3e0ff */
[----:B------:R-:W-:Y:S03]  /*11320*/  @P0 IADD3.X R5, R9, UR7, RZ, P1, !PT ;  /* 0x0000000709050c10 */ /* 0x000fe60008ffe4ff */
[----:B------:R3:W-:Y:S08]  /*11330*/  @P0 LDGSTS.E.BYPASS.LTC128B.128 [R241+0x5100], [R8.64], !P6 ;  /* 0x0510000008f10fae */ /* 0x0007f0000f101d4a */
[----:B------:R3:W-:Y:S01]  /*11340*/  @P0 LDGSTS.E.BYPASS.LTC128B.128 [R241+0x5900], [R4.64], !P6 ;  /* 0x0590000004f10fae */ /* 0x0007e2000f101d4a */
[--C-:B-1----:R-:W-:Y:S02]  /*11350*/  FFMA.FTZ R7, R34, c[0x0][0x2d0], -R78.reuse ;  /* 0x0000b40022077a23 */ /* 0x102fe4000001084e */
[----:B------:R-:W-:Y:S01]  /*11360*/  FMUL.FTZ R34, R69, R150 ;  /* 0x0000009645227220 */ /* 0x000fe20000410000 */
[----:B--2---:R-:W-:Y:S01]  /*11370*/  @P0 IADD3 R2, P2, R4, UR6, RZ ;  /* 0x0000000604020c10 */ /* 0x004fe2000ff5e0ff */
[----:B------:R1:W-:Y:S03]  /*11380*/  MUFU.EX2 R93, R7 ;  /* 0x00000007005d7308 */ /* 0x0003e60000000800 */
[----:B------:R-:W-:Y:S01]  /*11390*/  @P0 IADD3.X R3, R5, UR7, RZ, P2, !PT ;  /* 0x0000000705030c10 */ /* 0x000fe200097fe4ff */
[----:B----4-:R-:W-:Y:S01]  /*113a0*/  FMUL.FTZ R11, R0, R127 ;  /* 0x0000007f000b7220 */ /* 0x010fe20000410000 */
[----:B------:R-:W-:Y:S01]  /*113b0*/  @P0 IADD3 R6, P1, R2, UR6, RZ ;  /* 0x0000000602060c10 */ /* 0x000fe2000ff3e0ff */
[----:B------:R-:W-:Y:S01]  /*113c0*/  FMUL.FTZ R10, R0, R126 ;  /* 0x0000007e000a7220 */ /* 0x000fe20000410000 */
[----:B------:R-:W-:Y:S01]  /*113d0*/  MOV R127, R52 ;  /* 0x00000034007f7202 */ /* 0x000fe20000000f00 */
[----:B------:R2:W-:Y:S01]  /*113e0*/  @P0 LDGSTS.E.BYPASS.LTC128B.128 [R241+0x6100], [R2.64], !P6 ;  /* 0x0610000002f10fae */ /* 0x0005e2000f101d4a */
[----:B------:R-:W-:Y:S01]  /*113f0*/  MOV R126, R50 ;  /* 0x00000032007e7202 */ /* 0x000fe20000000f00 */
[----:B------:R-:W-:Y:S02]  /*11400*/  FMUL.FTZ R50, R69, R166 ;  /* 0x000000a645327220 */ /* 0x000fe40000410000 */
[C---:B---3--:R-:W-:Y:S01]  /*11410*/  FMUL.FTZ R8, R68.reuse, R124 ;  /* 0x0000007c44087220 */ /* 0x048fe20000410000 */
[----:B------:R-:W-:Y:S01]  /*11420*/  MOV R124, R53 ;  /* 0x00000035007c7202 */ /* 0x000fe20000000f00 */
[----:B------:R-:W-:Y:S02]  /*11430*/  FMUL.FTZ R9, R68, R125 ;  /* 0x0000007d44097220 */ /* 0x000fe40000410000 */
[----:B------:R-:W-:Y:S01]  /*11440*/  IMAD.MOV.U32 R125, RZ, RZ, R87 ;  /* 0x000000ffff7d7224 */ /* 0x000fe200078e0057 */
[----:B------:R-:W-:Y:S01]  /*11450*/  F2FP.BF16.PACK_AB R66, R124, R127 ;  /* 0x0000007f7c42723e */ /* 0x000fe200000010ff */
[----:B------:R-:W-:Y:S02]  /*11460*/  FFMA.FTZ R4, R35, c[0x0][0x2d0], -R78 ;  /* 0x0000b40023047a23 */ /* 0x000fe4000001084e */
[----:B------:R-:W-:Y:S01]  /*11470*/  FMUL.FTZ R5, R74, R121 ;  /* 0x000000794a057220 */ /* 0x000fe20000410000 */
[----:B------:R-:W-:Y:S01]  /*11480*/  MOV R121, R91 ;  /* 0x0000005b00797202 */ /* 0x000fe20000000f00 */
[----:B------:R3:W4:Y:S01]  /*11490*/  MUFU.EX2 R32, R4 ;  /* 0x0000000400207308 */ /* 0x0007220000000800 */
[----:B-1----:R-:W-:Y:S01]  /*114a0*/  @P0 IADD3.X R7, R3, UR7, RZ, P1, !PT ;  /* 0x0000000703070c10 */ /* 0x002fe20008ffe4ff */
[C---:B------:R-:W-:Y:S04]  /*114b0*/  FMUL.FTZ R35, R69.reuse, R151 ;  /* 0x0000009745237220 */ /* 0x040fe80000410000 */
[----:B------:R1:W-:Y:S01]  /*114c0*/  @P0 LDGSTS.E.BYPASS.LTC128B.128 [R241+0x6900], [R6.64], !P6 ;  /* 0x0690000006f10fae */ /* 0x0003e2000f101d4a */
[--C-:B--2---:R-:W-:Y:S01]  /*114d0*/  FFMA.FTZ R2, R24, c[0x0][0x2d0], -R105.reuse ;  /* 0x0000b40018027a23 */ /* 0x104fe20000010869 */
[----:B------:R-:W-:Y:S01]  /*114e0*/  MOV R3, R36 ;  /* 0x0000002400037202 */ /* 0x000fe20000000f00 */
[----:B------:R-:W-:Y:S05]  /*114f0*/  FMUL.FTZ R24, R68, R140 ;  /* 0x0000008c44187220 */ /* 0x000fea0000410000 */
[----:B------:R-:W2:Y:S01]  /*11500*/  LDSM.16.MT88.4 R20, [R224+0x100] ;  /* 0x00010000e014783b */ /* 0x000ea20000004200 */
[----:B------:R1:W-:Y:S01]  /*11510*/  MUFU.EX2 R248, R2 ;  /* 0x0000000200f87308 */ /* 0x0003e20000000800 */
[----:B------:R-:W-:Y:S06]  /*11520*/  F2FP.BF16.PACK_AB R82, R192, R3 ;  /* 0x00000003c052723e */ /* 0x000fec00000010ff */
[----:B------:R-:W2:Y:S01]  /*11530*/  LDSM.16.MT88.4 R36, [R227+0x100] ;  /* 0x00010000e324783b */ /* 0x000ea20000004200 */
[C---:B---3--:R-:W-:Y:S02]  /*11540*/  FMUL.FTZ R4, R74.reuse, R120 ;  /* 0x000000784a047220 */ /* 0x048fe40000410000 */
[----:B----4-:R-:W-:Y:S02]  /*11550*/  IMAD.MOV.U32 R140, RZ, RZ, R32 ;  /* 0x000000ffff8c7224 */ /* 0x010fe400078e0020 */
[----:B------:R-:W-:Y:S01]  /*11560*/  FMUL.FTZ R32, R74, R148 ;  /* 0x000000944a207220 */ /* 0x000fe20000410000 */
[----:B------:R-:W-:Y:S02]  /*11570*/  MOV R148, R245 ;  /* 0x000000f500947202 */ /* 0x000fe40000000f00 */
[----:B------:R-:W3:Y:S01]  /*11580*/  LDSM.16.MT88.4 R52, [R225+0x100] ;  /* 0x00010000e134783b */ /* 0x000ee20000004200 */
[C---:B-1----:R-:W-:Y:S01]  /*11590*/  FMUL.FTZ R6, R69.reuse, R122 ;  /* 0x0000007a45067220 */ /* 0x042fe20000410000 */
[----:B------:R-:W-:Y:S01]  /*115a0*/  MOV R122, R90 ;  /* 0x0000005a007a7202 */ /* 0x000fe20000000f00 */
[----:B------:R-:W-:Y:S01]  /*115b0*/  FMUL.FTZ R7, R69, R123 ;  /* 0x0000007b45077220 */ /* 0x000fe20000410000 */
[----:B------:R-:W-:Y:S04]  /*115c0*/  MOV R123, R89 ;  /* 0x00000059007b7202 */ /* 0x000fe80000000f00 */
[----:B------:R-:W1:Y:S01]  /*115d0*/  LDSM.16.MT88.4 R84, [R226+0x100] ;  /* 0x00010000e254783b */ /* 0x000e620000004200 */
[--C-:B------:R-:W-:Y:S02]  /*115e0*/  FFMA.FTZ R2, R25, c[0x0][0x2d0], -R105.reuse ;  /* 0x0000b40019027a23 */ /* 0x100fe40000010869 */
[----:B------:R-:W-:Y:S01]  /*115f0*/  FMUL.FTZ R25, R68, R141 ;  /* 0x0000008d44197220 */ /* 0x000fe20000410000 */
[----:B------:R-:W-:Y:S01]  /*11600*/  MOV R141, R94 ;  /* 0x0000005e008d7202 */ /* 0x000fe20000000f00 */
[----:B------:R4:W1:Y:S03]  /*11610*/  MUFU.EX2 R249, R2 ;  /* 0x0000000200f97308 */ /* 0x0008660000000800 */
[----:B------:R-:W1:Y:S01]  /*11620*/  LDSM.16.MT88.4 R88, [R224+0x900] ;  /* 0x00090000e058783b */ /* 0x000e620000004200 */
[-C--:B--2---:R-:W-:Y:S07]  /*11630*/  HMMA.16816.F32.BF16 R4, R80, R20.reuse, R4 ;  /* 0x000000145004723c */ /* 0x084fee0000041804 */
[----:B------:R-:W0:Y:S01]  /*11640*/  LDGDEPBAR ;  /* 0x00000000000079af */ /* 0x000e220000000000 */
[C---:B------:R-:W-:Y:S04]  /*11650*/  HMMA.16816.F32.BF16 R8, R64.reuse, R20, R8 ;  /* 0x000000144008723c */ /* 0x040fe80000041808 */
[--C-:B----4-:R-:W-:Y:S02]  /*11660*/  FFMA.FTZ R2, R28, c[0x0][0x2d0], -R105.reuse ;  /* 0x0000b4001c027a23 */ /* 0x110fe40000010869 */
[----:B------:R-:W-:Y:S02]  /*11670*/  FMUL.FTZ R28, R68, R144 ;  /* 0x00000090441c7220 */ /* 0x000fe40000410000 */
[-C--:B------:R-:W-:Y:S01]  /*11680*/  HMMA.16816.F32.BF16 R12, R64, R22.reuse, R12 ;  /* 0x00000016400c723c */ /* 0x080fe2000004180c */
[----:B------:R2:W-:Y:S03]  /*11690*/  MUFU.EX2 R250, R2 ;  /* 0x0000000200fa7308 */ /* 0x0005e60000000800 */
[C---:B------:R-:W-:Y:S02]  /*116a0*/  FMUL.FTZ R20, R74.reuse, R136 ;  /* 0x000000884a147220 */ /* 0x040fe40000410000 */
[----:B------:R-:W-:Y:S01]  /*116b0*/  FMUL.FTZ R21, R74, R137 ;  /* 0x000000894a157220 */ /* 0x000fe20000410000 */
[----:B------:R-:W-:Y:S01]  /*116c0*/  MOV R137, R58 ;  /* 0x0000003a00897202 */ /* 0x000fe20000000f00 */
[C---:B------:R-:W-:Y:S04]  /*116d0*/  HMMA.16816.F32.BF16 R16, R80.reuse, R22, R16 ;  /* 0x000000165010723c */ /* 0x040fe80000041810 */
[----:B------:R-:W-:Y:S02]  /*116e0*/  IMAD.MOV.U32 R136, RZ, RZ, R46 ;  /* 0x000000ffff887224 */ /* 0x000fe400078e002e */
[C---:B------:R-:W-:Y:S02]  /*116f0*/  FMUL.FTZ R46, R0.reuse, R162 ;  /* 0x000000a2002e7220 */ /* 0x040fe40000410000 */
[C---:B------:R-:W-:Y:S01]  /*11700*/  FMUL.FTZ R23, R69.reuse, R139 ;  /* 0x0000008b45177220 */ /* 0x040fe20000410000 */
[----:B------:R-:W-:Y:S03]  /*11710*/  MOV R139, R221 ;  /* 0x000000dd008b7202 */ /* 0x000fe60000000f00 */
[----:B------:R-:W-:Y:S01]  /*11720*/  FMUL.FTZ R22, R69, R138 ;  /* 0x0000008a45167220 */ /* 0x000fe20000410000 */
[----:B------:R-:W-:Y:S01]  /*11730*/  MOV R138, R220 ;  /* 0x000000dc008a7202 */ /* 0x000fe20000000f00 */
[----:B------:R-:W-:Y:S01]  /*11740*/  FMUL.FTZ R58, R0, R174 ;  /* 0x000000ae003a7220 */ /* 0x000fe20000410000 */
[----:B------:R-:W-:Y:S01]  /*11750*/  MOV R150, R139 ;  /* 0x0000008b00967202 */ /* 0x000fe20000000f00 */
[----:B--2---:R-:W-:Y:S01]  /*11760*/  FFMA.FTZ R2, R29, c[0x0][0x2d0], -R105 ;  /* 0x0000b4001d027a23 */ /* 0x004fe20000010869 */
[----:B------:R-:W-:Y:S02]  /*11770*/  MOV R139, R135 ;  /* 0x00000087008b7202 */ /* 0x000fe40000000f00 */
[-C--:B------:R-:W-:Y:S01]  /*11780*/  HMMA.16816.F32.BF16 R20, R80, R36.reuse, R20 ;  /* 0x000000245014723c */ /* 0x080fe20000041814 */
[----:B------:R2:W-:Y:S02]  /*11790*/  MUFU.EX2 R252, R2 ;  /* 0x0000000200fc7308 */ /* 0x0005e40000000800 */
[----:B------:R-:W-:Y:S01]  /*117a0*/  FMUL.FTZ R29, R68, R145 ;  /* 0x00000091441d7220 */ /* 0x000fe20000410000 */
[----:B------:R-:W-:Y:S02]  /*117b0*/  MOV R135, R130 ;  /* 0x0000008200877202 */ /* 0x000fe40000000f00 */
[----:B------:R-:W-:Y:S02]  /*117c0*/  MOV R130, R125 ;  /* 0x0000007d00827202 */ /* 0x000fe40000000f00 */
[----:B------:R-:W-:Y:S04]  /*117d0*/  MOV R125, R185 ;  /* 0x000000b9007d7202 */ /* 0x000fe80000000f00 */
[----:B------:R-:W-:Y:S01]  /*117e0*/  MOV R185, R99 ;  /* 0x0000006300b97202 */ /* 0x000fe20000000f00 */
[--C-:B--2---:R-:W-:Y:S02]  /*117f0*/  FFMA.FTZ R2, R26, c[0x0][0x2d0], -R77.reuse ;  /* 0x0000b4001a027a23 */ /* 0x104fe4000001084d */
[C---:B------:R-:W-:Y:S01]  /*11800*/  FMUL.FTZ R26, R0.reuse, R142 ;  /* 0x0000008e001a7220 */ /* 0x040fe20000410000 */
[----:B------:R-:W-:Y:S01]  /*11810*/  MOV R142, R93 ;  /* 0x0000005d008e7202 */ /* 0x000fe20000000f00 */
[----:B------:R2:W-:Y:S02]  /*11820*/  MUFU.EX2 R120, R2 ;  /* 0x0000000200787308 */ /* 0x0005e40000000800 */
[--C-:B--2---:R-:W-:Y:S02]  /*11830*/  FFMA.FTZ R2, R27, c[0x0][0x2d0], -R77.reuse ;  /* 0x0000b4001b027a23 */ /* 0x104fe4000001084d */
[----:B------:R-:W-:Y:S01]  /*11840*/  FMUL.FTZ R27, R0, R143 ;  /* 0x0000008f001b7220 */ /* 0x000fe20000410000 */
[----:B------:R-:W-:Y:S05]  /*11850*/  MOV R143, R92 ;  /* 0x0000005c008f7202 */ /* 0x000fea0000000f00 */
[----:B------:R2:W4:Y:S01]  /*11860*/  MUFU.EX2 R198, R2 ;  /* 0x0000000200c67308 */ /* 0x0005220000000800 */
[----:B------:R-:W1:Y:S01]  /*11870*/  LDSM.16.MT88.4 R92, [R227+0x900] ;  /* 0x00090000e35c783b */ /* 0x000e620000004200 */
[C---:B------:R-:W-:Y:S07]  /*11880*/  HMMA.16816.F32.BF16 R24, R64.reuse, R36, R24 ;  /* 0x000000244018723c */ /* 0x040fee0000041818 */
[C---:B------:R-:W-:Y:S02]  /*11890*/  FMUL.FTZ R37, R74.reuse, R153 ;  /* 0x000000994a257220 */ /* 0x040fe40000410000 */
[----:B------:R-:W-:Y:S03]  /*118a0*/  FMUL.FTZ R36, R74, R152 ;  /* 0x000000984a247220 */ /* 0x000fe60000410000 */
[--C-:B--2---:R-:W-:Y:S02]  /*118b0*/  FFMA.FTZ R2, R30, c[0x0][0x2d0], -R77.reuse ;  /* 0x0000b4001e027a23 */ /* 0x104fe4000001084d */
[C---:B------:R-:W-:Y:S02]  /*118c0*/  FMUL.FTZ R30, R0.reuse, R146 ;  /* 0x00000092001e7220 */ /* 0x040fe40000410000 */
[----:B------:R2:W-:Y:S02]  /*118d0*/  MUFU.EX2 R197, R2 ;  /* 0x0000000200c57308 */ /* 0x0005e40000000800 */
[----:B--2---:R-:W-:Y:S01]  /*118e0*/  FFMA.FTZ R2, R195, c[0x0][0x2d0], -R77 ;  /* 0x0000b400c3027a23 */ /* 0x004fe2000001084d */
[----:B------:R-:W-:Y:S01]  /*118f0*/  MOV R195, R47 ;  /* 0x0000002f00c37202 */ /* 0x000fe20000000f00 */
[C---:B------:R-:W-:Y:S06]  /*11900*/  FMUL.FTZ R47, R0.reuse, R163 ;  /* 0x000000a3002f7220 */ /* 0x040fec0000410000 */
[----:B------:R2:W1:Y:S02]  /*11910*/  MUFU.EX2 R196, R2 ;  /* 0x0000000200c47308 */ /* 0x0004640000000800 */
[--C-:B--2---:R-:W-:Y:S02]  /*11920*/  FFMA.FTZ R2, R31, c[0x0][0x2d0], -R79.reuse ;  /* 0x0000b4001f027a23 */ /* 0x104fe4000001084f */
[----:B------:R-:W-:Y:S06]  /*11930*/  FMUL.FTZ R31, R0, R147 ;  /* 0x00000093001f7220 */ /* 0x000fec0000410000 */
[----:B------:R2:W-:Y:S01]  /*11940*/  MUFU.EX2 R247, R2 ;  /* 0x0000000200f77308 */ /* 0x0005e20000000800 */
[-C--:B------:R-:W-:Y:S08]  /*11950*/  HMMA.16816.F32.BF16 R28, R64, R38.reuse, R28 ;  /* 0x00000026401c723c */ /* 0x080ff0000004181c */
[C---:B------:R-:W-:Y:S07]  /*11960*/  HMMA.16816.F32.BF16 R32, R80.reuse, R38, R32 ;  /* 0x000000265020723c */ /* 0x040fee0000041820 */
[C---:B------:R-:W-:Y:S02]  /*11970*/  FMUL.FTZ R38, R69.reuse, R154 ;  /* 0x0000009a45267220 */ /* 0x040fe40000410000 */
[----:B------:R-:W-:Y:S03]  /*11980*/  FMUL.FTZ R39, R69, R155 ;  /* 0x0000009b45277220 */ /* 0x000fe60000410000 */
[--C-:B--2---:R-:W-:Y:S01]  /*11990*/  FFMA.FTZ R2, R199, c[0x0][0x2d0], -R79.reuse ;  /* 0x0000b400c7027a23 */ /* 0x104fe2000001084f */
[----:B------:R-:W-:Y:S03]  /*119a0*/  MOV R199, R246 ;  /* 0x000000f600c77202 */ /* 0x000fe60000000f00 */
[-C--:B---3--:R-:W-:Y:S01]  /*119b0*/  HMMA.16816.F32.BF16 R36, R80, R52.reuse, R36 ;  /* 0x000000345024723c */ /* 0x088fe20000041824 */
[----:B------:R2:W-:Y:S02]  /*119c0*/  MUFU.EX2 R147, R2 ;  /* 0x0000000200937308 */ /* 0x0005e40000000800 */
[----:B------:R-:W-:Y:S02]  /*119d0*/  MOV R151, R199 ;  /* 0x000000c700977202 */ /* 0x000fe40000000f00 */
[----:B------:R-:W-:Y:S03]  /*119e0*/  MOV R199, R97 ;  /* 0x0000006100c77202 */ /* 0x000fe60000000f00 */
[C---:B------:R-:W-:Y:S07]  /*119f0*/  HMMA.16816.F32.BF16 R40, R64.reuse, R52, R40 ;  /* 0x000000344028723c */ /* 0x040fee0000041828 */
[C---:B------:R-:W-:Y:S01]  /*11a00*/  FMUL.FTZ R53, R74.reuse, R169 ;  /* 0x000000a94a357220 */ /* 0x040fe20000410000 */
[-C--:B------:R-:W-:Y:S04]  /*11a10*/  HMMA.16816.F32.BF16 R44, R64, R54.reuse, R44 ;  /* 0x00000036402c723c */ /* 0x080fe8000004182c */
[----:B------:R-:W-:Y:S02]  /*11a20*/  FMUL.FTZ R52, R74, R168 ;  /* 0x000000a84a347220 */ /* 0x000fe40000410000 */
[--C-:B--2---:R-:W-:Y:S02]  /*11a30*/  FFMA.FTZ R2, R48, c[0x0][0x2d0], -R79.reuse ;  /* 0x0000b40030027a23 */ /* 0x104fe4000001084f */
[C---:B------:R-:W-:Y:S02]  /*11a40*/  FMUL.FTZ R48, R74.reuse, R164 ;  /* 0x000000a44a307220 */ /* 0x040fe40000410000 */
[----:B------:R2:W-:Y:S02]  /*11a50*/  MUFU.EX2 R245, R2 ;  /* 0x0000000200f57308 */ /* 0x0005e40000000800 */
[----:B--2---:R-:W-:Y:S02]  /*11a60*/  FFMA.FTZ R2, R49, c[0x0][0x2d0], -R79 ;  /* 0x0000b40031027a23 */ /* 0x004fe4000001084f */
[----:B------:R-:W-:Y:S06]  /*11a70*/  FMUL.FTZ R49, R74, R165 ;  /* 0x000000a54a317220 */ /* 0x000fec0000410000 */
[----:B------:R2:W-:Y:S01]  /*11a80*/  MUFU.EX2 R246, R2 ;  /* 0x0000000200f67308 */ /* 0x0005e20000000800 */
[C---:B------:R-:W-:Y:S07]  /*11a90*/  HMMA.16816.F32.BF16 R48, R80.reuse, R54, R48 ;  /* 0x000000365030723c */ /* 0x040fee0000041830 */
[C---:B------:R-:W-:Y:S02]  /*11aa0*/  FMUL.FTZ R55, R69.reuse, R171 ;  /* 0x000000ab45377220 */ /* 0x040fe40000410000 */
[----:B------:R-:W-:Y:S07]  /*11ab0*/  FMUL.FTZ R54, R69, R170 ;  /* 0x000000aa45367220 */ /* 0x000fee0000410000 */
[-C--:B-1----:R-:W-:Y:S03]  /*11ac0*/  HMMA.16816.F32.BF16 R52, R80, R84.reuse, R52 ;  /* 0x000000545034723c */ /* 0x082fe60000041834 */
[--C-:B--2---:R-:W-:Y:S04]  /*11ad0*/  FFMA.FTZ R2, R205, c[0x0][0x2d0], -R78.reuse ;  /* 0x0000b400cd027a23 */ /* 0x104fe8000001084e */
[----:B------:R1:W-:Y:S01]  /*11ae0*/  MUFU.EX2 R146, R2 ;  /* 0x0000000200927308 */ /* 0x0003e20000000800 */
[C---:B------:R-:W-:Y:S07]  /*11af0*/  HMMA.16816.F32.BF16 R56, R64.reuse, R84, R56 ;  /* 0x000000544038723c */ /* 0x040fee0000041838 */
[----:B------:R-:W-:Y:S01]  /*11b00*/  F2FP.BF16.PACK_AB R84, R249, R248 ;  /* 0x000000f8f954723e */ /* 0x000fe200000010ff */
[-C--:B------:R-:W-:Y:S04]  /*11b10*/  HMMA.16816.F32.BF16 R60, R64, R86.reuse, R60 ;  /* 0x00000056403c723c */ /* 0x080fe8000004183c */
[----:B----4-:R-:W-:Y:S03]  /*11b20*/  F2FP.BF16.PACK_AB R85, R198, R120 ;  /* 0x00000078c655723e */ /* 0x010fe600000010ff */
[C---:B------:R-:W-:Y:S02]  /*11b30*/  FMUL.FTZ R64, R74.reuse, R180 ;  /* 0x000000b44a407220 */ /* 0x040fe40000410000 */
[----:B------:R-:W-:Y:S03]  /*11b40*/  FMUL.FTZ R65, R74, R181 ;  /* 0x000000b54a417220 */ /* 0x000fe60000410000 */
[C---:B------:R-:W-:Y:S02]  /*11b50*/  FMUL.FTZ R66, R69.reuse, R182 ;  /* 0x000000b645427220 */ /* 0x040fe40000410000 */
[----:B------:R-:W-:Y:S02]  /*11b60*/  FMUL.FTZ R67, R69, R183 ;  /* 0x000000b745437220 */ /* 0x000fe40000410000 */
[--C-:B-1----:R-:W-:Y:S04]  /*11b70*/  FFMA.FTZ R2, R206, c[0x0][0x2d0], -R78.reuse ;  /* 0x0000b400ce027a23 */ /* 0x102fe8000001084e */
[----:B------:R1:W-:Y:S01]  /*11b80*/  MUFU.EX2 R221, R2 ;  /* 0x0000000200dd7308 */ /* 0x0003e20000000800 */
[----:B------:R-:W-:Y:S07]  /*11b90*/  HMMA.16816.F32.BF16 R64, R80, R86, R64 ;  /* 0x000000565040723c */ /* 0x000fee0000041840 */
[----:B------:R-:W-:Y:S02]  /*11ba0*/  F2FP.BF16.PACK_AB R80, R122, R123 ;  /* 0x0000007b7a50723e */ /* 0x000fe400000010ff */
[----:B------:R-:W-:Y:S03]  /*11bb0*/  F2FP.BF16.PACK_AB R82, R141, R143 ;  /* 0x0000008f8d52723e */ /* 0x000fe600000010ff */
[----:B------:R-:W-:Y:S02]  /*11bc0*/  F2FP.BF16.PACK_AB R81, R121, R251 ;  /* 0x000000fb7951723e */ /* 0x000fe400000010ff */
[----:B------:R-:W-:Y:S02]  /*11bd0*/  F2FP.BF16.PACK_AB R83, R140, R142 ;  /* 0x0000008e8c53723e */ /* 0x000fe400000010ff */
[----:B------:R-:W-:Y:S02]  /*11be0*/  F2FP.BF16.PACK_AB R86, R252, R250 ;  /* 0x000000fafc56723e */ /* 0x000fe400000010ff */
[----:B------:R-:W-:Y:S03]  /*11bf0*/  F2FP.BF16.PACK_AB R87, R196, R197 ;  /* 0x000000c5c457723e */ /* 0x000fe600000010ff */
[-C--:B------:R-:W-:Y:S03]  /*11c00*/  HMMA.16816.F32.BF16 R4, R80, R88.reuse, R4 ;  /* 0x000000585004723c */ /* 0x080fe60000041804 */
[--C-:B-1----:R-:W-:Y:S04]  /*11c10*/  FFMA.FTZ R2, R202, c[0x0][0x2d0], -R78.reuse ;  /* 0x0000b400ca027a23 */ /* 0x102fe8000001084e */
[----:B------:R1:W-:Y:S01]  /*11c20*/  MUFU.EX2 R219, R2 ;  /* 0x0000000200db7308 */ /* 0x0003e20000000800 */
[C---:B------:R-:W-:Y:S08]  /*11c30*/  HMMA.16816.F32.BF16 R8, R84.reuse, R88, R8 ;  /* 0x000000585408723c */ /* 0x040ff00000041808 */
[-C--:B------:R-:W-:Y:S08]  /*11c40*/  HMMA.16816.F32.BF16 R12, R84, R90.reuse, R12 ;  /* 0x0000005a540c723c */ /* 0x080ff0000004180c */
[C---:B------:R-:W-:Y:S01]  /*11c50*/  HMMA.16816.F32.BF16 R16, R80.reuse, R90, R16 ;  /* 0x0000005a5010723c */ /* 0x040fe20000041810 */
[----:B------:R-:W-:Y:S03]  /*11c60*/  LDSM.16.MT88.4 R88, [R226+0x900] ;  /* 0x00090000e258783b */ /* 0x000fe60000004200 */
[----:B-1----:R-:W-:Y:S04]  /*11c70*/  FFMA.FTZ R2, R203, c[0x0][0x2d0], -R78 ;  /* 0x0000b400cb027a23 */ /* 0x002fe8000001084e */
[-C--:B------:R-:W-:Y:S01]  /*11c80*/  HMMA.16816.F32.BF16 R20, R80, R92.reuse, R20 ;  /* 0x0000005c5014723c */ /* 0x080fe20000041814 */
[----:B------:R1:W-:Y:S07]  /*11c90*/  MUFU.EX2 R220, R2 ;  /* 0x0000000200dc7308 */ /* 0x0003ee0000000800 */
[C---:B------:R-:W-:Y:S08]  /*11ca0*/  HMMA.16816.F32.BF16 R24, R84.reuse, R92, R24 ;  /* 0x0000005c5418723c */ /* 0x040ff00000041818 */
[-C--:B------:R-:W-:Y:S08]  /*11cb0*/  HMMA.16816.F32.BF16 R28, R84, R94.reuse, R28 ;  /* 0x0000005e541c723c */ /* 0x080ff0000004181c */
[C---:B------:R-:W-:Y:S01]  /*11cc0*/  HMMA.16816.F32.BF16 R32, R80.reuse, R94, R32 ;  /* 0x0000005e5020723c */ /* 0x040fe20000041820 */
[----:B------:R-:W-:Y:S03]  /*11cd0*/  LDSM.16.MT88.4 R92, [R224+0x1100] ;  /* 0x00110000e05c783b */ /* 0x000fe60000004200 */
[--C-:B-1----:R-:W-:Y:S04]  /*11ce0*/  FFMA.FTZ R2, R207, c[0x0][0x2d0], -R105.reuse ;  /* 0x0000b400cf027a23 */ /* 0x102fe80000010869 */
[----:B------:R1:W-:Y:S04]  /*11cf0*/  MUFU.EX2 R145, R2 ;  /* 0x0000000200917308 */ /* 0x0003e80000000800 */
[--C-:B-1----:R-:W-:Y:S06]  /*11d00*/  FFMA.FTZ R2, R209, c[0x0][0x2d0], -R105.reuse ;  /* 0x0000b400d1027a23 */ /* 0x102fec0000010869 */
[----:B------:R1:W2:Y:S02]  /*11d10*/  MUFU.EX2 R218, R2 ;  /* 0x0000000200da7308 */ /* 0x0002a40000000800 */
[--C-:B-1----:R-:W-:Y:S08]  /*11d20*/  FFMA.FTZ R2, R208, c[0x0][0x2d0], -R105.reuse ;  /* 0x0000b400d0027a23 */ /* 0x102ff00000010869 */
[----:B------:R1:W-:Y:S02]  /*11d30*/  MUFU.EX2 R216, R2 ;  /* 0x0000000200d87308 */ /* 0x0003e40000000800 */
[----:B-1----:R-:W-:Y:S08]  /*11d40*/  FFMA.FTZ R2, R212, c[0x0][0x2d0], -R105 ;  /* 0x0000b400d4027a23 */ /* 0x002ff00000010869 */
[----:B------:R1:W3:Y:S02]  /*11d50*/  MUFU.EX2 R217, R2 ;  /* 0x0000000200d97308 */ /* 0x0002e40000000800 */
[--C-:B-1----:R-:W-:Y:S08]  /*11d60*/  FFMA.FTZ R2, R215, c[0x0][0x2d0], -R77.reuse ;  /* 0x0000b400d7027a23 */ /* 0x102ff0000001084d */
[----:B------:R1:W-:Y:S02]  /*11d70*/  MUFU.EX2 R144, R2 ;  /* 0x0000000200907308 */ /* 0x0003e40000000800 */
[----:B-1----:R-:W-:Y:S02]  /*11d80*/  FFMA.FTZ R2, R148, c[0x0][0x2d0], -R77 ;  /* 0x0000b40094027a23 */ /* 0x002fe4000001084d */
[----:B------:R-:W-:Y:S01]  /*11d90*/  IMAD.MOV.U32 R148, RZ, RZ, R129 ;  /* 0x000000ffff947224 */ /* 0x000fe200078e0081 */
[----:B------:R-:W-:Y:S05]  /*11da0*/  MOV R129, R96 ;  /* 0x0000006000817202 */ /* 0x000fea0000000f00 */
[----:B------:R1:W2:Y:S01]  /*11db0*/  MUFU.EX2 R153, R2 ;  /* 0x0000000200997308 */ /* 0x0002a20000000800 */
[----:B------:R-:W2:Y:S01]  /*11dc0*/  LDSM.16.MT88.4 R96, [R225+0x900] ;  /* 0x00090000e160783b */ /* 0x000ea20000004200 */
[--C-:B-1----:R-:W-:Y:S01]  /*11dd0*/  FFMA.FTZ R2, R151, c[0x0][0x2d0], -R77.reuse ;  /* 0x0000b40097027a23 */ /* 0x102fe2000001084d */
[----:B------:R-:W-:Y:S02]  /*11de0*/  MOV R151, R149 ;  /* 0x0000009500977202 */ /* 0x000fe40000000f00 */
[----:B------:R-:W-:Y:S05]  /*11df0*/  MOV R149, R199 ;  /* 0x000000c700957202 */ /* 0x000fea0000000f00 */
[----:B------:R1:W-:Y:S01]  /*11e00*/  MUFU.EX2 R152, R2 ;  /* 0x0000000200987308 */ /* 0x0003e20000000800 */
[----:B------:R-:W-:Y:S02]  /*11e10*/  MOV R199, R184 ;  /* 0x000000b800c77202 */ /* 0x000fe40000000f00 */
[----:B------:R-:W-:Y:S02]  /*11e20*/  MOV R184, R210 ;  /* 0x000000d200b87202 */ /* 0x000fe40000000f00 */
[----:B------:R-:W4:Y:S01]  /*11e30*/  LDL.LU R210, [R1+0xa8] ;  /* 0x0000a80001d27983 */ /* 0x000f220000300800 */
[-C--:B--2---:R-:W-:Y:S08]  /*11e40*/  HMMA.16816.F32.BF16 R36, R80, R96.reuse, R36 ;  /* 0x000000605024723c */ /* 0x084ff00000041824 */
[C---:B------:R-:W-:Y:S04]  /*11e50*/  HMMA.16816.F32.BF16 R40, R84.reuse, R96, R40 ;  /* 0x000000605428723c */ /* 0x040fe80000041828 */
[----:B-1----:R-:W-:Y:S02]  /*11e60*/  FFMA.FTZ R2, R150, c[0x0][0x2d0], -R77 ;  /* 0x0000b40096027a23 */ /* 0x002fe4000001084d */
[----:B------:R-:W-:Y:S01]  /*11e70*/  IMAD.MOV.U32 R150, RZ, RZ, R148 ;  /* 0x000000ffff967224 */ /* 0x000fe200078e0094 */
[----:B------:R-:W-:Y:S01]  /*11e80*/  MOV R148, R128 ;  /* 0x0000008000947202 */ /* 0x000fe20000000f00 */
[-C--:B------:R-:W-:Y:S01]  /*11e90*/  HMMA.16816.F32.BF16 R44, R84, R98.reuse, R44 ;  /* 0x00000062542c723c */ /* 0x080fe2000004182c */
[----:B------:R1:W2:Y:S03]  /*11ea0*/  MUFU.EX2 R154, R2 ;  /* 0x00000002009a7308 */ /* 0x0002a60000000800 */
[----:B------:R-:W-:Y:S01]  /*11eb0*/  MOV R128, R3 ;  /* 0x0000000300807202 */ /* 0x000fe20000000f00 */
[--C-:B------:R-:W-:Y:S03]  /*11ec0*/  FFMA.FTZ R3, R214, c[0x0][0x2d0], -R79.reuse ;  /* 0x0000b400d6037a23 */ /* 0x100fe6000001084f */
[C---:B------:R-:W-:Y:S01]  /*11ed0*/  HMMA.16816.F32.BF16 R48, R80.reuse, R98, R48 ;  /* 0x000000625030723c */ /* 0x040fe20000041830 */
[----:B------:R-:W-:Y:S02]  /*11ee0*/  LDSM.16.MT88.4 R96, [R225+0x1100] ;  /* 0x00110000e160783b */ /* 0x000fe40000004200 */
[----:B------:R-:W-:Y:S05]  /*11ef0*/  MUFU.EX2 R215, R3 ;  /* 0x0000000300d77308 */ /* 0x000fea0000000800 */
[-C--:B------:R-:W-:Y:S08]  /*11f00*/  HMMA.16816.F32.BF16 R52, R80, R88.reuse, R52 ;  /* 0x000000585034723c */ /* 0x080ff00000041834 */
[C---:B------:R-:W-:Y:S04]  /*11f10*/  HMMA.16816.F32.BF16 R56, R84.reuse, R88, R56 ;  /* 0x000000585438723c */ /* 0x040fe80000041838 */
[--C-:B-1----:R-:W-:Y:S04]  /*11f20*/  FFMA.FTZ R2, R213, c[0x0][0x2d0], -R79.reuse ;  /* 0x0000b400d5027a23 */ /* 0x102fe8000001084f */
[-C--:B------:R-:W-:Y:S01]  /*11f30*/  HMMA.16816.F32.BF16 R60, R84, R90.reuse, R60 ;  /* 0x0000005a543c723c */ /* 0x080fe2000004183c */
[----:B------:R1:W1:Y:S06]  /*11f40*/  MUFU.EX2 R213, R2 ;  /* 0x0000000200d57308 */ /* 0x00026c0000000800 */
[----:B------:R-:W-:Y:S01]  /*11f50*/  F2FP.BF16.PACK_AB R84, R218, R145 ;  /* 0x00000091da54723e */ /* 0x000fe200000010ff */
[----:B------:R-:W-:Y:S01]  /*11f60*/  HMMA.16816.F32.BF16 R64, R80, R90, R64 ;  /* 0x0000005a5040723c */ /* 0x000fe20000041840 */
[----:B------:R-:W2:Y:S03]  /*11f70*/  LDSM.16.MT88.4 R88, [R227+0x1100] ;  /* 0x00110000e358783b */ /* 0x000ea60000004200 */
[----:B---3--:R-:W-:Y:S02]  /*11f80*/  F2FP.BF16.PACK_AB R86, R217, R216 ;  /* 0x000000d8d956723e */ /* 0x008fe400000010ff */
[----:B------:R-:W-:Y:S02]  /*11f90*/  F2FP.BF16.PACK_AB R85, R153, R144 ;  /* 0x000000909955723e */ /* 0x000fe400000010ff */
[----:B------:R-:W-:Y:S04]  /*11fa0*/  F2FP.BF16.PACK_AB R80, R147, R247 ;  /* 0x000000f79350723e */ /* 0x000fe800000010ff */
[----:B------:R-:W-:Y:S02]  /*11fb0*/  F2FP.BF16.PACK_AB R82, R246, R245 ;  /* 0x000000f5f652723e */ /* 0x000fe400000010ff */
[----:B------:R-:W-:Y:S02]  /*11fc0*/  F2FP.BF16.PACK_AB R81, R221, R146 ;  /* 0x00000092dd51723e */ /* 0x000fe400000010ff */
[----:B------:R-:W-:Y:S01]  /*11fd0*/  F2FP.BF16.PACK_AB R83, R220, R219 ;  /* 0x000000dbdc53723e */ /* 0x000fe200000010ff */
[--C-:B-1----:R-:W-:Y:S01]  /*11fe0*/  FFMA.FTZ R2, R211, c[0x0][0x2d0], -R79.reuse ;  /* 0x0000b400d3027a23 */ /* 0x102fe2000001084f */
[----:B--2---:R-:W-:Y:S03]  /*11ff0*/  F2FP.BF16.PACK_AB R87, R154, R152 ;  /* 0x000000989a57723e */ /* 0x004fe600000010ff */
[----:B------:R4:W-:Y:S02]  /*12000*/  MUFU.EX2 R212, R2 ;  /* 0x0000000200d47308 */ /* 0x0009e40000000800 */
        /* <DEDUP_REMOVED lines=8> */
[C---:B------:R-:W-:Y:S01]  /*12090*/  HMMA.16816.F32.BF16 R32, R80.reuse, R90, R32 ;  /* 0x0000005a5020723c */ /* 0x040fe20000041820 */
[----:B------:R-:W2:Y:S07]  /*120a0*/  LDSM.16.MT88.4 R88, [R224+0x1900] ;  /* 0x00190000e058783b */ /* 0x000eae0000004200 */
[-C--:B------:R-:W-:Y:S08]  /*120b0*/  HMMA.16816.F32.BF16 R36, R80, R96.reuse, R36 ;  /* 0x000000605024723c */ /* 0x080ff00000041824 */
[C---:B------:R-:W-:Y:S08]  /*120c0*/  HMMA.16816.F32.BF16 R40, R84.reuse, R96, R40 ;  /* 0x000000605428723c */ /* 0x040ff00000041828 */
[-C--:B------:R-:W-:Y:S08]  /*120d0*/  HMMA.16816.F32.BF16 R44, R84, R98.reuse, R44 ;  /* 0x00000062542c723c */ /* 0x080ff0000004182c */
[C---:B------:R-:W-:Y:S01]  /*120e0*/  HMMA.16816.F32.BF16 R48, R80.reuse, R98, R48 ;  /* 0x000000625030723c */ /* 0x040fe20000041830 */
[----:B------:R-:W-:Y:S07]  /*120f0*/  LDSM.16.MT88.4 R96, [R225+0x1900] ;  /* 0x00190000e160783b */ /* 0x000fee0000004200 */
[-C--:B-1----:R-:W-:Y:S08]  /*12100*/  HMMA.16816.F32.BF16 R52, R80, R92.reuse, R52 ;  /* 0x0000005c5034723c */ /* 0x082ff00000041834 */
[C---:B------:R-:W-:Y:S08]  /*12110*/  HMMA.16816.F32.BF16 R56, R84.reuse, R92, R56 ;  /* 0x0000005c5438723c */ /* 0x040ff00000041838 */
[-C--:B------:R-:W-:Y:S08]  /*12120*/  HMMA.16816.F32.BF16 R60, R84, R94.reuse, R60 ;  /* 0x0000005e543c723c */ /* 0x080ff0000004183c */
[----:B------:R-:W-:Y:S01]  /*12130*/  HMMA.16816.F32.BF16 R64, R80, R94, R64 ;  /* 0x0000005e5040723c */ /* 0x000fe20000041840 */
[----:B------:R-:W1:Y:S06]  /*12140*/  LDSM.16.MT88.4 R92, [R227+0x1900] ;  /* 0x00190000e35c783b */ /* 0x000e6c0000004200 */
[----:B------:R-:W-:Y:S01]  /*12150*/  F2FP.BF16.PACK_AB R80, R215, R213 ;  /* 0x000000d5d750723e */ /* 0x000fe200000010ff */
[----:B----4-:R-:W-:Y:S04]  /*12160*/  FFMA.FTZ R2, R210, c[0x0][0x2d0], -R79 ;  /* 0x0000b400d2027a23 */ /* 0x010fe8000001084f */
[----:B------:R3:W4:Y:S02]  /*12170*/  MUFU.EX2 R214, R2 ;  /* 0x0000000200d67308 */ /* 0x0007240000000800 */
[----:B---3--:R-:W-:Y:S01]  /*12180*/  FFMA.FTZ R2, R151, c[0x0][0x2d0], -R78 ;  /* 0x0000b40097027a23 */ /* 0x008fe2000001084e */
[----:B----4-:R-:W-:Y:S02]  /*12190*/  F2FP.BF16.PACK_AB R82, R214, R212 ;  /* 0x000000d4d652723e */ /* 0x010fe400000010ff */
[----:B------:R-:W-:Y:S05]  /*121a0*/  MOV R151, R150 ;  /* 0x0000009600977202 */ /* 0x000fea0000000f00 */
[----:B------:R3:W-:Y:S01]  /*121b0*/  MUFU.EX2 R159, R2 ;  /* 0x00000002009f7308 */ /* 0x0007e20000000800 */
[----:B------:R-:W-:Y:S01]  /*121c0*/  MOV R150, R149 ;  /* 0x0000009500967202 */ /* 0x000fe20000000f00 */
[----:B------:R-:W-:Y:S01]  /*121d0*/  IMAD.MOV.U32 R149, RZ, RZ, R148 ;  /* 0x000000ffff957224 */ /* 0x000fe200078e0094 */
[----:B------:R-:W-:Y:S02]  /*121e0*/  MOV R148, R199 ;  /* 0x000000c700947202 */ /* 0x000fe40000000f00 */
[----:B------:R-:W-:Y:S02]  /*121f0*/  MOV R199, R139 ;  /* 0x0000008b00c77202 */ /* 0x000fe40000000f00 */
[----:B------:R-:W-:Y:S02]  /*12200*/  MOV R139, R137 ;  /* 0x00000089008b7202 */ /* 0x000fe40000000f00 */
[----:B------:R-:W-:Y:S02]  /*12210*/  MOV R137, R132 ;  /* 0x0000008400897202 */ /* 0x000fe40000000f00 */
[----:B------:R-:W-:Y:S02]  /*12220*/  MOV R132, R237 ;  /* 0x000000ed00847202 */ /* 0x000fe40000000f00 */
[----:B------:R-:W4:Y:S01]  /*12230*/  LDL.LU R237, [R1+0xa4] ;  /* 0x0000a40001ed7983 */ /* 0x000f220000300800 */
[----:B---3--:R-:W-:Y:S01]  /*12240*/  FFMA.FTZ R2, R151, c[0x0][0x2d0], -R78 ;  /* 0x0000b40097027a23 */ /* 0x008fe2000001084e */
[----:B------:R-:W-:Y:S02]  /*12250*/  MOV R151, R150 ;  /* 0x0000009600977202 */ /* 0x000fe40000000f00 */
[----:B------:R-:W-:Y:S01]  /*12260*/  MOV R150, R149 ;  /* 0x0000009500967202 */ /* 0x000fe20000000f00 */
[----:B------:R3:W1:Y:S01]  /*12270*/  MUFU.EX2 R158, R2 ;  /* 0x00000002009e7308 */ /* 0x0006620000000800 */
[----:B------:R-:W-:Y:S01]  /*12280*/  IMAD.MOV.U32 R149, RZ, RZ, R148 ;  /* 0x000000ffff957224 */ /* 0x000fe200078e0094 */
[----:B------:R-:W-:Y:S02]  /*12290*/  MOV R148, R199 ;  /* 0x000000c700947202 */ /* 0x000fe40000000f00 */
[----:B------:R-:W-:Y:S02]  /*122a0*/  MOV R199, R139 ;  /* 0x0000008b00c77202 */ /* 0x000fe40000000f00 */
[----:B------:R-:W-:Y:S02]  /*122b0*/  MOV R139, R135 ;  /* 0x00000087008b7202 */ /* 0x000fe40000000f00 */
[----:B------:R-:W-:Y:S02]  /*122c0*/  MOV R135, R235 ;  /* 0x000000eb00877202 */ /* 0x000fe40000000f00 */
[----:B------:R-:W4:Y:S01]  /*122d0*/  LDL.LU R235, [R1+0xa0] ;  /* 0x0000a00001eb7983 */ /* 0x000f220000300800 */
[--C-:B---3--:R-:W-:Y:S01]  /*122e0*/  FFMA.FTZ R2, R151, c[0x0][0x2d0], -R78.reuse ;  /* 0x0000b40097027a23 */ /* 0x108fe2000001084e */
[----:B-1----:R-:W-:Y:S02]  /*122f0*/  F2FP.BF16.PACK_AB R81, R158, R159 ;  /* 0x0000009f9e51723e */ /* 0x002fe400000010ff */
[----:B------:R-:W-:Y:S01]  /*12300*/  MOV R151, R150 ;  /* 0x0000009600977202 */ /* 0x000fe20000000f00 */
[----:B------:R1:W-:Y:S01]  /*12310*/  MUFU.EX2 R157, R2 ;  /* 0x00000002009d7308 */ /* 0x0003e20000000800 */
[----:B------:R-:W-:Y:S02]  /*12320*/  MOV R150, R149 ;  /* 0x0000009500967202 */ /* 0x000fe40000000f00 */
[----:B------:R-:W-:Y:S01]  /*12330*/  MOV R149, R148 ;  /* 0x0000009400957202 */ /* 0x000fe20000000f00 */
[----:B------:R-:W-:Y:S01]  /*12340*/  IMAD.MOV.U32 R148, RZ, RZ, R199 ;  /* 0x000000ffff947224 */ /* 0x000fe200078e00c7 */
[----:B------:R-:W-:Y:S02]  /*12350*/  MOV R199, R139 ;  /* 0x0000008b00c77202 */ /* 0x000fe40000000f00 */
[----:B------:R-:W-:Y:S02]  /*12360*/  MOV R139, R133 ;  /* 0x00000085008b7202 */ /* 0x000fe40000000f00 */
[----:B------:R-:W-:Y:S02]  /*12370*/  MOV R133, R130 ;  /* 0x0000008200857202 */ /* 0x000fe40000000f00 */
[----:B------:R-:W-:Y:S02]  /*12380*/  MOV R130, R228 ;  /* 0x000000e400827202 */ /* 0x000fe40000000f00 */
[----:B------:R3:W5:Y:S01]  /*12390*/  LDL.LU R228, [R1+0x9c] ;  /* 0x00009c0001e47983 */ /* 0x0007620000300800 */
[----:B-1----:R-:W-:Y:S01]  /*123a0*/  FFMA.FTZ R2, R151, c[0x0][0x2d0], -R78 ;  /* 0x0000b40097027a23 */ /* 0x002fe2000001084e */
[----:B------:R-:W-:Y:S02]  /*123b0*/  MOV R151, R150 ;  /* 0x0000009600977202 */ /* 0x000fe40000000f00 */
[----:B------:R-:W-:Y:S01]  /*123c0*/  MOV R150, R149 ;  /* 0x0000009500967202 */ /* 0x000fe20000000f00 */
[----:B------:R1:W1:Y:S01]  /*123d0*/  MUFU.EX2 R163, R2 ;  /* 0x0000000200a37308 */ /* 0x0002620000000800 */
[----:B------:R-:W-:Y:S01]  /*123e0*/  MOV R149, R148 ;  /* 0x0000009400957202 */ /* 0x000fe20000000f00 */
[----:B------:R-:W-:Y:S01]  /*123f0*/  IMAD.MOV.U32 R148, RZ, RZ, R199 ;  /* 0x000000ffff947224 */ /* 0x000fe200078e00c7 */
[----:B------:R-:W-:Y:S02]  /*12400*/  MOV R199, R139 ;  /* 0x0000008b00c77202 */ /* 0x000fe40000000f00 */
[----:B------:R-:W-:Y:S02]  /*12410*/  MOV R139, R130 ;  /* 0x00000082008b7202 */ /* 0x000fe40000000f00 */
[----:B------:R-:W-:Y:S02]  /*12420*/  MOV R130, R232 ;  /* 0x000000e800827202 */ /* 0x000fe40000000f00 */
[----:B------:R3:W5:Y:S01]  /*12430*/  LDL.LU R232, [R1+0x98] ;  /* 0x0000980001e87983 */ /* 0x0007620000300800 */
[----:B-1----:R-:W-:Y:S01]  /*12440*/  FFMA.FTZ R2, R151, c[0x0][0x2d0], -R105 ;  /* 0x0000b40097027a23 */ /* 0x002fe20000010869 */
[----:B------:R-:W-:Y:S02]  /*12450*/  F2FP.BF16.PACK_AB R83, R163, R157 ;  /* 0x0000009da353723e */ /* 0x000fe400000010ff */
[----:B------:R-:W-:Y:S01]  /*12460*/  MOV R151, R150 ;  /* 0x0000009600977202 */ /* 0x000fe20000000f00 */
[----:B------:R1:W-:Y:S01]  /*12470*/  MUFU.EX2 R155, R2 ;  /* 0x00000002009b7308 */ /* 0x0003e20000000800 */
[----:B------:R-:W-:Y:S02]  /*12480*/  MOV R150, R149 ;  /* 0x0000009500967202 */ /* 0x000fe40000000f00 */
[----:B------:R-:W-:Y:S01]  /*12490*/  MOV R149, R148 ;  /* 0x0000009400957202 */ /* 0x000fe20000000f00 */
[-C--:B--2---:R-:W-:Y:S03]  /*124a0*/  HMMA.16816.F32.BF16 R4, R80, R88.reuse, R4 ;  /* 0x000000585004723c */ /* 0x084fe60000041804 */
[----:B------:R-:W-:Y:S01]  /*124b0*/  MOV R148, R199 ;  /* 0x000000c700947202 */ /* 0x000fe20000000f00 */
[----:B------:R-:W-:Y:S01]  /*124c0*/  IMAD.MOV.U32 R199, RZ, RZ, R139 ;  /* 0x000000ffffc77224 */ /* 0x000fe200078e008b */
[----:B------:R-:W-:Y:S02]  /*124d0*/  MOV R139, R130 ;  /* 0x00000082008b7202 */ /* 0x000fe40000000f00 */
[----:B------:R-:W-:Y:S02]  /*124e0*/  MOV R130, R229 ;  /* 0x000000e500827202 */ /* 0x000fe40000000f00 */
[----:B------:R3:W5:Y:S03]  /*124f0*/  LDL.LU R229, [R1+0x94] ;  /* 0x0000940001e57983 */ /* 0x0007660000300800 */
[--C-:B-1----:R-:W-:Y:S01]  /*12500*/  FFMA.FTZ R2, R151, c[0x0][0x2d0], -R105.reuse ;  /* 0x0000b40097027a23 */ /* 0x102fe20000010869 */
[----:B------:R-:W-:Y:S02]  /*12510*/  MOV R151, R150 ;  /* 0x0000009600977202 */ /* 0x000fe40000000f00 */
[----:B------:R-:W-:Y:S01]  /*12520*/  MOV R150, R149 ;  /* 0x0000009500967202 */ /* 0x000fe20000000f00 */
[----:B------:R1:W2:Y:S01]  /*12530*/  MUFU.EX2 R156, R2 ;  /* 0x00000002009c7308 */ /* 0x0002a20000000800 */
[----:B------:R-:W-:Y:S02]  /*12540*/  MOV R149, R148 ;  /* 0x0000009400957202 */ /* 0x000fe40000000f00 */
[----:B------:R-:W-:Y:S02]  /*12550*/  MOV R148, R199 ;  /* 0x000000c700947202 */ /* 0x000fe40000000f00 */
[----:B------:R-:W-:Y:S01]  /*12560*/  MOV R199, R139 ;  /* 0x0000008b00c77202 */ /* 0x000fe20000000f00 */
[----:B------:R-:W-:Y:S01]  /*12570*/  IMAD.MOV.U32 R139, RZ, RZ, R130 ;  /* 0x000000ffff8b7224 */ /* 0x000fe200078e0082 */
[----:B------:R-:W-:Y:S02]  /*12580*/  MOV R130, R231 ;  /* 0x000000e700827202 */ /* 0x000fe40000000f00 */
[----:B------:R3:W5:Y:S01]  /*12590*/  LDL.LU R231, [R1+0x90] ;  /* 0x0000900001e77983 */ /* 0x0007620000300800 */
[--C-:B-1----:R-:W-:Y:S01]  /*125a0*/  FFMA.FTZ R2, R151, c[0x0][0x2d0], -R105.reuse ;  /* 0x0000b40097027a23 */ /* 0x102fe20000010869 */
[----:B--2---:R-:W-:Y:S02]  /*125b0*/  F2FP.BF16.PACK_AB R84, R156, R155 ;  /* 0x0000009b9c54723e */ /* 0x004fe400000010ff */
[----:B------:R-:W-:Y:S01]  /*125c0*/  MOV R151, R150 ;  /* 0x0000009600977202 */ /* 0x000fe20000000f00 */
[----:B------:R1:W-:Y:S01]  /*125d0*/  MUFU.EX2 R162, R2 ;  /* 0x0000000200a27308 */ /* 0x0003e20000000800 */
[----:B------:R-:W-:Y:S02]  /*125e0*/  MOV R150, R149 ;  /* 0x0000009500967202 */ /* 0x000fe40000000f00 */
[----:B------:R-:W-:Y:S02]  /*125f0*/  MOV R149, R148 ;  /* 0x0000009400957202 */ /* 0x000fe40000000f00 */
[----:B------:R-:W-:Y:S02]  /*12600*/  MOV R148, R199 ;  /* 0x000000c700947202 */ /* 0x000fe40000000f00 */
[----:B------:R-:W-:Y:S02]  /*12610*/  MOV R199, R139 ;  /* 0x0000008b00c77202 */ /* 0x000fe40000000f00 */
[----:B------:R-:W-:Y:S01]  /*12620*/  MOV R139, R138 ;  /* 0x0000008a008b7202 */ /* 0x000fe20000000f00 */
[----:B-1----:R-:W-:Y:S01]  /*12630*/  FFMA.FTZ R2, R151, c[0x0][0x2d0], -R105 ;  /* 0x0000b40097027a23 */ /* 0x002fe20000010869 */
[----:B------:R-:W-:Y:S02]  /*12640*/  MOV R151, R150 ;  /* 0x0000009600977202 */ /* 0x000fe40000000f00 */
[----:B------:R-:W-:Y:S01]  /*12650*/  MOV R150, R149 ;  /* 0x0000009500967202 */ /* 0x000fe20000000f00 */
[----:B------:R1:W2:Y:S01]  /*12660*/  MUFU.EX2 R161, R2 ;  /* 0x0000000200a17308 */ /* 0x0002a20000000800 */
[----:B------:R-:W-:Y:S02]  /*12670*/  MOV R149, R148 ;  /* 0x0000009400957202 */ /* 0x000fe40000000f00 */
[----:B------:R-:W-:Y:S02]  /*12680*/  MOV R148, R199 ;  /* 0x000000c700947202 */ /* 0x000fe40000000f00 */
[----:B------:R-:W-:Y:S02]  /*12690*/  MOV R199, R139 ;  /* 0x0000008b00c77202 */ /* 0x000fe40000000f00 */
[----:B------:R-:W-:Y:S02]  /*126a0*/  MOV R205, R150 ;  /* 0x0000009600cd7202 */ /* 0x000fe40000000f00 */
[----:B------:R-:W-:Y:S01]  /*126b0*/  MOV R150, R148 ;  /* 0x0000009400967202 */ /* 0x000fe20000000f00 */
[----:B-1----:R-:W-:Y:S01]  /*126c0*/  FFMA.FTZ R2, R151, c[0x0][0x2d0], -R77 ;  /* 0x0000b40097027a23 */ /* 0x002fe2000001084d */
[----:B------:R-:W-:Y:S02]  /*126d0*/  MOV R151, R149 ;  /* 0x0000009500977202 */ /* 0x000fe40000000f00 */
[----:B------:R-:W-:Y:S02]  /*126e0*/  MOV R149, R199 ;  /* 0x000000c700957202 */ /* 0x000fe40000000f00 */
[----:B--2---:R-:W-:Y:S01]  /*126f0*/  F2FP.BF16.PACK_AB R86, R161, R162 ;  /* 0x000000a2a156723e */ /* 0x004fe200000010ff */
[----:B----4-:R-:W-:Y:S02]  /*12700*/  IMAD.MOV.U32 R138, RZ, RZ, R235 ;  /* 0x000000ffff8a7224 */ /* 0x010fe400078e00eb */
[----:B------:R3:W5:Y:S03]  /*12710*/  LDL.LU R235, [R1+0x8c] ;  /* 0x00008c0001eb7983 */ /* 0x0007660000300800 */
[----:B------:R-:W-:Y:S02]  /*12720*/  MOV R139, R138 ;  /* 0x0000008a008b7202 */ /* 0x000fe40000000f00 */
[----:B------:R-:W-:Y:S01]  /*12730*/  MOV R138, R137 ;  /* 0x00000089008a7202 */ /* 0x000fe20000000f00 */
[----:B------:R-:W-:Y:S01]  /*12740*/  IMAD.MOV.U32 R137, RZ, RZ, R195 ;  /* 0x000000ffff897224 */ /* 0x000fe200078e00c3 */
[----:B------:R-:W-:Y:S02]  /*12750*/  MOV R195, R193 ;  /* 0x000000c100c37202 */ /* 0x000fe40000000f00 */
[----:B------:R-:W-:Y:S01]  /*12760*/  MOV R148, R139 ;  /* 0x0000008b00947202 */ /* 0x000fe20000000f00 */
[----:B------:R-:W-:Y:S01]  /*12770*/  IMAD.MOV.U32 R199, RZ, RZ, R138 ;  /* 0x000000ffffc77224 */ /* 0x000fe200078e008a */
[----:B------:R-:W-:Y:S02]  /*12780*/  MOV R138, R195 ;  /* 0x000000c3008a7202 */ /* 0x000fe40000000f00 */
[----:B------:R-:W-:Y:S02]  /*12790*/  MOV R195, R117 ;  /* 0x0000007500c37202 */ /* 0x000fe40000000f00 */
[----:B------:R1:W-:Y:S01]  /*127a0*/  MUFU.EX2 R117, R2 ;  /* 0x0000000200757308 */ /* 0x0003e20000000800 */
[----:B------:R-:W-:Y:S02]  /*127b0*/  MOV R139, R137 ;  /* 0x00000089008b7202 */ /* 0x000fe40000000f00 */
[----:B------:R-:W-:Y:S02]  /*127c0*/  MOV R137, R237 ;  /* 0x000000ed00897202 */ /* 0x000fe40000000f00 */
[----:B------:R-:W-:Y:S02]  /*127d0*/  MOV R193, R236 ;  /* 0x000000ec00c17202 */ /* 0x000fe40000000f00 */
[----:B------:R3:W5:Y:S04]  /*127e0*/  LDL.LU R236, [R1+0x88] ;  /* 0x0000880001ec7983 */ /* 0x0007680000300800 */
[----:B------:R3:W5:Y:S01]  /*127f0*/  LDL.LU R237, [R1+0x84] ;  /* 0x0000840001ed7983 */ /* 0x0007620000300800 */
[--C-:B-1----:R-:W-:Y:S01]  /*12800*/  FFMA.FTZ R2, R205, c[0x0][0x2d0], -R77.reuse ;  /* 0x0000b400cd027a23 */ /* 0x102fe2000001084d */
[----:B------:R-:W-:Y:S02]  /*12810*/  MOV R205, R151 ;  /* 0x0000009700cd7202 */ /* 0x000fe40000000f00 */
[----:B------:R-:W-:Y:S02]  /*12820*/  MOV R151, R150 ;  /* 0x0000009600977202 */ /* 0x000fe40000000f00 */
[----:B------:R-:W-:Y:S01]  /*12830*/  MOV R150, R149 ;  /* 0x0000009500967202 */ /* 0x000fe20000000f00 */
[----:B------:R-:W-:Y:S01]  /*12840*/  IMAD.MOV.U32 R149, RZ, RZ, R148 ;  /* 0x000000ffff957224 */ /* 0x000fe200078e0094 */
[----:B------:R-:W-:Y:S02]  /*12850*/  MOV R148, R199 ;  /* 0x000000c700947202 */ /* 0x000fe40000000f00 */
[----:B------:R-:W-:Y:S02]  /*12860*/  MOV R199, R139 ;  /* 0x0000008b00c77202 */ /* 0x000fe40000000f00 */
[----:B------:R-:W-:Y:S02]  /*12870*/  MOV R139, R138 ;  /* 0x0000008a008b7202 */ /* 0x000fe40000000f00 */
[----:B------:R-:W-:Y:S02]  /*12880*/  MOV R138, R137 ;  /* 0x00000089008a7202 */ /* 0x000fe40000000f00 */
[----:B------:R-:W-:Y:S02]  /*12890*/  MOV R137, R185 ;  /* 0x000000b900897202 */ /* 0x000fe40000000f00 */
[----:B------:R-:W-:Y:S02]  /*128a0*/  MOV R185, R115 ;  /* 0x0000007300b97202 */ /* 0x000fe40000000f00 */
[----:B------:R1:W2:Y:S01]  /*128b0*/  MUFU.EX2 R115, R2 ;  /* 0x0000000200737308 */ /* 0x0002a20000000800 */
[----:B------:R-:W-:Y:S02]  /*128c0*/  MOV R206, R151 ;  /* 0x0000009700ce7202 */ /* 0x000fe40000000f00 */
[----:B------:R-:W-:Y:S02]  /*128d0*/  MOV R151, R149 ;  /* 0x0000009500977202 */ /* 0x000fe40000000f00 */
[----:B------:R-:W-:Y:S02]  /*128e0*/  MOV R149, R199 ;  /* 0x000000c700957202 */ /* 0x000fe40000000f00 */
[----:B------:R-:W-:Y:S02]  /*128f0*/  MOV R199, R138 ;  /* 0x0000008a00c77202 */ /* 0x000fe40000000f00 */
[----:B------:R-:W-:Y:S02]  /*12900*/  MOV R138, R129 ;  /* 0x00000081008a7202 */ /* 0x000fe40000000f00 */
[----:B------:R-:W-:Y:S02]  /*12910*/  MOV R129, R238 ;  /* 0x000000ee00817202 */ /* 0x000fe40000000f00 */
[----:B------:R3:W5:Y:S01]  /*12920*/  LDL.LU R238, [R1+0x80] ;  /* 0x0000800001ee7983 */ /* 0x0007620000300800 */
[--C-:B-1----:R-:W-:Y:S01]  /*12930*/  FFMA.FTZ R2, R205, c[0x0][0x2d0], -R77.reuse ;  /* 0x0000b400cd027a23 */ /* 0x102fe2000001084d */
[----:B--2---:R-:W-:Y:S01]  /*12940*/  F2FP.BF16.PACK_AB R85, R115, R117 ;  /* 0x000000757355723e */ /* 0x004fe200000010ff */
[----:B------:R-:W-:Y:S01]  /*12950*/  IMAD.MOV.U32 R205, RZ, RZ, R150 ;  /* 0x000000ffffcd7224 */ /* 0x000fe200078e0096 */
[----:B------:R-:W-:Y:S02]  /*12960*/  MOV R150, R148 ;  /* 0x0000009400967202 */ /* 0x000fe40000000f00 */
[----:B------:R-:W-:Y:S02]  /*12970*/  MOV R148, R139 ;  /* 0x0000008b00947202 */ /* 0x000fe40000000f00 */
[----:B------:R-:W-:Y:S01]  /*12980*/  MOV R139, R137 ;  /* 0x00000089008b7202 */ /* 0x000fe20000000f00 */
[----:B------:R-:W-:Y:S02]  /*12990*/  IMAD.MOV.U32 R137, RZ, RZ, R116 ;  /* 0x000000ffff897224 */ /* 0x000fe400078e0074 */
[----:B------:R1:W-:Y:S02]  /*129a0*/  MUFU.EX2 R116, R2 ;  /* 0x0000000200747308 */ /* 0x0003e40000000800 */
[----:B-1----:R-:W-:Y:S01]  /*129b0*/  FFMA.FTZ R2, R206, c[0x0][0x2d0], -R77 ;  /* 0x0000b400ce027a23 */ /* 0x002fe2000001084d */
[----:B------:R-:W-:Y:S02]  /*129c0*/  MOV R206, R205 ;  /* 0x000000cd00ce7202 */ /* 0x000fe40000000f00 */
[----:B------:R-:W-:Y:S02]  /*129d0*/  MOV R205, R151 ;  /* 0x0000009700cd7202 */ /* 0x000fe40000000f00 */
[----:B------:R-:W-:Y:S01]  /*129e0*/  MOV R151, R150 ;  /* 0x0000009600977202 */ /* 0x000fe20000000f00 */
[----:B------:R-:W-:Y:S01]  /*129f0*/  FFMA.FTZ R3, R206, c[0x0][0x2d0], -R79 ;  /* 0x0000b400ce037a23 */ /* 0x000fe2000001084f */
[----:B------:R-:W-:Y:S02]  /*12a00*/  MOV R150, R149 ;  /* 0x0000009500967202 */ /* 0x000fe40000000f00 */
[----:B------:R-:W-:Y:S01]  /*12a10*/  MOV R149, R148 ;  /* 0x0000009400957202 */ /* 0x000fe20000000f00 */
[----:B------:R-:W-:Y:S01]  /*12a20*/  MUFU.EX2 R160, R3 ;  /* 0x0000000300a07308 */ /* 0x000fe20000000800 */
[----:B------:R-:W-:Y:S01]  /*12a30*/  MOV R148, R199 ;  /* 0x000000c700947202 */ /* 0x000fe20000000f00 */
[----:B------:R-:W-:Y:S01]  /*12a40*/  IMAD.MOV.U32 R199, RZ, RZ, R139 ;  /* 0x000000ffffc77224 */ /* 0x000fe200078e008b */
[----:B------:R-:W-:Y:S02]  /*12a50*/  MOV R139, R138 ;  /* 0x0000008a008b7202 */ /* 0x000fe40000000f00 */
[----:B------:R-:W-:Y:S02]  /*12a60*/  MOV R138, R137 ;  /* 0x00000089008a7202 */ /* 0x000fe40000000f00 */
[----:B------:R-:W-:Y:S02]  /*12a70*/  MOV R137, R129 ;  /* 0x0000008100897202 */ /* 0x000fe40000000f00 */
[----:B------:R-:W-:Y:S02]  /*12a80*/  MOV R129, R114 ;  /* 0x0000007200817202 */ /* 0x000fe40000000f00 */
[----:B------:R1:W2:Y:S01]  /*12a90*/  MUFU.EX2 R114, R2 ;  /* 0x0000000200727308 */ /* 0x0002a20000000800 */
        /* <DEDUP_REMOVED lines=13> */
[----:B------:R-:W-:Y:S01]  /*12b70*/  IMAD.MOV.U32 R205, RZ, RZ, R151 ;  /* 0x000000ffffcd7224 */ /* 0x000fe200078e0097 */
[----:B------:R-:W-:Y:S01]  /*12b80*/  MOV R151, R150 ;  /* 0x0000009600977202 */ /* 0x000fe20000000f00 */
[----:B------:R1:W4:Y:S01]  /*12b90*/  MUFU.EX2 R210, R2 ;  /* 0x0000000200d27308 */ /* 0x0003220000000800 */
[----:B------:R-:W-:Y:S02]  /*12ba0*/  MOV R150, R149 ;  /* 0x0000009500967202 */ /* 0x000fe40000000f00 */
[----:B------:R-:W-:Y:S02]  /*12bb0*/  MOV R149, R148 ;  /* 0x0000009400957202 */ /* 0x000fe40000000f00 */
[----:B------:R-:W-:Y:S02]  /*12bc0*/  MOV R148, R199 ;  /* 0x000000c700947202 */ /* 0x000fe40000000f00 */
[----:B------:R-:W-:Y:S02]  /*12bd0*/  MOV R199, R139 ;  /* 0x0000008b00c77202 */ /* 0x000fe40000000f00 */
[----:B------:R-:W-:Y:S02]  /*12be0*/  MOV R139, R138 ;  /* 0x0000008a008b7202 */ /* 0x000fe40000000f00 */
[----:B------:R-:W-:Y:S01]  /*12bf0*/  MOV R138, R137 ;  /* 0x00000089008a7202 */ /* 0x000fe20000000f00 */
[----:B------:R-:W-:Y:S01]  /*12c00*/  IMAD.MOV.U32 R137, RZ, RZ, R134 ;  /* 0x000000ffff897224 */ /* 0x000fe200078e0086 */
[----:B------:R-:W-:Y:S02]  /*12c10*/  MOV R134, R240 ;  /* 0x000000f000867202 */ /* 0x000fe40000000f00 */
[----:B------:R3:W5:Y:S01]  /*12c20*/  LDL.LU R240, [R1+0x78] ;  /* 0x0000780001f07983 */ /* 0x0007620000300800 */
[----:B--2---:R-:W-:Y:S07]  /*12c30*/  F2FP.BF16.PACK_AB R87, R114, R116 ;  /* 0x000000747257723e */ /* 0x004fee00000010ff */
[C---:B------:R-:W-:Y:S04]  /*12c40*/  HMMA.16816.F32.BF16 R8, R84.reuse, R88, R8 ;  /* 0x000000585408723c */ /* 0x040fe80000041808 */
[----:B-1----:R-:W-:Y:S01]  /*12c50*/  FFMA.FTZ R2, R206, c[0x0][0x2d0], -R79 ;  /* 0x0000b400ce027a23 */ /* 0x002fe2000001084f */
[----:B------:R-:W-:Y:S02]  /*12c60*/  MOV R206, R205 ;  /* 0x000000cd00ce7202 */ /* 0x000fe40000000f00 */
[----:B------:R-:W-:Y:S01]  /*12c70*/  MOV R205, R151 ;  /* 0x0000009700cd7202 */ /* 0x000fe20000000f00 */
[-C--:B------:R-:W-:Y:S01]  /*12c80*/  HMMA.16816.F32.BF16 R12, R84, R90.reuse, R12 ;  /* 0x0000005a540c723c */ /* 0x080fe2000004180c */
[----:B------:R1:W-:Y:S03]  /*12c90*/  MUFU.EX2 R211, R2 ;  /* 0x0000000200d37308 */ /* 0x0003e60000000800 */
[----:B------:R-:W-:Y:S02]  /*12ca0*/  MOV R151, R150 ;  /* 0x0000009600977202 */ /* 0x000fe40000000f00 */
[----:B------:R-:W-:Y:S02]  /*12cb0*/  MOV R150, R149 ;  /* 0x0000009500967202 */ /* 0x000fe40000000f00 */
[C---:B------:R-:W-:Y:S01]  /*12cc0*/  HMMA.16816.F32.BF16 R16, R80.reuse, R90, R16 ;  /* 0x0000005a5010723c */ /* 0x040fe20000041810 */
[----:B------:R-:W2:Y:S03]  /*12cd0*/  LDSM.16.MT88.4 R88, [R226+0x1900] ;  /* 0x00190000e258783b */ /* 0x000ea60000004200 */
[----:B------:R-:W-:Y:S02]  /*12ce0*/  MOV R149, R148 ;  /* 0x0000009400957202 */ /* 0x000fe40000000f00 */
[----:B------:R-:W-:Y:S01]  /*12cf0*/  MOV R148, R199 ;  /* 0x000000c700947202 */ /* 0x000fe20000000f00 */
[----:B------:R-:W-:Y:S01]  /*12d00*/  IMAD.MOV.U32 R199, RZ, RZ, R139 ;  /* 0x000000ffffc77224 */ /* 0x000fe200078e008b */
[-C--:B------:R-:W-:Y:S04]  /*12d10*/  HMMA.16816.F32.BF16 R20, R80, R92.reuse, R20 ;  /* 0x0000005c5014723c */ /* 0x080fe80000041814 */
[----:B------:R-:W-:Y:S02]  /*12d20*/  MOV R139, R138 ;  /* 0x0000008a008b7202 */ /* 0x000fe40000000f00 */
[----:B------:R-:W-:Y:S02]  /*12d30*/  MOV R138, R233 ;  /* 0x000000e9008a7202 */ /* 0x000fe40000000f00 */
[C---:B------:R-:W-:Y:S01]  /*12d40*/  HMMA.16816.F32.BF16 R24, R84.reuse, R92, R24 ;  /* 0x0000005c5418723c */ /* 0x040fe20000041818 */
[----:B------:R3:W5:Y:S03]  /*12d50*/  LDL.LU R233, [R1+0x74] ;  /* 0x0000740001e97983 */ /* 0x0007660000300800 */
[----:B-1----:R-:W-:Y:S01]  /*12d60*/  FFMA.FTZ R2, R206, c[0x0][0x2d0], -R79 ;  /* 0x0000b400ce027a23 */ /* 0x002fe2000001084f */
[----:B------:R-:W-:Y:S02]  /*12d70*/  MOV R206, R205 ;  /* 0x000000cd00ce7202 */ /* 0x000fe40000000f00 */
[----:B------:R-:W-:Y:S01]  /*12d80*/  MOV R205, R151 ;  /* 0x0000009700cd7202 */ /* 0x000fe20000000f00 */
[-C--:B------:R-:W-:Y:S01]  /*12d90*/  HMMA.16816.F32.BF16 R28, R84, R94.reuse, R28 ;  /* 0x0000005e541c723c */ /* 0x080fe2000004181c */
[----:B------:R1:W1:Y:S03]  /*12da0*/  MUFU.EX2 R209, R2 ;  /* 0x0000000200d17308 */ /* 0x0002660000000800 */
[----:B------:R-:W-:Y:S02]  /*12db0*/  MOV R151, R150 ;  /* 0x0000009600977202 */ /* 0x000fe40000000f00 */
[----:B------:R-:W-:Y:S02]  /*12dc0*/  MOV R150, R149 ;  /* 0x0000009500967202 */ /* 0x000fe40000000f00 */
[C---:B------:R-:W-:Y:S01]  /*12dd0*/  HMMA.16816.F32.BF16 R32, R80.reuse, R94, R32 ;  /* 0x0000005e5020723c */ /* 0x040fe20000041820 */
[----:B------:R-:W3:Y:S03]  /*12de0*/  LDSM.16.MT88.4 R92, [R224+0x2100] ;  /* 0x00210000e05c783b */ /* 0x000ee60000004200 */
[----:B------:R-:W-:Y:S01]  /*12df0*/  MOV R149, R148 ;  /* 0x0000009400957202 */ /* 0x000fe20000000f00 */
[----:B------:R-:W-:Y:S01]  /*12e00*/  IMAD.MOV.U32 R148, RZ, RZ, R199 ;  /* 0x000000ffff947224 */ /* 0x000fe200078e00c7 */
[----:B------:R-:W-:Y:S02]  /*12e10*/  MOV R199, R139 ;  /* 0x0000008b00c77202 */ /* 0x000fe40000000f00 */
[-C--:B------:R-:W-:Y:S04]  /*12e20*/  HMMA.16816.F32.BF16 R36, R80, R96.reuse, R36 ;  /* 0x000000605024723c */ /* 0x080fe80000041824 */
[----:B------:R-:W-:Y:S02]  /*12e30*/  MOV R139, R138 ;  /* 0x0000008a008b7202 */ /* 0x000fe40000000f00 */
[----:B------:R-:W-:Y:S02]  /*12e40*/  MOV R138, R136 ;  /* 0x00000088008a7202 */ /* 0x000fe40000000f00 */
[C---:B------:R-:W-:Y:S04]  /*12e50*/  HMMA.16816.F32.BF16 R40, R84.reuse, R96, R40 ;  /* 0x000000605428723c */ /* 0x040fe80000041828 */
[----:B-1----:R-:W-:Y:S01]  /*12e60*/  FFMA.FTZ R2, R206, c[0x0][0x2d0], -R78 ;  /* 0x0000b400ce027a23 */ /* 0x002fe2000001084e */
[----:B------:R-:W-:Y:S02]  /*12e70*/  MOV R206, R205 ;  /* 0x000000cd00ce7202 */ /* 0x000fe40000000f00 */
[----:B------:R-:W-:Y:S01]  /*12e80*/  MOV R205, R151 ;  /* 0x0000009700cd7202 */ /* 0x000fe20000000f00 */
[-C--:B------:R-:W-:Y:S01]  /*12e90*/  HMMA.16816.F32.BF16 R44, R84, R98.reuse, R44 ;  /* 0x00000062542c723c */ /* 0x080fe2000004182c */
[----:B------:R1:W-:Y:S03]  /*12ea0*/  MUFU.EX2 R208, R2 ;  /* 0x0000000200d07308 */ /* 0x0003e60000000800 */
[----:B------:R-:W-:Y:S01]  /*12eb0*/  MOV R164, R205 ;  /* 0x000000cd00a47202 */ /* 0x000fe20000000f00 */
[----:B------:R-:W-:Y:S01]  /*12ec0*/  IMAD.MOV.U32 R151, RZ, RZ, R150 ;  /* 0x000000ffff977224 */ /* 0x000fe200078e0096 */
[----:B------:R-:W-:Y:S02]  /*12ed0*/  MOV R150, R149 ;  /* 0x0000009500967202 */ /* 0x000fe40000000f00 */
[C---:B------:R-:W-:Y:S01]  /*12ee0*/  HMMA.16816.F32.BF16 R48, R80.reuse, R98, R48 ;  /* 0x000000625030723c */ /* 0x040fe20000041830 */
[----:B------:R-:W-:Y:S03]  /*12ef0*/  LDSM.16.MT88.4 R96, [R225+0x2100] ;  /* 0x00210000e160783b */ /* 0x000fe60000004200 */
[----:B------:R-:W-:Y:S01]  /*12f00*/  IMAD.MOV.U32 R205, RZ, RZ, R151 ;  /* 0x000000ffffcd7224 */ /* 0x000fe200078e0097 */
[----:B------:R-:W-:Y:S02]  /*12f10*/  MOV R151, R150 ;  /* 0x0000009600977202 */ /* 0x000fe40000000f00 */
[----:B------:R-:W-:Y:S01]  /*12f20*/  MOV R149, R148 ;  /* 0x0000009400957202 */ /* 0x000fe20000000f00 */
[-C--:B--2---:R-:W-:Y:S04]  /*12f30*/  HMMA.16816.F32.BF16 R52, R80, R88.reuse, R52 ;  /* 0x000000585034723c */ /* 0x084fe80000041834 */
[----:B------:R-:W-:Y:S02]  /*12f40*/  MOV R150, R149 ;  /* 0x0000009500967202 */ /* 0x000fe40000000f00 */
[----:B------:R-:W-:Y:S02]  /*12f50*/  MOV R148, R199 ;  /* 0x000000c700947202 */ /* 0x000fe40000000f00 */
[----:B------:R-:W-:Y:S01]  /*12f60*/  MOV R199, R139 ;  /* 0x0000008b00c77202 */ /* 0x000fe20000000f00 */
[--C-:B-1----:R-:W-:Y:S01]  /*12f70*/  FFMA.FTZ R2, R206, c[0x0][0x2d0], -R78.reuse ;  /* 0x0000b400ce027a23 */ /* 0x102fe2000001084e */
[C---:B------:R-:W-:Y:S03]  /*12f80*/  HMMA.16816.F32.BF16 R56, R84.reuse, R88, R56 ;  /* 0x000000585438723c */ /* 0x040fe60000041838 */
[----:B------:R1:W2:Y:S01]  /*12f90*/  MUFU.EX2 R206, R2 ;  /* 0x0000000200ce7308 */ /* 0x0002a20000000800 */
[----:B------:R-:W-:Y:S02]  /*12fa0*/  MOV R149, R148 ;  /* 0x0000009400957202 */ /* 0x000fe40000000f00 */
[----:B------:R-:W-:Y:S02]  /*12fb0*/  MOV R148, R199 ;  /* 0x000000c700947202 */ /* 0x000fe40000000f00 */
[----:B------:R-:W-:Y:S01]  /*12fc0*/  MOV R139, R138 ;  /* 0x0000008a008b7202 */ /* 0x000fe20000000f00 */
[-C--:B------:R-:W-:Y:S03]  /*12fd0*/  HMMA.16816.F32.BF16 R60, R84, R90.reuse, R60 ;  /* 0x0000005a543c723c */ /* 0x080fe6000004183c */
[----:B------:R-:W-:Y:S02]  /*12fe0*/  MOV R199, R139 ;  /* 0x0000008b00c77202 */ /* 0x000fe40000000f00 */
[----:B------:R-:W-:Y:S02]  /*12ff0*/  MOV R136, R110 ;  /* 0x0000006e00887202 */ /* 0x000fe40000000f00 */
[----:B------:R-:W-:Y:S01]  /*13000*/  MOV R110, R234 ;  /* 0x000000ea006e7202 */ /* 0x000fe20000000f00 */
[----:B------:R-:W-:Y:S01]  /*13010*/  HMMA.16816.F32.BF16 R64, R80, R90, R64 ;  /* 0x0000005a5040723c */ /* 0x000fe20000041840 */
[----:B------:R3:W5:Y:S03]  /*13020*/  LDL.LU R234, [R1+0x70] ;  /* 0x0000700001ea7983 */ /* 0x0007660000300800 */
[----:B------:R-:W-:Y:S01]  /*13030*/  MOV R138, R119 ;  /* 0x00000077008a7202 */ /* 0x000fe20000000f00 */
[----:B------:R-:W3:Y:S02]  /*13040*/  LDSM.16.MT88.4 R88, [R227+0x2100] ;  /* 0x00210000e358783b */ /* 0x000ee40000004200 */
[----:B----4-:R-:W-:Y:S02]  /*13050*/  F2FP.BF16.PACK_AB R80, R210, R160 ;  /* 0x000000a0d250723e */ /* 0x010fe400000010ff */
[----:B------:R-:W-:Y:S03]  /*13060*/  MOV R139, R138 ;  /* 0x0000008a008b7202 */ /* 0x000fe60000000f00 */
[--C-:B-1----:R-:W-:Y:S01]  /*13070*/  FFMA.FTZ R2, R164, c[0x0][0x2d0], -R78.reuse ;  /* 0x0000b400a4027a23 */ /* 0x102fe2000001084e */
[----:B------:R1:W5:Y:S01]  /*13080*/  LDL.LU R119, [R1+0x6c] ;  /* 0x00006c0001777983 */ /* 0x0003620000300800 */
[----:B------:R-:W-:Y:S02]  /*13090*/  F2FP.BF16.PACK_AB R82, R209, R211 ;  /* 0x000000d3d152723e */ /* 0x000fe400000010ff */
[----:B------:R4:W-:Y:S01]  /*130a0*/  MUFU.EX2 R207, R2 ;  /* 0x0000000200cf7308 */ /* 0x0009e20000000800 */
[----:B------:R-:W-:Y:S01]  /*130b0*/  MOV R138, R195 ;  /* 0x000000c3008a7202 */ /* 0x000fe20000000f00 */
[----:B------:R-:W-:Y:S01]  /*130c0*/  IMAD.MOV.U32 R195, RZ, RZ, R135 ;  /* 0x000000ffffc37224 */ /* 0x000fe200078e0087 */
[----:B------:R-:W-:Y:S01]  /*130d0*/  MOV R135, R194 ;  /* 0x000000c200877202 */ /* 0x000fe20000000f00 */
[----:B------:R-:W-:Y:S01]  /*130e0*/  LDSM.16.MT88.4 R164, [R225+0x3100] ;  /* 0x00310000e1a4783b */ /* 0x000fe20000004200 */
[----:B------:R-:W-:Y:S02]  /*130f0*/  MOV R194, R230 ;  /* 0x000000e600c27202 */ /* 0x000fe40000000f00 */
[----:B--2---:R-:W-:Y:S05]  /*13100*/  F2FP.BF16.PACK_AB R81, R206, R208 ;  /* 0x000000d0ce51723e */ /* 0x004fea00000010ff */
[----:B------:R1:W5:Y:S01]  /*13110*/  LDL.LU R230, [R1+0x68] ;  /* 0x0000680001e67983 */ /* 0x0003620000300800 */
[----:B----4-:R-:W-:Y:S04]  /*13120*/  FFMA.FTZ R2, R205, c[0x0][0x2d0], -R78 ;  /* 0x0000b400cd027a23 */ /* 0x010fe8000001084e */
[----:B------:R2:W4:Y:S02]  /*13130*/  MUFU.EX2 R205, R2 ;  /* 0x0000000200cd7308 */ /* 0x0005240000000800 */
[--C-:B--2---:R-:W-:Y:S01]  /*13140*/  FFMA.FTZ R2, R151, c[0x0][0x2d0], -R105.reuse ;  /* 0x0000b40097027a23 */ /* 0x104fe20000010869 */
[----:B----4-:R-:W-:Y:S07]  /*13150*/  F2FP.BF16.PACK_AB R83, R205, R207 ;  /* 0x000000cfcd53723e */ /* 0x010fee00000010ff */
[----:B------:R2:W-:Y:S01]  /*13160*/  MUFU.EX2 R171, R2 ;  /* 0x0000000200ab7308 */ /* 0x0005e20000000800 */
[-C--:B---3--:R-:W-:Y:S03]  /*13170*/  HMMA.16816.F32.BF16 R4, R80, R92.reuse, R4 ;  /* 0x0000005c5004723c */ /* 0x088fe60000041804 */
[--C-:B--2---:R-:W-:Y:S06]  /*13180*/  FFMA.FTZ R2, R150, c[0x0][0x2d0], -R105.reuse ;  /* 0x0000b40096027a23 */ /* 0x104fec0000010869 */
[----:B------:R2:W3:Y:S03]  /*13190*/  MUFU.EX2 R169, R2 ;  /* 0x0000000200a97308 */ /* 0x0004e60000000800 */
[--C-:B--2---:R-:W-:Y:S01]  /*131a0*/  FFMA.FTZ R2, R149, c[0x0][0x2d0], -R105.reuse ;  /* 0x0000b40095027a23 */ /* 0x104fe20000010869 */
[----:B---3--:R-:W-:Y:S06]  /*131b0*/  F2FP.BF16.PACK_AB R84, R169, R171 ;  /* 0x000000aba954723e */ /* 0x008fec00000010ff */
[----:B------:R2:W-:Y:S02]  /*131c0*/  MUFU.EX2 R170, R2 ;  /* 0x0000000200aa7308 */ /* 0x0005e40000000800 */
[----:B--2---:R-:W-:Y:S08]  /*131d0*/  FFMA.FTZ R2, R148, c[0x0][0x2d0], -R105 ;  /* 0x0000b40094027a23 */ /* 0x004ff00000010869 */
[----:B------:R2:W3:Y:S02]  /*131e0*/  MUFU.EX2 R168, R2 ;  /* 0x0000000200a87308 */ /* 0x0004e40000000800 */
[--C-:B--2---:R-:W-:Y:S01]  /*131f0*/  FFMA.FTZ R2, R137, c[0x0][0x2d0], -R77.reuse ;  /* 0x0000b40089027a23 */ /* 0x104fe2000001084d */
[----:B------:R-:W-:Y:S02]  /*13200*/  MOV R137, R134 ;  /* 0x0000008600897202 */ /* 0x000fe40000000f00 */
[----:B------:R-:W-:Y:S05]  /*13210*/  MOV R134, R112 ;  /* 0x0000007000867202 */ /* 0x000fea0000000f00 */
[----:B------:R2:W-:Y:S01]  /*13220*/  MUFU.EX2 R112, R2 ;  /* 0x0000000200707308 */ /* 0x0005e20000000800 */
[----:B---3--:R-:W-:Y:S01]  /*13230*/  F2FP.BF16.PACK_AB R86, R168, R170 ;  /* 0x000000aaa856723e */ /* 0x008fe200000010ff */
[----:B--2---:R-:W-:Y:S01]  /*13240*/  FFMA.FTZ R2, R199, c[0x0][0x2d0], -R77 ;  /* 0x0000b400c7027a23 */ /* 0x004fe2000001084d */
[----:B------:R-:W-:Y:S07]  /*13250*/  MOV R199, R110 ;  /* 0x0000006e00c77202 */ /* 0x000fee0000000f00 */
[----:B------:R2:W3:Y:S01]  /*13260*/  MUFU.EX2 R110, R2 ;  /* 0x00000002006e7308 */ /* 0x0004e20000000800 */
[----:B------:R-:W-:Y:S09]  /*13270*/  FFMA.FTZ R3, R199, c[0x0][0x2d0], -R79 ;  /* 0x0000b400c7037a23 */ /* 0x000ff2000001084f */
[----:B------:R4:W-:Y:S01]  /*13280*/  MUFU.EX2 R203, R3 ;  /* 0x0000000300cb7308 */ /* 0x0009e20000000800 */
[----:B--2---:R-:W-:Y:S01]  /*13290*/  FFMA.FTZ R2, R139, c[0x0][0x2d0], -R77 ;  /* 0x0000b4008b027a23 */ /* 0x004fe2000001084d */
[----:B------:R-:W-:Y:S02]  /*132a0*/  MOV R139, R138 ;  /* 0x0000008a008b7202 */ /* 0x000fe40000000f00 */
[----:B------:R-:W-:Y:S01]  /*132b0*/  MOV R138, R133 ;  /* 0x00000085008a7202 */ /* 0x000fe20000000f00 */
[----:B------:R-:W-:Y:S01]  /*132c0*/  IMAD.MOV.U32 R133, RZ, RZ, R132 ;  /* 0x000000ffff857224 */ /* 0x000fe200078e0084 */
[----:B------:R-:W-:Y:S02]  /*132d0*/  MOV R132, R131 ;  /* 0x0000008300847202 */ /* 0x000fe40000000f00 */
[----:B------:R-:W-:Y:S02]  /*132e0*/  MOV R131, R130 ;  /* 0x0000008200837202 */ /* 0x000fe40000000f00 */
[----:B------:R-:W-:Y:S01]  /*132f0*/  MOV R130, R129 ;  /* 0x0000008100827202 */ /* 0x000fe20000000f00 */
[----:B----4-:R-:W-:Y:S01]  /*13300*/  FFMA.FTZ R3, R107, c[0x0][0x2d0], -R105 ;  /* 0x0000b4006b037a23 */ /* 0x010fe20000010869 */
[----:B------:R-:W-:Y:S02]  /*13310*/  MOV R129, R128 ;  /* 0x0000008000817202 */ /* 0x000fe40000000f00 */
[----:B------:R-:W-:Y:S02]  /*13320*/  MOV R128, R126 ;  /* 0x0000007e00807202 */ /* 0x000fe40000000f00 */
[----:B------:R-:W-:Y:S02]  /*13330*/  MOV R126, R111 ;  /* 0x0000006f007e7202 */ /* 0x000fe40000000f00 */
[----:B------:R2:W-:Y:S01]  /*13340*/  MUFU.EX2 R111, R2 ;  /* 0x00000002006f7308 */ /* 0x0005e20000000800 */
[----:B---3--:R-:W-:Y:S01]  /*13350*/  F2FP.BF16.PACK_AB R85, R110, R112 ;  /* 0x000000706e55723e */ /* 0x008fe200000010ff */
[----:B--2---:R-:W-:Y:S01]  /*13360*/  FFMA.FTZ R2, R137, c[0x0][0x2d0], -R77 ;  /* 0x0000b40089027a23 */ /* 0x004fe2000001084d */
[----:B------:R-:W-:Y:S01]  /*13370*/  MOV R137, R134 ;  /* 0x0000008600897202 */ /* 0x000fe20000000f00 */
[----:B------:R-:W-:Y:S06]  /*13380*/  IMAD.MOV.U32 R134, RZ, RZ, R113 ;  /* 0x000000ffff867224 */ /* 0x000fec00078e0071 */
[----:B------:R2:W3:Y:S02]  /*13390*/  MUFU.EX2 R113, R2 ;  /* 0x0000000200717308 */ /* 0x0004e40000000800 */
[--C-:B--2---:R-:W-:Y:S01]  /*133a0*/  FFMA.FTZ R2, R139, c[0x0][0x2d0], -R79.reuse ;  /* 0x0000b4008b027a23 */ /* 0x104fe2000001084f */
[----:B---3--:R-:W-:Y:S07]  /*133b0*/  F2FP.BF16.PACK_AB R87, R113, R111 ;  /* 0x0000006f7157723e */ /* 0x008fee00000010ff */
[----:B------:R2:W-:Y:S01]  /*133c0*/  MUFU.EX2 R175, R2 ;  /* 0x0000000200af7308 */ /* 0x0005e20000000800 */
[C---:B------:R-:W-:Y:S08]  /*133d0*/  HMMA.16816.F32.BF16 R8, R84.reuse, R92, R8 ;  /* 0x0000005c5408723c */ /* 0x040ff00000041808 */
[-C--:B------:R-:W-:Y:S08]  /*133e0*/  HMMA.16816.F32.BF16 R12, R84, R94.reuse, R12 ;  /* 0x0000005e540c723c */ /* 0x080ff0000004180c */
[C---:B------:R-:W-:Y:S01]  /*133f0*/  HMMA.16816.F32.BF16 R16, R80.reuse, R94, R16 ;  /* 0x0000005e5010723c */ /* 0x040fe20000041810 */
[----:B------:R-:W3:Y:S03]  /*13400*/  LDSM.16.MT88.4 R92, [R226+0x2100] ;  /* 0x00210000e25c783b */ /* 0x000ee60000004200 */
[--C-:B--2---:R-:W-:Y:S04]  /*13410*/  FFMA.FTZ R2, R138, c[0x0][0x2d0], -R79.reuse ;  /* 0x0000b4008a027a23 */ /* 0x104fe8000001084f */
[-C--:B------:R-:W-:Y:S01]  /*13420*/  HMMA.16816.F32.BF16 R20, R80, R88.reuse, R20 ;  /* 0x000000585014723c */ /* 0x080fe20000041814 */
[----:B------:R2:W-:Y:S07]  /*13430*/  MUFU.EX2 R202, R2 ;  /* 0x0000000200ca7308 */ /* 0x0005ee0000000800 */
[C---:B------:R-:W-:Y:S08]  /*13440*/  HMMA.16816.F32.BF16 R24, R84.reuse, R88, R24 ;  /* 0x000000585418723c */ /* 0x040ff00000041818 */
[-C--:B------:R-:W-:Y:S08]  /*13450*/  HMMA.16816.F32.BF16 R28, R84, R90.reuse, R28 ;  /* 0x0000005a541c723c */ /* 0x080ff0000004181c */
[C---:B------:R-:W-:Y:S01]  /*13460*/  HMMA.16816.F32.BF16 R32, R80.reuse, R90, R32 ;  /* 0x0000005a5020723c */ /* 0x040fe20000041820 */
[----:B------:R-:W4:Y:S03]  /*13470*/  LDSM.16.MT88.4 R88, [R224+0x2900] ;  /* 0x00290000e058783b */ /* 0x000f260000004200 */
[----:B--2---:R-:W-:Y:S04]  /*13480*/  FFMA.FTZ R2, R137, c[0x0][0x2d0], -R79 ;  /* 0x0000b40089027a23 */ /* 0x004fe8000001084f */
[-C--:B------:R-:W-:Y:S01]  /*13490*/  HMMA.16816.F32.BF16 R36, R80, R96.reuse, R36 ;  /* 0x000000605024723c */ /* 0x080fe20000041824 */
[----:B------:R2:W-:Y:S07]  /*134a0*/  MUFU.EX2 R199, R2 ;  /* 0x0000000200c77308 */ /* 0x0005ee0000000800 */
[C---:B------:R-:W-:Y:S08]  /*134b0*/  HMMA.16816.F32.BF16 R40, R84.reuse, R96, R40 ;  /* 0x000000605428723c */ /* 0x040ff00000041828 */
[-C--:B------:R-:W-:Y:S08]  /*134c0*/  HMMA.16816.F32.BF16 R44, R84, R98.reuse, R44 ;  /* 0x00000062542c723c */ /* 0x080ff0000004182c */
[C---:B------:R-:W-:Y:S01]  /*134d0*/  HMMA.16816.F32.BF16 R48, R80.reuse, R98, R48 ;  /* 0x000000625030723c */ /* 0x040fe20000041830 */
[----:B------:R-:W1:Y:S03]  /*134e0*/  LDSM.16.MT88.4 R96, [R227+0x2900] ;  /* 0x00290000e360783b */ /* 0x000e660000004200 */
[--C-:B--2---:R-:W-:Y:S01]  /*134f0*/  FFMA.FTZ R2, R136, c[0x0][0x2d0], -R78.reuse ;  /* 0x0000b40088027a23 */ /* 0x104fe2000001084e */
[----:B------:R-:W-:Y:S03]  /*13500*/  MOV R136, R189 ;  /* 0x000000bd00887202 */ /* 0x000fe60000000f00 */
[-C--:B---3--:R-:W-:Y:S01]  /*13510*/  HMMA.16816.F32.BF16 R52, R80, R92.reuse, R52 ;  /* 0x0000005c5034723c */ /* 0x088fe20000041834 */
[----:B------:R2:W-:Y:S07]  /*13520*/  MUFU.EX2 R174, R2 ;  /* 0x0000000200ae7308 */ /* 0x0005ee0000000800 */
[C---:B------:R-:W-:Y:S08]  /*13530*/  HMMA.16816.F32.BF16 R56, R84.reuse, R92, R56 ;  /* 0x0000005c5438723c */ /* 0x040ff00000041838 */
[-C--:B------:R-:W-:Y:S01]  /*13540*/  HMMA.16816.F32.BF16 R60, R84, R94.reuse, R60 ;  /* 0x0000005e543c723c */ /* 0x080fe2000004183c */
[----:B------:R-:W3:Y:S07]  /*13550*/  LDSM.16.MT88.4 R84, [R225+0x2900] ;  /* 0x00290000e154783b */ /* 0x000eee0000004200 */
[----:B------:R-:W-:Y:S01]  /*13560*/  HMMA.16816.F32.BF16 R64, R80, R94, R64 ;  /* 0x0000005e5040723c */ /* 0x000fe20000041840 */
[----:B------:R-:W1:Y:S03]  /*13570*/  LDSM.16.MT88.4 R92, [R226+0x2900] ;  /* 0x00290000e25c783b */ /* 0x000e660000004200 */
[--C-:B--2---:R-:W-:Y:S04]  /*13580*/  FFMA.FTZ R2, R195, c[0x0][0x2d0], -R78.reuse ;  /* 0x0000b400c3027a23 */ /* 0x104fe8000001084e */
[----:B------:R2:W-:Y:S04]  /*13590*/  MUFU.EX2 R173, R2 ;  /* 0x0000000200ad7308 */ /* 0x0005e80000000800 */
[--C-:B--2---:R-:W-:Y:S06]  /*135a0*/  FFMA.FTZ R2, R135, c[0x0][0x2d0], -R78.reuse ;  /* 0x0000b40087027a23 */ /* 0x104fec000001084e */
[----:B------:R2:W-:Y:S02]  /*135b0*/  MUFU.EX2 R195, R2 ;  /* 0x0000000200c37308 */ /* 0x0005e40000000800 */
[--C-:B--2---:R-:W-:Y:S01]  /*135c0*/  FFMA.FTZ R2, R133, c[0x0][0x2d0], -R78.reuse ;  /* 0x0000b40085027a23 */ /* 0x104fe2000001084e */
        /* <DEDUP_REMOVED lines=8> */
[----:B------:R-:W-:Y:S04]  /*13650*/  MOV R132, R192 ;  /* 0x000000c000847202 */ /* 0x000fe80000000f00 */
[----:B------:R-:W-:Y:S03]  /*13660*/  MOV R138, R132 ;  /* 0x00000084008a7202 */ /* 0x000fe60000000f00 */
[----:B------:R1:W-:Y:S01]  /*13670*/  MUFU.EX2 R192, R3 ;  /* 0x0000000300c07308 */ /* 0x0003e20000000800 */
[----:B--2---:R-:W-:Y:S02]  /*13680*/  FFMA.FTZ R2, R134, c[0x0][0x2d0], -R105 ;  /* 0x0000b40086027a23 */ /* 0x004fe40000010869 */
[----:B------:R-:W-:Y:S01]  /*13690*/  IMAD.MOV.U32 R134, RZ, RZ, R131 ;  /* 0x000000ffff867224 */ /* 0x000fe200078e0083 */
[----:B------:R-:W-:Y:S06]  /*136a0*/  MOV R131, R185 ;  /* 0x000000b900837202 */ /* 0x000fec0000000f00 */
[----:B------:R2:W-:Y:S01]  /*136b0*/  MUFU.EX2 R172, R2 ;  /* 0x0000000200ac7308 */ /* 0x0005e20000000800 */
[----:B------:R-:W-:Y:S02]  /*136c0*/  MOV R185, R108 ;  /* 0x0000006c00b97202 */ /* 0x000fe40000000f00 */
[----:B------:R-:W-:Y:S02]  /*136d0*/  MOV R148, R134 ;  /* 0x0000008600947202 */ /* 0x000fe40000000f00 */
[----:B------:R-:W3:Y:S01]  /*136e0*/  LDL.LU R134, [R1+0x40] ;  /* 0x0000400001867983 */ /* 0x000ee20000300800 */
[----:B-1----:R-:W-:Y:S01]  /*136f0*/  FFMA.FTZ R3, R135, c[0x0][0x2d0], -R79 ;  /* 0x0000b40087037a23 */ /* 0x002fe2000001084f */
[----:B------:R-:W-:Y:S02]  /*13700*/  MOV R137, R131 ;  /* 0x0000008300897202 */ /* 0x000fe40000000f00 */
[----:B------:R-:W-:Y:S01]  /*13710*/  MOV R135, R187 ;  /* 0x000000bb00877202 */ /* 0x000fe20000000f00 */
[----:B------:R1:W-:Y:S01]  /*13720*/  MUFU.EX2 R189, R3 ;  /* 0x0000000300bd7308 */ /* 0x0003e20000000800 */
[----:B--2---:R-:W-:Y:S09]  /*13730*/  FFMA.FTZ R2, R193, c[0x0][0x2d0], -R105 ;  /* 0x0000b400c1027a23 */ /* 0x004ff20000010869 */
[----:B------:R2:W2:Y:S01]  /*13740*/  MUFU.EX2 R193, R2 ;  /* 0x0000000200c17308 */ /* 0x0004a20000000800 */
[----:B-1----:R-:W-:Y:S02]  /*13750*/  FFMA.FTZ R3, R135, c[0x0][0x2d0], -R77 ;  /* 0x0000b40087037a23 */ /* 0x002fe4000001084d */
[----:B--2---:R-:W-:Y:S01]  /*13760*/  FFMA.FTZ R2, R133, c[0x0][0x2d0], -R105 ;  /* 0x0000b40085027a23 */ /* 0x004fe20000010869 */
[----:B------:R-:W-:Y:S02]  /*13770*/  MOV R133, R126 ;  /* 0x0000007e00857202 */ /* 0x000fe40000000f00 */
[----:B------:R-:W-:Y:S02]  /*13780*/  MOV R126, R125 ;  /* 0x0000007d007e7202 */ /* 0x000fe40000000f00 */
[----:B------:R-:W-:Y:S01]  /*13790*/  MOV R125, R191 ;  /* 0x000000bf007d7202 */ /* 0x000fe20000000f00 */
[----:B------:R-:W-:Y:S01]  /*137a0*/  IMAD.MOV.U32 R139, RZ, RZ, R133 ;  /* 0x000000ffff8b7224 */ /* 0x000fe200078e0085 */
[----:B------:R1:W2:Y:S01]  /*137b0*/  MUFU.EX2 R191, R2 ;  /* 0x0000000200bf7308 */ /* 0x0002a20000000800 */
[----:B------:R-:W4:Y:S01]  /*137c0*/  LDL.LU R133, [R1+0x48] ;  /* 0x0000480001857983 */ /* 0x000f220000300800 */
[----:B------:R-:W-:Y:S03]  /*137d0*/  F2FP.BF16.PACK_AB R80, R193, R172 ;  /* 0x000000acc150723e */ /* 0x000fe600000010ff */
[----:B------:R-:W4:Y:S04]  /*137e0*/  LDL.LU R132, [R1+0x3c] ;  /* 0x00003c0001847983 */ /* 0x000f280000300800 */
[----:B------:R-:W4:Y:S01]  /*137f0*/  LDL.LU R131, [R1+0x44] ;  /* 0x0000440001837983 */ /* 0x000f220000300800 */
[--C-:B-1----:R-:W-:Y:S01]  /*13800*/  FFMA.FTZ R2, R106, c[0x0][0x2d0], -R77.reuse ;  /* 0x0000b4006a027a23 */ /* 0x102fe2000001084d */
[----:B--2---:R-:W-:Y:S03]  /*13810*/  F2FP.BF16.PACK_AB R82, R192, R191 ;  /* 0x000000bfc052723e */ /* 0x004fe600000010ff */
[----:B------:R1:W-:Y:S02]  /*13820*/  MUFU.EX2 R107, R2 ;  /* 0x00000002006b7308 */ /* 0x0003e40000000800 */
[--C-:B-1----:R-:W-:Y:S08]  /*13830*/  FFMA.FTZ R2, R109, c[0x0][0x2d0], -R77.reuse ;  /* 0x0000b4006d027a23 */ /* 0x102ff0000001084d */
[----:B------:R1:W2:Y:S02]  /*13840*/  MUFU.EX2 R109, R2 ;  /* 0x00000002006d7308 */ /* 0x0002a40000000800 */
[--C-:B-1----:R-:W-:Y:S01]  /*13850*/  FFMA.FTZ R2, R100, c[0x0][0x2d0], -R77.reuse ;  /* 0x0000b40064027a23 */ /* 0x102fe2000001084d */
[----:B--2---:R-:W-:Y:S01]  /*13860*/  F2FP.BF16.PACK_AB R81, R109, R107 ;  /* 0x0000006b6d51723e */ /* 0x004fe200000010ff */
[--C-:B------:R-:W-:Y:S01]  /*13870*/  FFMA.FTZ R100, R76, c[0x0][0x2d0], -R77.reuse ;  /* 0x0000b4004c647a23 */ /* 0x100fe2000001084d */
[----:B------:R-:W-:Y:S05]  /*13880*/  F2FP.BF16.PACK_AB R76, R175, R203 ;  /* 0x000000cbaf4c723e */ /* 0x000fea00000010ff */
[----:B------:R1:W-:Y:S10]  /*13890*/  MUFU.EX2 R106, R2 ;  /* 0x00000002006a7308 */ /* 0x0003f40000000800 */
[----:B------:R-:W2:Y:S01]  /*138a0*/  MUFU.EX2 R100, R100 ;  /* 0x0000006400647308 */ /* 0x000ea20000000800 */
[----:B-1----:R-:W-:Y:S02]  /*138b0*/  FFMA.FTZ R2, R102, c[0x0][0x2d0], -R77 ;  /* 0x0000b40066027a23 */ /* 0x002fe4000001084d */
[----:B------:R-:W-:Y:S07]  /*138c0*/  FFMA.FTZ R102, R138, c[0x0][0x2d0], -R105 ;  /* 0x0000b4008a667a23 */ /* 0x000fee0000010869 */
[----:B------:R1:W1:Y:S01]  /*138d0*/  MUFU.EX2 R108, R2 ;  /* 0x00000002006c7308 */ /* 0x0002620000000800 */
[----:B--2---:R-:W-:Y:S09]  /*138e0*/  F2FP.BF16.PACK_AB R179, R75, R100 ;  /* 0x000000644bb3723e */ /* 0x004ff200000010ff */
[----:B------:R-:W-:Y:S01]  /*138f0*/  MUFU.EX2 R102, R102 ;  /* 0x0000006600667308 */ /* 0x000fe20000000800 */
[--C-:B-1----:R-:W-:Y:S01]  /*13900*/  FFMA.FTZ R2, R190, c[0x0][0x2d0], -R79.reuse ;  /* 0x0000b400be027a23 */ /* 0x102fe2000001084f */
[----:B------:R-:W-:Y:S08]  /*13910*/  F2FP.BF16.PACK_AB R83, R108, R106 ;  /* 0x0000006a6c53723e */ /* 0x000ff000000010ff */
[----:B------:R1:W2:Y:S02]  /*13920*/  MUFU.EX2 R190, R2 ;  /* 0x0000000200be7308 */ /* 0x0002a40000000800 */
[--C-:B-1----:R-:W-:Y:S01]  /*13930*/  FFMA.FTZ R2, R188, c[0x0][0x2d0], -R79.reuse ;  /* 0x0000b400bc027a23 */ /* 0x102fe2000001084f */
[----:B--2---:R-:W-:Y:S07]  /*13940*/  F2FP.BF16.PACK_AB R180, R190, R189 ;  /* 0x000000bdbeb4723e */ /* 0x004fee00000010ff */
[----:B------:R1:W-:Y:S02]  /*13950*/  MUFU.EX2 R188, R2 ;  /* 0x0000000200bc7308 */ /* 0x0003e40000000800 */
[----:B-1----:R-:W-:Y:S01]  /*13960*/  FFMA.FTZ R2, R103, c[0x0][0x2d0], -R79 ;  /* 0x0000b40067027a23 */ /* 0x002fe2000001084f */
[----:B------:R-:W-:Y:S01]  /*13970*/  F2FP.BF16.PACK_AB R79, R194, R195 ;  /* 0x000000c3c24f723e */ /* 0x000fe200000010ff */
[--C-:B------:R-:W-:Y:S06]  /*13980*/  FFMA.FTZ R103, R137, c[0x0][0x2d0], -R105.reuse ;  /* 0x0000b40089677a23 */ /* 0x100fec0000010869 */
[----:B------:R1:W2:Y:S01]  /*13990*/  MUFU.EX2 R187, R2 ;  /* 0x0000000200bb7308 */ /* 0x0002a20000000800 */
[----:B------:R-:W-:Y:S09]  /*139a0*/  FFMA.FTZ R105, R184, c[0x0][0x2d0], -R105 ;  /* 0x0000b400b8697a23 */ /* 0x000ff20000010869 */
[----:B------:R-:W2:Y:S10]  /*139b0*/  MUFU.EX2 R105, R105 ;  /* 0x0000006900697308 */ /* 0x000eb40000000800 */
[----:B------:R-:W3:Y:S01]  /*139c0*/  MUFU.EX2 R103, R103 ;  /* 0x0000006700677308 */ /* 0x000ee20000000800 */
[--C-:B-1----:R-:W-:Y:S01]  /*139d0*/  FFMA.FTZ R2, R185, c[0x0][0x2d0], -R78.reuse ;  /* 0x0000b400b9027a23 */ /* 0x102fe2000001084e */
[----:B--2---:R-:W-:Y:S08]  /*139e0*/  F2FP.BF16.PACK_AB R182, R187, R188 ;  /* 0x000000bcbbb6723e */ /* 0x004ff000000010ff */
[----:B------:R1:W-:Y:S01]  /*139f0*/  MUFU.EX2 R185, R2 ;  /* 0x0000000200b97308 */ /* 0x0003e20000000800 */
[----:B------:R-:W-:Y:S02]  /*13a00*/  F2FP.BF16.PACK_AB R178, R105, R104 ;  /* 0x0000006869b2723e */ /* 0x000fe400000010ff */
[----:B---3--:R-:W-:Y:S01]  /*13a10*/  F2FP.BF16.PACK_AB R176, R103, R102 ;  /* 0x0000006667b0723e */ /* 0x008fe200000010ff */
[----:B------:R-:W-:Y:S02]  /*13a20*/  FFMA.FTZ R74, R74, R134, R223 ;  /* 0x000000864a4a7223 */ /* 0x000fe400000100df */
[--C-:B-1----:R-:W-:Y:S04]  /*13a30*/  FFMA.FTZ R2, R186, c[0x0][0x2d0], -R78.reuse ;  /* 0x0000b400ba027a23 */ /* 0x102fe8000001084e */
[----:B------:R1:W2:Y:S02]  /*13a40*/  MUFU.EX2 R186, R2 ;  /* 0x0000000200ba7308 */ /* 0x0002a40000000800 */
[--C-:B-1----:R-:W-:Y:S01]  /*13a50*/  FFMA.FTZ R2, R148, c[0x0][0x2d0], -R78.reuse ;  /* 0x0000b40094027a23 */ /* 0x102fe2000001084e */
[----:B--2---:R-:W-:Y:S01]  /*13a60*/  F2FP.BF16.PACK_AB R181, R186, R185 ;  /* 0x000000b9bab5723e */ /* 0x004fe200000010ff */
[----:B------:R-:W-:Y:S01]  /*13a70*/  FFMA.FTZ R78, R139, c[0x0][0x2d0], -R78 ;  /* 0x0000b4008b4e7a23 */ /* 0x000fe2000001084e */
[----:B------:R-:W-:Y:S05]  /*13a80*/  LDSM.16.MT88.4 R148, [R227+0x3100] ;  /* 0x00310000e394783b */ /* 0x000fea0000004200 */
[----:B------:R1:W-:Y:S01]  /*13a90*/  MUFU.EX2 R184, R2 ;  /* 0x0000000200b87308 */ /* 0x0003e20000000800 */
[----:B----4-:R-:W-:Y:S02]  /*13aa0*/  FFMA.FTZ R69, R69, R133, R222 ;  /* 0x0000008545457223 */ /* 0x010fe400000100de */
[----:B------:R-:W-:Y:S07]  /*13ab0*/  FFMA.FTZ R68, R68, R132, R118 ;  /* 0x0000008444447223 */ /* 0x000fee0000010076 */
[----:B------:R2:W3:Y:S01]  /*13ac0*/  MUFU.EX2 R118, R78 ;  /* 0x0000004e00767308 */ /* 0x0004e20000000800 */
[----:B-1----:R-:W-:Y:S01]  /*13ad0*/  FFMA.FTZ R2, R136, c[0x0][0x2d0], -R77 ;  /* 0x0000b40088027a23 */ /* 0x002fe2000001084d */
[----:B------:R-:W-:Y:S01]  /*13ae0*/  F2FP.BF16.PACK_AB R77, R173, R174 ;  /* 0x000000aead4d723e */ /* 0x000fe200000010ff */
[----:B------:R-:W1:Y:S01]  /*13af0*/  LDSM.16.MT88.4 R132, [R224+0x3100] ;  /* 0x00310000e084783b */ /* 0x000e620000004200 */
[----:B------:R-:W-:Y:S02]  /*13b00*/  FFMA.FTZ R0, R0, R131, R101 ;  /* 0x0000008300007223 */ /* 0x000fe40000010065 */
        /* <DEDUP_REMOVED lines=9> */
[----:B--2---:R-:W-:Y:S02]  /*13ba0*/  F2FP.BF16.PACK_AB R78, R199, R202 ;  /* 0x000000cac74e723e */ /* 0x004fe400000010ff */
[----:B---3--:R-:W-:Y:S05]  /*13bb0*/  F2FP.BF16.PACK_AB R183, R118, R184 ;  /* 0x000000b876b7723e */ /* 0x008fea00000010ff */
[-C--:B------:R-:W-:Y:S08]  /*13bc0*/  HMMA.16816.F32.BF16 R4, R76, R88.reuse, R4 ;  /* 0x000000584c04723c */ /* 0x080ff00000041804 */
[C---:B------:R-:W-:Y:S01]  /*13bd0*/  HMMA.16816.F32.BF16 R8, R80.reuse, R88, R8 ;  /* 0x000000585008723c */ /* 0x040fe20000041808 */
[----:B------:R2:W-:Y:S07]  /*13be0*/  MUFU.EX2 R88, R2 ;  /* 0x0000000200587308 */ /* 0x0005ee0000000800 */
[-C--:B------:R-:W-:Y:S08]  /*13bf0*/  HMMA.16816.F32.BF16 R12, R80, R90.reuse, R12 ;  /* 0x0000005a500c723c */ /* 0x080ff0000004180c */
[C---:B------:R-:W-:Y:S08]  /*13c00*/  HMMA.16816.F32.BF16 R16, R76.reuse, R90, R16 ;  /* 0x0000005a4c10723c */ /* 0x040ff00000041810 */
[-C--:B------:R-:W-:Y:S04]  /*13c10*/  HMMA.16816.F32.BF16 R20, R76, R96.reuse, R20 ;  /* 0x000000604c14723c */ /* 0x080fe80000041814 */
[----:B--2---:R-:W-:Y:S02]  /*13c20*/  FADD.FTZ R2, R128, R74 ;  /* 0x0000004a80027221 */ /* 0x004fe40000010000 */
[----:B------:R-:W-:Y:S02]  /*13c30*/  FADD.FTZ R74, R248, R0 ;  /* 0x00000000f84a7221 */ /* 0x000fe40000010000 */
[C---:B------:R-:W-:Y:S04]  /*13c40*/  HMMA.16816.F32.BF16 R24, R80.reuse, R96, R24 ;  /* 0x000000605018723c */ /* 0x040fe80000041818 */
[----:B------:R-:W-:Y:S04]  /*13c50*/  FADD.FTZ R2, R125, R2 ;  /* 0x000000027d027221 */ /* 0x000fe80000010000 */
[-C--:B------:R-:W-:Y:S04]  /*13c60*/  HMMA.16816.F32.BF16 R28, R80, R98.reuse, R28 ;  /* 0x00000062501c723c */ /* 0x080fe8000004181c */
[----:B------:R-:W-:Y:S04]  /*13c70*/  FADD.FTZ R2, R251, R2 ;  /* 0x00000002fb027221 */ /* 0x000fe80000010000 */
[C---:B------:R-:W-:Y:S04]  /*13c80*/  HMMA.16816.F32.BF16 R32, R76.reuse, R98, R32 ;  /* 0x000000624c20723c */ /* 0x040fe80000041820 */
[----:B------:R-:W-:Y:S04]  /*13c90*/  FADD.FTZ R0, R121, R2 ;  /* 0x0000000279007221 */ /* 0x000fe80000010000 */
[-C--:B------:R-:W-:Y:S04]  /*13ca0*/  HMMA.16816.F32.BF16 R36, R76, R84.reuse, R36 ;  /* 0x000000544c24723c */ /* 0x080fe80000041824 */
[----:B------:R-:W-:Y:S04]  /*13cb0*/  FADD.FTZ R0, R142, R0 ;  /* 0x000000008e007221 */ /* 0x000fe80000010000 */
[C---:B------:R-:W-:Y:S01]  /*13cc0*/  HMMA.16816.F32.BF16 R40, R80.reuse, R84, R40 ;  /* 0x000000545028723c */ /* 0x040fe20000041828 */
[----:B------:R2:W3:Y:S07]  /*13cd0*/  MUFU.EX2 R84, R3 ;  /* 0x0000000300547308 */ /* 0x0004ee0000000800 */
[-C--:B------:R-:W-:Y:S08]  /*13ce0*/  HMMA.16816.F32.BF16 R44, R80, R86.reuse, R44 ;  /* 0x00000056502c723c */ /* 0x080ff0000004182c */
[C---:B------:R-:W-:Y:S08]  /*13cf0*/  HMMA.16816.F32.BF16 R48, R76.reuse, R86, R48 ;  /* 0x000000564c30723c */ /* 0x040ff00000041830 */
[-C--:B------:R-:W-:Y:S04]  /*13d00*/  HMMA.16816.F32.BF16 R52, R76, R92.reuse, R52 ;  /* 0x0000005c4c34723c */ /* 0x080fe80000041834 */
[----:B--2---:R-:W-:Y:S01]  /*13d10*/  FADD.FTZ R3, R129, R101 ;  /* 0x0000006581037221 */ /* 0x004fe20000010000 */
[----:B---3--:R-:W-:Y:S03]  /*13d20*/  F2FP.BF16.PACK_AB R177, R84, R88 ;  /* 0x0000005854b1723e */ /* 0x008fe600000010ff */
[----:B------:R-:W-:Y:S01]  /*13d30*/  FADD.FTZ R3, R126, R3 ;  /* 0x000000037e037221 */ /* 0x000fe20000010000 */
[C---:B------:R-:W-:Y:S04]  /*13d40*/  HMMA.16816.F32.BF16 R56, R80.reuse, R92, R56 ;  /* 0x0000005c5038723c */ /* 0x040fe80000041838 */
[----:B------:R-:W-:Y:S04]  /*13d50*/  FADD.FTZ R3, R123, R3 ;  /* 0x000000037b037221 */ /* 0x000fe80000010000 */
[----:B------:R-:W-:Y:S01]  /*13d60*/  FADD.FTZ R68, R122, R3 ;  /* 0x000000037a447221 */ /* 0x000fe20000010000 */
[-C--:B------:R-:W-:Y:S03]  /*13d70*/  HMMA.16816.F32.BF16 R60, R80, R94.reuse, R60 ;  /* 0x0000005e503c723c */ /* 0x080fe6000004183c */
[----:B------:R-:W-:Y:S02]  /*13d80*/  FADD.FTZ R3, R198, R69 ;  /* 0x00000045c6037221 */ /* 0x000fe40000010000 */
[----:B------:R-:W-:Y:S03]  /*13d90*/  FADD.FTZ R2, R143, R68 ;  /* 0x000000448f027221 */ /* 0x000fe60000010000 */
[----:B------:R-:W-:Y:S08]  /*13da0*/  HMMA.16816.F32.BF16 R64, R76, R94, R64 ;  /* 0x0000005e4c40723c */ /* 0x000ff00000041840 */
[-C--:B-1----:R-:W-:Y:S07]  /*13db0*/  HMMA.16816.F32.BF16 R120, R180, R132.reuse, R4 ;  /* 0x00000084b478723c */ /* 0x082fee0000041804 */
        /* <DEDUP_REMOVED lines=39> */
[----:B------:R-:W-:Y:S02]  /*14030*/  FADD.FTZ R11, R156, R8 ;  /* 0x000000089c0b7221 */ /* 0x000fe40000010000 */
[----:B------:R-:W-:Y:S03]  /*14040*/  FADD.FTZ R9, R212, R2 ;  /* 0x00000002d4097221 */ /* 0x000fe60000010000 */
        /* <DEDUP_REMOVED lines=64> */
[----:B------:R1:W-:Y:S01]  /*14450*/  STL [R1+0x48], R3 ;  /* 0x0000480301007387 */ /* 0x0003e20000100800 */
[----:B------:R-:W-:Y:S03]  /*14460*/  FADD.FTZ R0, R75, R0 ;  /* 0x000000004b007221 */ /* 0x000fe60000010000 */
[----:B------:R2:W-:Y:S04]  /*14470*/  STL [R1+0x3c], R2 ;  /* 0x00003c0201007387 */ /* 0x0005e80000100800 */
[----:B------:R3:W-:Y:S01]  /*14480*/  STL [R1+0x44], R0 ;  /* 0x0000440001007387 */ /* 0x0007e20000100800 */
[----:B-1----:R-:W-:Y:S02]  /*14490*/  MOV R3, R72 ;  /* 0x0000004800037202 */ /* 0x002fe40000000f00 */
[----:B--2---:R-:W-:Y:S01]  /*144a0*/  MOV R2, R73 ;  /* 0x0000004900027202 */ /* 0x004fe20000000f00 */
[----:B------:R-:W-:-:S05]  /*144b0*/  @P0 BRA `(.L_x_605) ;  /* 0xffffa1d000000947 */ /* 0x000fca000383ffff */
.L_x_604:
[----:B--23--:R-:W2:Y:S04]  /*144c0*/  LDL.LU R0, [R1+0x40] ;  /* 0x0000400001007983 */ /* 0x00cea80000300800 */
        /* <DEDUP_REMOVED lines=25> */
[----:B------:R-:W-:Y:S01]  /*14660*/  FSETP.NE.FTZ.AND P3, PT, R5, RZ, PT ;  /* 0x000000ff0500720b */ /* 0x000fe20003f75000 */
[----:B------:R-:W-:Y:S01]  /*14670*/  CS2R R2, SRZ ;  /* 0x0000000000027805 */ /* 0x000fe2000001ff00 */
[----:B----4-:R-:W-:Y:S02]  /*14680*/  FADD.FTZ R7, R8, R7 ;  /* 0x0000000708077221 */ /* 0x010fe40000010000 */
[----:B------:R-:W-:-:S03]  /*14690*/  FSETP.NE.FTZ.AND P2, PT, R6, RZ, PT ;  /* 0x000000ff0600720b */ /* 0x000fc60003f55000 */
[----:B------:R-:W-:-:S04]  /*146a0*/  FSETP.NE.FTZ.AND P1, PT, R7, RZ, PT ;  /* 0x000000ff0700720b */ /* 0x000fc80003f35000 */
        /* <DEDUP_REMOVED lines=89> */
.L_x_586:
[----:B------:R-:W-:Y:S05]  /*14c40*/  @P0 BRA `(.L_x_606) ;  /* 0x0000131000000947 */ /* 0x000fea0003800000 */
[----:B------:R-:W3:Y:S01]  /*14c50*/  LDL R43, [R1+0x4c] ;  /* 0x00004c00012b7983 */ /* 0x000ee20000100800 */
[----:B------:R-:W-:Y:S01]  /*14c60*/  IMAD.MOV.U32 R6, RZ, RZ, -0x10 ;  /* 0xfffffff0ff067424 */ /* 0x000fe200078e00ff */
[----:B------:R-:W-:Y:S02]  /*14c70*/  F2FP.BF16.PACK_AB R5, R121, R120 ;  /* 0x000000787905723e */ /* 0x000fe400000010ff */
[----:B------:R-:W4:Y:S01]  /*14c80*/  S2R R41, SR_TID.X ;  /* 0x0000000000297919 */ /* 0x000f220000002100 */
        /* <DEDUP_REMOVED lines=12> */
[----:B----4-:R-:W-:Y:S02]  /*14d50*/  SHF.R.S32.HI R42, RZ, 0x1f, R41 ;  /* 0x0000001fff2a7819 */ /* 0x010fe40000011429 */
        /* <DEDUP_REMOVED lines=53> */
[----:B----4-:R-:W-:-:S03]  /*150b0*/  IMAD.MOV.U32 R5, RZ, RZ, 0x20 ;  /* 0x00000020ff057424 */ /* 0x010fc600078e00ff */
[----:B------:R4:W-:Y:S02]  /*150c0*/  STS [R3+0x2480], R130 ;  /* 0x0024808203007388 */ /* 0x0009e40000000800 */
[----:B-1----:R-:W-:Y:S02]  /*150d0*/  SEL R8, R5, 0xffffffe0, !P1 ;  /* 0xffffffe005087807 */ /* 0x002fe40004800000 */
[----:B------:R-:W-:-:S03]  /*150e0*/  ISETP.NE.U32.AND P1, PT, RZ, c[0x0][0x508], PT ;  /* 0x00014200ff007a0c */ /* 0x000fc60003f25070 */
[----:B------:R-:W-:Y:S01]  /*150f0*/  IMAD.IADD R5, R2, 0x1, R8 ;  /* 0x0000000102057824 */ /* 0x000fe200078e0208 */
[----:B------:R-:W-:Y:S01]  /*15100*/  ISETP.NE.AND.EX P1, PT, RZ, c[0x0][0x50c], PT, P1 ;  /* 0x00014300ff007a0c */ /* 0x000fe20003f25310 */
[----:B------:R-:W-:-:S03]  /*15110*/  IMAD.IADD R4, R8, 0x1, R3 ;  /* 0x0000000108047824 */ /* 0x000fc600078e0203 */
[----:B------:R-:W-:Y:S01]  /*15120*/  STS [R5+0x80], R29 ;  /* 0x0000801d05007388 */ /* 0x000fe20000000800 */
[----:B--2---:R-:W-:-:S03]  /*15130*/  IADD3 R2, R8, 0x400, R0 ;  /* 0x0000040008027810 */ /* 0x004fc60007ffe000 */
[----:B------:R-:W-:Y:S02]  /*15140*/  STS [R5+0x480], R28 ;  /* 0x0004801c05007388 */ /* 0x000fe40000000800 */
[C---:B------:R-:W-:Y:S02]  /*15150*/  IMAD.IADD R7, R6.reuse, 0x1, R2 ;  /* 0x0000000106077824 */ /* 0x040fe400078e0202 */
[----:B------:R-:W-:Y:S01]  /*15160*/  STS [R4+0x80], R14 ;  /* 0x0000800e04007388 */ /* 0x000fe20000000800 */
[----:B------:R-:W-:-:S03]  /*15170*/  IMAD.IADD R2, R6, 0x1, R0 ;  /* 0x0000000106027824 */ /* 0x000fc600078e0200 */
[----:B------:R-:W-:Y:S01]  /*15180*/  STS [R4+0x480], R26 ;  /* 0x0004801a04007388 */ /* 0x000fe20000000800 */
[----:B----4-:R-:W-:-:S03]  /*15190*/  IMAD.IADD R3, R8, 0x1, R2 ;  /* 0x0000000108037824 */ /* 0x010fc600078e0202 */
        /* <DEDUP_REMOVED lines=14> */
[----:B--2---:R-:W-:-:S03]  /*15280*/  IMAD.MOV.U32 R2, RZ, RZ, 0x4 ;  /* 0x00000004ff027424 */ /* 0x004fc600078e00ff */
[----:B------:R-:W-:Y:S04]  /*15290*/  STS [R0+0x400], R16 ;  /* 0x0004001000007388 */ /* 0x000fe80000000800 */
[----:B------:R-:W-:Y:S04]  /*152a0*/  STS [R3], R12 ;  /* 0x0000000c03007388 */ /* 0x000fe80000000800 */
[----:B------:R-:W-:Y:S04]  /*152b0*/  STS [R7], R11 ;  /* 0x0000000b07007388 */ /* 0x000fe80000000800 */
[----:B------:R-:W-:Y:S04]  /*152c0*/  STS [R0+0x2000], R13 ;  /* 0x0020000d00007388 */ /* 0x000fe80000000800 */
[----:B------:R1:W-:Y:S04]  /*152d0*/  STS [R0+0x2400], R15 ;  /* 0x0024000f00007388 */ /* 0x0003e80000000800 */
[----:B------:R2:W-:Y:S04]  /*152e0*/  STS [R3+0x2000], R10 ;  /* 0x0020000a03007388 */ /* 0x0005e80000000800 */
[----:B------:R4:W-:Y:S01]  /*152f0*/  STS [R7+0x2000], R9 ;  /* 0x0020000907007388 */ /* 0x0009e20000000800 */
[----:B---3--:R-:W-:-:S03]  /*15300*/  IMAD.WIDE R4, R43, R2, c[0x0][0x500] ;  /* 0x000140002b047625 */ /* 0x008fc600078e0202 */
[----:B------:R-:W-:Y:S06]  /*15310*/  BAR.SYNC.DEFER_BLOCKING 0x1, 0x80 ;  /* 0x0042000000007b1d */ /* 0x000fec0000010000 */
[----:B-1----:R-:W3:Y:S01]  /*15320*/  @P0 LDG.E R0, [R4.64] ;  /* 0x0000000a04000981 */ /* 0x002ee2000c1e1900 */
[----:B------:R-:W-:Y:S02]  /*15330*/  IMAD.MOV.U32 R17, RZ, RZ, c[0x0][0x388] ;  /* 0x0000e200ff117624 */ /* 0x000fe400078e00ff */
[----:B--2---:R-:W-:-:S05]  /*15340*/  @P1 IMAD.WIDE R2, R43, R2, c[0x0][0x508] ;  /* 0x000142002b021625 */ /* 0x004fca00078e0202 */
[----:B------:R1:W5:Y:S02]  /*15350*/  @P1 LDG.E R17, [R2.64] ;  /* 0x0000000a02111981 */ /* 0x000364000c1e1900 */
[----:B-1----:R-:W-:Y:S02]  /*15360*/  CS2R R2, SRZ ;  /* 0x0000000000027805 */ /* 0x002fe4000001ff00 */
[--C-:B---3--:R-:W-:Y:S01]  /*15370*/  @P0 SHF.R.S32.HI R3, RZ, 0x1f, R0.reuse ;  /* 0x0000001fff030819 */ /* 0x108fe20000011400 */
[----:B------:R-:W-:Y:S01]  /*15380*/  @P0 IMAD.MOV.U32 R2, RZ, RZ, R0 ;  /* 0x000000ffff020224 */ /* 0x000fe200078e0000 */
[----:B------:R-:W-:Y:S05]  /*15390*/  @P1 BRA `(.L_x_607) ;  /* 0x0000004000001947 */ /* 0x000fea0003800000 */
[----:B----4-:R-:W-:Y:S05]  /*153a0*/  @!P0 BRA `(.L_x_607) ;  /* 0x0000003000008947 */ /* 0x010fea0003800000 */
[----:B------:R-:W2:Y:S04]  /*153b0*/  LDG.E R6, [R4.64] ;  /* 0x0000000a04067981 */ /* 0x000ea8000c1e1900 */
[----:B------:R-:W2:Y:S02]  /*153c0*/  LDG.E R0, [R4.64+0x4] ;  /* 0x0000040a04007981 */ /* 0x000ea4000c1e1900 */
[----:B--2--5:R-:W-:-:S02]  /*153d0*/  IADD3 R17, -R6, R0, RZ ;  /* 0x0000000006117210 */ /* 0x024fc40007ffe1ff */
.L_x_607:
        /* <DEDUP_REMOVED lines=184> */
.L_x_606:
[----:B------:R-:W3:Y:S01]  /*15f60*/  LDL R8, [R1+0x4c] ;  /* 0x00004c0001087983 */ /* 0x000ee20000100800 */
[----:B------:R-:W-:Y:S01]  /*15f70*/  ISETP.NE.U32.AND P0, PT, RZ, c[0x0][0x508], PT ;  /* 0x00014200ff007a0c */ /* 0x000fe20003f05070 */
[----:B------:R-:W-:Y:S01]  /*15f80*/  IMAD.MOV.U32 R2, RZ, RZ, 0x4 ;  /* 0x00000004ff027424 */ /* 0x000fe200078e00ff */
[----:B------:R-:W-:Y:S02]  /*15f90*/  ISETP.NE.U32.AND P1, PT, RZ, c[0x0][0x500], PT ;  /* 0x00014000ff007a0c */ /* 0x000fe40003f25070 */
[----:B------:R-:W-:Y:S02]  /*15fa0*/  ISETP.NE.AND.EX P0, PT, RZ, c[0x0][0x50c], PT, P0 ;  /* 0x00014300ff007a0c */ /* 0x000fe40003f05300 */
[----:B------:R-:W-:Y:S01]  /*15fb0*/  ISETP.NE.AND.EX P1, PT, RZ, c[0x0][0x504], PT, P1 ;  /* 0x00014100ff007a0c */ /* 0x000fe20003f25310 */
[----:B------:R-:W-:Y:S02]  /*15fc0*/  IMAD.MOV.U32 R18, RZ, RZ, c[0x0][0x388] ;  /* 0x0000e200ff127624 */ /* 0x000fe400078e00ff */
[----:B---3--:R-:W-:-:S08]  /*15fd0*/  IMAD.WIDE R6, R8, R2, c[0x0][0x500] ;  /* 0x0001400008067625 */ /* 0x008fd000078e0202 */
[----:B------:R-:W-:Y:S02]  /*15fe0*/  @P0 IMAD.WIDE R2, R8, R2, c[0x0][0x508] ;  /* 0x0001420008020625 */ /* 0x000fe400078e0202 */
[----:B------:R-:W3:Y:S04]  /*15ff0*/  @P1 LDG.E R0, [R6.64] ;  /* 0x0000000a06001981 */ /* 0x000ee8000c1e1900 */
[----:B------:R4:W5:Y:S01]  /*16000*/  @P0 LDG.E R18, [R2.64] ;  /* 0x0000000a02120981 */ /* 0x000962000c1e1900 */
[----:B------:R-:W-:Y:S02]  /*16010*/  CS2R R4, SRZ ;  /* 0x0000000000047805 */ /* 0x000fe4000001ff00 */
[--C-:B---3--:R-:W-:Y:S01]  /*16020*/  @P1 SHF.R.S32.HI R5, RZ, 0x1f, R0.reuse ;  /* 0x0000001fff051819 */ /* 0x108fe20000011400 */
[----:B------:R-:W-:Y:S01]  /*16030*/  @P1 IMAD.MOV.U32 R4, RZ, RZ, R0 ;  /* 0x000000ffff041224 */ /* 0x000fe200078e0000 */
[----:B------:R-:W-:Y:S05]  /*16040*/  @P0 BRA `(.L_x_608) ;  /* 0x0000004000000947 */ /* 0x000fea0003800000 */
[----:B----4-:R-:W-:Y:S05]  /*16050*/  @!P1 BRA `(.L_x_608) ;  /* 0x0000003000009947 */ /* 0x010fea0003800000 */
[----:B------:R3:W4:Y:S04]  /*16060*/  LDG.E R0, [R6.64] ;  /* 0x0000000a06007981 */ /* 0x000728000c1e1900 */
[----:B---3--:R-:W4:Y:S02]  /*16070*/  LDG.E R6, [R6.64+0x4] ;  /* 0x0000040a06067981 */ /* 0x008f24000c1e1900 */
[----:B----45:R-:W-:-:S02]  /*16080*/  IADD3 R18, -R0, R6, RZ ;  /* 0x0000000600127210 */ /* 0x030fc40007ffe1ff */
.L_x_608:
[----:B----4-:R-:W3:Y:S01]  /*16090*/  S2R R12, SR_TID.X ;  /* 0x00000000000c7919 */ /* 0x010ee20000002100 */
[----:B------:R-:W-:Y:S01]  /*160a0*/  SHF.R.S32.HI R0, RZ, 0x1f, R8 ;  /* 0x0000001fff007819 */ /* 0x000fe20000011408 */
[----:B------:R-:W-:Y:S01]  /*160b0*/  BSSY B0, `(.L_x_609) ;  /* 0x0000028000007945 */ /* 0x000fe20003800000 */
[----:B------:R-:W-:-:S02]  /*160c0*/  SEL R10, R8, RZ, !P1 ;  /* 0x000000ff080a7207 */ /* 0x000fc40004800000 */
[----:B------:R-:W-:Y:S02]  /*160d0*/  SEL R11, R0, RZ, !P1 ;  /* 0x000000ff000b7207 */ /* 0x000fe40004800000 */
[----:B---3--:R-:W-:-:S13]  /*160e0*/  ISETP.GT.AND P0, PT, R12, 0x7f, PT ;  /* 0x0000007f0c00780c */ /* 0x008fda0003f04270 */
[----:B------:R-:W-:Y:S05]  /*160f0*/  @P0 BRA `(.L_x_610) ;  /* 0x0000023000000947 */ /* 0x000fea0003800000 */
[----:B------:R-:W3:Y:S01]  /*16100*/  S2R R9, SR_CTAID.X ;  /* 0x0000000000097919 */ /* 0x000ee20000002500 */
[----:B-----5:R-:W-:Y:S01]  /*16110*/  IMAD R0, R18, c[0x0][0x4e8], RZ ;  /* 0x00013a0012007a24 */ /* 0x020fe200078e02ff */
[----:B---3--:R-:W-:-:S04]  /*16120*/  LEA R9, R9, R12, 0x7 ;  /* 0x0000000c09097211 */ /* 0x008fc800078e38ff */
[----:B------:R-:W-:-:S13]  /*16130*/  ISETP.GE.AND P0, PT, R9, R0, PT ;  /* 0x000000000900720c */ /* 0x000fda0003f06270 */
[----:B------:R-:W-:Y:S05]  /*16140*/  @P0 BRA `(.L_x_610) ;  /* 0x000001e000000947 */ /* 0x000fea0003800000 */
[----:B------:R-:W3:Y:S01]  /*16150*/  S2R R8, SR_CTAID.Y ;  /* 0x0000000000087919 */ /* 0x000ee20000002600 */
[----:B------:R-:W-:Y:S01]  /*16160*/  MOV R0, c[0x0][0x4e8] ;  /* 0x00013a0000007a02 */ /* 0x000fe20000000f00 */
[----:B------:R-:W-:Y:S01]  /*16170*/  IMAD.MOV.U32 R3, RZ, RZ, R5 ;  /* 0x000000ffff037224 */ /* 0x000fe200078e0005 */
[----:B------:R-:W-:Y:S02]  /*16180*/  MOV R2, R4 ;  /* 0x0000000400027202 */ /* 0x000fe40000000f00 */
[----:B------:R-:W-:-:S13]  /*16190*/  ISETP.NE.AND P0, PT, R0, 0x1, PT ;  /* 0x000000010000780c */ /* 0x000fda0003f05270 */
[----:B------:R-:W-:Y:S01]  /*161a0*/  @P0 IMAD.HI.U32 R7, R9, c[0x0][0x4ec], RZ ;  /* 0x00013b0009070a27 */ /* 0x000fe200078e00ff */
[----:B---3--:R-:W-:-:S03]  /*161b0*/  SHF.R.S32.HI R0, RZ, 0x1f, R8 ;  /* 0x0000001fff007819 */ /* 0x008fc60000011408 */
        /* <DEDUP_REMOVED lines=23> */
.L_x_610:
[----:B------:R-:W-:Y:S05]  /*16330*/  BSYNC B0 ;  /* 0x0000000000007941 */ /* 0x000fea0003800000 */
.L_x_609:
[----:B---3--:R-:W3:Y:S01]  /*16340*/  S2R R6, SR_CTAID.Y ;  /* 0x0000000000067919 */ /* 0x008ee20000002600 */
[----:B------:R-:W-:Y:S01]  /*16350*/  IMAD R0, R5, c[0x0][0x3a0], RZ ;  /* 0x0000e80005007a24 */ /* 0x000fe200078e02ff */
[----:B------:R-:W-:Y:S01]  /*16360*/  SHF.R.S32.HI R5, RZ, 0x1f, R12 ;  /* 0x0000001fff057819 */ /* 0x000fe2000001140c */
[C---:B------:R-:W-:Y:S01]  /*16370*/  IMAD.WIDE.U32 R2, R4.reuse, c[0x0][0x3a0], RZ ;  /* 0x0000e80004027a25 */ /* 0x040fe200078e00ff */
[----:B------:R-:W4:Y:S02]  /*16380*/  S2R R13, SR_CTAID.X ;  /* 0x00000000000d7919 */ /* 0x000f240000002500 */
        /* <DEDUP_REMOVED lines=10> */
[----:B---3--:R-:W-:Y:S01]  /*16430*/  SHF.R.S32.HI R7, RZ, 0x1f, R6 ;  /* 0x0000001fff077819 */ /* 0x008fe20000011406 */
[----:B------:R-:W-:-:S04]  /*16440*/  IMAD.WIDE.U32 R2, R6, c[0x0][0x3e8], R2 ;  /* 0x0000fa0006027a25 */ /* 0x000fc800078e0002 */
[----:B------:R-:W-:Y:S02]  /*16450*/  IMAD R0, R7, c[0x0][0x3e8], RZ ;  /* 0x0000fa0007007a24 */ /* 0x000fe400078e02ff */
[----:B----4-:R-:W-:Y:S02]  /*16460*/  IMAD R4, R13, 0x80, R4 ;  /* 0x000000800d047824 */ /* 0x010fe400078e0204 */
        /* <DEDUP_REMOVED lines=22> */
[----:B------:R-:W3:Y:S01]  /*165d0*/  SHFL.IDX PT, R6, R4, RZ, 0x181f ;  /* 0x00181fff04067589 */ /* 0x000ee200000e0000 */
[----:B------:R-:W-:Y:S02]  /*165e0*/  IMAD.SHL.U32 R0, R8, 0x8, RZ ;  /* 0x0000000808007824 */ /* 0x000fe400078e00ff */
[----:B------:R-:W-:Y:S01]  /*165f0*/  LEA.HI.X R3, R2, c[0x0][0x384], R3, 0x1, P0 ;  /* 0x0000e10002037a11 */ /* 0x000fe200000f0c03 */
[----:B------:R-:W-:Y:S01]  /*16600*/  IMAD R2, R13, 0x80, R9 ;  /* 0x000000800d027824 */ /* 0x000fe200078e0209 */
[----:B------:R-:W-:Y:S01]  /*16610*/  SHFL.IDX PT, R5, R4, 0x1, 0x181f ;  /* 0x00381f0004057f89 */ /* 0x000fe200000e0000 */
[----:B------:R-:W-:Y:S02]  /*16620*/  ISETP.GE.AND P0, PT, R0, c[0x0][0x3c8], PT ;  /* 0x0000f20000007a0c */ /* 0x000fe40003f06270 */
[----:B------:R-:W-:Y:S01]  /*16630*/  SHF.R.S32.HI R19, RZ, 0x1f, R0 ;  /* 0x0000001fff137819 */ /* 0x000fe20000011400 */
[----:B------:R-:W4:Y:S01]  /*16640*/  SHFL.IDX PT, R7, R3, RZ, 0x181f ;  /* 0x00181fff03077589 */ /* 0x000f2200000e0000 */
[----:B------:R-:W-:-:S02]  /*16650*/  ISETP.GE.OR P2, PT, R2, R18, P0 ;  /* 0x000000120200720c */ /* 0x000fc40000746670 */
[C---:B------:R-:W-:Y:S01]  /*16660*/  IADD3 R8, R2.reuse, 0x10, RZ ;  /* 0x0000001002087810 */ /* 0x040fe20007ffe0ff */
[----:B------:R-:W1:Y:S01]  /*16670*/  SHFL.IDX PT, R9, R3, 0x1, 0x181f ;  /* 0x00381f0003097f89 */ /* 0x000e6200000e0000 */
[----:B------:R-:W-:Y:S02]  /*16680*/  IADD3 R14, R2, 0x20, RZ ;  /* 0x00000020020e7810 */ /* 0x000fe40007ffe0ff */
[-C--:B------:R-:W-:Y:S01]  /*16690*/  ISETP.GE.OR P4, PT, R8, R18.reuse, P0 ;  /* 0x000000120800720c */ /* 0x080fe20000786670 */
[----:B------:R-:W-:Y:S01]  /*166a0*/  SHFL.IDX PT, R12, R3, 0x2, 0x181f ;  /* 0x00581f00030c7f89 */ /* 0x000fe200000e0000 */
[C---:B------:R-:W-:Y:S02]  /*166b0*/  IADD3 R10, R2.reuse, 0x40, RZ ;  /* 0x00000040020a7810 */ /* 0x040fe40007ffe0ff */
[----:B------:R-:W-:Y:S01]  /*166c0*/  IADD3 R13, R2, 0x30, RZ ;  /* 0x00000030020d7810 */ /* 0x000fe20007ffe0ff */
[----:B------:R-:W2:Y:S01]  /*166d0*/  SHFL.IDX PT, R8, R4, 0x2, 0x181f ;  /* 0x00581f0004087f89 */ /* 0x000ea200000e0000 */
[----:B------:R-:W-:-:S02]  /*166e0*/  ISETP.GE.OR P3, PT, R14, R18, P0 ;  /* 0x000000120e00720c */ /* 0x000fc40000766670 */
[----:B---3--:R-:W-:Y:S01]  /*166f0*/  @!P2 LEA R6, P1, R0, R6, 0x1 ;  /* 0x000000060006a211 */ /* 0x008fe200078208ff */
[----:B------:R-:W-:Y:S01]  /*16700*/  SHFL.IDX PT, R11, R4, 0x3, 0x181f ;  /* 0x00781f00040b7f89 */ /* 0x000fe200000e0000 */
[----:B------:R-:W-:-:S03]  /*16710*/  ISETP.GE.OR P6, PT, R10, R18, P0 ;  /* 0x000000120a00720c */ /* 0x000fc600007c6670 */
[----:B------:R-:W-:Y:S01]  /*16720*/  SHFL.IDX PT, R14, R3, 0x3, 0x181f ;  /* 0x00781f00030e7f89 */ /* 0x000fe200000e0000 */
[----:B----4-:R-:W-:-:S03]  /*16730*/  @!P2 LEA.HI.X R7, R0, R7, R19, 0x1, P1 ;  /* 0x000000070007a211 */ /* 0x010fc600008f0c13 */
[----:B------:R-:W3:Y:S01]  /*16740*/  SHFL.IDX PT, R10, R4, 0x4, 0x181f ;  /* 0x00981f00040a7f89 */ /* 0x000ee200000e0000 */
[----:B------:R-:W-:-:S03]  /*16750*/  ISETP.GE.OR P1, PT, R13, R18, P0 ;  /* 0x000000120d00720c */ /* 0x000fc60000726670 */
[----:B------:R4:W-:Y:S04]  /*16760*/  @!P2 ST.E.128 [R6.64], RZ ;  /* 0x000000ff0600a985 */ /* 0x0009e8000c101d0a */
[----:B------:R-:W-:Y:S04]  /*16770*/  SHFL.IDX PT, R13, R4, 0x5, 0x181f ;  /* 0x00b81f00040d7f89 */ /* 0x000fe800000e0000 */
[----:B------:R-:W1:Y:S04]  /*16780*/  SHFL.IDX PT, R17, R3, 0x4, 0x181f ;  /* 0x00981f0003117f89 */ /* 0x000e6800000e0000 */
[----:B------:R-:W2:Y:S04]  /*16790*/  SHFL.IDX PT, R16, R3, 0x5, 0x181f ;  /* 0x00b81f0003107f89 */ /* 0x000ea800000e0000 */
[----:B------:R-:W-:Y:S04]  /*167a0*/  SHFL.IDX PT, R15, R3, 0x6, 0x181f ;  /* 0x00d81f00030f7f89 */ /* 0x000fe800000e0000 */
[----:B------:R-:W-:Y:S01]  /*167b0*/  SHFL.IDX PT, R3, R3, 0x7, 0x181f ;  /* 0x00f81f0003037f89 */ /* 0x000fe200000e0000 */
[----:B----4-:R-:W-:-:S02]  /*167c0*/  @!P4 LEA R6, P2, R0, R5, 0x1 ;  /* 0x000000050006c211 */ /* 0x010fc400078408ff */
[----:B------:R-:W-:Y:S01]  /*167d0*/  IADD3 R7, R2, 0x50, RZ ;  /* 0x0000005002077810 */ /* 0x000fe20007ffe0ff */
[----:B------:R-:W4:Y:S03]  /*167e0*/  SHFL.IDX PT, R5, R4, 0x6, 0x181f ;  /* 0x00d81f0004057f89 */ /* 0x000f2600000e0000 */
[----:B------:R-:W-:Y:S01]  /*167f0*/  ISETP.GE.OR P5, PT, R7, R18, P0 ;  /* 0x000000120700720c */ /* 0x000fe200007a6670 */
[----:B------:R-:W4:Y:S01]  /*16800*/  SHFL.IDX PT, R4, R4, 0x7, 0x181f ;  /* 0x00f81f0004047f89 */ /* 0x000f2200000e0000 */
[----:B-1----:R-:W-:Y:S02]  /*16810*/  @!P4 LEA.HI.X R7, R0, R9, R19, 0x1, P2 ;  /* 0x000000090007c211 */ /* 0x002fe400010f0c13 */
[----:B------:R-:W-:Y:S02]  /*16820*/  IADD3 R9, R2, 0x60, RZ ;  /* 0x0000006002097810 */ /* 0x000fe40007ffe0ff */
[----:B--2---:R-:W-:Y:S01]  /*16830*/  @!P3 LEA R8, P2, R0, R8, 0x1 ;  /* 0x000000080008b211 */ /* 0x004fe200078408ff */
[----:B------:R1:W-:Y:S01]  /*16840*/  @!P4 ST.E.128 [R6.64], RZ ;  /* 0x000000ff0600c985 */ /* 0x0003e2000c101d0a */
[----:B------:R-:W-:-:S02]  /*16850*/  ISETP.GE.OR P4, PT, R9, R18, P0 ;  /* 0x000000120900720c */ /* 0x000fc40000786670 */
[----:B------:R-:W-:Y:S02]  /*16860*/  @!P3 LEA.HI.X R9, R0, R12, R19, 0x1, P2 ;  /* 0x0000000c0009b211 */ /* 0x000fe400010f0c13 */
[----:B------:R-:W-:-:S03]  /*16870*/  IADD3 R2, R2, 0x70, RZ ;  /* 0x0000007002027810 */ /* 0x000fc60007ffe0ff */
[----:B------:R2:W-:Y:S01]  /*16880*/  @!P3 ST.E.128 [R8.64], RZ ;  /* 0x000000ff0800b985 */ /* 0x0005e2000c101d0a */
[----:B------:R-:W-:Y:S02]  /*16890*/  ISETP.GE.OR P0, PT, R2, R18, P0 ;  /* 0x000000120200720c */ /* 0x000fe40000706670 */
[C---:B---3--:R-:W-:Y:S02]  /*168a0*/  @!P6 LEA R10, P3, R0.reuse, R10, 0x1 ;  /* 0x0000000a000ae211 */ /* 0x048fe400078608ff */
[C---:B-1----:R-:W-:Y:S02]  /*168b0*/  @!P1 LEA R6, P2, R0.reuse, R11, 0x1 ;  /* 0x0000000b00069211 */ /* 0x042fe400078408ff */
[C-C-:B------:R-:W-:Y:S02]  /*168c0*/  @!P6 LEA.HI.X R11, R0.reuse, R17, R19.reuse, 0x1, P3 ;  /* 0x00000011000be211 */ /* 0x140fe400018f0c13 */
[C---:B------:R-:W-:Y:S02]  /*168d0*/  @!P1 LEA.HI.X R7, R0.reuse, R14, R19, 0x1, P2 ;  /* 0x0000000e00079211 */ /* 0x040fe400010f0c13 */
[----:B--2---:R-:W-:-:S03]  /*168e0*/  @!P5 LEA R8, P2, R0, R13, 0x1 ;  /* 0x0000000d0008d211 */ /* 0x004fc600078408ff */
[----:B------:R4:W-:Y:S01]  /*168f0*/  @!P1 ST.E.128 [R6.64], RZ ;  /* 0x000000ff06009985 */ /* 0x0009e2000c101d0a */
[----:B------:R-:W-:-:S03]  /*16900*/  @!P5 LEA.HI.X R9, R0, R16, R19, 0x1, P2 ;  /* 0x000000100009d211 */ /* 0x000fc600010f0c13 */
[----:B------:R1:W-:Y:S04]  /*16910*/  @!P6 ST.E.128 [R10.64], RZ ;  /* 0x000000ff0a00e985 */ /* 0x0003e8000c101d0a */
[----:B------:R1:W-:Y:S01]  /*16920*/  @!P5 ST.E.128 [R8.64], RZ ;  /* 0x000000ff0800d985 */ /* 0x0003e2000c101d0a */
[----:B----4-:R-:W-:-:S04]  /*16930*/  @!P4 LEA R6, P1, R0, R5, 0x1 ;  /* 0x000000050006c211 */ /* 0x010fc800078208ff */
[----:B------:R-:W-:-:S05]  /*16940*/  @!P4 LEA.HI.X R7, R0, R15, R19, 0x1, P1 ;  /* 0x0000000f0007c211 */ /* 0x000fca00008f0c13 */
[----:B------:R1:W-:Y:S01]  /*16950*/  @!P4 ST.E.128 [R6.64], RZ ;  /* 0x000000ff0600c985 */ /* 0x0003e2000c101d0a */
[----:B------:R-:W-:Y:S05]  /*16960*/  @P0 EXIT ;  /* 0x000000000000094d */ /* 0x000fea0003800000 */
[----:B------:R-:W-:-:S04]  /*16970*/  LEA R2, P0, R0, R4, 0x1 ;  /* 0x0000000400027211 */ /* 0x000fc800078008ff */
[----:B------:R-:W-:-:S05]  /*16980*/  LEA.HI.X R3, R0, R3, R19, 0x1, P0 ;  /* 0x0000000300037211 */ /* 0x000fca00000f0c13 */
[----:B------:R-:W-:Y:S01]  /*16990*/  ST.E.128 [R2.64], RZ ;  /* 0x000000ff02007985 */ /* 0x000fe2000c101d0a */
[----:B------:R-:W-:Y:S05]  /*169a0*/  EXIT ;  /* 0x000000000000794d */ /* 0x000fea0003800000 */
.L_x_611:
        /* <DEDUP_REMOVED lines=13> */
.L_x_744:


//--------------------- .text._ZN7cutlass13device_kernelIN5flash19enable_sm80_to_sm89INS1_16FlashAttnFwdSm80INS1_25CollectiveMainloopFwdSm80ILi4ELi1ELb0EN4cute5tupleIJNS5_1CILi128EEENS7_ILi112EEENS7_ILi64EEEEEELi64ENS_10bfloat16_tEfNS_4arch4Sm80ELb1ELb0ELb1ELb1ELb0ELb1ELb1ELb0EEENS1_21CollectiveEpilogueFwdINS6_IJS8_SA_S9_EEENS6_IJNS7_ILi1EEESI_SI_EEESC_SE_Li128ELb1ELb1ELb0ELb0EEENS1_19SingleTileSchedulerILb1ELb0ELb1ELi128EEEEEEEEEvNT_6ParamsE --------------------------
	.section	.text._ZN7cutlass13device_kernelIN5flash19enable_sm80_to_sm89INS1_16FlashAttnFwdSm80INS1_25CollectiveMainloopFwdSm80ILi4ELi1ELb0EN4cute5tupleIJNS5_1CILi128EEENS7_ILi112EEENS7_ILi64EEEEEELi64ENS_10bfloat16_tEfNS_4arch4Sm80ELb1ELb0ELb1ELb1ELb0ELb1ELb1ELb0EEENS1_21CollectiveEpilogueFwdINS6_IJS8_SA_S9_EEENS6_IJNS7_ILi1EEESI_SI_EEESC_SE_Li128ELb1ELb1ELb0ELb0EEENS1_19SingleTileSchedulerILb1ELb0ELb1ELi128EEEEEEEEEvNT_6ParamsE,"ax",@progbits
	.sectioninfo	@"SHI_REGISTERS=255"
	.align	128
.text._ZN7cutlass13device_kernelIN5flash19enable_sm80_to_sm89INS1_16FlashAttnFwdSm80INS1_25CollectiveMainloopFwdSm80ILi4ELi1ELb0EN4cute5tupleIJNS5_1CILi128EEENS7_ILi112EEENS7_ILi64EEEEEELi64ENS_10bfloat16_tEfNS_4arch4Sm80ELb1ELb0ELb1ELb1ELb0ELb1ELb1ELb0EEENS1_21CollectiveEpilogueFwdINS6_IJS8_SA_S9_EEENS6_IJNS7_ILi1EEESI_SI_EEESC_SE_Li128ELb1ELb1ELb0ELb0EEENS1_19SingleTileSchedulerILb1ELb0ELb1ELi128EEEEEEEEEvNT_6ParamsE:
        .type           _ZN7cutlass13device_kernelIN5flash19enable_sm80_to_sm89INS1_16FlashAttnFwdSm80INS1_25CollectiveMainloopFwdSm80ILi4ELi1ELb0EN4cute5tupleIJNS5_1CILi128EEENS7_ILi112EEENS7_ILi64EEEEEELi64ENS_10bfloat16_tEfNS_4arch4Sm80ELb1ELb0ELb1ELb1ELb0ELb1ELb1ELb0EEENS1_21CollectiveEpilogueFwdINS6_IJS8_SA_S9_EEENS6_IJNS7_ILi1EEESI_SI_EEESC_SE_Li128ELb1ELb1ELb0ELb0EEENS1_19SingleTileSchedulerILb1ELb0ELb1ELi128EEEEEEEEEvNT_6ParamsE,@function
        .size           _ZN7cutlass13device_kernelIN5flash19enable_sm80_to_sm89INS1_16FlashAttnFwdSm80INS1_25CollectiveMainloopFwdSm80ILi4ELi1ELb0EN4cute5tupleIJNS5_1CILi128EEENS7_ILi112EEENS7_ILi64EEEEEELi64ENS_10bfloat16_tEfNS_4arch4Sm80ELb1ELb0ELb1ELb1ELb0ELb1ELb1ELb0EEENS1_21CollectiveEpilogueFwdINS6_IJS8_SA_S9_EEENS6_IJNS7_ILi1EEESI_SI_EEESC_SE_Li128ELb1ELb1ELb0ELb0EEENS1_19SingleTileSchedulerILb1ELb0ELb1ELi128EEEEEEEEEvNT_6ParamsE,(.L_x_745 - _ZN7cutlass13device_kernelIN5flash19enable_sm80_to_sm89INS1_16FlashAttnFwdSm80INS1_25CollectiveMainloopFwdSm80ILi4ELi1ELb0EN4cute5tupleIJNS5_1CILi128EEENS7_ILi112EEENS7_ILi64EEEEEELi64ENS_10bfloat16_tEfNS_4arch4Sm80ELb1ELb0ELb1ELb1ELb0ELb1ELb1ELb0EEENS1_21CollectiveEpilogueFwdINS6_IJS8_SA_S9_EEENS6_IJNS7_ILi1EEESI_SI_EEESC_SE_Li128ELb1ELb1ELb0ELb0EEENS1_19SingleTileSchedulerILb1ELb0ELb1ELi128EEEEEEEEEvNT_6ParamsE)
        .other          _ZN7cutlass13device_kernelIN5flash19enable_sm80_to_sm89INS1_16FlashAttnFwdSm80INS1_25CollectiveMainloopFwdSm80ILi4ELi1ELb0EN4cute5tupleIJNS5_1CILi128EEENS7_ILi112EEENS7_ILi64EEEEEELi64ENS_10bfloat16_tEfNS_4arch4Sm80ELb1ELb0ELb1ELb1ELb0ELb1ELb1ELb0EEENS1_21CollectiveEpilogueFwdINS6_IJS8_SA_S9_EEENS6_IJNS7_ILi1EEESI_SI_EEESC_SE_Li128ELb1ELb1ELb0ELb0EEENS1_19SingleTileSchedulerILb1ELb0ELb1ELi128EEEEEEEEEvNT_6ParamsE,@"STO_CUDA_ENTRY STV_DEFAULT"
_ZN7cutlass13device_kernelIN5flash19enable_sm80_to_sm89INS1_16FlashAttnFwdSm80INS1_25CollectiveMainloopFwdSm80ILi4ELi1ELb0EN4cute5tupleIJNS5_1CILi128EEENS7_ILi112EEENS7_ILi64EEEEEELi64ENS_10bfloat16_tEfNS_4arch4Sm80ELb1ELb0ELb1ELb1ELb0ELb1ELb1ELb0EEENS1_21CollectiveEpilogueFwdINS6_IJS8_SA_S9_EEENS6_IJNS7_ILi1EEESI_SI_EEESC_SE_Li128ELb1ELb1ELb0ELb0EEENS1_19SingleTileSchedulerILb1ELb0ELb1ELi128EEEEEEEEEvNT_6ParamsE:
        /* <DEDUP_REMOVED lines=17> */
.L_x_613:
        /* <DEDUP_REMOVED lines=8> */
.L_x_615:
[----:B------:R-:W-:-:S04]  /*0190*/  MOV R0, c[0x0][0x54c] ;  /* 0x0001530000007a02 */ /* 0x000fc80000000f00 */
.L_x_614:
[----:B------:R-:W-:Y:S01]  /*01a0*/  USHF.L.U32 UR4, UR4, 0x7, URZ ;  /* 0x0000000704047899 */ /* 0x000fe2000800063f */
[----:B-----5:R-:W-:-:S05]  /*01b0*/  IMAD R0, R0, c[0x0][0x548], RZ ;  /* 0x0001520000007a24 */ /* 0x020fca00078e02ff */
[----:B------:R-:W-:-:S04]  /*01c0*/  MOV R12, UR4 ;  /* 0x00000004000c7c02 */ /* 0x000fc80008000f00 */
[----:B------:R-:W-:-:S04]  /*01d0*/  ISETP.GE.AND P0, PT, R12, R0, PT ;  /* 0x000000000c00720c */ /* 0x000fc80003f06270 */
[----:B------:R-:W-:-:S05]  /*01e0*/  SEL R0, R5, 0xffffffff, !P0 ;  /* 0xffffffff05007807 */ /* 0x000fca0004000000 */
[----:B------:R2:W-:Y:S01]  /*01f0*/  STL [R1+0x78], R0 ;  /* 0x0000780001007387 */ /* 0x0005e20000100800 */
[----:B------:R-:W-:Y:S05]  /*0200*/  BRA `(.L_x_616) ;  /* 0x0000014000007947 */ /* 0x000fea0003800000 */
.L_x_612:
[----:B------:R-:W-:-:S04]  /*0210*/  ISETP.NE.U32.AND P0, PT, RZ, c[0x0][0x568], PT ;  /* 0x00015a00ff007a0c */ /* 0x000fc80003f05070 */
[----:B------:R-:W-:-:S13]  /*0220*/  ISETP.NE.AND.EX P0, PT, RZ, c[0x0][0x56c], PT, P0 ;  /* 0x00015b00ff007a0c */ /* 0x000fda0003f05300 */
[----:B------:R-:W-:Y:S05]  /*0230*/  @!P0 BRA `(.L_x_617) ;  /* 0x0000002000008947 */ /* 0x000fea0003800000 */
[----:B------:R1:W5:Y:S01]  /*0240*/  LDG.E R0, [R2.64] ;  /* 0x0000000802007981 */ /* 0x000362000c1e1900 */
[----:B------:R-:W-:Y:S05]  /*0250*/  BRA `(.L_x_618) ;  /* 0x0000009000007947 */ /* 0x000fea0003800000 */
.L_x_617:
        /* <DEDUP_REMOVED lines=8> */
.L_x_619:
[----:B------:R-:W-:-:S04]  /*02e0*/  MOV R0, c[0x0][0x54c] ;  /* 0x0001530000007a02 */ /* 0x000fc80000000f00 */
.L_x_618:
[----:B------:R-:W-:Y:S01]  /*02f0*/  USHF.L.U32 UR4, UR4, 0x7, URZ ;  /* 0x0000000704047899 */ /* 0x000fe2000800063f */
[----:B-----5:R-:W-:-:S05]  /*0300*/  IMAD R0, R0, c[0x0][0x548], RZ ;  /* 0x0001520000007a24 */ /* 0x020fca00078e02ff */
[----:B------:R-:W-:-:S04]  /*0310*/  MOV R12, UR4 ;  /* 0x00000004000c7c02 */ /* 0x000fc80008000f00 */
[----:B------:R-:W-:-:S04]  /*0320*/  ISETP.GE.AND P0, PT, R12, R0, PT ;  /* 0x000000000c00720c */ /* 0x000fc80003f06270 */
[----:B------:R-:W-:-:S05]  /*0330*/  SEL R0, R5, 0xffffffff, !P0 ;  /* 0xffffffff05007807 */ /* 0x000fca0004000000 */
[----:B------:R2:W-:Y:S04]  /*0340*/  STL [R1+0x78], R0 ;  /* 0x0000780001007387 */ /* 0x0005e80000100800 */
.L_x_616:
        /* <DEDUP_REMOVED lines=18> */
[----:B------:R-:W-:Y:S01]  /*0470*/  @P2 IMAD.WIDE R10, R38, R15, c[0x0][0x370] ;  /* 0x0000dc00260a2625 */ /* 0x000fe200078e020f */
[----:B------:R-:W-:-:S03]  /*0480*/  ISETP.NE.AND.EX P3, PT, RZ, c[0x0][0x35c], PT, P3 ;  /* 0x0000d700ff007a0c */ /* 0x000fc60003f65330 */
[CC--:B------:R-:W-:Y:S01]  /*0490*/  @P0 IMAD.WIDE R8, R38.reuse, R15.reuse, c[0x0][0x360] ;  /* 0x0000d80026080625 */ /* 0x0c0fe200078e020f */
[----:B------:R2:W5:Y:S03]  /*04a0*/  @P2 LDG.E R187, [R10.64] ;  /* 0x000000080abb2981 */ /* 0x000566000c1e1900 */
[----:B-1----:R-:W-:Y:S01]  /*04b0*/  IMAD.WIDE R2, R38, R15, c[0x0][0x358] ;  /* 0x0000d60026027625 */ /* 0x002fe200078e020f */
[----:B------:R-:W3:Y:S04]  /*04c0*/  @P0 LDG.E R0, [R8.64] ;  /* 0x0000000808000981 */ /* 0x000ee8000c1e1900 */
[----:B------:R2:W5:Y:S04]  /*04d0*/  @P1 LDG.E R186, [R6.64] ;  /* 0x0000000806ba1981 */ /* 0x000568000c1e1900 */
[----:B------:R2:W5:Y:S04]  /*04e0*/  @P5 LDG.E R190, [R4.64] ;  /* 0x0000000804be5981 */ /* 0x000568000c1e1900 */
[----:B------:R2:W5:Y:S04]  /*04f0*/  @P3 LDG.E R13, [R2.64] ;  /* 0x00000008020d3981 */ /* 0x000568000c1e1900 */
[----:B------:R-:W1:Y:S01]  /*0500*/  S2R R40, SR_CTAID.Y ;  /* 0x0000000000287919 */ /* 0x000e620000002600 */
[----:B------:R-:W-:Y:S01]  /*0510*/  IMAD.MOV.U32 R14, RZ, RZ, c[0x0][0x1d0] ;  /* 0x00007400ff0e7624 */ /* 0x000fe200078e00ff */
[----:B-1----:R-:W-:-:S02]  /*0520*/  SHF.R.S32.HI R217, RZ, 0x1f, R40 ;  /* 0x0000001fffd97819 */ /* 0x002fc40000011428 */
[----:B---3--:R1:W-:Y:S01]  /*0530*/  STL [R1+0x40], R0 ;  /* 0x0000400001007387 */ /* 0x0083e20000100800 */
[----:B------:R-:W-:Y:S02]  /*0540*/  IMAD.MOV.U32 R9, RZ, RZ, R0 ;  /* 0x000000ffff097224 */ /* 0x000fe400078e0000 */
[----:B-1----:R-:W-:Y:S01]  /*0550*/  IMAD.MOV.U32 R0, RZ, RZ, c[0x0][0x228] ;  /* 0x00008a00ff007624 */ /* 0x002fe200078e00ff */
[----:B------:R-:W-:Y:S05]  /*0560*/  @P0 BRA `(.L_x_620) ;  /* 0x0000005000000947 */ /* 0x000fea0003800000 */
[----:B--2---:R-:W-:Y:S05]  /*0570*/  @!P1 BRA `(.L_x_620) ;  /* 0x0000004000009947 */ /* 0x004fea0003800000 */
[----:B------:R1:W2:Y:S04]  /*0580*/  LDG.E R8, [R6.64] ;  /* 0x0000000806087981 */ /* 0x0002a8000c1e1900 */
[----:B-1----:R-:W2:Y:S02]  /*0590*/  LDG.E R6, [R6.64+0x4] ;  /* 0x0000040806067981 */ /* 0x002ea4000c1e1900 */
[----:B--2---:R-:W-:-:S05]  /*05a0*/  IADD3 R9, -R8, R6, RZ ;  /* 0x0000000608097210 */ /* 0x004fca0007ffe1ff */
[----:B------:R1:W-:Y:S02]  /*05b0*/  STL [R1+0x40], R9 ;  /* 0x0000400901007387 */ /* 0x0003e40000100800 */
.L_x_620:
[----:B--2---:R-:W-:-:S04]  /*05c0*/  ISETP.NE.U32.AND P0, PT, RZ, c[0x0][0x368], PT ;  /* 0x0000da00ff007a0c */ /* 0x004fc80003f05070 */
[----:B------:R-:W-:-:S13]  /*05d0*/  ISETP.NE.AND.EX P0, PT, RZ, c[0x0][0x36c], PT, P0 ;  /* 0x0000db00ff007a0c */ /* 0x000fda0003f05300 */
[----:B------:R-:W-:Y:S05]  /*05e0*/  @!P0 BRA `(.L_x_621) ;  /* 0x0000003000008947 */ /* 0x000fea0003800000 */
[----:B------:R-:W-:-:S05]  /*05f0*/  IMAD.WIDE R4, R38, R15, c[0x0][0x368] ;  /* 0x0000da0026047625 */ /* 0x000fca00078e020f */
[----:B------:R2:W5:Y:S01]  /*0600*/  LDG.E R14, [R4.64] ;  /* 0x00000008040e7981 */ /* 0x000562000c1e1900 */
[----:B------:R-:W-:Y:S05]  /*0610*/  BRA `(.L_x_622) ;  /* 0x0000004000007947 */ /* 0x000fea0003800000 */
.L_x_621:
[----:B------:R-:W-:Y:S05]  /*0620*/  @!P5 BRA `(.L_x_622) ;  /* 0x000000300000d947 */ /* 0x000fea0003800000 */
[----:B------:R2:W3:Y:S04]  /*0630*/  LDG.E R6, [R4.64] ;  /* 0x0000000804067981 */ /* 0x0004e8000c1e1900 */
[----:B--2---:R-:W3:Y:S02]  /*0640*/  LDG.E R4, [R4.64+0x4] ;  /* 0x0000040804047981 */ /* 0x004ee4000c1e1900 */
[----:B---3--:R-:W-:Y:S02]  /*0650*/  IADD3 R14, -R6, R4, RZ ;  /* 0x00000004060e7210 */ /* 0x008fe40007ffe1ff */
.L_x_622:
[----:B--2---:R2:W3:Y:S04]  /*0660*/  @P3 LDG.E R5, [R2.64] ;  /* 0x0000000802053981 */ /* 0x0044e8000c1e1900 */
[----:B------:R2:W3:Y:S01]  /*0670*/  @P3 LDG.E R4, [R2.64+0x4] ;  /* 0x0000040802043981 */ /* 0x0004e2000c1e1900 */
[----:B------:R-:W-:Y:S01]  /*0680*/  ISETP.NE.U32.AND P0, PT, RZ, c[0x0][0x378], PT ;  /* 0x0000de00ff007a0c */ /* 0x000fe20003f05070 */
[----:B-----5:R-:W-:-:S03]  /*0690*/  IMAD.MOV.U32 R167, RZ, RZ, R14 ;  /* 0x000000ffffa77224 */ /* 0x020fc600078e000e */
[----:B------:R-:W-:Y:S01]  /*06a0*/  ISETP.NE.AND.EX P0, PT, RZ, c[0x0][0x37c], PT, P0 ;  /* 0x0000df00ff007a0c */ /* 0x000fe20003f05300 */
[----:B------:R-:W-:-:S12]  /*06b0*/  IMAD.MOV.U32 R6, RZ, RZ, c[0x0][0x2c4] ;  /* 0x0000b100ff067624 */ /* 0x000fd800078e00ff */
[----:B--2---:R-:W-:-:S05]  /*06c0*/  @P0 IMAD.WIDE R2, R38, R15, c[0x0][0x378] ;  /* 0x0000de0026020625 */ /* 0x004fca00078e020f */
[----:B------:R2:W5:Y:S01]  /*06d0*/  @P0 LDG.E R167, [R2.64] ;  /* 0x0000000802a70981 */ /* 0x000562000c1e1900 */
[----:B------:R-:W-:Y:S01]  /*06e0*/  ISETP.NE.AND P0, PT, R6, 0x1, PT ;  /* 0x000000010600780c */ /* 0x000fe20003f05270 */
[----:B------:R-:W-:Y:S02]  /*06f0*/  IMAD.IADD R6, R14, 0x1, -R187 ;  /* 0x000000010e067824 */ /* 0x000fe400078e0abb */
[----:B--2---:R-:W-:Y:S01]  /*0700*/  IMAD.MOV.U32 R2, RZ, RZ, R12 ;  /* 0x000000ffff027224 */ /* 0x004fe200078e000c */
[----:B------:R-:W-:-:S04]  /*0710*/  IADD3 R3, R12, 0x7f, RZ ;  /* 0x0000007f0c037810 */ /* 0x000fc80007ffe0ff */
[----:B------:R2:W-:Y:S05]  /*0720*/  STL [R1+0x18], R2 ;  /* 0x0000180201007387 */ /* 0x0005ea0000100800 */
[----:B--2---:R-:W-:-:S05]  /*0730*/  @P0 IADD3 R2, R2, 0x7f, RZ ;  /* 0x0000007f02020810 */ /* 0x004fca0007ffe0ff */
[----:B------:R-:W-:-:S05]  /*0740*/  @P0 IMAD.HI.U32 R2, R2, c[0x0][0x2c8], RZ ;  /* 0x0000b20002020a27 */ /* 0x000fca00078e00ff */
[----:B------:R-:W-:Y:S01]  /*0750*/  @P0 SHF.R.U32.HI R3, RZ, c[0x0][0x2cc], R2 ;  /* 0x0000b300ff030a19 */ /* 0x000fe20000011602 */
[----:B------:R-:W-:Y:S02]  /*0760*/  IMAD.MOV.U32 R2, RZ, RZ, RZ ;  /* 0x000000ffff027224 */ /* 0x000fe400078e00ff */
[----:B---3--:R-:W-:Y:S02]  /*0770*/  @P3 IMAD.IADD R0, R4, 0x1, -R5 ;  /* 0x0000000104003824 */ /* 0x008fe400078e0a05 */
[----:B------:R-:W-:Y:S02]  /*0780*/  IMAD.MOV.U32 R4, RZ, RZ, RZ ;  /* 0x000000ffff047224 */ /* 0x000fe400078e00ff */
[----:B------:R-:W-:-:S05]  /*0790*/  IMAD.IADD R5, R6, 0x1, R0 ;  /* 0x0000000106057824 */ /* 0x000fca00078e0200 */
[----:B------:R-:W-:Y:S01]  /*07a0*/  IADD3 R199, R5, 0x70, -R9 ;  /* 0x0000007005c77810 */ /* 0x000fe20007ffe809 */
[----:B------:R2:W-:Y:S04]  /*07b0*/  STL [R1+0x44], R5 ;  /* 0x0000440501007387 */ /* 0x0005e80000100800 */
[----:B------:R-:W-:-:S04]  /*07c0*/  IMAD.IADD R3, R199, 0x1, R3 ;  /* 0x00000001c7037824 */ /* 0x000fc800078e0203 */
[----:B------:R-:W-:-:S05]  /*07d0*/  IMAD.HI R2, R3, -0x6db6db6d, R2 ;  /* 0x9249249303027827 */ /* 0x000fca00078e0202 */
[----:B------:R-:W-:-:S04]  /*07e0*/  SHF.R.U32.HI R3, RZ, 0x1f, R2 ;  /* 0x0000001fff037819 */ /* 0x000fc80000011602 */
[----:B------:R-:W-:Y:S02]  /*07f0*/  LEA.HI.SX32 R2, R2, R3, 0x1a ;  /* 0x0000000302027211 */ /* 0x000fe400078fd2ff */
[----:B--2---:R-:W-:-:S05]  /*0800*/  IADD3 R5, R5, 0x6f, RZ ;  /* 0x0000006f05057810 */ /* 0x004fca0007ffe0ff */
[----:B------:R-:W-:-:S05]  /*0810*/  IMAD.HI R4, R5, -0x6db6db6d, R4 ;  /* 0x9249249305047827 */ /* 0x000fca00078e0204 */
[----:B------:R-:W-:-:S04]  /*0820*/  SHF.R.U32.HI R5, RZ, 0x1f, R4 ;  /* 0x0000001fff057819 */ /* 0x000fc80000011604 */
[----:B------:R-:W-:-:S04]  /*0830*/  LEA.HI.SX32 R198, R4, R5, 0x1a ;  /* 0x0000000504c67211 */ /* 0x000fc800078fd2ff */
[----:B------:R-:W-:Y:S01]  /*0840*/  IMNMX R3, R198, R2, PT ;  /* 0x00000002c6037217 */ /* 0x000fe20003800200 */
[----:B------:R-:W-:-:S04]  /*0850*/  IMAD.MOV R2, RZ, RZ, -R6 ;  /* 0x000000ffff027224 */ /* 0x000fc800078e0a06 */
[----:B------:R-:W-:Y:S01]  /*0860*/  IMAD R3, R3, 0x70, -R6 ;  /* 0x0000007003037824 */ /* 0x000fe200078e0a06 */
[----:B------:R-:W-:-:S04]  /*0870*/  IMNMX R2, RZ, R2, !PT ;  /* 0x00000002ff027217 */ /* 0x000fc80007800200 */
[----:B------:R-:W-:-:S04]  /*0880*/  IMNMX R3, R3, R0, PT ;  /* 0x0000000003037217 */ /* 0x000fc80003800200 */
[----:B------:R-:W-:Y:S02]  /*0890*/  ISETP.GT.AND P0, PT, R3, R2, PT ;  /* 0x000000020300720c */ /* 0x000fe40003f04270 */
[----:B------:R-:W-:-:S05]  /*08a0*/  SHF.R.U32.HI R2, RZ, 0x4, R2 ;  /* 0x00000004ff027819 */ /* 0x000fca0000011602 */
[----:B------:R-:W-:-:S04]  /*08b0*/  IMAD.WIDE.U32 R4, R2, 0x24924925, RZ ;  /* 0x2492492502047825 */ /* 0x000fc800078e00ff */
[----:B------:R-:W-:Y:S02]  /*08c0*/  IMAD.MOV.U32 R164, RZ, RZ, R5 ;  /* 0x000000ffffa47224 */ /* 0x000fe400078e0005 */
[----:B------:R-:W-:Y:S01]  /*08d0*/  @P0 IADD3 R3, R3, 0x6f, RZ ;  /* 0x0000006f03030810 */ /* 0x000fe20007ffe0ff */
[----:B------:R-:W-:Y:S02]  /*08e0*/  @P0 IMAD.MOV.U32 R2, RZ, RZ, RZ ;  /* 0x000000ffff020224 */ /* 0x000fe400078e00ff */
[----:B------:R-:W-:Y:S02]  /*08f0*/  IMAD.MOV.U32 R6, RZ, RZ, R164 ;  /* 0x000000ffff067224 */ /* 0x000fe400078e00a4 */
[----:B------:R-:W-:-:S05]  /*0900*/  @P0 IMAD.HI R2, R3, -0x6db6db6d, R2 ;  /* 0x9249249303020827 */ /* 0x000fca00078e0202 */
[----:B------:R-:W-:-:S04]  /*0910*/  @P0 SHF.R.U32.HI R3, RZ, 0x1f, R2 ;  /* 0x0000001fff030819 */ /* 0x000fc80000011602 */
[----:B------:R-:W-:-:S04]  /*0920*/  @P0 LEA.HI.SX32 R6, R2, R3, 0x1a ;  /* 0x0000000302060211 */ /* 0x000fc800078fd2ff */
[----:B------:R-:W-:-:S13]  /*0930*/  ISETP.GT.AND P0, PT, R6, R164, PT ;  /* 0x000000a40600720c */ /* 0x000fda0003f04270 */
[----:B------:R-:W-:Y:S05]  /*0940*/  @!P0 BRA `(.L_x_623) ;  /* 0x000077c000008947 */ /* 0x000fea0003800000 */
[----:B------:R-:W-:-:S04]  /*0950*/  ISETP.NE.U32.AND P0, PT, RZ, c[0x0][0x340], PT ;  /* 0x0000d000ff007a0c */ /* 0x000fc80003f05070 */
[----:B------:R-:W-:-:S13]  /*0960*/  ISETP.NE.AND.EX P4, PT, RZ, c[0x0][0x344], PT, P0 ;  /* 0x0000d100ff007a0c */ /* 0x000fda0003f85300 */
[----:B------:R-:W-:-:S05]  /*0970*/  @P4 IMAD.WIDE R2, R38, R15, c[0x0][0x340] ;  /* 0x0000d00026024625 */ /* 0x000fca00078e020f */
[----:B------:R2:W3:Y:S01]  /*0980*/  @P4 LDG.E R34, [R2.64] ;  /* 0x0000000802224981 */ /* 0x0004e2000c1e1900 */
        /* <DEDUP_REMOVED lines=24> */
[-C--:B--2---:R-:W-:Y:S01]  /*0b10*/  LEA.HI R3, R36, R250.reuse, RZ, 0x3 ;  /* 0x000000fa24037211 */ /* 0x084fe200078f18ff */
        /* <DEDUP_REMOVED lines=11> */
[----:B------:R-:W-:Y:S01]  /*0bd0*/  IADD3 R117, R26, 0x20, RZ ;  /* 0x000000201a757810 */ /* 0x000fe20007ffe0ff */
[----:B------:R-:W-:Y:S01]  /*0be0*/  IMAD.SHL.U32 R10, R2, 0x8, RZ ;  /* 0x00000008020a7824 */ /* 0x000fe200078e00ff */
[C---:B------:R-:W-:Y:S01]  /*0bf0*/  LEA.HI.X.SX32 R165, R5.reuse, R3, 0x1, P0 ;  /* 0x0000000305a57211 */ /* 0x040fe200000f0eff */
[----:B------:R-:W-:Y:S01]  /*0c00*/  IMAD.SHL.U32 R5, R5, 0x40, RZ ;  /* 0x0000004005057824 */ /* 0x000fe200078e00ff */
[----:B------:R-:W-:Y:S01]  /*0c10*/  SHF.R.S32.HI R27, RZ, 0x1f, R26 ;  /* 0x0000001fff1b7819 */ /* 0x000fe2000001141a */
[----:B------:R-:W-:Y:S01]  /*0c20*/  IMAD R13, R39, -0x70, R140 ;  /* 0xffffff90270d7824 */ /* 0x000fe200078e028c */
[----:B------:R-:W-:Y:S01]  /*0c30*/  SHF.R.S32.HI R11, RZ, 0x1f, R10 ;  /* 0x0000001fff0b7819 */ /* 0x000fe2000001140a */
[----:B------:R-:W-:Y:S01]  /*0c40*/  IMAD R2, R165, c[0x0][0x238], RZ ;  /* 0x00008e00a5027a24 */ /* 0x000fe200078e02ff */
[----:B------:R-:W-:Y:S01]  /*0c50*/  ISETP.GE.AND P6, PT, R10, c[0x0][0x1d4], PT ;  /* 0x000075000a007a0c */ /* 0x000fe20003fc6270 */
[----:B------:R-:W-:Y:S01]  /*0c60*/  IMAD R16, R101, c[0x0][0x284], R16 ;  /* 0x0000a10065107a24 */ /* 0x000fe200078e0210 */
[C---:B------:R-:W-:Y:S01]  /*0c70*/  ISETP.GE.AND P1, PT, R13.reuse, 0x1, PT ;  /* 0x000000010d00780c */ /* 0x040fe20003f26270 */
[C---:B------:R-:W-:Y:S01]  /*0c80*/  IMAD R4, R160.reuse, c[0x0][0x23c], R2 ;  /* 0x00008f00a0047a24 */ /* 0x040fe200078e0202 */
[C---:B------:R-:W-:Y:S01]  /*0c90*/  ISETP.GE.AND P0, PT, R13.reuse, 0x11, PT ;  /* 0x000000110d00780c */ /* 0x040fe20003f06270 */
        /* <DEDUP_REMOVED lines=40> */
[----:B------:R-:W-:Y:S01]  /*0f20*/  IMAD.WIDE.U32 R14, R101, c[0x0][0x280], R32 ;  /* 0x0000a000650e7a25 */ /* 0x000fe200078e0020 */
[----:B------:R-:W-:-:S03]  /*0f30*/  @P1 LEA R4, P2, R22, c[0x0][0x220], 0x1 ;  /* 0x0000880016041a11 */ /* 0x000fc600078408ff */
[----:B------:R-:W-:Y:S01]  /*0f40*/  IMAD.SHL.U32 R94, R2, 0x2, RZ ;  /* 0x00000002025e7824 */ /* 0x000fe200078e00ff */
[----:B------:R-:W-:Y:S01]  /*0f50*/  @P1 LEA.HI.X R5, R22, c[0x0][0x224], R3, 0x1, P2 ;  /* 0x0000890016051a11 */ /* 0x000fe200010f0c03 */
[----:B------:R-:W-:Y:S01]  /*0f60*/  IMAD.IADD R115, R15, 0x1, R16 ;  /* 0x000000010f737824 */ /* 0x000fe200078e0210 */
[----:B------:R-:W-:Y:S01]  /*0f70*/  @P0 LEA R2, P2, R166, R22, 0x4 ;  /* 0x00000016a6020211 */ /* 0x000fe200078420ff */
[----:B------:R-:W-:Y:S02]  /*0f80*/  IMAD.MOV.U32 R114, RZ, RZ, R14 ;  /* 0x000000ffff727224 */ /* 0x000fe400078e000e */
[----:B------:R-:W-:Y:S01]  /*0f90*/  @!PT LDS RZ, [RZ] ;  /* 0x00000000fffff984 */ /* 0x000fe20000000800 */
[----:B------:R-:W-:Y:S01]  /*0fa0*/  @!PT LDS RZ, [RZ] ;  /* 0x00000000fffff984 */ /* 0x000fe20000000800 */
[----:B------:R-:W-:Y:S01]  /*0fb0*/  @!PT LDS RZ, [RZ] ;  /* 0x00000000fffff984 */ /* 0x000fe20000000800 */
[----:B------:R2:W-:Y:S01]  /*0fc0*/  @P1 LDGSTS.E.BYPASS.LTC128B.128 [R94+0x3900], [R4.64], !P6 ;  /* 0x03900000045e1fae */ /* 0x0005e2000f101d48 */
[----:B------:R-:W-:Y:S01]  /*0fd0*/  ISETP.GE.AND P1, PT, R13, 0x31, PT ;  /* 0x000000310d00780c */ /* 0x000fe20003f26270 */
[----:B------:R-:W-:-:S04]  /*0fe0*/  IMAD.WIDE.U32 R188, R101, c[0x0][0x1e0], RZ ;  /* 0x0000780065bc7a25 */ /* 0x000fc800078e00ff */
[----:B------:R-:W-:Y:S02]  /*0ff0*/  IMAD.SHL.U32 R215, R180, 0x40, RZ ;  /* 0x00000040b4d77824 */ /* 0x000fe400078e00ff */
[C---:B------:R-:W-:Y:S02]  /*1000*/  IMAD R201, R172.reuse, c[0x0][0x294], RZ ;  /* 0x0000a500acc97a24 */ /* 0x040fe400078e02ff */
[C---:B------:R-:W-:Y:S02]  /*1010*/  IMAD R202, R172.reuse, c[0x0][0x284], RZ ;  /* 0x0000a100acca7a24 */ /* 0x040fe400078e02ff */
[C---:B------:R-:W-:Y:S02]  /*1020*/  IMAD R203, R172.reuse, c[0x0][0x1e4], RZ ;  /* 0x00007900accb7a24 */ /* 0x040fe400078e02ff */
[----:B------:R-:W-:Y:S02]  /*1030*/  @P1 IMAD R12, R37, 0x30, RZ ;  /* 0x00000030250c1824 */ /* 0x000fe400078e02ff */
[----:B------:R-:W-:-:S04]  /*1040*/  IMAD.WIDE.U32 R176, R172, c[0x0][0x290], RZ ;  /* 0x0000a400acb07a25 */ /* 0x000fc800078e00ff */
[----:B------:R-:W-:-:S04]  /*1050*/  IMAD.WIDE.U32 R174, R172, c[0x0][0x280], RZ ;  /* 0x0000a000acae7a25 */ /* 0x000fc800078e00ff */
[----:B------:R-:W-:Y:S01]  /*1060*/  IMAD.WIDE.U32 R180, R180, 0x60, RZ ;  /* 0x00000060b4b47825 */ /* 0x000fe200078e00ff */
[----:B--2---:R-:W-:-:S03]  /*1070*/  @P0 LEA.HI.X R5, R166, R3, R37, 0x4, P2 ;  /* 0x00000003a6050211 */ /* 0x004fc600010f2425 */
[----:B------:R-:W-:Y:S01]  /*1080*/  IMAD.WIDE.U32 R194, R169, c[0x0][0x1e0], RZ ;  /* 0x00007800a9c27a25 */ /* 0x000fe200078e00ff */
[----:B------:R-:W-:Y:S02]  /*1090*/  @P0 LEA R4, P2, R2, c[0x0][0x220], 0x1 ;  /* 0x0000880002040a11 */ /* 0x000fe400078408ff */
[----:B------:R-:W-:Y:S01]  /*10a0*/  IADD3 R200, R181, UR10, RZ ;  /* 0x0000000ab5c87c10 */ /* 0x000fe2000fffe0ff */
[----:B------:R-:W-:Y:S01]  /*10b0*/  IMAD.WIDE.U32 R172, R172, c[0x0][0x1e0], RZ ;  /* 0x00007800acac7a25 */ /* 0x000fe200078e00ff */
[----:B------:R-:W-:Y:S02]  /*10c0*/  @P0 LEA.HI.X R5, R2, c[0x0][0x224], R5, 0x1, P2 ;  /* 0x0000890002050a11 */ /* 0x000fe400010f0c05 */
[----:B------:R-:W-:Y:S01]  /*10d0*/  @P3 IADD3 R6, P2, R22, R6, RZ ;  /* 0x0000000616063210 */ /* 0x000fe20007f5e0ff */
[----:B------:R-:W-:Y:S02]  /*10e0*/  IMAD.SHL.U32 R2, R37, 0x20, RZ ;  /* 0x0000002025027824 */ /* 0x000fe400078e00ff */
[----:B------:R2:W-:Y:S01]  /*10f0*/  @P0 LDGSTS.E.BYPASS.LTC128B.128 [R94+0x4100], [R4.64], !P6 ;  /* 0x04100000045e0fae */ /* 0x0005e2000f101d48 */
[----:B------:R-:W-:Y:S01]  /*1100*/  @P3 LEA R8, P0, R6, c[0x0][0x220], 0x1 ;  /* 0x0000880006083a11 */ /* 0x000fe200078008ff */
[----:B------:R-:W-:Y:S01]  /*1110*/  IMAD.WIDE.U32 R196, R170, c[0x0][0x1e0], RZ ;  /* 0x00007800aac47a25 */ /* 0x000fe200078e00ff */
[----:B------:R-:W-:-:S02]  /*1120*/  @P3 IADD3.X R7, R3, R7, R2, P2, !PT ;  /* 0x0000000703073210 */ /* 0x000fc400017fe402 */
[----:B------:R-:W-:Y:S01]  /*1130*/  @P1 MOV R2, R22 ;  /* 0x0000001600021202 */ /* 0x000fe20000000f00 */
[----:B------:R-:W-:Y:S01]  /*1140*/  IMAD.WIDE.U32 R192, R168, c[0x0][0x1e0], RZ ;  /* 0x00007800a8c07a25 */ /* 0x000fe200078e00ff */
[----:B------:R-:W-:Y:S02]  /*1150*/  ISETP.GE.AND P2, PT, R13, 0x41, PT ;  /* 0x000000410d00780c */ /* 0x000fe40003f46270 */
[----:B-1----:R-:W-:Y:S01]  /*1160*/  @P3 LEA.HI.X R9, R6, c[0x0][0x224], R7, 0x1, P0 ;  /* 0x0000890006093a11 */ /* 0x002fe200000f0c07 */
[----:B-----5:R-:W-:-:S04]  /*1170*/  IMAD.WIDE.U32 R114, R167, c[0x0][0x280], R114 ;  /* 0x0000a000a7727a25 */ /* 0x020fc800078e0072 */
[----:B------:R1:W-:Y:S01]  /*1180*/  @P3 LDGSTS.E.BYPASS.LTC128B.128 [R94+0x4900], [R8.64], !P6 ;  /* 0x04900000085e3fae */ /* 0x0003e2000f101d48 */
[----:B------:R-:W-:Y:S02]  /*1190*/  IMAD.IADD R201, R177, 0x1, R201 ;  /* 0x00000001b1c97824 */ /* 0x000fe400078e02c9 */
[----:B------:R-:W-:Y:S02]  /*11a0*/  IMAD.IADD R202, R175, 0x1, R202 ;  /* 0x00000001afca7824 */ /* 0x000fe400078e02ca */
[----:B------:R-:W-:Y:S02]  /*11b0*/  IMAD.IADD R203, R173, 0x1, R203 ;  /* 0x00000001adcb7824 */ /* 0x000fe400078e02cb */
[----:B--2---:R-:W-:-:S04]  /*11c0*/  @P1 IMAD.WIDE.U32 R4, R166, 0x30, R2 ;  /* 0x00000030a6041825 */ /* 0x004fc800078e0002 */
        /* <DEDUP_REMOVED lines=8> */
[----:B-1----:R-:W-:Y:S01]  /*1250*/  IMAD R9, R217, c[0x0][0x260], RZ ;  /* 0x00009800d9097a24 */ /* 0x002fe200078e02ff */
        /* <DEDUP_REMOVED lines=15> */
[----:B--2---:R-:W-:-:S03]  /*1350*/  IMAD R6, R31, c[0x0][0x1e0], RZ ;  /* 0x000078001f067a24 */ /* 0x004fc600078e02ff */
[----:B------:R-:W-:Y:S02]  /*1360*/  SEL R23, RZ, 0xffffffff, P0 ;  /* 0xffffffffff177807 */ /* 0x000fe40000000000 */
[----:B------:R-:W-:Y:S01]  /*1370*/  ISETP.GT.AND P0, PT, R13, 0x60, PT ;  /* 0x000000600d00780c */ /* 0x000fe20003f04270 */
[----:B------:R-:W-:-:S04]  /*1380*/  IMAD R6, R28, c[0x0][0x1e4], R6 ;  /* 0x000079001c067a24 */ /* 0x000fc800078e0206 */
[----:B------:R-:W-:-:S04]  /*1390*/  IMAD.IADD R5, R5, 0x1, R6 ;  /* 0x0000000105057824 */ /* 0x000fc800078e0206 */
        /* <DEDUP_REMOVED lines=32> */
[----:B------:R-:W-:Y:S01]  /*15a0*/  @P1 IMAD R6, R37, 0x50, RZ ;  /* 0x0000005025061824 */ /* 0x000fe200078e02ff */
[----:B------:R-:W-:Y:S01]  /*15b0*/  LEA.HI R7, R36, R250, RZ, 0x5 ;  /* 0x000000fa24077211 */ /* 0x000fe200078f28ff */
[----:B------:R-:W-:Y:S01]  /*15c0*/  @P1 IMAD.WIDE.U32 R4, R166, 0x50, R4 ;  /* 0x00000050a6041825 */ /* 0x000fe200078e0004 */
[C---:B------:R-:W-:Y:S02]  /*15d0*/  LOP3.LUT R98, R24.reuse, 0x1, RZ, 0xc0, !PT ;  /* 0x0000000118627812 */ /* 0x040fe400078ec0ff */
[----:B------:R-:W-:Y:S01]  /*15e0*/  LOP3.LUT R99, R24, 0x2, RZ, 0xc0, !PT ;  /* 0x0000000218637812 */ /* 0x000fe200078ec0ff */
[----:B------:R-:W-:Y:S01]  /*15f0*/  @P1 IMAD.IADD R5, R5, 0x1, R6 ;  /* 0x0000000105051824 */ /* 0x000fe200078e0206 */
[----:B------:R-:W-:Y:S01]  /*1600*/  @P1 LEA R8, P2, R4, c[0x0][0x220], 0x1 ;  /* 0x0000880004081a11 */ /* 0x000fe200078408ff */
[----:B------:R-:W-:-:S02]  /*1610*/  IMAD.IADD R2, R101, 0x1, -R2 ;  /* 0x0000000165027824 */ /* 0x000fc400078e0a02 */
        /* <DEDUP_REMOVED lines=11> */
[----:B------:R-:W-:Y:S01]  /*16d0*/  IMAD.WIDE.U32 R112, R167, c[0x0][0x290], R112 ;  /* 0x0000a400a7707a25 */ /* 0x000fe200078e0070 */
        /* <DEDUP_REMOVED lines=14> */
[----:B------:R-:W-:Y:S01]  /*17c0*/  IMAD.IADD R104, R103, 0x1, R104 ;  /* 0x0000000167687824 */ /* 0x000fe200078e0268 */
[----:B------:R-:W-:Y:S02]  /*17d0*/  SHF.R.U32.HI R7, RZ, 0x3, R4 ;  /* 0x00000003ff077819 */ /* 0x000fe40000011604 */
[----:B------:R-:W-:Y:S02]  /*17e0*/  LOP3.LUT R11, R4, 0x38, R20, 0xf8, !PT ;  /* 0x00000038040b7812 */ /* 0x000fe400078ef814 */
[----:B------:R-:W-:Y:S02]  /*17f0*/  LOP3.LUT R97, R6, R12, R5, 0xf6, !PT ;  /* 0x0000000c06617212 */ /* 0x000fe400078ef605 */
[----:B------:R-:W-:Y:S02]  /*1800*/  LOP3.LUT R4, R4, 0x38, R100, 0xf8, !PT ;  /* 0x0000003804047812 */ /* 0x000fe400078ef864 */
[----:B------:R-:W-:-:S02]  /*1810*/  LOP3.LUT R12, R2, 0x38, R20, 0xf8, !PT ;  /* 0x00000038020c7812 */ /* 0x000fc400078ef814 */
[----:B--2---:R-:W-:Y:S02]  /*1820*/  SHF.R.S32.HI R8, RZ, 0x1f, R169 ;  /* 0x0000001fff087819 */ /* 0x004fe400000114a9 */
[----:B------:R-:W-:Y:S02]  /*1830*/  LOP3.LUT R2, R2, 0x38, R100, 0xf8, !PT ;  /* 0x0000003802027812 */ /* 0x000fe400078ef864 */
[C-C-:B-1----:R-:W-:Y:S02]  /*1840*/  LOP3.LUT R19, R10.reuse, R11, R7.reuse, 0xf6, !PT ;  /* 0x0000000b0a137212 */ /* 0x142fe400078ef607 */
        /* <DEDUP_REMOVED lines=31> */
[----:B---3--:R-:W-:-:S02]  /*1a40*/  @P4 SHF.R.S32.HI R3, RZ, 0x1f, R34 ;  /* 0x0000001fff034819 */ /* 0x008fc40000011422 */
        /* <DEDUP_REMOVED lines=19> */
[----:B------:R-:W-:Y:S01]  /*1b80*/  SHF.L.U64.HI R184, R5, R185, c[0x0][0x284] ;  /* 0x0000a10005b87619 */ /* 0x000fe200000102b9 */
        /* <DEDUP_REMOVED lines=28> */
[----:B------:R-:W-:Y:S01]  /*1d50*/  IMAD.WIDE.U32 R136, R2, c[0x0][0x1e0], RZ ;  /* 0x0000780002887a25 */ /* 0x000fe200078e00ff */
        /* <DEDUP_REMOVED lines=12> */
[C---:B------:R-:W-:Y:S01]  /*1e20*/  IMAD.X R142, R191.reuse, 0x1, R143, P1 ;  /* 0x00000001bf8e7824 */ /* 0x040fe200008e068f */
        /* <DEDUP_REMOVED lines=27> */
.L_x_670:
        /* <DEDUP_REMOVED lines=48> */
.L_x_628:
[----:B------:R-:W-:Y:S05]  /*22e0*/  BSYNC B0 ;  /* 0x0000000000007941 */ /* 0x000fea0003800000 */
.L_x_627:
        /* <DEDUP_REMOVED lines=37> */
.L_x_630:
[----:B------:R-:W-:Y:S05]  /*2540*/  BSYNC B0 ;  /* 0x0000000000007941 */ /* 0x000fea0003800000 */
.L_x_629:
        /* <DEDUP_REMOVED lines=40> */
.L_x_632:
[----:B------:R-:W-:Y:S05]  /*27d0*/  BSYNC B0 ;  /* 0x0000000000007941 */ /* 0x000fea0003800000 */
.L_x_631:
        /* <DEDUP_REMOVED lines=38> */
.L_x_634:
[----:B------:R-:W-:Y:S05]  /*2a40*/  BSYNC B0 ;  /* 0x0000000000007941 */ /* 0x000fea0003800000 */
.L_x_633:
        /* <DEDUP_REMOVED lines=76> */
.L_x_638:
[----:B------:R-:W-:Y:S05]  /*2f10*/  BSYNC B0 ;  /* 0x0000000000007941 */ /* 0x000fea0003800000 */
.L_x_637:
        /* <DEDUP_REMOVED lines=59> */
.L_x_636:
[----:B------:R-:W-:Y:S05]  /*32d0*/  BSYNC B1 ;  /* 0x0000000000017941 */ /* 0x000fea0003800000 */
.L_x_635:
        /* <DEDUP_REMOVED lines=64> */
.L_x_642:
[----:B------:R-:W-:Y:S05]  /*36e0*/  BSYNC B0 ;  /* 0x0000000000007941 */ /* 0x000fea0003800000 */
.L_x_641:
        /* <DEDUP_REMOVED lines=59> */
.L_x_640:
[----:B------:R-:W-:Y:S05]  /*3aa0*/  BSYNC B1 ;  /* 0x0000000000017941 */ /* 0x000fea0003800000 */
.L_x_639:
        /* <DEDUP_REMOVED lines=63> */
.L_x_646:
[----:B------:R-:W-:Y:S05]  /*3ea0*/  BSYNC B0 ;  /* 0x0000000000007941 */ /* 0x000fea0003800000 */
.L_x_645:
        /* <DEDUP_REMOVED lines=59> */
.L_x_644:
[----:B------:R-:W-:Y:S05]  /*4260*/  BSYNC B1 ;  /* 0x0000000000017941 */ /* 0x000fea0003800000 */
.L_x_643:
        /* <DEDUP_REMOVED lines=62> */
.L_x_649:
[----:B------:R-:W-:Y:S05]  /*4650*/  BSYNC B0 ;  /* 0x0000000000007941 */ /* 0x000fea0003800000 */
.L_x_648:
        /* <DEDUP_REMOVED lines=60> */
.L_x_626:
        /* <DEDUP_REMOVED lines=223> */
.L_x_651:
[----:B------:R-:W-:Y:S05]  /*5810*/  BSYNC B0 ;  /* 0x0000000000007941 */ /* 0x000fea0003800000 */
.L_x_650:
        /* <DEDUP_REMOVED lines=115> */
.L_x_653:
[----:B------:R-:W-:Y:S05]  /*5f50*/  BSYNC B0 ;  /* 0x0000000000007941 */ /* 0x000fea0003800000 */
.L_x_652:
        /* <DEDUP_REMOVED lines=115> */
.L_x_655:
[----:B------:R-:W-:Y:S05]  /*6690*/  BSYNC B0 ;  /* 0x0000000000007941 */ /* 0x000fea0003800000 */
.L_x_654:
        /* <DEDUP_REMOVED lines=115> */
.L_x_625:
        /* <DEDUP_REMOVED lines=20> */
.L_x_657:
[----:B------:R-:W-:Y:S05]  /*6f10*/  BSYNC B0 ;  /* 0x0000000000007941 */ /* 0x000fea0003800000 */
.L_x_656:
        /* <DEDUP_REMOVED lines=20> */
.L_x_659:
[----:B------:R-:W-:Y:S05]  /*7060*/  BSYNC B0 ;  /* 0x0000000000007941 */ /* 0x000fea0003800000 */
.L_x_658:
        /* <DEDUP_REMOVED lines=20> */
.L_x_661:
[----:B------:R-:W-:Y:S05]  /*71b0*/  BSYNC B0 ;  /* 0x0000000000007941 */ /* 0x000fea0003800000 */
.L_x_660:
        /* <DEDUP_REMOVED lines=19> */
.L_x_647:
[----:B------:R-:W-:Y:S05]  /*72f0*/  BSYNC B2 ;  /* 0x0000000000027941 */ /* 0x000fea0003800000 */
.L_x_624:
        /* <DEDUP_REMOVED lines=125> */
.L_x_663:
[----:B-1----:R-:W-:Y:S05]  /*7ad0*/  BSYNC B0 ;  /* 0x0000000000007941 */ /* 0x002fea0003800000 */
.L_x_662:
        /* <DEDUP_REMOVED lines=20> */
.L_x_665:
[----:B------:R-:W-:Y:S05]  /*7c20*/  BSYNC B0 ;  /* 0x0000000000007941 */ /* 0x000fea0003800000 */
.L_x_664:
        /* <DEDUP_REMOVED lines=20> */
.L_x_667:
[----:B------:R-:W-:Y:S05]  /*7d70*/  BSYNC B0 ;  /* 0x0000000000007941 */ /* 0x000fea0003800000 */
.L_x_666:
        /* <DEDUP_REMOVED lines=20> */
.L_x_669:
[----:B------:R-:W-:Y:S05]  /*7ec0*/  BSYNC B0 ;  /* 0x0000000000007941 */ /* 0x000fea0003800000 */
.L_x_668:
        /* <DEDUP_REMOVED lines=36> */
.L_x_623:
[----:B------:R-:W3:Y:S01]  /*8110*/  LDL.LU R27, [R1+0x60] ;  /* 0x00006000011b7983 */ /* 0x000ee20000300800 */
[----:B------:R-:W-:-:S03]  /*8120*/  IMAD.MOV.U32 R0, RZ, RZ, c[0x0][0x2c4] ;  /* 0x0000b100ff007624 */ /* 0x000fc600078e00ff */
[----:B------:R-:W4:Y:S02]  /*8130*/  LDL R86, [R1+0x18] ;  /* 0x0000180001567983 */ /* 0x000f240000100800 */
[----:B------:R-:W-:Y:S01]  /*8140*/  ISETP.NE.AND P6, PT, R0, 0x1, PT ;  /* 0x000000010000780c */ /* 0x000fe20003fc5270 */
[----:B--2---:R-:W-:Y:S01]  /*8150*/  IMAD.IADD R6, R190, 0x1, R187 ;  /* 0x00000001be067824 */ /* 0x004fe200078e02bb */
[----:B------:R-:W-:Y:S01]  /*8160*/  PLOP3.LUT P4, PT, PT, PT, PT, 0x80, 0x0 ;  /* 0x000000000000781c */ /* 0x000fe20003f8f070 */
[----:B------:R-:W-:Y:S01]  /*8170*/  CS2R R178, SRZ ;  /* 0x0000000000b27805 */ /* 0x000fe2000001ff00 */
[----:B------:R-:W-:Y:S01]  /*8180*/  CS2R R176, SRZ ;  /* 0x0000000000b07805 */ /* 0x000fe2000001ff00 */
[----:B------:R-:W-:Y:S01]  /*8190*/  IMAD.MOV.U32 R11, RZ, RZ, RZ ;  /* 0x000000ffff0b7224 */ /* 0x000fe200078e00ff */
[----:B------:R-:W-:Y:S01]  /*81a0*/  MOV R182, RZ ;  /* 0x000000ff00b67202 */ /* 0x000fe20000000f00 */
[----:B------:R-:W-:Y:S01]  /*81b0*/  CS2R R12, SRZ ;  /* 0x00000000000c7805 */ /* 0x000fe2000001ff00 */
[----:B------:R-:W-:Y:S01]  /*81c0*/  IMAD.MOV.U32 R180, RZ, RZ, RZ ;  /* 0x000000ffffb47224 */ /* 0x000fe200078e00ff */
[----:B------:R-:W-:Y:S01]  /*81d0*/  CS2R R16, SRZ ;  /* 0x0000000000107805 */ /* 0x000fe2000001ff00 */
[----:B------:R-:W-:Y:S01]  /*81e0*/  IMAD.MOV.U32 R174, RZ, RZ, RZ ;  /* 0x000000ffffae7224 */ /* 0x000fe200078e00ff */
[----:B------:R-:W-:Y:S01]  /*81f0*/  CS2R R14, SRZ ;  /* 0x00000000000e7805 */ /* 0x000fe2000001ff00 */
[----:B------:R-:W-:Y:S01]  /*8200*/  MOV R172, RZ ;  /* 0x000000ff00ac7202 */ /* 0x000fe20000000f00 */
[----:B------:R-:W-:Y:S01]  /*8210*/  IMAD.MOV.U32 R170, RZ, RZ, RZ ;  /* 0x000000ffffaa7224 */ /* 0x000fe200078e00ff */
[----:B------:R-:W-:Y:S01]  /*8220*/  CS2R R18, SRZ ;  /* 0x0000000000127805 */ /* 0x000fe2000001ff00 */
[----:B------:R-:W-:Y:S01]  /*8230*/  IMAD.MOV.U32 R168, RZ, RZ, RZ ;  /* 0x000000ffffa87224 */ /* 0x000fe200078e00ff */
[----:B------:R-:W-:Y:S01]  /*8240*/  MOV R26, RZ ;  /* 0x000000ff001a7202 */ /* 0x000fe20000000f00 */
[----:B------:R-:W-:Y:S01]  /*8250*/  IMAD.MOV.U32 R162, RZ, RZ, RZ ;  /* 0x000000ffffa27224 */ /* 0x000fe200078e00ff */
[----:B------:R-:W-:Y:S01]  /*8260*/  MOV R166, RZ ;  /* 0x000000ff00a67202 */ /* 0x000fe20000000f00 */
[----:B------:R-:W-:Y:S01]  /*8270*/  IMAD.MOV.U32 R160, RZ, RZ, RZ ;  /* 0x000000ffffa07224 */ /* 0x000fe200078e00ff */
[----:B------:R-:W-:Y:S01]  /*8280*/  CS2R R20, SRZ ;  /* 0x0000000000147805 */ /* 0x000fe2000001ff00 */
[----:B------:R-:W-:Y:S01]  /*8290*/  IMAD.MOV.U32 R164, RZ, RZ, RZ ;  /* 0x000000ffffa47224 */ /* 0x000fe200078e00ff */
[----:B------:R-:W-:Y:S01]  /*82a0*/  CS2R R22, SRZ ;  /* 0x0000000000167805 */ /* 0x000fe2000001ff00 */
[----:B------:R-:W-:Y:S01]  /*82b0*/  IMAD.MOV.U32 R158, RZ, RZ, RZ ;  /* 0x000000ffff9e7224 */ /* 0x000fe200078e00ff */
        /* <DEDUP_REMOVED lines=26> */
[----:B------:R-:W-:-:S02]  /*8460*/  MOV R37, RZ ;  /* 0x000000ff00257202 */ /* 0x000fc40000000f00 */
[----:B----4-:R-:W-:-:S05]  /*8470*/  IADD3 R0, R86, 0x7f, RZ ;  /* 0x0000007f56007810 */ /* 0x010fca0007ffe0ff */
[----:B------:R-:W-:-:S05]  /*8480*/  @P6 IMAD.HI.U32 R2, R0, c[0x0][0x2c8], RZ ;  /* 0x0000b20000026a27 */ /* 0x000fca00078e00ff */
[----:B------:R-:W-:Y:S02]  /*8490*/  @P6 SHF.R.U32.HI R0, RZ, c[0x0][0x2cc], R2 ;  /* 0x0000b300ff006a19 */ /* 0x000fe40000011602 */
[----:B------:R-:W-:-:S03]  /*84a0*/  MOV R2, RZ ;  /* 0x000000ff00027202 */ /* 0x000fc60000000f00 */
[----:B------:R-:W-:Y:S01]  /*84b0*/  IMAD.IADD R3, R199, 0x1, R0 ;  /* 0x00000001c7037824 */ /* 0x000fe200078e0200 */
[----:B---3--:R-:W-:-:S03]  /*84c0*/  LOP3.LUT R27, R27, 0xfffffffd, RZ, 0xc0, !PT ;  /* 0xfffffffd1b1b7812 */ /* 0x008fc600078ec0ff */
[----:B------:R-:W-:Y:S01]  /*84d0*/  IMAD.HI R2, R3, -0x6db6db6d, R2 ;  /* 0x9249249303027827 */ /* 0x000fe200078e0202 */
[----:B------:R-:W-:-:S04]  /*84e0*/  @P6 LOP3.LUT R27, R27, 0x2, RZ, 0xfc, !PT ;  /* 0x000000021b1b6812 */ /* 0x000fc800078efcff */
[----:B------:R-:W-:Y:S01]  /*84f0*/  SHF.R.U32.HI R0, RZ, 0x1f, R2 ;  /* 0x0000001fff007819 */ /* 0x000fe20000011602 */
[----:B------:R2:W-:Y:S03]  /*8500*/  STL [R1+0x60], R27 ;  /* 0x0000601b01007387 */ /* 0x0005e60000100800 */
[----:B------:R-:W-:-:S04]  /*8510*/  LEA.HI.SX32 R2, R2, R0, 0x1a ;  /* 0x0000000002027211 */ /* 0x000fc800078fd2ff */
[----:B------:R-:W-:-:S04]  /*8520*/  IMNMX R235, R198, R2, PT ;  /* 0x00000002c6eb7217 */ /* 0x000fc80003800200 */
[----:B------:R-:W-:-:S13]  /*8530*/  ISETP.GE.AND P0, PT, R235, 0x1, PT ;  /* 0x00000001eb00780c */ /* 0x000fda0003f06270 */
[----:B------:R-:W-:Y:S05]  /*8540*/  @!P0 BRA `(.L_x_671) ;  /* 0x00018df000008947 */ /* 0x000fea0003800000 */
[----:B------:R-:W3:Y:S01]  /*8550*/  LDL R36, [R1+0x78] ;  /* 0x0000780001247983 */ /* 0x000ee20000100800 */
[----:B------:R-:W-:-:S03]  /*8560*/  ISETP.NE.U32.AND P0, PT, RZ, c[0x0][0x340], PT ;  /* 0x0000d000ff007a0c */ /* 0x000fc60003f05070 */
[----:B------:R-:W4:Y:S01]  /*8570*/  LDL R35, [R1+0x40] ;  /* 0x0000400001237983 */ /* 0x000f220000100800 */
[----:B------:R-:W-:-:S13]  /*8580*/  ISETP.NE.AND.EX P2, PT, RZ, c[0x0][0x344], PT, P0 ;  /* 0x0000d100ff007a0c */ /* 0x000fda0003f45300 */
[----:B------:R-:W-:Y:S01]  /*8590*/  @P2 IMAD.MOV.U32 R2, RZ, RZ, 0x4 ;  /* 0x00000004ff022424 */ /* 0x000fe200078e00ff */
[----:B------:R-:W1:Y:S01]  /*85a0*/  S2R R41, SR_CTAID.Y ;  /* 0x0000000000297919 */ /* 0x000e620000002600 */
        /* <DEDUP_REMOVED lines=10> */
[----:B-1----:R-:W-:Y:S02]  /*8650*/  IMAD R4, R41, c[0x0][0x1bc], R5 ;  /* 0x00006f0029047a24 */ /* 0x002fe400078e0205 */
[----:B---3--:R-:W-:-:S05]  /*8660*/  @P2 IMAD.WIDE R2, R36, R2, c[0x0][0x340] ;  /* 0x0000d00024022625 */ /* 0x008fca00078e0202 */
[----:B------:R1:W3:Y:S01]  /*8670*/  @P2 LDG.E R16, [R2.64] ;  /* 0x0000000802102981 */ /* 0x0002e2000c1e1900 */
[----:B------:R-:W-:Y:S01]  /*8680*/  ISETP.NE.U32.AND P0, PT, RZ, c[0x0][0x348], PT ;  /* 0x0000d200ff007a0c */ /* 0x000fe20003f05070 */
[----:B----4-:R-:W-:Y:S01]  /*8690*/  IMAD R25, R35, c[0x0][0x2c4], RZ ;  /* 0x0000b10023197a24 */ /* 0x010fe200078e02ff */
[----:B------:R-:W-:Y:S01]  /*86a0*/  SHF.R.S32.HI R15, RZ, 0x1f, R36 ;  /* 0x0000001fff0f7819 */ /* 0x000fe20000011424 */
[----:B------:R-:W-:Y:S01]  /*86b0*/  BSSY B0, `(.L_x_672) ;  /* 0x0000066000007945 */ /* 0x000fe20003800000 */
[----:B------:R-:W-:Y:S02]  /*86c0*/  ISETP.NE.AND.EX P0, PT, RZ, c[0x0][0x34c], PT, P0 ;  /* 0x0000d300ff007a0c */ /* 0x000fe40003f05300 */
[----:B------:R-:W-:Y:S02]  /*86d0*/  LEA.HI R83, R249, R250, RZ, 0x4 ;  /* 0x000000faf9537211 */ /* 0x000fe400078f20ff */
[----:B------:R-:W-:Y:S02]  /*86e0*/  SHF.R.S32.HI R9, RZ, 0x1f, R6 ;  /* 0x0000001fff097819 */ /* 0x000fe40000011406 */
[----:B------:R-:W-:-:S02]  /*86f0*/  LOP3.LUT R7, R83, 0xfffffff0, RZ, 0xc0, !PT ;  /* 0xfffffff053077812 */ /* 0x000fc400078ec0ff */
[----:B------:R-:W-:Y:S02]  /*8700*/  SHF.R.S32.HI R73, RZ, 0x1f, R72 ;  /* 0x0000001fff497819 */ /* 0x000fe40000011448 */
[----:B------:R-:W-:Y:S02]  /*8710*/  IADD3 R11, -R7, R250, RZ ;  /* 0x000000fa070b7210 */ /* 0x000fe40007ffe1ff */
[----:B------:R-:W-:Y:S02]  /*8720*/  ISETP.NE.U32.AND P1, PT, RZ, c[0x0][0x350], PT ;  /* 0x0000d400ff007a0c */ /* 0x000fe40003f25070 */
[----:B------:R-:W-:Y:S02]  /*8730*/  ISETP.GE.AND P3, PT, R72, c[0x0][0x198], PT ;  /* 0x0000660048007a0c */ /* 0x000fe40003f66270 */
[----:B------:R-:W-:Y:S01]  /*8740*/  ISETP.NE.AND.EX P1, PT, RZ, c[0x0][0x354], PT, P1 ;  /* 0x0000d500ff007a0c */ /* 0x000fe20003f25310 */
[----:B-1----:R-:W-:-:S04]  /*8750*/  IMAD.WIDE.U32 R2, R186, c[0x0][0x178], RZ ;  /* 0x00005e00ba027a25 */ /* 0x002fc800078e00ff */
        /* <DEDUP_REMOVED lines=8> */
[----:B------:R-:W-:Y:S01]  /*87e0*/  IMAD R0, R117, 0x10, R68 ;  /* 0x0000001075007824 */ /* 0x000fe200078e0244 */
[----:B------:R-:W-:-:S04]  /*87f0*/  SEL R4, R15, RZ, !P0 ;  /* 0x000000ff0f047207 */ /* 0x000fc80004000000 */
[----:B------:R-:W-:Y:S02]  /*8800*/  IADD3 R12, R86, R0, RZ ;  /* 0x00000000560c7210 */ /* 0x000fe40007ffe0ff */
[----:B------:R-:W-:Y:S02]  /*8810*/  SEL R0, R36, RZ, !P0 ;  /* 0x000000ff24007207 */ /* 0x000fe40004000000 */
[----:B------:R-:W-:Y:S01]  /*8820*/  IADD3 R5, P0, R68, R6, RZ ;  /* 0x0000000644057210 */ /* 0x000fe20007f1e0ff */
[----:B------:R-:W-:Y:S02]  /*8830*/  IMAD R6, R4, c[0x0][0x1c0], RZ ;  /* 0x0000700004067a24 */ /* 0x000fe400078e02ff */
[----:B------:R-:W-:Y:S01]  /*8840*/  @P6 IMAD.HI.U32 R10, R12, c[0x0][0x2c8], RZ ;  /* 0x0000b2000c0a6a27 */ /* 0x000fe200078e00ff */
[----:B------:R-:W-:Y:S02]  /*8850*/  LEA.HI.X.SX32 R4, R68, R9, 0x1, P0 ;  /* 0x0000000944047211 */ /* 0x000fe400000f0eff */
[----:B------:R-:W-:Y:S01]  /*8860*/  SHF.R.S32.HI R9, RZ, 0x1f, R11 ;  /* 0x0000001fff097819 */ /* 0x000fe2000001140b */
[----:B------:R-:W-:-:S02]  /*8870*/  IMAD R7, R0, c[0x0][0x1c4], R6 ;  /* 0x0000710000077a24 */ /* 0x000fc400078e0206 */
[----:B------:R-:W-:Y:S01]  /*8880*/  IMAD.WIDE.U32 R2, R0, c[0x0][0x1c0], R2 ;  /* 0x0000700000027a25 */ /* 0x000fe200078e0002 */
[----:B------:R-:W-:-:S03]  /*8890*/  LEA.HI R82, R9, R11, RZ, 0x3 ;  /* 0x0000000b09527211 */ /* 0x000fc600078f18ff */
[----:B------:R-:W-:Y:S01]  /*88a0*/  IMAD.MOV.U32 R8, RZ, RZ, R12 ;  /* 0x000000ffff087224 */ /* 0x000fe200078e000c */
[----:B------:R-:W-:Y:S01]  /*88b0*/  @P6 SHF.R.U32.HI R8, RZ, c[0x0][0x2cc], R10 ;  /* 0x0000b300ff086a19 */ /* 0x000fe2000001160a */
[----:B------:R-:W-:Y:S01]  /*88c0*/  IMAD R0, R4, c[0x0][0x208], RZ ;  /* 0x0000820004007a24 */ /* 0x000fe200078e02ff */
[----:B------:R-:W-:Y:S01]  /*88d0*/  LOP3.LUT R10, R82, 0xfffffff8, RZ, 0xc0, !PT ;  /* 0xfffffff8520a7812 */ /* 0x000fe200078ec0ff */
[----:B------:R-:W-:Y:S01]  /*88e0*/  IMAD R6, R4, c[0x0][0x1e0], RZ ;  /* 0x0000780004067a24 */ /* 0x000fe200078e02ff */
[----:B------:R-:W-:Y:S01]  /*88f0*/  IADD3 R9, -R8, RZ, RZ ;  /* 0x000000ff08097210 */ /* 0x000fe20007ffe1ff */
[C---:B------:R-:W-:Y:S01]  /*8900*/  IMAD R14, R5.reuse, c[0x0][0x20c], R0 ;  /* 0x00008300050e7a24 */ /* 0x040fe200078e0200 */
[----:B------:R-:W-:Y:S01]  /*8910*/  SHF.R.S32.HI R0, RZ, 0x1f, R8 ;  /* 0x0000001fff007819 */ /* 0x000fe20000011408 */
[----:B------:R-:W-:Y:S01]  /*8920*/  IMAD R13, R5, c[0x0][0x1e4], R6 ;  /* 0x00007900050d7a24 */ /* 0x000fe200078e0206 */
[----:B------:R-:W-:Y:S01]  /*8930*/  IADD3 R81, R11, -R10, RZ ;  /* 0x8000000a0b517210 */ /* 0x000fe20007ffe0ff */
[----:B------:R-:W-:-:S02]  /*8940*/  IMAD.IADD R3, R3, 0x1, R7 ;  /* 0x0000000103037824 */ /* 0x000fc400078e0207 */
[----:B------:R-:W-:-:S04]  /*8950*/  IMAD.WIDE.U32 R6, R5, c[0x0][0x1e0], R72 ;  /* 0x0000780005067a25 */ /* 0x000fc800078e0048 */
[----:B------:R-:W-:Y:S02]  /*8960*/  IMAD R0, R0, c[0x0][0x1b0], RZ ;  /* 0x00006c0000007a24 */ /* 0x000fe400078e02ff */
[----:B------:R-:W-:Y:S02]  /*8970*/  IMAD.IADD R7, R7, 0x1, R13 ;  /* 0x0000000107077824 */ /* 0x000fe400078e020d */
[C---:B------:R-:W-:Y:S02]  /*8980*/  IMAD R13, R8.reuse, c[0x0][0x1b4], R0 ;  /* 0x00006d00080d7a24 */ /* 0x040fe400078e0200 */
[----:B------:R-:W-:-:S04]  /*8990*/  IMAD.WIDE.U32 R2, R8, c[0x0][0x1b0], R2 ;  /* 0x00006c0008027a25 */ /* 0x000fc800078e0002 */
[----:B------:R-:W-:Y:S01]  /*89a0*/  IMAD.WIDE.U32 R4, R5, c[0x0][0x208], R72 ;  /* 0x0000820005047a25 */ /* 0x000fe200078e0048 */
[----:B------:R-:W-:-:S03]  /*89b0*/  IADD3 R3, R3, R13, RZ ;  /* 0x0000000d03037210 */ /* 0x000fc60007ffe0ff */
[----:B------:R-:W-:Y:S02]  /*89c0*/  IMAD R0, R9, c[0x0][0x2c4], R12 ;  /* 0x0000b10009007a24 */ /* 0x000fe400078e020c */
[----:B------:R-:W-:Y:S02]  /*89d0*/  IMAD.IADD R5, R5, 0x1, R14 ;  /* 0x0000000105057824 */ /* 0x000fe400078e020e */
[----:B------:R-:W-:Y:S01]  /*89e0*/  IMAD.WIDE.U32 R8, R41, c[0x0][0x1e8], R6 ;  /* 0x00007a0029087a25 */ /* 0x000fe200078e0006 */
[----:B------:R-:W-:-:S03]  /*89f0*/  SHF.R.S32.HI R10, RZ, 0x1f, R0 ;  /* 0x0000001fff0a7819 */ /* 0x000fc60000011400 */
[----:B------:R-:W-:-:S04]  /*8a00*/  IMAD.WIDE.U32 R6, R41, c[0x0][0x210], R4 ;  /* 0x0000840029067a25 */ /* 0x000fc800078e0004 */
[----:B------:R-:W-:-:S04]  /*8a10*/  IMAD.WIDE.U32 R4, R0, c[0x0][0x1a8], R2 ;  /* 0x00006a0000047a25 */ /* 0x000fc800078e0002 */
[----:B------:R-:W-:Y:S02]  /*8a20*/  IMAD R10, R10, c[0x0][0x1a8], RZ ;  /* 0x00006a000a0a7a24 */ /* 0x000fe400078e02ff */
[C---:B------:R-:W-:Y:S02]  /*8a30*/  IMAD R12, R217.reuse, c[0x0][0x210], RZ ;  /* 0x00008400d90c7a24 */ /* 0x040fe400078e02ff */
[----:B------:R-:W-:Y:S02]  /*8a40*/  IMAD R10, R0, c[0x0][0x1ac], R10 ;  /* 0x00006b00000a7a24 */ /* 0x000fe400078e020a */
[----:B------:R-:W-:Y:S02]  /*8a50*/  IMAD R11, R217, c[0x0][0x1e8], RZ ;  /* 0x00007a00d90b7a24 */ /* 0x000fe400078e02ff */
[C---:B------:R-:W-:Y:S02]  /*8a60*/  IMAD R12, R41.reuse, c[0x0][0x214], R12 ;  /* 0x00008500290c7a24 */ /* 0x040fe400078e020c */
[----:B------:R-:W-:-:S02]  /*8a70*/  IMAD R11, R41, c[0x0][0x1ec], R11 ;  /* 0x00007b00290b7a24 */ /* 0x000fc400078e020b */
[----:B------:R-:W-:Y:S01]  /*8a80*/  IMAD.IADD R10, R5, 0x1, R10 ;  /* 0x00000001050a7824 */ /* 0x000fe200078e020a */
[----:B------:R-:W-:Y:S01]  /*8a90*/  IADD3 R7, R12, R7, RZ ;  /* 0x000000070c077210 */ /* 0x000fe20007ffe0ff */
[----:B------:R-:W-:Y:S01]  /*8aa0*/  IMAD.IADD R9, R11, 0x1, R9 ;  /* 0x000000010b097824 */ /* 0x000fe200078e0209 */
[----:B------:R-:W-:Y:S01]  /*8ab0*/  LEA R12, P0, R4, c[0x0][0x160], 0x1 ;  /* 0x00005800040c7a11 */ /* 0x000fe200078008ff */
[----:B------:R-:W-:-:S03]  /*8ac0*/  IMAD.IADD R5, R86, 0x1, R68 ;  /* 0x0000000156057824 */ /* 0x000fc600078e0244 */
[----:B------:R-:W-:Y:S01]  /*8ad0*/  LEA.HI.X R10, R4, c[0x0][0x164], R10, 0x1, P0 ;  /* 0x00005900040a7a11 */ /* 0x000fe200000f0c0a */
[----:B------:R1:W4:Y:S01]  /*8ae0*/  SHFL.IDX PT, R13, R12, RZ, 0x181f ;  /* 0x00181fff0c0d7589 */ /* 0x00032200000e0000 */
[----:B------:R-:W-:Y:S02]  /*8af0*/  ISETP.GE.AND P0, PT, R5, R25, PT ;  /* 0x000000190500720c */ /* 0x000fe40003f06270 */
[----:B------:R-:W-:Y:S01]  /*8b00*/  LEA.HI R4, R249, R250, RZ, 0x6 ;  /* 0x000000faf9047211 */ /* 0x000fe200078f30ff */
[----:B------:R1:W2:Y:S03]  /*8b10*/  SHFL.IDX PT, R14, R10, RZ, 0x181f ;  /* 0x00181fff0a0e7589 */ /* 0x0002a600000e0000 */
[----:B------:R-:W-:-:S04]  /*8b20*/  SHF.L.U32 R4, R4, 0x3, RZ ;  /* 0x0000000304047819 */ /* 0x000fc800000006ff */
[----:B------:R-:W-:Y:S02]  /*8b30*/  LOP3.LUT R74, R17, 0xfffffe00, R4, 0xf8, !PT ;  /* 0xfffffe00114a7812 */ /* 0x000fe400078ef804 */
[----:B---3--:R-:W-:Y:S01]  /*8b40*/  @P2 MOV R2, R16 ;  /* 0x0000001000022202 */ /* 0x008fe20000000f00 */
[----:B------:R-:W-:Y:S01]  /*8b50*/  @!P2 IMAD.MOV.U32 R2, RZ, RZ, R36 ;  /* 0x000000ffff02a224 */ /* 0x000fe200078e0024 */
[----:B------:R-:W-:Y:S01]  /*8b60*/  @P2 SHF.R.S32.HI R3, RZ, 0x1f, R16 ;  /* 0x0000001fff032819 */ /* 0x000fe20000011410 */
[----:B------:R-:W-:Y:S01]  /*8b70*/  IMAD.MOV.U32 R16, RZ, RZ, 0x20 ;  /* 0x00000020ff107424 */ /* 0x000fe200078e00ff */
[----:B------:R-:W-:Y:S02]  /*8b80*/  @!P2 MOV R3, R15 ;  /* 0x0000000f0003a202 */ /* 0x000fe40000000f00 */
[----:B------:R-:W-:Y:S02]  /*8b90*/  SEL R0, R2, RZ, !P1 ;  /* 0x000000ff02007207 */ /* 0x000fe40004800000 */
[----:B------:R-:W-:-:S02]  /*8ba0*/  SEL R2, R3, RZ, !P1 ;  /* 0x000000ff03027207 */ /* 0x000fc40004800000 */
[----:B------:R-:W-:Y:S01]  /*8bb0*/  R2P PR, R81, 0x6 ;  /* 0x0000000651007804 */ /* 0x000fe20000000000 */
[----:B------:R-:W-:Y:S01]  /*8bc0*/  IMAD.WIDE.U32 R100, R0, c[0x0][0x218], R6 ;  /* 0x0000860000647a25 */ /* 0x000fe200078e0006 */
[----:B------:R-:W-:-:S03]  /*8bd0*/  MOV R15, 0x10 ;  /* 0x00000010000f7802 */ /* 0x000fc60000000f00 */
[----:B------:R-:W-:Y:S01]  /*8be0*/  IMAD R3, R2, c[0x0][0x1f0], RZ ;  /* 0x00007c0002037a24 */ /* 0x000fe200078e02ff */
[----:B------:R-:W-:Y:S01]  /*8bf0*/  SEL R4, R16, 0xffffffe0, !P2 ;  /* 0xffffffe010047807 */ /* 0x000fe20005000000 */
[----:B------:R-:W-:Y:S02]  /*8c00*/  IMAD R2, R2, c[0x0][0x218], RZ ;  /* 0x0000860002027a24 */ /* 0x000fe400078e02ff */
[C---:B------:R-:W-:Y:S02]  /*8c10*/  IMAD R11, R0.reuse, c[0x0][0x1f4], R3 ;  /* 0x00007d00000b7a24 */ /* 0x040fe400078e0203 */
[C---:B------:R-:W-:Y:S01]  /*8c20*/  IMAD R3, R0.reuse, c[0x0][0x21c], R2 ;  /* 0x0000870000037a24 */ /* 0x040fe200078e0202 */
[----:B------:R-:W-:Y:S01]  /*8c30*/  SEL R2, R15, 0xfffffff0, !P1 ;  /* 0xfffffff00f027807 */ /* 0x000fe20004800000 */
[----:B------:R-:W-:-:S03]  /*8c40*/  IMAD.WIDE.U32 R20, R0, c[0x0][0x1f0], R8 ;  /* 0x00007c0000147a25 */ /* 0x000fc600078e0008 */
[----:B------:R-:W-:Y:S01]  /*8c50*/  IADD3 R85, R101, R3, RZ ;  /* 0x0000000365557210 */ /* 0x000fe20007ffe0ff */
[----:B------:R-:W-:Y:S01]  /*8c60*/  IMAD.IADD R19, R21, 0x1, R11 ;  /* 0x0000000115137824 */ /* 0x000fe200078e020b */
[----:B------:R1:W-:Y:S04]  /*8c70*/  STL.64 [R1+0x70], R20 ;  /* 0x0000701401007387 */ /* 0x0003e80000100a00 */
[----:B------:R1:W-:Y:S04]  /*8c80*/  STL.64 [R1+0x38], R100 ;  /* 0x0000386401007387 */ /* 0x0003e80000100a00 */
[----:B------:R1:W-:Y:S04]  /*8c90*/  STL [R1+0x34], R85 ;  /* 0x0000345501007387 */ /* 0x0003e80000100800 */
[----:B------:R1:W-:Y:S01]  /*8ca0*/  STL [R1+0x6c], R19 ;  /* 0x00006c1301007387 */ /* 0x0003e20000100800 */
[----:B------:R-:W-:Y:S05]  /*8cb0*/  @P0 BRA `(.L_x_673) ;  /* 0x0000005000000947 */ /* 0x000fea0003800000 */
[----:B--2-4-:R-:W-:Y:S01]  /*8cc0*/  LEA R6, P0, R72, R13, 0x1 ;  /* 0x0000000d48067211 */ /* 0x014fe200078008ff */
[----:B------:R-:W-:-:S03]  /*8cd0*/  IMAD.SHL.U32 R0, R74, 0x2, RZ ;  /* 0x000000024a007824 */ /* 0x000fc600078e00ff */
[----:B------:R-:W-:-:S05]  /*8ce0*/  LEA.HI.X R7, R72, R14, R73, 0x1, P0 ;  /* 0x0000000e48077211 */ /* 0x000fca00000f0c49 */
[----:B------:R-:W-:Y:S01]  /*8cf0*/  @!PT LDS RZ, [RZ] ;  /* 0x00000000fffff984 */ /* 0x000fe20000000800 */
[----:B------:R2:W-:Y:S04]  /*8d00*/  LDGSTS.E.BYPASS.LTC128B.128 [R0+0x7100], [R6.64], !P3 ;  /* 0x0710000006007fae */ /* 0x0005e8000d901d48 */
.L_x_673:
[----:B--2-4-:R-:W-:Y:S05]  /*8d10*/  BSYNC B0 ;  /* 0x0000000000007941 */ /* 0x014fea0003800000 */
.L_x_672:
        /* <DEDUP_REMOVED lines=11> */
.L_x_675:
[----:B------:R-:W-:Y:S05]  /*8dd0*/  BSYNC B0 ;  /* 0x0000000000007941 */ /* 0x000fea0003800000 */
.L_x_674:
        /* <DEDUP_REMOVED lines=11> */
.L_x_677:
[----:B------:R-:W-:Y:S05]  /*8e90*/  BSYNC B0 ;  /* 0x0000000000007941 */ /* 0x000fea0003800000 */
.L_x_676:
        /* <DEDUP_REMOVED lines=11> */
.L_x_679:
[----:B------:R-:W-:Y:S05]  /*8f50*/  BSYNC B0 ;  /* 0x0000000000007941 */ /* 0x000fea0003800000 */
.L_x_678:
        /* <DEDUP_REMOVED lines=11> */
.L_x_681:
[----:B------:R-:W-:Y:S05]  /*9010*/  BSYNC B0 ;  /* 0x0000000000007941 */ /* 0x000fea0003800000 */
.L_x_680:
        /* <DEDUP_REMOVED lines=11> */
.L_x_683:
[----:B------:R-:W-:Y:S05]  /*90d0*/  BSYNC B0 ;  /* 0x0000000000007941 */ /* 0x000fea0003800000 */
.L_x_682:
        /* <DEDUP_REMOVED lines=11> */
.L_x_685:
[----:B------:R-:W-:Y:S05]  /*9190*/  BSYNC B0 ;  /* 0x0000000000007941 */ /* 0x000fea0003800000 */
.L_x_684:
[----:B-12---:R-:W2:Y:S01]  /*91a0*/  LDL R7, [R1+0x44] ;  /* 0x0000440001077983 */ /* 0x006ea20000100800 */
[----:B------:R-:W-:Y:S01]  /*91b0*/  IADD3 R0, R5, 0x70, RZ ;  /* 0x0000007005007810 */ /* 0x000fe20007ffe0ff */
[----:B----4-:R-:W-:Y:S01]  /*91c0*/  IMAD.MOV.U32 R6, RZ, RZ, 0x70 ;  /* 0x00000070ff067424 */ /* 0x010fe200078e00ff */
[C---:B------:R-:W-:Y:S01]  /*91d0*/  IADD3 R96, R235.reuse, -0x1, RZ ;  /* 0xffffffffeb607810 */ /* 0x040fe20007ffe0ff */
[----:B------:R-:W1:Y:S01]  /*91e0*/  SHFL.IDX PT, R8, R12, 0x7, 0x181f ;  /* 0x00f81f000c087f89 */ /* 0x000e6200000e0000 */
[----:B------:R-:W-:Y:S01]  /*91f0*/  ISETP.GE.AND P1, PT, R0, R25, PT ;  /* 0x000000190000720c */ /* 0x000fe20003f26270 */
[----:B------:R-:W-:Y:S01]  /*9200*/  IMAD R242, R235, -0x70, R6 ;  /* 0xffffff90ebf27824 */ /* 0x000fe200078e0206 */
[----:B------:R-:W-:Y:S01]  /*9210*/  SHF.R.S32.HI R97, RZ, 0x1f, R96 ;  /* 0x0000001fff617819 */ /* 0x000fe20000011460 */
[----:B------:R-:W4:Y:S01]  /*9220*/  SHFL.IDX PT, R3, R10, 0x7, 0x181f ;  /* 0x00f81f000a037f89 */ /* 0x000f2200000e0000 */
[----:B------:R-:W-:Y:S01]  /*9230*/  IMAD.MOV.U32 R14, RZ, RZ, R18 ;  /* 0x000000ffff0e7224 */ /* 0x000fe200078e0012 */
[----:B------:R-:W-:Y:S01]  /*9240*/  BSSY B0, `(.L_x_686) ;  /* 0x0000057000007945 */ /* 0x000fe20003800000 */
[----:B------:R-:W-:-:S02]  /*9250*/  IMAD.MOV.U32 R15, RZ, RZ, R19 ;  /* 0x000000ffff0f7224 */ /* 0x000fc400078e0013 */
[C---:B------:R-:W-:Y:S02]  /*9260*/  IMAD R0, R6.reuse, c[0x0][0x1e4], RZ ;  /* 0x0000790006007a24 */ /* 0x040fe400078e02ff */
[----:B------:R-:W-:-:S04]  /*9270*/  IMAD.WIDE.U32 R18, R6, c[0x0][0x1e0], RZ ;  /* 0x0000780006127a25 */ /* 0x000fc800078e00ff */
[----:B------:R-:W-:Y:S02]  /*9280*/  IMAD.IADD R251, R19, 0x1, R0 ;  /* 0x0000000113fb7824 */ /* 0x000fe400078e0200 */
[----:B------:R-:W-:Y:S02]  /*9290*/  IMAD.MOV.U32 R14, RZ, RZ, R20 ;  /* 0x000000ffff0e7224 */ /* 0x000fe400078e0014 */
[----:B------:R-:W-:Y:S02]  /*92a0*/  IMAD R6, R251, R96, RZ ;  /* 0x00000060fb067224 */ /* 0x000fe400078e02ff */
[----:B------:R-:W-:Y:S01]  /*92b0*/  IMAD.MOV.U32 R252, RZ, RZ, c[0x0][0x1e0] ;  /* 0x00007800fffc7624 */ /* 0x000fe200078e00ff */
[----:B------:R3:W-:Y:S01]  /*92c0*/  STL.64 [R1+0x68], R14 ;  /* 0x0000680e01007387 */ /* 0x0007e20000100a00 */
[----:B------:R-:W-:Y:S01]  /*92d0*/  IMAD R6, R97, R18, R6 ;  /* 0x0000001261067224 */ /* 0x000fe200078e0206 */
[----:B-1----:R-:W-:Y:S01]  /*92e0*/  @!P1 LEA R8, P0, R72, R8, 0x1 ;  /* 0x0000000848089211 */ /* 0x002fe200078008ff */
[----:B------:R-:W-:-:S02]  /*92f0*/  IMAD.MOV.U32 R20, RZ, RZ, c[0x0][0x1e4] ;  /* 0x00007900ff147624 */ /* 0x000fc400078e00ff */
[----:B------:R-:W-:Y:S01]  /*9300*/  IMAD.MOV.U32 R16, RZ, RZ, R27 ;  /* 0x000000ffff107224 */ /* 0x000fe200078e001b */
[----:B----4-:R-:W-:Y:S01]  /*9310*/  @!P1 LEA.HI.X R9, R72, R3, R73, 0x1, P0 ;  /* 0x0000000348099211 */ /* 0x010fe200000f0c49 */
[----:B------:R-:W-:Y:S02]  /*9320*/  @!P1 IMAD.SHL.U32 R3, R74, 0x2, RZ ;  /* 0x000000024a039824 */ /* 0x000fe400078e00ff */
[----:B---3--:R-:W-:Y:S01]  /*9330*/  IMAD.WIDE.U32 R12, R252, 0x20, RZ ;  /* 0x00000020fc0c7825 */ /* 0x008fe200078e00ff */
[----:B------:R-:W-:Y:S02]  /*9340*/  LOP3.LUT R16, R16, 0xfffffffe, RZ, 0xc0, !PT ;  /* 0xfffffffe10107812 */ /* 0x000fe400078ec0ff */
[----:B------:R-:W-:Y:S01]  /*9350*/  @!PT LDS RZ, [RZ] ;  /* 0x00000000fffff984 */ /* 0x000fe20000000800 */
[----:B------:R1:W-:Y:S01]  /*9360*/  @!P1 LDGSTS.E.BYPASS.LTC128B.128 [R3+0xa900], [R8.64], !P3 ;  /* 0x0a90000008039fae */ /* 0x0003e2000d901d48 */
[----:B------:R-:W-:-:S03]  /*9370*/  ISETP.GE.AND P3, PT, R72, c[0x0][0x1d4], PT ;  /* 0x0000750048007a0c */ /* 0x000fc60003f66270 */
[----:B------:R-:W0:Y:S10]  /*9380*/  LDGDEPBAR ;  /* 0x00000000000079af */ /* 0x000e340000000000 */
[----:B------:R-:W-:Y:S01]  /*9390*/  @P3 LOP3.LUT R16, R16, 0x1, RZ, 0xfc, !PT ;  /* 0x0000000110103812 */ /* 0x000fe200078efcff */
[----:B------:R-:W-:-:S04]  /*93a0*/  IMAD.WIDE.U32 R14, R96, R18, R14 ;  /* 0x00000012600e7225 */ /* 0x000fc800078e000e */
[----:B------:R3:W-:Y:S01]  /*93b0*/  STL [R1+0x60], R16 ;  /* 0x0000601001007387 */ /* 0x0007e20000100800 */
[----:B-1----:R-:W-:-:S03]  /*93c0*/  IMAD.SHL.U32 R3, R20, 0x20, RZ ;  /* 0x0000002014037824 */ /* 0x002fc600078e00ff */
[----:B------:R-:W-:Y:S01]  /*93d0*/  BAR.SYNC.DEFER_BLOCKING 0x0 ;  /* 0x0000000000007b1d */ /* 0x000fe20000010000 */
[----:B--2---:R-:W-:Y:S01]  /*93e0*/  IADD3 R75, R242, R7, -R68 ;  /* 0x00000007f24b7210 */ /* 0x004fe20007ffe844 */
[----:B------:R-:W-:-:S03]  /*93f0*/  IMAD.IADD R7, R15, 0x1, R6 ;  /* 0x000000010f077824 */ /* 0x000fc600078e0206 */
[C---:B------:R-:W-:Y:S02]  /*9400*/  ISETP.GE.AND P2, PT, R75.reuse, 0x11, PT ;  /* 0x000000114b00780c */ /* 0x040fe40003f46270 */
[C---:B------:R-:W-:Y:S02]  /*9410*/  ISETP.GE.AND P4, PT, R75.reuse, 0x1, PT ;  /* 0x000000014b00780c */ /* 0x040fe40003f86270 */
[----:B------:R-:W-:-:S09]  /*9420*/  ISETP.GE.AND P5, PT, R75, 0x21, PT ;  /* 0x000000214b00780c */ /* 0x000fd20003fa6270 */
[----:B------:R-:W-:Y:S02]  /*9430*/  @P2 LEA R0, P0, R252, R14, 0x4 ;  /* 0x0000000efc002211 */ /* 0x000fe400078020ff */
[----:B------:R-:W-:Y:S02]  /*9440*/  @P4 LEA R8, P1, R14, c[0x0][0x1c8], 0x1 ;  /* 0x000072000e084a11 */ /* 0x000fe400078208ff */
[----:B------:R-:W-:Y:S02]  /*9450*/  @P2 LEA.HI.X R5, R252, R7, R20, 0x4, P0 ;  /* 0x00000007fc052211 */ /* 0x000fe400000f2414 */
[----:B------:R-:W-:Y:S02]  /*9460*/  @P2 LEA R10, P0, R0, c[0x0][0x1c8], 0x1 ;  /* 0x00007200000a2a11 */ /* 0x000fe400078008ff */
[----:B------:R-:W-:Y:S02]  /*9470*/  @P4 LEA.HI.X R9, R14, c[0x0][0x1cc], R7, 0x1, P1 ;  /* 0x000073000e094a11 */ /* 0x000fe400008f0c07 */
[----:B------:R-:W-:Y:S01]  /*9480*/  @P2 LEA.HI.X R11, R0, c[0x0][0x1cc], R5, 0x1, P0 ;  /* 0x00007300000b2a11 */ /* 0x000fe200000f0c05 */
[----:B------:R-:W-:Y:S01]  /*9490*/  @P4 IMAD.SHL.U32 R5, R74, 0x2, RZ ;  /* 0x000000024a054824 */ /* 0x000fe200078e00ff */
[----:B------:R-:W-:-:S02]  /*94a0*/  ISETP.GE.AND P1, PT, R75, 0x31, PT ;  /* 0x000000314b00780c */ /* 0x000fc40003f26270 */
[----:B------:R-:W-:Y:S02]  /*94b0*/  @P5 IADD3 R0, P0, R14, R12, RZ ;  /* 0x0000000c0e005210 */ /* 0x000fe40007f1e0ff */
[----:B------:R-:W-:Y:S01]  /*94c0*/  @!PT LDS RZ, [RZ] ;  /* 0x00000000fffff984 */ /* 0x000fe20000000800 */
[----:B------:R-:W-:Y:S01]  /*94d0*/  @!PT LDS RZ, [RZ] ;  /* 0x00000000fffff984 */ /* 0x000fe20000000800 */
[----:B------:R-:W-:Y:S01]  /*94e0*/  @!PT LDS RZ, [RZ] ;  /* 0x00000000fffff984 */ /* 0x000fe20000000800 */
[----:B------:R1:W-:Y:S01]  /*94f0*/  @P4 LDGSTS.E.BYPASS.LTC128B.128 [R5+0x3900], [R8.64], !P3 ;  /* 0x0390000008054fae */ /* 0x0003e2000d901d48 */
[----:B------:R-:W-:Y:S02]  /*9500*/  LOP3.LUT P4, RZ, R16, 0x1, RZ, 0xc0, !PT ;  /* 0x0000000110ff7812 */ /* 0x000fe4000788c0ff */
[----:B------:R-:W-:Y:S01]  /*9510*/  @P5 IADD3.X R12, R7, R13, R3, P0, !PT ;  /* 0x0000000d070c5210 */ /* 0x000fe200007fe403 */
[----:B------:R-:W-:Y:S01]  /*9520*/  @P2 IMAD.SHL.U32 R3, R74, 0x2, RZ ;  /* 0x000000024a032824 */ /* 0x000fe200078e00ff */
[C---:B------:R-:W-:Y:S02]  /*9530*/  @P5 LEA R18, P3, R0.reuse, c[0x0][0x1c8], 0x1 ;  /* 0x0000720000125a11 */ /* 0x040fe400078608ff */
[----:B------:R-:W-:Y:S02]  /*9540*/  ISETP.GE.AND P0, PT, R75, 0x51, PT ;  /* 0x000000514b00780c */ /* 0x000fe40003f06270 */
[----:B------:R-:W-:Y:S01]  /*9550*/  @P1 IMAD.MOV.U32 R6, RZ, RZ, R14 ;  /* 0x000000ffff061224 */ /* 0x000fe200078e000e */
[----:B------:R-:W-:-:S04]  /*9560*/  @P5 LEA.HI.X R19, R0, c[0x0][0x1cc], R12, 0x1, P3 ;  /* 0x0000730000135a11 */ /* 0x000fc800018f0c0c */
[----:B------:R2:W-:Y:S01]  /*9570*/  @P2 LDGSTS.E.BYPASS.LTC128B.128 [R3+0x4100], [R10.64], !P4 ;  /* 0x041000000a032fae */ /* 0x0005e2000e101d48 */
[----:B------:R-:W-:Y:S01]  /*9580*/  ISETP.GE.AND P2, PT, R75, 0x41, PT ;  /* 0x000000414b00780c */ /* 0x000fe20003f46270 */
[----:B-1----:R-:W-:-:S04]  /*9590*/  @P1 IMAD.WIDE.U32 R8, R252, 0x30, R6 ;  /* 0x00000030fc081825 */ /* 0x002fc800078e0006 */
[----:B------:R-:W-:Y:S01]  /*95a0*/  @P0 IMAD R5, R20, 0x50, RZ ;  /* 0x0000005014050824 */ /* 0x000fe200078e02ff */
[----:B---3--:R-:W-:Y:S01]  /*95b0*/  @P1 LEA R16, P3, R8, c[0x0][0x1c8], 0x1 ;  /* 0x0000720008101a11 */ /* 0x008fe200078608ff */
[----:B--2---:R-:W-:-:S04]  /*95c0*/  @P1 IMAD R3, R20, 0x30, RZ ;  /* 0x0000003014031824 */ /* 0x004fc800078e02ff */
[----:B------:R-:W-:Y:S02]  /*95d0*/  @P1 IMAD.IADD R0, R9, 0x1, R3 ;  /* 0x0000000109001824 */ /* 0x000fe400078e0203 */
[----:B------:R-:W-:-:S03]  /*95e0*/  @P0 IMAD.MOV.U32 R9, RZ, RZ, R7 ;  /* 0x000000ffff090224 */ /* 0x000fc600078e0007 */
[----:B------:R-:W-:Y:S01]  /*95f0*/  @P1 LEA.HI.X R17, R8, c[0x0][0x1cc], R0, 0x1, P3 ;  /* 0x0000730008111a11 */ /* 0x000fe200018f0c00 */
[----:B------:R-:W-:Y:S01]  /*9600*/  @P0 IMAD.MOV.U32 R8, RZ, RZ, R14 ;  /* 0x000000ffff080224 */ /* 0x000fe200078e000e */
[----:B------:R-:W-:-:S03]  /*9610*/  @P2 LEA R0, P3, R252, R14, 0x6 ;  /* 0x0000000efc002211 */ /* 0x000fc600078630ff */
[C---:B------:R-:W-:Y:S01]  /*9620*/  @P0 IMAD.WIDE.U32 R8, R252.reuse, 0x50, R8 ;  /* 0x00000050fc080825 */ /* 0x040fe200078e0008 */
[----:B------:R-:W-:Y:S02]  /*9630*/  @P2 LEA.HI.X R3, R252, R7, R20, 0x6, P3 ;  /* 0x00000007fc032211 */ /* 0x000fe400018f3414 */
[----:B------:R-:W-:-:S04]  /*9640*/  @P2 LEA R12, P3, R0, c[0x0][0x1c8], 0x1 ;  /* 0x00007200000c2a11 */ /* 0x000fc800078608ff */
[----:B------:R-:W-:Y:S01]  /*9650*/  @P2 LEA.HI.X R13, R0, c[0x0][0x1cc], R3, 0x1, P3 ;  /* 0x00007300000d2a11 */ /* 0x000fe200018f0c03 */
[----:B------:R-:W-:Y:S01]  /*9660*/  @P5 IMAD.SHL.U32 R3, R74, 0x2, RZ ;  /* 0x000000024a035824 */ /* 0x000fe200078e00ff */
[----:B------:R-:W-:Y:S01]  /*9670*/  @P0 LEA R10, P3, R8, c[0x0][0x1c8], 0x1 ;  /* 0x00007200080a0a11 */ /* 0x000fe200078608ff */
[----:B------:R-:W-:Y:S02]  /*9680*/  @P0 IMAD.IADD R0, R9, 0x1, R5 ;  /* 0x0000000109000824 */ /* 0x000fe400078e0205 */
[----:B------:R-:W-:Y:S01]  /*9690*/  @P1 IMAD.SHL.U32 R5, R74, 0x2, RZ ;  /* 0x000000024a051824 */ /* 0x000fe200078e00ff */
[----:B------:R1:W-:Y:S02]  /*96a0*/  @P5 LDGSTS.E.BYPASS.LTC128B.128 [R3+0x4900], [R18.64], !P4 ;  /* 0x0490000012035fae */ /* 0x0003e4000e101d48 */
[----:B------:R-:W-:Y:S01]  /*96b0*/  @P0 LEA.HI.X R11, R8, c[0x0][0x1cc], R0, 0x1, P3 ;  /* 0x00007300080b0a11 */ /* 0x000fe200018f0c00 */
[C---:B------:R-:W-:Y:S01]  /*96c0*/  @P0 IMAD.SHL.U32 R0, R74.reuse, 0x2, RZ ;  /* 0x000000024a000824 */ /* 0x040fe200078e00ff */
[----:B------:R2:W-:Y:S01]  /*96d0*/  @P1 LDGSTS.E.BYPASS.LTC128B.128 [R5+0x5100], [R16.64], !P4 ;  /* 0x0510000010051fae */ /* 0x0005e2000e101d48 */
[----:B-1----:R-:W-:-:S05]  /*96e0*/  @P2 IMAD.SHL.U32 R3, R74, 0x2, RZ ;  /* 0x000000024a032824 */ /* 0x002fca00078e00ff */
[----:B------:R2:W-:Y:S04]  /*96f0*/  @P2 LDGSTS.E.BYPASS.LTC128B.128 [R3+0x5900], [R12.64], !P4 ;  /* 0x059000000c032fae */ /* 0x0005e8000e101d48 */
[----:B------:R2:W-:Y:S01]  /*9700*/  @P0 LDGSTS.E.BYPASS.LTC128B.128 [R0+0x6100], [R10.64], !P4 ;  /* 0x061000000a000fae */ /* 0x0005e2000e101d48 */
[----:B------:R-:W-:-:S13]  /*9710*/  ISETP.GE.AND P0, PT, R75, 0x61, PT ;  /* 0x000000614b00780c */ /* 0x000fda0003f06270 */
[----:B------:R-:W-:Y:S05]  /*9720*/  @!P0 BRA `(.L_x_687) ;  /* 0x0000008000008947 */ /* 0x000fea0003800000 */
[----:B------:R-:W-:Y:S01]  /*9730*/  MOV R6, R14 ;  /* 0x0000000e00067202 */ /* 0x000fe20000000f00 */
[----:B--2---:R-:W-:-:S04]  /*9740*/  IMAD R0, R20, 0x60, RZ ;  /* 0x0000006014007824 */ /* 0x004fc800078e02ff */
[----:B------:R-:W-:-:S05]  /*9750*/  IMAD.WIDE.U32 R8, R252, 0x60, R6 ;  /* 0x00000060fc087825 */ /* 0x000fca00078e0006 */
[----:B------:R-:W-:Y:S02]  /*9760*/  IADD3 R0, R0, R9, RZ ;  /* 0x0000000900007210 */ /* 0x000fe40007ffe0ff */
[----:B------:R-:W-:-:S04]  /*9770*/  LEA R6, P0, R8, c[0x0][0x1c8], 0x1 ;  /* 0x0000720008067a11 */ /* 0x000fc800078008ff */
[----:B------:R-:W-:Y:S02]  /*9780*/  LEA.HI.X R7, R8, c[0x0][0x1cc], R0, 0x1, P0 ;  /* 0x0000730008077a11 */ /* 0x000fe400000f0c00 */
[----:B------:R-:W-:-:S05]  /*9790*/  SHF.L.U32 R0, R74, 0x1, RZ ;  /* 0x000000014a007819 */ /* 0x000fca00000006ff */
[----:B------:R1:W-:Y:S02]  /*97a0*/  LDGSTS.E.BYPASS.LTC128B.128 [R0+0x6900], [R6.64], !P4 ;  /* 0x0690000006007fae */ /* 0x0003e4000e101d48 */
.L_x_687:
[----:B------:R-:W-:Y:S05]  /*97b0*/  BSYNC B0 ;  /* 0x0000000000007941 */ /* 0x000fea0003800000 */
.L_x_686:
[----:B------:R-:W-:Y:S01]  /*97c0*/  ISETP.LT.AND P0, PT, RZ, c[0x0][0x27c], PT ;  /* 0x00009f00ff007a0c */ /* 0x000fe20003f01270 */
[----:B------:R-:W0:Y:S01]  /*97d0*/  LDGDEPBAR ;  /* 0x00000000000079af */ /* 0x000e220000000000 */
[----:B------:R-:W-:-:S04]  /*97e0*/  LEA.HI R243, R249, R250, RZ, 0x5 ;  /* 0x000000faf9f37211 */ /* 0x000fc800078f28ff */
[----:B------:R-:W-:-:S07]  /*97f0*/  SHF.R.S32.HI R248, RZ, 0x5, R243 ;  /* 0x00000005fff87819 */ /* 0x000fce00000114f3 */
[----:B------:R-:W-:Y:S05]  /*9800*/  @P0 BRA `(.L_x_688) ;  /* 0x0000002000000947 */ /* 0x000fea0003800000 */
[----:B------:R-:W-:-:S04]  /*9810*/  DEPBAR.LE SB0, 0x1 ;  /* 0x000080400000791a */ /* 0x000fc80000000000 */
[----:B------:R-:W-:Y:S05]  /*9820*/  BRA `(.L_x_689) ;  /* 0x00004d7000007947 */ /* 0x000fea0003800000 */
.L_x_688:
[----:B------:R-:W-:Y:S01]  /*9830*/  ULDC.U8 UR4, c[0x0][0x298] ;  /* 0x0000a60000047ab9 */ /* 0x000fe20000000000 */
[----:B-12--5:R-:W-:Y:S01]  /*9840*/  SHF.R.S32.HI R0, RZ, 0x1f, R167 ;  /* 0x0000001fff007819 */ /* 0x026fe200000114a7 */
[----:B------:R-:W-:Y:S01]  /*9850*/  IMAD.WIDE.U32 R12, R167, c[0x0][0x280], RZ ;  /* 0x0000a000a70c7a25 */ /* 0x000fe200078e00ff */
        /* <DEDUP_REMOVED lines=17> */
[----:B------:R-:W-:Y:S01]  /*9970*/  @P6 IMAD.HI.U32 R3, R0, c[0x0][0x2c8], RZ ;  /* 0x0000b20000036a27 */ /* 0x000fe200078e00ff */
[----:B------:R-:W-:Y:S01]  /*9980*/  MOV R8, R12 ;  /* 0x0000000c00087202 */ /* 0x000fe20000000f00 */
[----:B------:R-:W-:Y:S01]  /*9990*/  BSSY B0, `(.L_x_691) ;  /* 0x000002e000007945 */ /* 0x000fe20003800000 */
[----:B------:R-:W-:Y:S01]  /*99a0*/  MOV R6, R10 ;  /* 0x0000000a00067202 */ /* 0x000fe20000000f00 */
[----:B------:R-:W-:Y:S01]  /*99b0*/  IMAD.SHL.U32 R17, R14, 0x4, RZ ;  /* 0x000000040e117824 */ /* 0x000fe200078e00ff */
[----:B------:R-:W-:Y:S01]  /*99c0*/  @P6 SHF.R.U32.HI R0, RZ, c[0x0][0x2cc], R3 ;  /* 0x0000b300ff006a19 */ /* 0x000fe20000011603 */
[----:B------:R-:W-:Y:S01]  /*99d0*/  CS2R R38, SRZ ;  /* 0x0000000000267805 */ /* 0x000fe2000001ff00 */
[----:B------:R-:W-:Y:S01]  /*99e0*/  CS2R R26, SRZ ;  /* 0x00000000001a7805 */ /* 0x000fe2000001ff00 */
[----:B------:R-:W-:Y:S01]  /*99f0*/  CS2R R14, SRZ ;  /* 0x00000000000e7805 */ /* 0x000fe2000001ff00 */
[----:B------:R-:W-:Y:S01]  /*9a00*/  SHF.R.S32.HI R3, RZ, 0x1f, R0 ;  /* 0x0000001fff037819 */ /* 0x000fe20000011400 */
[----:B------:R-:W-:Y:S01]  /*9a10*/  IMAD.WIDE.U32 R8, R0, c[0x0][0x280], R8 ;  /* 0x0000a00000087a25 */ /* 0x000fe200078e0008 */
[----:B------:R-:W-:Y:S01]  /*9a20*/  CS2R R28, SRZ ;  /* 0x00000000001c7805 */ /* 0x000fe2000001ff00 */
[----:B------:R-:W-:-:S02]  /*9a30*/  CS2R R18, SRZ ;  /* 0x0000000000127805 */ /* 0x000fc4000001ff00 */
        /* <DEDUP_REMOVED lines=35> */
.L_x_692:
[----:B------:R-:W-:Y:S05]  /*9c70*/  BSYNC B0 ;  /* 0x0000000000007941 */ /* 0x000fea0003800000 */
.L_x_691:
        /* <DEDUP_REMOVED lines=41> */
.L_x_694:
[----:B------:R-:W-:Y:S05]  /*9f10*/  BSYNC B0 ;  /* 0x0000000000007941 */ /* 0x000fea0003800000 */
.L_x_693:
        /* <DEDUP_REMOVED lines=43> */
.L_x_696:
[----:B------:R-:W-:Y:S05]  /*a1d0*/  BSYNC B0 ;  /* 0x0000000000007941 */ /* 0x000fea0003800000 */
.L_x_695:
[----:B------:R-:W-:Y:S01]  /*a1e0*/  IADD3 R0, R24, 0x60, RZ ;  /* 0x0000006018007810 */ /* 0x000fe20007ffe0ff */
[----:B--2--5:R-:W-:Y:S01]  /*a1f0*/  IMAD.MOV.U32 R10, RZ, RZ, R44 ;  /* 0x000000ffff0a7224 */ /* 0x024fe200078e002c */
[----:B------:R-:W2:Y:S01]  /*a200*/  SHFL.IDX PT, R9, R20, 0x3, 0x1c1f ;  /* 0x007c1f0014097f89 */ /* 0x000ea200000e0000 */
[----:B------:R-:W-:Y:S01]  /*a210*/  IMAD.MOV.U32 R5, RZ, RZ, R45 ;  /* 0x000000ffff057224 */ /* 0x000fe200078e002d */
[----:B------:R-:W-:Y:S01]  /*a220*/  ISETP.GE.AND P0, PT, R0, R25, PT ;  /* 0x000000190000720c */ /* 0x000fe20003f06270 */
[----:B------:R-:W-:Y:S01]  /*a230*/  IMAD.MOV.U32 R3, RZ, RZ, R40 ;  /* 0x000000ffff037224 */ /* 0x000fe200078e0028 */
[----:B------:R-:W4:Y:S01]  /*a240*/  SHFL.IDX PT, R8, R21, 0x3, 0x1c1f ;  /* 0x007c1f0015087f89 */ /* 0x000f2200000e0000 */
[----:B------:R-:W-:Y:S01]  /*a250*/  IMAD.MOV.U32 R0, RZ, RZ, R41 ;  /* 0x000000ffff007224 */ /* 0x000fe200078e0029 */
[----:B------:R-:W-:Y:S01]  /*a260*/  PRMT R65, R5, 0x5410, R10 ;  /* 0x0000541005417816 */ /* 0x000fe2000000000a */
[----:B------:R-:W-:Y:S01]  /*a270*/  IMAD.MOV.U32 R5, RZ, RZ, R47 ;  /* 0x000000ffff057224 */ /* 0x000fe200078e002f */
[----:B------:R-:W-:Y:S01]  /*a280*/  MOV R10, R46 ;  /* 0x0000002e000a7202 */ /* 0x000fe20000000f00 */
[----:B-1----:R-:W1:Y:S01]  /*a290*/  SHFL.IDX PT, R7, R16, 0x3, 0x1c1f ;  /* 0x007c1f0010077f89 */ /* 0x002e6200000e0000 */
[----:B------:R-:W-:Y:S01]  /*a2a0*/  PRMT R63, R0, 0x5410, R3 ;  /* 0x00005410003f7816 */ /* 0x000fe20000000003 */
[----:B------:R-:W-:Y:S01]  /*a2b0*/  IMAD.MOV.U32 R3, RZ, RZ, R42 ;  /* 0x000000ffff037224 */ /* 0x000fe200078e002a */
[----:B------:R-:W-:Y:S01]  /*a2c0*/  MOV R0, R43 ;  /* 0x0000002b00007202 */ /* 0x000fe20000000f00 */
[----:B---3--:R3:W1:Y:S01]  /*a2d0*/  SHFL.IDX PT, R6, R22, 0x3, 0x1c1f ;  /* 0x007c1f0016067f89 */ /* 0x00866200000e0000 */
[----:B------:R-:W-:Y:S01]  /*a2e0*/  BSSY B0, `(.L_x_697) ;  /* 0x0000019000007945 */ /* 0x000fe20003800000 */
[----:B------:R-:W-:Y:S01]  /*a2f0*/  PRMT R64, R5, 0x5410, R10 ;  /* 0x0000541005407816 */ /* 0x000fe2000000000a */
[----:B------:R-:W-:Y:S01]  /*a300*/  CS2R R50, SRZ ;  /* 0x0000000000327805 */ /* 0x000fe2000001ff00 */
[----:B------:R-:W-:Y:S01]  /*a310*/  PRMT R62, R0, 0x5410, R3 ;  /* 0x00005410003e7816 */ /* 0x000fe20000000003 */
[----:B------:R-:W-:Y:S01]  /*a320*/  CS2R R48, SRZ ;  /* 0x0000000000307805 */ /* 0x000fe2000001ff00 */
[----:B---34-:R-:W-:Y:S01]  /*a330*/  CS2R R22, SRZ ;  /* 0x0000000000167805 */ /* 0x018fe2000001ff00 */
[----:B------:R-:W-:Y:S05]  /*a340*/  @P0 BRA `(.L_x_698) ;  /* 0x0000012000000947 */ /* 0x000fea0003800000 */
[C---:B-12---:R-:W-:Y:S01]  /*a350*/  IADD3 R3, R17.reuse, 0x10, RZ ;  /* 0x0000001011037810 */ /* 0x046fe20007ffe0ff */
[----:B------:R-:W-:Y:S01]  /*a360*/  CS2R R22, SRZ ;  /* 0x0000000000167805 */ /* 0x000fe2000001ff00 */
[----:B------:R-:W-:Y:S01]  /*a370*/  ISETP.GE.AND P1, PT, R17, c[0x0][0x27c], PT ;  /* 0x00009f0011007a0c */ /* 0x000fe20003f26270 */
[----:B------:R-:W-:Y:S01]  /*a380*/  CS2R R48, SRZ ;  /* 0x0000000000307805 */ /* 0x000fe2000001ff00 */
[----:B------:R-:W-:Y:S01]  /*a390*/  ISETP.GE.AND P0, PT, R3, c[0x0][0x27c], PT ;  /* 0x00009f0003007a0c */ /* 0x000fe20003f06270 */
[----:B------:R-:W-:Y:S01]  /*a3a0*/  CS2R R52, SRZ ;  /* 0x0000000000347805 */ /* 0x000fe2000001ff00 */
[----:B------:R-:W-:-:S09]  /*a3b0*/  CS2R R50, SRZ ;  /* 0x0000000000327805 */ /* 0x000fd2000001ff00 */
[----:B------:R-:W-:Y:S02]  /*a3c0*/  @!P1 IMAD.WIDE R12, R17, 0x2, R8 ;  /* 0x00000002110c9825 */ /* 0x000fe400078e0208 */
[----:B------:R-:W-:-:S03]  /*a3d0*/  @!P0 SHF.R.S32.HI R0, RZ, 0x1f, R3 ;  /* 0x0000001fff008819 */ /* 0x000fc60000011403 */
[----:B------:R1:W5:Y:S01]  /*a3e0*/  @!P1 LD.E.64 R22, [R12.64] ;  /* 0x000000080c169980 */ /* 0x000362000c101b00 */
[----:B------:R-:W-:-:S04]  /*a3f0*/  @!P0 LEA.HI R0, R0, R3, RZ, 0x2 ;  /* 0x0000000300008211 */ /* 0x000fc800078f10ff */
[----:B------:R-:W-:-:S05]  /*a400*/  @!P0 LOP3.LUT R0, R0, 0xfffffffc, RZ, 0xc0, !PT ;  /* 0xfffffffc00008812 */ /* 0x000fca00078ec0ff */
[----:B------:R-:W-:-:S04]  /*a410*/  @!P0 IMAD.WIDE R10, R0, 0x2, R8 ;  /* 0x00000002000a8825 */ /* 0x000fc800078e0208 */
[--C-:B------:R-:W-:Y:S01]  /*a420*/  @!P0 IMAD.WIDE R8, R0, 0x2, R6.reuse ;  /* 0x0000000200088825 */ /* 0x100fe200078e0206 */
[----:B------:R1:W5:Y:S03]  /*a430*/  @!P0 LD.E.64 R52, [R10.64] ;  /* 0x000000080a348980 */ /* 0x000366000c101b00 */
[----:B------:R-:W-:Y:S01]  /*a440*/  @!P1 IMAD.WIDE R6, R17, 0x2, R6 ;  /* 0x0000000211069825 */ /* 0x000fe200078e0206 */
[----:B------:R1:W5:Y:S04]  /*a450*/  @!P0 LD.E.64 R50, [R8.64] ;  /* 0x0000000808328980 */ /* 0x000368000c101b00 */
[----:B------:R1:W5:Y:S02]  /*a460*/  @!P1 LD.E.64 R48, [R6.64] ;  /* 0x0000000806309980 */ /* 0x000364000c101b00 */
.L_x_698:
[----:B-12---:R-:W-:Y:S05]  /*a470*/  BSYNC B0 ;  /* 0x0000000000007941 */ /* 0x006fea0003800000 */
.L_x_697:
[----:B------:R-:W-:Y:S01]  /*a480*/  SHF.R.S32.HI R0, RZ, 0x1f, R60 ;  /* 0x0000001fff007819 */ /* 0x000fe2000001143c */
[----:B-----5:R-:W-:Y:S01]  /*a490*/  IMAD.MOV.U32 R6, RZ, RZ, R52 ;  /* 0x000000ffff067224 */ /* 0x020fe200078e0034 */
[----:B------:R-:W-:-:S04]  /*a4a0*/  DEPBAR.LE SB0, 0x1 ;  /* 0x000080400000791a */ /* 0x000fc80000000000 */
[----:B------:R-:W-:Y:S01]  /*a4b0*/  LEA.HI R0, R0, R60, RZ, 0x3 ;  /* 0x0000003c00007211 */ /* 0x000fe200078f18ff */
[----:B------:R-:W-:Y:S01]  /*a4c0*/  IMAD.MOV.U32 R5, RZ, RZ, R53 ;  /* 0x000000ffff057224 */ /* 0x000fe200078e0035 */
[----:B------:R-:W-:Y:S01]  /*a4d0*/  BSSY B1, `(.L_x_699) ;  /* 0x0000082000017945 */ /* 0x000fe20003800000 */
[----:B------:R-:W-:Y:S01]  /*a4e0*/  IMAD.MOV.U32 R3, RZ, RZ, R22 ;  /* 0x000000ffff037224 */ /* 0x000fe200078e0016 */
[----:B------:R-:W-:Y:S01]  /*a4f0*/  LOP3.LUT R0, R0, 0xfffffff8, RZ, 0xc0, !PT ;  /* 0xfffffff800007812 */ /* 0x000fe200078ec0ff */
[----:B------:R-:W-:Y:S01]  /*a500*/  IMAD.MOV.U32 R7, RZ, RZ, R51 ;  /* 0x000000ffff077224 */ /* 0x000fe200078e0033 */
        /* <DEDUP_REMOVED lines=15> */
[----:B------:R-:W-:Y:S02]  /*a600*/  PRMT R66, R0, 0x7610, R66 ;  /* 0x0000761000427816 */ /* 0x000fe40000000042 */
[----:B------:R-:W-:Y:S01]  /*a610*/  PRMT R67, R7, 0x7610, R67 ;  /* 0x0000761007437816 */ /* 0x000fe20000000043 */
[----:B------:R-:W-:Y:S01]  /*a620*/  IMAD R0, R248, 0x200, R5 ;  /* 0x00000200f8007824 */ /* 0x000fe200078e0205 */
[----:B------:R-:W-:Y:S01]  /*a630*/  IMNMX R25, R3, 0x80, PT ;  /* 0x0000008003197817 */ /* 0x000fe20003800200 */
[----:B------:R-:W-:-:S03]  /*a640*/  IMAD.MOV.U32 R5, RZ, RZ, R49 ;  /* 0x000000ffff057224 */ /* 0x000fc600078e0031 */
[----:B------:R-:W-:Y:S02]  /*a650*/  ISETP.GE.AND P0, PT, R60, R25, PT ;  /* 0x000000193c00720c */ /* 0x000fe40003f06270 */
[C---:B------:R-:W-:Y:S02]  /*a660*/  IADD3 R3, R0.reuse, 0x20, RZ ;  /* 0x0000002000037810 */ /* 0x040fe40007ffe0ff */
[C---:B------:R-:W-:Y:S02]  /*a670*/  @P1 IADD3 R3, R0.reuse, -0x20, RZ ;  /* 0xffffffe000031810 */ /* 0x040fe40007ffe0ff */
[----:B------:R-:W-:Y:S02]  /*a680*/  PRMT R31, R5, 0x5410, R6 ;  /* 0x00005410051f7816 */ /* 0x000fe40000000006 */
[----:B------:R-:W-:Y:S02]  /*a690*/  LEA R21, R0, 0x7100, 0x1 ;  /* 0x0000710000157811 */ /* 0x000fe400078e08ff */
        /* <DEDUP_REMOVED lines=16> */
[----:B------:R-:W-:Y:S01]  /*a7a0*/  IMAD.U32 R19, R3, 0x10000, RZ ;  /* 0x0001000003137824 */ /* 0x000fe200078e00ff */
[C---:B-1----:R-:W-:Y:S01]  /*a7b0*/  LOP3.LUT R5, R10.reuse, 0xffff0000, RZ, 0xc0, !PT ;  /* 0xffff00000a057812 */ /* 0x042fe200078ec0ff */
[----:B------:R-:W-:Y:S01]  /*a7c0*/  IMAD.U32 R6, R10, 0x10000, RZ ;  /* 0x000100000a067824 */ /* 0x000fe200078e00ff */
[C---:B------:R-:W-:Y:S01]  /*a7d0*/  LOP3.LUT R10, R11.reuse, 0xffff0000, RZ, 0xc0, !PT ;  /* 0xffff00000b0a7812 */ /* 0x040fe200078ec0ff */
[----:B------:R-:W-:Y:S01]  /*a7e0*/  IMAD.U32 R12, R11, 0x10000, RZ ;  /* 0x000100000b0c7824 */ /* 0x000fe200078e00ff */
[----:B------:R-:W-:Y:S01]  /*a7f0*/  LOP3.LUT R11, R3, 0xffff0000, RZ, 0xc0, !PT ;  /* 0xffff0000030b7812 */ /* 0x000fe200078ec0ff */
[C---:B------:R-:W-:Y:S01]  /*a800*/  FMUL.FTZ R0, R5.reuse, R18 ;  /* 0x0000001205007220 */ /* 0x040fe20000410000 */
[C---:B------:R-:W-:Y:S01]  /*a810*/  SHF.L.U32 R15, R8.reuse, 0x10, RZ ;  /* 0x00000010080f7819 */ /* 0x040fe200000006ff */
[-C--:B------:R-:W-:Y:S01]  /*a820*/  FMUL.FTZ R5, R5, R19.reuse ;  /* 0x0000001305057220 */ /* 0x080fe20000410000 */
[----:B------:R-:W-:Y:S01]  /*a830*/  LOP3.LUT R7, R8, 0xffff0000, RZ, 0xc0, !PT ;  /* 0xffff000008077812 */ /* 0x000fe200078ec0ff */
[----:B------:R-:W-:Y:S01]  /*a840*/  FFMA.FTZ R19, R6, R19, -R0 ;  /* 0x0000001306137223 */ /* 0x000fe20000010800 */
[C---:B------:R-:W-:Y:S01]  /*a850*/  SHF.L.U32 R16, R9.reuse, 0x10, RZ ;  /* 0x0000001009107819 */ /* 0x040fe200000006ff */
[C---:B------:R-:W-:Y:S01]  /*a860*/  FMUL.FTZ R3, R10.reuse, R20 ;  /* 0x000000140a037220 */ /* 0x040fe20000410000 */
[----:B------:R-:W-:Y:S01]  /*a870*/  LOP3.LUT R8, R9, 0xffff0000, RZ, 0xc0, !PT ;  /* 0xffff000009087812 */ /* 0x000fe200078ec0ff */
[-C--:B------:R-:W-:Y:S01]  /*a880*/  FMUL.FTZ R0, R10, R11.reuse ;  /* 0x0000000b0a007220 */ /* 0x080fe20000410000 */
[----:B------:R-:W-:Y:S01]  /*a890*/  SHF.L.U32 R9, R14, 0x10, RZ ;  /* 0x000000100e097819 */ /* 0x000fe200000006ff */
[C---:B------:R-:W-:Y:S01]  /*a8a0*/  IMAD.U32 R10, R13.reuse, 0x10000, RZ ;  /* 0x000100000d0a7824 */ /* 0x040fe200078e00ff */
[----:B------:R-:W-:Y:S01]  /*a8b0*/  LOP3.LUT R13, R13, 0xffff0000, RZ, 0xc0, !PT ;  /* 0xffff00000d0d7812 */ /* 0x000fe200078ec0ff */
[----:B------:R-:W-:Y:S01]  /*a8c0*/  FFMA.FTZ R18, R6, R18, R5 ;  /* 0x0000001206127223 */ /* 0x000fe20000010005 */
[----:B------:R-:W-:Y:S01]  /*a8d0*/  LOP3.LUT R14, R14, 0xffff0000, RZ, 0xc0, !PT ;  /* 0xffff00000e0e7812 */ /* 0x000fe200078ec0ff */
[----:B------:R-:W-:-:S02]  /*a8e0*/  FFMA.FTZ R6, R12, R11, -R3 ;  /* 0x0000000b0c067223 */ /* 0x000fc40000010803 */
[----:B------:R-:W-:Y:S02]  /*a8f0*/  FFMA.FTZ R11, R12, R20, R0 ;  /* 0x000000140c0b7223 */ /* 0x000fe40000010000 */
[----:B------:R-:W-:Y:S02]  /*a900*/  FMUL.FTZ R5, R7, R10 ;  /* 0x0000000a07057220 */ /* 0x000fe40000410000 */
[C---:B------:R-:W-:Y:S01]  /*a910*/  FMUL.FTZ R0, R8.reuse, R13 ;  /* 0x0000000d08007220 */ /* 0x040fe20000410000 */
[----:B------:R-:W-:Y:S01]  /*a920*/  F2FP.BF16.PACK_AB R11, R11, R6 ;  /* 0x000000060b0b723e */ /* 0x000fe200000010ff */
[-C--:B------:R-:W-:Y:S02]  /*a930*/  FMUL.FTZ R3, R7, R9.reuse ;  /* 0x0000000907037220 */ /* 0x080fe40000410000 */
[----:B------:R-:W-:Y:S02]  /*a940*/  FMUL.FTZ R8, R8, R14 ;  /* 0x0000000e08087220 */ /* 0x000fe40000410000 */
[----:B------:R-:W-:-:S02]  /*a950*/  FFMA.FTZ R5, R15, R9, -R5 ;  /* 0x000000090f057223 */ /* 0x000fc40000010805 */
[----:B------:R-:W-:Y:S01]  /*a960*/  FFMA.FTZ R3, R15, R10, R3 ;  /* 0x0000000a0f037223 */ /* 0x000fe20000010003 */
[----:B------:R-:W-:Y:S01]  /*a970*/  F2FP.BF16.PACK_AB R10, R18, R19 ;  /* 0x00000013120a723e */ /* 0x000fe200000010ff */
[C---:B------:R-:W-:Y:S02]  /*a980*/  FFMA.FTZ R0, R16.reuse, R14, -R0 ;  /* 0x0000000e10007223 */ /* 0x040fe40000010800 */
[----:B------:R-:W-:Y:S01]  /*a990*/  FFMA.FTZ R9, R16, R13, R8 ;  /* 0x0000000d10097223 */ /* 0x000fe20000010008 */
[----:B------:R-:W-:-:S04]  /*a9a0*/  F2FP.BF16.PACK_AB R8, R3, R5 ;  /* 0x000000050308723e */ /* 0x000fc800000010ff */
[----:B------:R-:W-:-:S05]  /*a9b0*/  F2FP.BF16.PACK_AB R9, R9, R0 ;  /* 0x000000000909723e */ /* 0x000fca00000010ff */
[----:B------:R1:W-:Y:S02]  /*a9c0*/  STS.128 [R21], R8 ;  /* 0x0000000815007388 */ /* 0x0003e40000000c00 */
.L_x_702:
[----:B------:R-:W-:Y:S05]  /*a9d0*/  BSYNC B0 ;  /* 0x0000000000007941 */ /* 0x000fea0003800000 */
.L_x_701:
        /* <DEDUP_REMOVED lines=49> */
.L_x_700:
[----:B------:R-:W-:Y:S05]  /*acf0*/  BSYNC B1 ;  /* 0x0000000000017941 */ /* 0x000fea0003800000 */
.L_x_699:
        /* <DEDUP_REMOVED lines=52> */
[----:B------:R1:W-:Y:S02]  /*b040*/  STS.128 [R21+0x1000], R8 ;  /* 0x0010000815007388 */ /* 0x0003e40000000c00 */
.L_x_706:
[----:B------:R-:W-:Y:S05]  /*b050*/  BSYNC B0 ;  /* 0x0000000000007941 */ /* 0x000fea0003800000 */
.L_x_705:
        /* <DEDUP_REMOVED lines=49> */
.L_x_704:
[----:B------:R-:W-:Y:S05]  /*b370*/  BSYNC B1 ;  /* 0x0000000000017941 */ /* 0x000fea0003800000 */
.L_x_703:
        /* <DEDUP_REMOVED lines=53> */
.L_x_710:
[----:B------:R-:W-:Y:S05]  /*b6d0*/  BSYNC B0 ;  /* 0x0000000000007941 */ /* 0x000fea0003800000 */
.L_x_709:
        /* <DEDUP_REMOVED lines=49> */
.L_x_708:
[----:B------:R-:W-:Y:S05]  /*b9f0*/  BSYNC B1 ;  /* 0x0000000000017941 */ /* 0x000fea0003800000 */
.L_x_707:
        /* <DEDUP_REMOVED lines=52> */
.L_x_713:
[----:B------:R-:W-:Y:S05]  /*bd40*/  BSYNC B0 ;  /* 0x0000000000007941 */ /* 0x000fea0003800000 */
.L_x_712:
        /* <DEDUP_REMOVED lines=28> */
[----:B------:R-:W-:Y:S01]  /*bf10*/  FMUL.FTZ R0, R10, R11 ;  /* 0x0000000b0a007220 */ /* 0x000fe20000410000 */
        /* <DEDUP_REMOVED lines=19> */
[----:B------:R1:W-:Y:S01]  /*c050*/  STS.128 [R24+0x3000], R8 ;  /* 0x0030000818007388 */ /* 0x0003e20000000c00 */
[----:B------:R-:W-:Y:S05]  /*c060*/  BRA `(.L_x_711) ;  /* 0x0000252000007947 */ /* 0x000fea0003800000 */
.L_x_690:
[----:B------:R-:W-:Y:S01]  /*c070*/  @P6 IMAD.HI.U32 R3, R0, c[0x0][0x2c8], RZ ;  /* 0x0000b20000036a27 */ /* 0x000fe200078e00ff */
[----:B------:R-:W-:Y:S01]  /*c080*/  ISETP.GE.AND P2, PT, R31, c[0x0][0x27c], PT ;  /* 0x00009f001f007a0c */ /* 0x000fe20003f46270 */
[----:B------:R-:W-:Y:S01]  /*c090*/  CS2R R22, SRZ ;  /* 0x0000000000167805 */ /* 0x000fe2000001ff00 */
[----:B------:R-:W-:Y:S01]  /*c0a0*/  SHF.R.S32.HI R32, RZ, 0x1f, R31 ;  /* 0x0000001fff207819 */ /* 0x000fe2000001141f */
[----:B------:R-:W-:Y:S01]  /*c0b0*/  IMAD.MOV.U32 R8, RZ, RZ, R12 ;  /* 0x000000ffff087224 */ /* 0x000fe200078e000c */
[----:B------:R-:W-:Y:S01]  /*c0c0*/  @P6 SHF.R.U32.HI R0, RZ, c[0x0][0x2cc], R3 ;  /* 0x0000b300ff006a19 */ /* 0x000fe20000011603 */
[----:B------:R-:W-:Y:S01]  /*c0d0*/  IMAD.MOV.U32 R6, RZ, RZ, R10 ;  /* 0x000000ffff067224 */ /* 0x000fe200078e000a */
[----:B------:R-:W-:Y:S02]  /*c0e0*/  CS2R R20, SRZ ;  /* 0x0000000000147805 */ /* 0x000fe4000001ff00 */
        /* <DEDUP_REMOVED lines=20> */
[----:B-1----:R-:W-:-:S04]  /*c230*/  @!P0 IADD3 R8, P1, R8, R0, RZ ;  /* 0x0000000008088210 */ /* 0x002fc80007f3e0ff */
[----:B--2---:R-:W-:Y:S02]  /*c240*/  @!P0 IADD3.X R9, R7, R3, RZ, P1, !PT ;  /* 0x0000000307098210 */ /* 0x004fe40000ffe4ff */
[----:B---3--:R-:W-:Y:S01]  /*c250*/  @!P0 IADD3 R6, P1, R6, R0, RZ ;  /* 0x0000000006068210 */ /* 0x008fe20007f3e0ff */
[----:B------:R-:W-:Y:S02]  /*c260*/  CS2R R18, SRZ ;  /* 0x0000000000127805 */ /* 0x000fe4000001ff00 */
[----:B------:R1:W2:Y:S01]  /*c270*/  @!P0 LD.E.128 R20, [R8.64] ;  /* 0x0000000808148980 */ /* 0x0002a2000c101d00 */
[----:B------:R-:W-:Y:S01]  /*c280*/  CS2R R16, SRZ ;  /* 0x0000000000107805 */ /* 0x000fe2000001ff00 */
        /* <DEDUP_REMOVED lines=39> */
.L_x_715:
[----:B-1-3--:R-:W-:Y:S05]  /*c500*/  BSYNC B0 ;  /* 0x0000000000007941 */ /* 0x00afea0003800000 */
.L_x_714:
        /* <DEDUP_REMOVED lines=65> */
.L_x_717:
[----:B-1-3--:R-:W-:Y:S05]  /*c920*/  BSYNC B0 ;  /* 0x0000000000007941 */ /* 0x00afea0003800000 */
.L_x_716:
        /* <DEDUP_REMOVED lines=28> */
[----:B------:R-:W-:Y:S01]  /*caf0*/  SHF.R.U32.HI R6, RZ, 0x10, R23 ;  /* 0x00000010ff067819 */ /* 0x000fe20000011617 */
[----:B------:R-:W-:Y:S01]  /*cb00*/  IMAD.SHL.U32 R44, R3, 0x2, RZ ;  /* 0x00000002032c7824 */ /* 0x000fe200078e00ff */
[----:B------:R-:W-:Y:S01]  /*cb10*/  SHF.R.U64 R7, R16, 0x10, R17 ;  /* 0x0000001010077819 */ /* 0x000fe20000001211 */
[----:B------:R-:W-:Y:S01]  /*cb20*/  IMAD.SHL.U32 R34, R0, 0x2, RZ ;  /* 0x0000000200227824 */ /* 0x000fe200078e00ff */
[----:B------:R-:W-:-:S02]  /*cb30*/  SHF.R.U64 R0, R20, 0x10, R21 ;  /* 0x0000001014007819 */ /* 0x000fc40000001215 */
[----:B------:R-:W1:Y:S01]  /*cb40*/  LDS.128 R12, [R44+0x7100] ;  /* 0x007100002c0c7984 */ /* 0x000e620000000c00 */
[----:B------:R-:W-:Y:S02]  /*cb50*/  SHF.R.U32.HI R3, RZ, 0x10, R21 ;  /* 0x00000010ff037819 */ /* 0x000fe40000011615 */
[----:B------:R-:W-:Y:S01]  /*cb60*/  SHF.R.U32.HI R17, RZ, 0x10, R17 ;  /* 0x00000010ff117819 */ /* 0x000fe20000011611 */
[----:B------:R-:W2:Y:S01]  /*cb70*/  LDS.128 R8, [R34+0x7100] ;  /* 0x0071000022087984 */ /* 0x000ea20000000c00 */
[--C-:B------:R-:W-:Y:S02]  /*cb80*/  SHF.R.U64 R16, R18, 0x10, R19.reuse ;  /* 0x0000001012107819 */ /* 0x100fe40000001213 */
[----:B------:R-:W-:Y:S02]  /*cb90*/  SHF.R.U32.HI R18, RZ, 0x10, R19 ;  /* 0x00000010ff127819 */ /* 0x000fe40000011613 */
[----:B------:R-:W-:Y:S02]  /*cba0*/  PRMT R28, R28, 0x5410, R6 ;  /* 0x000054101c1c7816 */ /* 0x000fe40000000006 */
[----:B------:R-:W-:-:S02]  /*cbb0*/  PRMT R6, R26, 0x5432, R7 ;  /* 0x000054321a067816 */ /* 0x000fc40000000007 */
[----:B------:R-:W-:Y:S02]  /*cbc0*/  SHF.R.U64 R5, R22, 0x10, R23 ;  /* 0x0000001016057819 */ /* 0x000fe40000001217 */
[C---:B------:R-:W-:Y:S02]  /*cbd0*/  PRMT R20, R27.reuse, 0x5432, R0 ;  /* 0x000054321b147816 */ /* 0x040fe40000000000 */
[----:B------:R-:W-:Y:S02]  /*cbe0*/  PRMT R22, R27, 0x5410, R3 ;  /* 0x000054101b167816 */ /* 0x000fe40000000003 */
[----:B------:R-:W-:Y:S02]  /*cbf0*/  PRMT R17, R26, 0x5410, R17 ;  /* 0x000054101a117816 */ /* 0x000fe40000000011 */
[C---:B------:R-:W-:Y:S02]  /*cc00*/  PRMT R27, R30.reuse, 0x5432, R16 ;  /* 0x000054321e1b7816 */ /* 0x040fe40000000010 */
[----:B------:R-:W-:-:S02]  /*cc10*/  PRMT R26, R30, 0x5410, R18 ;  /* 0x000054101e1a7816 */ /* 0x000fc40000000012 */
[----:B------:R-:W-:Y:S02]  /*cc20*/  PRMT R29, R29, 0x5410, R5 ;  /* 0x000054101d1d7816 */ /* 0x000fe40000000005 */
[C---:B------:R-:W-:Y:S01]  /*cc30*/  LOP3.LUT R45, R6.reuse, 0xffff0000, RZ, 0xc0, !PT ;  /* 0xffff0000062d7812 */ /* 0x040fe200078ec0ff */
[C---:B-1----:R-:W-:Y:S01]  /*cc40*/  IMAD.U32 R25, R15.reuse, 0x10000, RZ ;  /* 0x000100000f197824 */ /* 0x042fe200078e00ff */
[----:B------:R-:W-:Y:S01]  /*cc50*/  LOP3.LUT R30, R15, 0xffff0000, RZ, 0xc0, !PT ;  /* 0xffff00000f1e7812 */ /* 0x000fe200078ec0ff */
[----:B------:R-:W-:Y:S01]  /*cc60*/  IMAD.U32 R15, R6, 0x10000, RZ ;  /* 0x00010000060f7824 */ /* 0x000fe200078e00ff */
[----:B------:R-:W-:Y:S01]  /*cc70*/  LOP3.LUT R32, R14, 0xffff0000, RZ, 0xc0, !PT ;  /* 0xffff00000e207812 */ /* 0x000fe200078ec0ff */
[C---:B--2---:R-:W-:Y:S01]  /*cc80*/  IMAD.U32 R3, R8.reuse, 0x10000, RZ ;  /* 0x0001000008037824 */ /* 0x044fe200078e00ff */
[----:B------:R-:W-:Y:S01]  /*cc90*/  LOP3.LUT R5, R8, 0xffff0000, RZ, 0xc0, !PT ;  /* 0xffff000008057812 */ /* 0x000fe200078ec0ff */
[----:B------:R-:W-:Y:S01]  /*cca0*/  IMAD.U32 R21, R14, 0x10000, RZ ;  /* 0x000100000e157824 */ /* 0x000fe200078e00ff */
[C---:B------:R-:W-:Y:S01]  /*ccb0*/  SHF.L.U32 R7, R9.reuse, 0x10, RZ ;  /* 0x0000001009077819 */ /* 0x040fe200000006ff */
[----:B------:R-:W-:Y:S01]  /*ccc0*/  IMAD.U32 R16, R12, 0x10000, RZ ;  /* 0x000100000c107824 */ /* 0x000fe200078e00ff */
[----:B------:R-:W-:Y:S01]  /*ccd0*/  LOP3.LUT R8, R9, 0xffff0000, RZ, 0xc0, !PT ;  /* 0xffff000009087812 */ /* 0x000fe200078ec0ff */
[----:B------:R-:W-:Y:S01]  /*cce0*/  IMAD.U32 R14, R20, 0x10000, RZ ;  /* 0x00010000140e7824 */ /* 0x000fe200078e00ff */
[----:B------:R-:W-:Y:S01]  /*ccf0*/  LOP3.LUT R18, R12, 0xffff0000, RZ, 0xc0, !PT ;  /* 0xffff00000c127812 */ /* 0x000fe200078ec0ff */
[----:B------:R-:W-:Y:S01]  /*cd00*/  FMUL.FTZ R0, R3, R15 ;  /* 0x0000000f03007220 */ /* 0x000fe20000410000 */
[C---:B------:R-:W-:Y:S01]  /*cd10*/  LOP3.LUT R24, R10.reuse, 0xffff0000, RZ, 0xc0, !PT ;  /* 0xffff00000a187812 */ /* 0x040fe200078ec0ff */
[----:B------:R-:W-:Y:S01]  /*cd20*/  IMAD.U32 R9, R10, 0x10000, RZ ;  /* 0x000100000a097824 */ /* 0x000fe200078e00ff */
[----:B------:R-:W-:Y:S01]  /*cd30*/  SHF.L.U32 R12, R11, 0x10, RZ ;  /* 0x000000100b0c7819 */ /* 0x000fe200000006ff */
[-C--:B------:R-:W-:Y:S01]  /*cd40*/  FMUL.FTZ R3, R3, R14.reuse ;  /* 0x0000000e03037220 */ /* 0x080fe20000410000 */
[----:B------:R-:W-:Y:S01]  /*cd50*/  LOP3.LUT R23, R11, 0xffff0000, RZ, 0xc0, !PT ;  /* 0xffff00000b177812 */ /* 0x000fe200078ec0ff */
[----:B------:R-:W-:Y:S01]  /*cd60*/  FFMA.FTZ R35, R16, R14, -R0 ;  /* 0x0000000e10237223 */ /* 0x000fe20000010800 */
[----:B------:R-:W-:Y:S01]  /*cd70*/  LOP3.LUT R10, R20, 0xffff0000, RZ, 0xc0, !PT ;  /* 0xffff0000140a7812 */ /* 0x000fe200078ec0ff */
[----:B------:R-:W-:Y:S01]  /*cd80*/  IMAD.U32 R11, R17, 0x10000, RZ ;  /* 0x00010000110b7824 */ /* 0x000fe200078e00ff */
[----:B------:R-:W-:Y:S01]  /*cd90*/  SHF.L.U32 R19, R13, 0x10, RZ ;  /* 0x000000100d137819 */ /* 0x000fe200000006ff */
[----:B------:R-:W-:Y:S01]  /*cda0*/  FMUL.FTZ R0, R5, R45 ;  /* 0x0000002d05007220 */ /* 0x000fe20000410000 */
[----:B------:R-:W-:Y:S01]  /*cdb0*/  LOP3.LUT R14, R17, 0xffff0000, RZ, 0xc0, !PT ;  /* 0xffff0000110e7812 */ /* 0x000fe200078ec0ff */
[----:B------:R-:W-:Y:S01]  /*cdc0*/  IMAD.U32 R6, R22, 0x10000, RZ ;  /* 0x0001000016067824 */ /* 0x000fe200078e00ff */
[----:B------:R-:W-:Y:S01]  /*cdd0*/  LOP3.LUT R13, R13, 0xffff0000, RZ, 0xc0, !PT ;  /* 0xffff00000d0d7812 */ /* 0x000fe200078ec0ff */
[----:B------:R-:W-:-:S02]  /*cde0*/  FFMA.FTZ R33, R16, R15, R3 ;  /* 0x0000000f10217223 */ /* 0x000fc40000010003 */
[----:B------:R-:W-:Y:S02]  /*cdf0*/  FFMA.FTZ R20, R18, R10, -R0 ;  /* 0x0000000a12147223 */ /* 0x000fe40000010800 */
[CC--:B------:R-:W-:Y:S02]  /*ce00*/  FMUL.FTZ R3, R7.reuse, R11.reuse ;  /* 0x0000000b07037220 */ /* 0x0c0fe40000410000 */
[-C--:B------:R-:W-:Y:S02]  /*ce10*/  FMUL.FTZ R0, R7, R6.reuse ;  /* 0x0000000607007220 */ /* 0x080fe40000410000 */
[C---:B------:R-:W-:Y:S01]  /*ce20*/  FFMA.FTZ R17, R19.reuse, R6, -R3 ;  /* 0x0000000613117223 */ /* 0x040fe20000010803 */
[----:B------:R-:W-:Y:S01]  /*ce30*/  LOP3.LUT R3, R22, 0xffff0000, RZ, 0xc0, !PT ;  /* 0xffff000016037812 */ /* 0x000fe200078ec0ff */
[----:B------:R-:W-:Y:S02]  /*ce40*/  FFMA.FTZ R19, R19, R11, R0 ;  /* 0x0000000b13137223 */ /* 0x000fe40000010000 */
[----:B------:R-:W-:Y:S01]  /*ce50*/  FMUL.FTZ R5, R5, R10 ;  /* 0x0000000a05057220 */ /* 0x000fe20000410000 */
[----:B------:R-:W-:Y:S01]  /*ce60*/  SHF.L.U32 R10, R27, 0x10, RZ ;  /* 0x000000101b0a7819 */ /* 0x000fe200000006ff */
[----:B------:R-:W-:-:S02]  /*ce70*/  FMUL.FTZ R0, R8, R14 ;  /* 0x0000000e08007220 */ /* 0x000fc40000410000 */
[----:B------:R-:W-:Y:S02]  /*ce80*/  IMAD.U32 R7, R29, 0x10000, RZ ;  /* 0x000100001d077824 */ /* 0x000fe400078e00ff */
[----:B------:R-:W-:Y:S02]  /*ce90*/  FFMA.FTZ R18, R18, R45, R5 ;  /* 0x0000002d12127223 */ /* 0x000fe40000010005 */
[-C--:B------:R-:W-:Y:S02]  /*cea0*/  FFMA.FTZ R16, R13, R3.reuse, -R0 ;  /* 0x000000030d107223 */ /* 0x080fe40000010800 */
[----:B------:R-:W-:Y:S01]  /*ceb0*/  FMUL.FTZ R5, R8, R3 ;  /* 0x0000000308057220 */ /* 0x000fe20000410000 */
[----:B------:R-:W-:Y:S01]  /*cec0*/  LOP3.LUT R8, R28, 0xffff0000, RZ, 0xc0, !PT ;  /* 0xffff00001c087812 */ /* 0x000fe200078ec0ff */
[----:B------:R-:W-:Y:S02]  /*ced0*/  FMUL.FTZ R0, R9, R7 ;  /* 0x0000000709007220 */ /* 0x000fe40000410000 */
[----:B------:R-:W-:-:S02]  /*cee0*/  IMAD.U32 R11, R26, 0x10000, RZ ;  /* 0x000100001a0b7824 */ /* 0x000fc400078e00ff */
[----:B------:R-:W-:Y:S02]  /*cef0*/  IMAD.U32 R6, R28, 0x10000, RZ ;  /* 0x000100001c067824 */ /* 0x000fe400078e00ff */
[----:B------:R-:W-:Y:S02]  /*cf00*/  FMUL.FTZ R3, R9, R10 ;  /* 0x0000000a09037220 */ /* 0x000fe40000410000 */
[----:B------:R-:W-:Y:S01]  /*cf10*/  FFMA.FTZ R9, R13, R14, R5 ;  /* 0x0000000e0d097223 */ /* 0x000fe20000010005 */
[----:B------:R-:W-:Y:S01]  /*cf20*/  LOP3.LUT R13, R27, 0xffff0000, RZ, 0xc0, !PT ;  /* 0xffff00001b0d7812 */ /* 0x000fe200078ec0ff */
[----:B------:R-:W-:Y:S02]  /*cf30*/  FFMA.FTZ R10, R21, R10, R0 ;  /* 0x0000000a150a7223 */ /* 0x000fe40000010000 */
[C---:B------:R-:W-:Y:S01]  /*cf40*/  FMUL.FTZ R5, R12.reuse, R11 ;  /* 0x0000000b0c057220 */ /* 0x040fe20000410000 */
[----:B------:R-:W-:Y:S01]  /*cf50*/  F2FP.BF16.PACK_AB R9, R9, R19 ;  /* 0x000000130909723e */ /* 0x000fe200000010ff */
[-C--:B------:R-:W-:Y:S01]  /*cf60*/  FMUL.FTZ R0, R12, R6.reuse ;  /* 0x000000060c007220 */ /* 0x080fe20000410000 */
[----:B------:R-:W-:Y:S01]  /*cf70*/  LOP3.LUT R12, R26, 0xffff0000, RZ, 0xc0, !PT ;  /* 0xffff00001a0c7812 */ /* 0x000fe200078ec0ff */
[----:B------:R-:W-:Y:S01]  /*cf80*/  FFMA.FTZ R14, R21, R7, -R3 ;  /* 0x00000007150e7223 */ /* 0x000fe20000010803 */
[----:B------:R-:W-:Y:S01]  /*cf90*/  LOP3.LUT R7, R29, 0xffff0000, RZ, 0xc0, !PT ;  /* 0xffff00001d077812 */ /* 0x000fe200078ec0ff */
[----:B------:R-:W-:-:S02]  /*cfa0*/  FFMA.FTZ R15, R25, R6, -R5 ;  /* 0x00000006190f7223 */ /* 0x000fc40000010805 */
[----:B------:R-:W-:Y:S02]  /*cfb0*/  FFMA.FTZ R11, R25, R11, R0 ;  /* 0x0000000b190b7223 */ /* 0x000fe40000010000 */
[C---:B------:R-:W-:Y:S02]  /*cfc0*/  FMUL.FTZ R6, R24.reuse, R13 ;  /* 0x0000000d18067220 */ /* 0x040fe40000410000 */
[C---:B------:R-:W-:Y:S02]  /*cfd0*/  FMUL.FTZ R3, R23.reuse, R12 ;  /* 0x0000000c17037220 */ /* 0x040fe40000410000 */
[-C--:B------:R-:W-:Y:S02]  /*cfe0*/  FMUL.FTZ R5, R24, R7.reuse ;  /* 0x0000000718057220 */ /* 0x080fe40000410000 */
[----:B------:R-:W-:Y:S02]  /*cff0*/  FMUL.FTZ R0, R23, R8 ;  /* 0x0000000817007220 */ /* 0x000fe40000410000 */
[----:B------:R-:W-:-:S02]  /*d000*/  FFMA.FTZ R6, R32, R7, -R6 ;  /* 0x0000000720067223 */ /* 0x000fc40000010806 */
[----:B------:R-:W-:Y:S01]  /*d010*/  FFMA.FTZ R3, R30, R8, -R3 ;  /* 0x000000081e037223 */ /* 0x000fe20000010803 */
[----:B------:R-:W-:Y:S01]  /*d020*/  F2FP.BF16.PACK_AB R8, R18, R33 ;  /* 0x000000211208723e */ /* 0x000fe200000010ff */
[----:B------:R-:W-:Y:S01]  /*d030*/  FFMA.FTZ R5, R32, R13, R5 ;  /* 0x0000000d20057223 */ /* 0x000fe20000010005 */
[----:B------:R-:W-:Y:S01]  /*d040*/  F2FP.BF16.PACK_AB R13, R16, R17 ;  /* 0x00000011100d723e */ /* 0x000fe200000010ff */
[----:B------:R-:W-:Y:S01]  /*d050*/  FFMA.FTZ R0, R30, R12, R0 ;  /* 0x0000000c1e007223 */ /* 0x000fe20000010000 */
[----:B------:R-:W-:Y:S02]  /*d060*/  F2FP.BF16.PACK_AB R12, R20, R35 ;  /* 0x00000023140c723e */ /* 0x000fe400000010ff */
[----:B------:R-:W-:Y:S02]  /*d070*/  F2FP.BF16.PACK_AB R14, R6, R14 ;  /* 0x0000000e060e723e */ /* 0x000fe400000010ff */
[----:B------:R-:W-:Y:S02]  /*d080*/  F2FP.BF16.PACK_AB R15, R3, R15 ;  /* 0x0000000f030f723e */ /* 0x000fe400000010ff */
[----:B------:R-:W-:-:S02]  /*d090*/  F2FP.BF16.PACK_AB R10, R5, R10 ;  /* 0x0000000a050a723e */ /* 0x000fc400000010ff */
[----:B------:R-:W-:Y:S01]  /*d0a0*/  F2FP.BF16.PACK_AB R11, R0, R11 ;  /* 0x0000000b000b723e */ /* 0x000fe200000010ff */
[----:B------:R1:W-:Y:S04]  /*d0b0*/  STS.128 [R44+0x7100], R12 ;  /* 0x0071000c2c007388 */ /* 0x0003e80000000c00 */
[----:B------:R1:W-:Y:S02]  /*d0c0*/  STS.128 [R34+0x7100], R8 ;  /* 0x0071000822007388 */ /* 0x0003e40000000c00 */
.L_x_719:
[----:B------:R-:W-:Y:S05]  /*d0d0*/  BSYNC B0 ;  /* 0x0000000000007941 */ /* 0x000fea0003800000 */
.L_x_718:
        /* <DEDUP_REMOVED lines=17> */
[----:B------:R-:W-:Y:S01]  /*d1f0*/  SHF.R.U32.HI R6, RZ, 0x10, R43 ;  /* 0x00000010ff067819 */ /* 0x000fe2000001162b */
[----:B------:R-:W-:Y:S01]  /*d200*/  IMAD.SHL.U32 R45, R5, 0x2, RZ ;  /* 0x00000002052d7824 */ /* 0x000fe200078e00ff */
[----:B------:R-:W-:Y:S01]  /*d210*/  SHF.R.U64 R7, R36, 0x10, R37 ;  /* 0x0000001024077819 */ /* 0x000fe20000001225 */
[----:B-1----:R-:W-:Y:S01]  /*d220*/  IMAD.SHL.U32 R44, R0, 0x2, RZ ;  /* 0x00000002002c7824 */ /* 0x002fe200078e00ff */
[----:B------:R-:W-:-:S02]  /*d230*/  SHF.R.U64 R0, R40, 0x10, R41 ;  /* 0x0000001028007819 */ /* 0x000fc40000001229 */
[----:B------:R-:W1:Y:S01]  /*d240*/  LDS.128 R12, [R45+0x7100] ;  /* 0x007100002d0c7984 */ /* 0x000e620000000c00 */
[----:B------:R-:W-:Y:S02]  /*d250*/  PRMT R28, R63, 0x5410, R6 ;  /* 0x000054103f1c7816 */ /* 0x000fe40000000006 */
[----:B------:R-:W-:Y:S01]  /*d260*/  SHF.R.U32.HI R3, RZ, 0x10, R41 ;  /* 0x00000010ff037819 */ /* 0x000fe20000011629 */
[----:B------:R-:W2:Y:S01]  /*d270*/  LDS.128 R8, [R44+0x7100] ;  /* 0x007100002c087984 */ /* 0x000ea20000000c00 */
[----:B------:R-:W-:Y:S02]  /*d280*/  PRMT R6, R47, 0x5432, R7 ;  /* 0x000054322f067816 */ /* 0x000fe40000000007 */
[----:B------:R-:W-:Y:S02]  /*d290*/  PRMT R19, R61, 0x5432, R0 ;  /* 0x000054323d137816 */ /* 0x000fe40000000000 */
[----:B------:R-:W-:Y:S02]  /*d2a0*/  SHF.R.U64 R17, R38, 0x10, R39 ;  /* 0x0000001026117819 */ /* 0x000fe40000001227 */
[----:B------:R-:W-:-:S02]  /*d2b0*/  SHF.R.U64 R5, R42, 0x10, R43 ;  /* 0x000000102a057819 */ /* 0x000fc4000000122b */
[----:B------:R-:W-:Y:S02]  /*d2c0*/  PRMT R22, R61, 0x5410, R3 ;  /* 0x000054103d167816 */ /* 0x000fe40000000003 */
[----:B------:R-:W-:Y:S02]  /*d2d0*/  SHF.L.U32 R32, R6, 0x10, RZ ;  /* 0x0000001006207819 */ /* 0x000fe400000006ff */
[----:B------:R-:W-:Y:S02]  /*d2e0*/  SHF.R.U32.HI R18, RZ, 0x10, R39 ;  /* 0x00000010ff127819 */ /* 0x000fe40000011627 */
[----:B------:R-:W-:Y:S02]  /*d2f0*/  PRMT R20, R47, 0x5410, R16 ;  /* 0x000054102f147816 */ /* 0x000fe40000000010 */
[----:B------:R-:W-:Y:S02]  /*d300*/  PRMT R24, R62, 0x5432, R17 ;  /* 0x000054323e187816 */ /* 0x000fe40000000011 */
[----:B------:R-:W-:-:S02]  /*d310*/  PRMT R27, R63, 0x5432, R5 ;  /* 0x000054323f1b7816 */ /* 0x000fc40000000005 */
[----:B------:R-:W-:Y:S02]  /*d320*/  PRMT R26, R62, 0x5410, R18 ;  /* 0x000054103e1a7816 */ /* 0x000fe40000000012 */
[----:B------:R-:W-:Y:S01]  /*d330*/  LOP3.LUT R34, R6, 0xffff0000, RZ, 0xc0, !PT ;  /* 0xffff000006227812 */ /* 0x000fe200078ec0ff */
[----:B------:R-:W-:Y:S02]  /*d340*/  IMAD.U32 R6, R22, 0x10000, RZ ;  /* 0x0001000016067824 */ /* 0x000fe400078e00ff */
[C---:B-1----:R-:W-:Y:S01]  /*d350*/  IMAD.U32 R25, R14.reuse, 0x10000, RZ ;  /* 0x000100000e197824 */ /* 0x042fe200078e00ff */
[----:B------:R-:W-:Y:S01]  /*d360*/  LOP3.LUT R30, R14, 0xffff0000, RZ, 0xc0, !PT ;  /* 0xffff00000e1e7812 */ /* 0x000fe200078ec0ff */
[----:B------:R-:W-:Y:S01]  /*d370*/  IMAD.U32 R14, R19, 0x10000, RZ ;  /* 0x00010000130e7824 */ /* 0x000fe200078e00ff */
[C---:B------:R-:W-:Y:S01]  /*d380*/  LOP3.LUT R21, R13.reuse, 0xffff0000, RZ, 0xc0, !PT ;  /* 0xffff00000d157812 */ /* 0x040fe200078ec0ff */
[C---:B--2---:R-:W-:Y:S01]  /*d390*/  IMAD.U32 R3, R8.reuse, 0x10000, RZ ;  /* 0x0001000008037824 */ /* 0x044fe200078e00ff */
[----:B------:R-:W-:Y:S01]  /*d3a0*/  LOP3.LUT R5, R8, 0xffff0000, RZ, 0xc0, !PT ;  /* 0xffff000008057812 */ /* 0x000fe200078ec0ff */
[----:B------:R-:W-:Y:S01]  /*d3b0*/  IMAD.U32 R17, R13, 0x10000, RZ ;  /* 0x000100000d117824 */ /* 0x000fe200078e00ff */
[----:B------:R-:W-:Y:S01]  /*d3c0*/  LOP3.LUT R23, R10, 0xffff0000, RZ, 0xc0, !PT ;  /* 0xffff00000a177812 */ /* 0x000fe200078ec0ff */
[----:B------:R-:W-:Y:S01]  /*d3d0*/  IMAD.U32 R16, R12, 0x10000, RZ ;  /* 0x000100000c107824 */ /* 0x000fe200078e00ff */
[----:B------:R-:W-:Y:S01]  /*d3e0*/  LOP3.LUT R29, R15, 0xffff0000, RZ, 0xc0, !PT ;  /* 0xffff00000f1d7812 */ /* 0x000fe200078ec0ff */
[----:B------:R-:W-:Y:S01]  /*d3f0*/  IMAD.U32 R13, R10, 0x10000, RZ ;  /* 0x000100000a0d7824 */ /* 0x000fe200078e00ff */
[----:B------:R-:W-:Y:S01]  /*d400*/  LOP3.LUT R10, R19, 0xffff0000, RZ, 0xc0, !PT ;  /* 0xffff0000130a7812 */ /* 0x000fe200078ec0ff */
[----:B------:R-:W-:Y:S01]  /*d410*/  FMUL.FTZ R0, R3, R32 ;  /* 0x0000002003007220 */ /* 0x000fe20000410000 */
[----:B------:R-:W-:Y:S01]  /*d420*/  LOP3.LUT R12, R12, 0xffff0000, RZ, 0xc0, !PT ;  /* 0xffff00000c0c7812 */ /* 0x000fe200078ec0ff */
[----:B------:R-:W-:Y:S01]  /*d430*/  IMAD.U32 R18, R15, 0x10000, RZ ;  /* 0x000100000f127824 */ /* 0x000fe200078e00ff */
[C---:B------:R-:W-:Y:S01]  /*d440*/  LOP3.LUT R15, R11.reuse, 0xffff0000, RZ, 0xc0, !PT ;  /* 0xffff00000b0f7812 */ /* 0x040fe200078ec0ff */
[----:B------:R-:W-:-:S02]  /*d450*/  IMAD.U32 R8, R11, 0x10000, RZ ;  /* 0x000100000b087824 */ /* 0x000fc400078e00ff */
[-C--:B------:R-:W-:Y:S02]  /*d460*/  FMUL.FTZ R3, R3, R14.reuse ;  /* 0x0000000e03037220 */ /* 0x080fe40000410000 */
[C---:B------:R-:W-:Y:S01]  /*d470*/  IMAD.U32 R7, R9.reuse, 0x10000, RZ ;  /* 0x0001000009077824 */ /* 0x040fe200078e00ff */
[----:B------:R-:W-:Y:S01]  /*d480*/  LOP3.LUT R9, R9, 0xffff0000, RZ, 0xc0, !PT ;  /* 0xffff000009097812 */ /* 0x000fe200078ec0ff */
[----:B------:R-:W-:Y:S02]  /*d490*/  IMAD.U32 R11, R20, 0x10000, RZ ;  /* 0x00010000140b7824 */ /* 0x000fe400078e00ff */
[----:B------:R-:W-:Y:S01]  /*d4a0*/  FFMA.FTZ R36, R16, R14, -R0 ;  /* 0x0000000e10247223 */ /* 0x000fe20000010800 */
[----:B------:R-:W-:Y:S01]  /*d4b0*/  SHF.L.U32 R14, R26, 0x10, RZ ;  /* 0x000000101a0e7819 */ /* 0x000fe200000006ff */
[----:B------:R-:W-:Y:S02]  /*d4c0*/  FMUL.FTZ R0, R5, R34 ;  /* 0x0000002205007220 */ /* 0x000fe40000410000 */
[----:B------:R-:W-:-:S02]  /*d4d0*/  FFMA.FTZ R35, R16, R32, R3 ;  /* 0x0000002010237223 */ /* 0x000fc40000010003 */
[-C--:B------:R-:W-:Y:S02]  /*d4e0*/  FMUL.FTZ R5, R5, R10.reuse ;  /* 0x0000000a05057220 */ /* 0x080fe40000410000 */
[C---:B------:R-:W-:Y:S02]  /*d4f0*/  FMUL.FTZ R3, R7.reuse, R11 ;  /* 0x0000000b07037220 */ /* 0x040fe40000410000 */
[----:B------:R-:W-:Y:S01]  /*d500*/  FFMA.FTZ R33, R12, R10, -R0 ;  /* 0x0000000a0c217223 */ /* 0x000fe20000010800 */
[----:B------:R-:W-:Y:S01]  /*d510*/  LOP3.LUT R10, R20, 0xffff0000, RZ, 0xc0, !PT ;  /* 0xffff0000140a7812 */ /* 0x000fe200078ec0ff */
[----:B------:R-:W-:Y:S02]  /*d520*/  FMUL.FTZ R0, R7, R6 ;  /* 0x0000000607007220 */ /* 0x000fe40000410000 */
[----:B------:R-:W-:Y:S01]  /*d530*/  FFMA.FTZ R32, R12, R34, R5 ;  /* 0x000000220c207223 */ /* 0x000fe20000010005 */
[----:B------:R-:W-:Y:S01]  /*d540*/  LOP3.LUT R12, R28, 0xffff0000, RZ, 0xc0, !PT ;  /* 0xffff00001c0c7812 */ /* 0x000fe200078ec0ff */
[----:B------:R-:W-:-:S02]  /*d550*/  FFMA.FTZ R19, R17, R6, -R3 ;  /* 0x0000000611137223 */ /* 0x000fc40000010803 */
[----:B------:R-:W-:Y:S02]  /*d560*/  IMAD.U32 R5, R28, 0x10000, RZ ;  /* 0x000100001c057824 */ /* 0x000fe400078e00ff */
[----:B------:R-:W-:Y:S02]  /*d570*/  FMUL.FTZ R3, R8, R14 ;  /* 0x0000000e08037220 */ /* 0x000fe40000410000 */
[----:B------:R-:W-:Y:S02]  /*d580*/  IMAD.U32 R20, R24, 0x10000, RZ ;  /* 0x0001000018147824 */ /* 0x000fe400078e00ff */
[----:B------:R-:W-:Y:S01]  /*d590*/  FFMA.FTZ R17, R17, R11, R0 ;  /* 0x0000000b11117223 */ /* 0x000fe20000010000 */
[----:B------:R-:W-:Y:S01]  /*d5a0*/  LOP3.LUT R11, R22, 0xffff0000, RZ, 0xc0, !PT ;  /* 0xffff0000160b7812 */ /* 0x000fe200078ec0ff */
[-C--:B------:R-:W-:Y:S01]  /*d5b0*/  FMUL.FTZ R0, R8, R5.reuse ;  /* 0x0000000508007220 */ /* 0x080fe20000410000 */
[----:B------:R-:W-:Y:S01]  /*d5c0*/  LOP3.LUT R8, R24, 0xffff0000, RZ, 0xc0, !PT ;  /* 0xffff000018087812 */ /* 0x000fe200078ec0ff */
[----:B------:R-:W-:-:S02]  /*d5d0*/  FFMA.FTZ R16, R18, R5, -R3 ;  /* 0x0000000512107223 */ /* 0x000fc40000010803 */
[----:B------:R-:W-:Y:S02]  /*d5e0*/  IMAD.U32 R7, R27, 0x10000, RZ ;  /* 0x000100001b077824 */ /* 0x000fe400078e00ff */
[----:B------:R-:W-:Y:S02]  /*d5f0*/  FMUL.FTZ R6, R9, R10 ;  /* 0x0000000a09067220 */ /* 0x000fe40000410000 */
[----:B------:R-:W-:Y:S02]  /*d600*/  FMUL.FTZ R3, R13, R20 ;  /* 0x000000140d037220 */ /* 0x000fe40000410000 */
[----:B------:R-:W-:Y:S02]  /*d610*/  FFMA.FTZ R18, R18, R14, R0 ;  /* 0x0000000e12127223 */ /* 0x000fe40000010000 */
[-C--:B------:R-:W-:Y:S02]  /*d620*/  FMUL.FTZ R5, R9, R11.reuse ;  /* 0x0000000b09057220 */ /* 0x080fe40000410000 */
[----:B------:R-:W-:-:S02]  /*d630*/  FFMA.FTZ R14, R21, R11, -R6 ;  /* 0x0000000b150e7223 */ /* 0x000fc40000010806 */
[-C--:B------:R-:W-:Y:S01]  /*d640*/  FMUL.FTZ R0, R13, R7.reuse ;  /* 0x000000070d007220 */ /* 0x080fe20000410000 */
[----:B------:R-:W-:Y:S01]  /*d650*/  LOP3.LUT R13, R26, 0xffff0000, RZ, 0xc0, !PT ;  /* 0xffff00001a0d7812 */ /* 0x000fe200078ec0ff */
[----:B------:R-:W-:Y:S01]  /*d660*/  FFMA.FTZ R11, R25, R7, -R3 ;  /* 0x00000007190b7223 */ /* 0x000fe20000010803 */
[----:B------:R-:W-:Y:S01]  /*d670*/  LOP3.LUT R7, R27, 0xffff0000, RZ, 0xc0, !PT ;  /* 0xffff00001b077812 */ /* 0x000fe200078ec0ff */
[----:B------:R-:W-:Y:S02]  /*d680*/  FFMA.FTZ R9, R21, R10, R5 ;  /* 0x0000000a15097223 */ /* 0x000fe40000010005 */
[----:B------:R-:W-:Y:S02]  /*d690*/  FFMA.FTZ R10, R25, R20, R0 ;  /* 0x00000014190a7223 */ /* 0x000fe40000010000 */
[----:B------:R-:W-:Y:S01]  /*d6a0*/  FMUL.FTZ R6, R23, R8 ;  /* 0x0000000817067220 */ /* 0x000fe20000410000 */
[----:B------:R-:W-:Y:S01]  /*d6b0*/  F2FP.BF16.PACK_AB R9, R9, R17 ;  /* 0x000000110909723e */ /* 0x000fe200000010ff */
[----:B------:R-:W-:-:S02]  /*d6c0*/  FMUL.FTZ R3, R15, R13 ;  /* 0x0000000d0f037220 */ /* 0x000fc40000410000 */
        /* <DEDUP_REMOVED lines=15> */
.L_x_721:
[----:B------:R-:W-:Y:S05]  /*d7c0*/  BSYNC B0 ;  /* 0x0000000000007941 */ /* 0x000fea0003800000 */
.L_x_720:
        /* <DEDUP_REMOVED lines=22> */
[----:B-1----:R-:W1:Y:S01]  /*d930*/  LDS.128 R12, [R37+0x7100] ;  /* 0x00710000250c7984 */ /* 0x002e620000000c00 */
        /* <DEDUP_REMOVED lines=87> */
.L_x_723:
[----:B------:R-:W-:Y:S05]  /*deb0*/  BSYNC B0 ;  /* 0x0000000000007941 */ /* 0x000fea0003800000 */
.L_x_722:
        /* <DEDUP_REMOVED lines=20> */
[----:B------:R-:W-:-:S02]  /*e000*/  PRMT R29, R80, 0x5410, R6 ;  /* 0x00005410501d7816 */ /* 0x000fc40000000006 */
[----:B------:R-:W1:Y:S01]  /*e010*/  LDS.128 R12, [R36+0x7100] ;  /* 0x00710000240c7984 */ /* 0x000e620000000c00 */
[--C-:B------:R-:W-:Y:S02]  /*e020*/  SHF.R.U64 R0, R64, 0x10, R65.reuse ;  /* 0x0000001040007819 */ /* 0x100fe40000001241 */
[----:B------:R-:W-:Y:S01]  /*e030*/  SHF.R.U32.HI R3, RZ, 0x10, R65 ;  /* 0x00000010ff037819 */ /* 0x000fe20000011641 */
[----:B------:R-:W2:Y:S01]  /*e040*/  LDS.128 R8, [R34+0x7100] ;  /* 0x0071000022087984 */ /* 0x000ea20000000c00 */
[----:B------:R-:W-:Y:S02]  /*e050*/  PRMT R6, R77, 0x5432, R7 ;  /* 0x000054324d067816 */ /* 0x000fe40000000007 */
[----:B------:R-:W-:Y:S02]  /*e060*/  PRMT R26, R79, 0x5410, R18 ;  /* 0x000054104f1a7816 */ /* 0x000fe40000000012 */
[----:B------:R-:W-:Y:S02]  /*e070*/  SHF.R.U64 R5, R66, 0x10, R67 ;  /* 0x0000001042057819 */ /* 0x000fe40000001243 */
[----:B------:R-:W-:-:S02]  /*e080*/  SHF.R.U32.HI R16, RZ, 0x10, R57 ;  /* 0x00000010ff107819 */ /* 0x000fc40000011639 */
[C---:B------:R-:W-:Y:S02]  /*e090*/  PRMT R19, R78.reuse, 0x5432, R0 ;  /* 0x000054324e137816 */ /* 0x040fe40000000000 */
[----:B------:R-:W-:Y:S02]  /*e0a0*/  PRMT R22, R78, 0x5410, R3 ;  /* 0x000054104e167816 */ /* 0x000fe40000000003 */
[----:B------:R-:W-:Y:S02]  /*e0b0*/  SHF.R.U64 R17, R58, 0x10, R59 ;  /* 0x000000103a117819 */ /* 0x000fe4000000123b */
[----:B------:R-:W-:Y:S02]  /*e0c0*/  PRMT R28, R80, 0x5432, R5 ;  /* 0x00005432501c7816 */ /* 0x000fe40000000005 */
[----:B------:R-:W-:Y:S02]  /*e0d0*/  PRMT R20, R77, 0x5410, R16 ;  /* 0x000054104d147816 */ /* 0x000fe40000000010 */
[----:B------:R-:W-:-:S02]  /*e0e0*/  LOP3.LUT R32, R6, 0xffff0000, RZ, 0xc0, !PT ;  /* 0xffff000006207812 */ /* 0x000fc400078ec0ff */
[----:B------:R-:W-:Y:S01]  /*e0f0*/  PRMT R25, R79, 0x5432, R17 ;  /* 0x000054324f197816 */ /* 0x000fe20000000011 */
[C---:B-1----:R-:W-:Y:S01]  /*e100*/  IMAD.U32 R18, R15.reuse, 0x10000, RZ ;  /* 0x000100000f127824 */ /* 0x042fe200078e00ff */
[----:B------:R-:W-:Y:S01]  /*e110*/  LOP3.LUT R30, R15, 0xffff0000, RZ, 0xc0, !PT ;  /* 0xffff00000f1e7812 */ /* 0x000fe200078ec0ff */
[----:B------:R-:W-:Y:S01]  /*e120*/  IMAD.U32 R27, R14, 0x10000, RZ ;  /* 0x000100000e1b7824 */ /* 0x000fe200078e00ff */
[----:B------:R-:W-:Y:S01]  /*e130*/  SHF.L.U32 R15, R6, 0x10, RZ ;  /* 0x00000010060f7819 */ /* 0x000fe200000006ff */
[----:B--2---:R-:W-:Y:S01]  /*e140*/  IMAD.U32 R3, R8, 0x10000, RZ ;  /* 0x0001000008037824 */ /* 0x004fe200078e00ff */
        /* <DEDUP_REMOVED lines=9> */
[----:B------:R-:W-:Y:S01]  /*e1e0*/  IMAD.U32 R13, R10, 0x10000, RZ ;  /* 0x000100000a0d7824 */ /* 0x000fe200078e00ff */
[----:B------:R-:W-:Y:S01]  /*e1f0*/  LOP3.LUT R19, R19, 0xffff0000, RZ, 0xc0, !PT ;  /* 0xffff000013137812 */ /* 0x000fe200078ec0ff */
[-C--:B------:R-:W-:Y:S01]  /*e200*/  FMUL.FTZ R3, R3, R14.reuse ;  /* 0x0000000e03037220 */ /* 0x080fe20000410000 */
[----:B------:R-:W-:Y:S01]  /*e210*/  LOP3.LUT R23, R11, 0xffff0000, RZ, 0xc0, !PT ;  /* 0xffff00000b177812 */ /* 0x000fe200078ec0ff */
[----:B------:R-:W-:-:S02]  /*e220*/  FFMA.FTZ R37, R16, R14, -R0 ;  /* 0x0000000e10257223 */ /* 0x000fc40000010800 */
[C---:B------:R-:W-:Y:S01]  /*e230*/  IMAD.U32 R7, R9.reuse, 0x10000, RZ ;  /* 0x0001000009077824 */ /* 0x040fe200078e00ff */
[----:B------:R-:W-:Y:S01]  /*e240*/  LOP3.LUT R9, R9, 0xffff0000, RZ, 0xc0, !PT ;  /* 0xffff000009097812 */ /* 0x000fe200078ec0ff */
[----:B------:R-:W-:Y:S02]  /*e250*/  IMAD.U32 R10, R20, 0x10000, RZ ;  /* 0x00010000140a7824 */ /* 0x000fe400078e00ff */
[----:B------:R-:W-:Y:S02]  /*e260*/  FMUL.FTZ R0, R5, R32 ;  /* 0x0000002005007220 */ /* 0x000fe40000410000 */
[----:B------:R-:W-:Y:S02]  /*e270*/  IMAD.U32 R6, R22, 0x10000, RZ ;  /* 0x0001000016067824 */ /* 0x000fe400078e00ff */
[----:B------:R-:W-:Y:S01]  /*e280*/  FFMA.FTZ R35, R16, R15, R3 ;  /* 0x0000000f10237223 */ /* 0x000fe20000010003 */
[----:B------:R-:W-:Y:S01]  /*e290*/  LOP3.LUT R15, R22, 0xffff0000, RZ, 0xc0, !PT ;  /* 0xffff0000160f7812 */ /* 0x000fe200078ec0ff */
[----:B------:R-:W-:Y:S01]  /*e2a0*/  IMAD.U32 R8, R11, 0x10000, RZ ;  /* 0x000100000b087824 */ /* 0x000fe200078e00ff */
[----:B------:R-:W-:Y:S01]  /*e2b0*/  SHF.L.U32 R11, R26, 0x10, RZ ;  /* 0x000000101a0b7819 */ /* 0x000fe200000006ff */
[----:B------:R-:W-:-:S02]  /*e2c0*/  FFMA.FTZ R33, R12, R19, -R0 ;  /* 0x000000130c217223 */ /* 0x000fc40000010800 */
[----:B------:R-:W-:Y:S02]  /*e2d0*/  FMUL.FTZ R3, R7, R10 ;  /* 0x0000000a07037220 */ /* 0x000fe40000410000 */
[----:B------:R-:W-:Y:S02]  /*e2e0*/  FMUL.FTZ R5, R5, R19 ;  /* 0x0000001305057220 */ /* 0x000fe40000410000 */
[-C--:B------:R-:W-:Y:S02]  /*e2f0*/  FMUL.FTZ R0, R7, R6.reuse ;  /* 0x0000000607007220 */ /* 0x080fe40000410000 */
[C---:B------:R-:W-:Y:S02]  /*e300*/  FFMA.FTZ R19, R17.reuse, R6, -R3 ;  /* 0x0000000611137223 */ /* 0x040fe40000010803 */
[----:B------:R-:W-:Y:S01]  /*e310*/  FFMA.FTZ R32, R12, R32, R5 ;  /* 0x000000200c207223 */ /* 0x000fe20000010005 */
[----:B------:R-:W-:Y:S01]  /*e320*/  LOP3.LUT R12, R26, 0xffff0000, RZ, 0xc0, !PT ;  /* 0xffff00001a0c7812 */ /* 0x000fe200078ec0ff */
[----:B------:R-:W-:Y:S01]  /*e330*/  FFMA.FTZ R17, R17, R10, R0 ;  /* 0x0000000a11117223 */ /* 0x000fe20000010000 */
[----:B------:R-:W-:Y:S01]  /*e340*/  LOP3.LUT R10, R20, 0xffff0000, RZ, 0xc0, !PT ;  /* 0xffff0000140a7812 */ /* 0x000fe200078ec0ff */
[----:B------:R-:W-:-:S02]  /*e350*/  IMAD.U32 R5, R29, 0x10000, RZ ;  /* 0x000100001d057824 */ /* 0x000fc400078e00ff */
[C---:B------:R-:W-:Y:S02]  /*e360*/  FMUL.FTZ R3, R8.reuse, R11 ;  /* 0x0000000b08037220 */ /* 0x040fe40000410000 */
[C---:B------:R-:W-:Y:S02]  /*e370*/  IMAD.U32 R20, R25.reuse, 0x10000, RZ ;  /* 0x0001000019147824 */ /* 0x040fe400078e00ff */
[-C--:B------:R-:W-:Y:S01]  /*e380*/  FMUL.FTZ R0, R8, R5.reuse ;  /* 0x0000000508007220 */ /* 0x080fe20000410000 */
[----:B------:R-:W-:Y:S01]  /*e390*/  LOP3.LUT R8, R25, 0xffff0000, RZ, 0xc0, !PT ;  /* 0xffff000019087812 */ /* 0x000fe200078ec0ff */
[----:B------:R-:W-:Y:S02]  /*e3a0*/  FFMA.FTZ R16, R18, R5, -R3 ;  /* 0x0000000512107223 */ /* 0x000fe40000010803 */
[----:B------:R-:W-:Y:S02]  /*e3b0*/  IMAD.U32 R7, R28, 0x10000, RZ ;  /* 0x000100001c077824 */ /* 0x000fe400078e00ff */
[----:B------:R-:W-:-:S02]  /*e3c0*/  FMUL.FTZ R3, R13, R20 ;  /* 0x000000140d037220 */ /* 0x000fc40000410000 */
[----:B------:R-:W-:Y:S01]  /*e3d0*/  FFMA.FTZ R18, R18, R11, R0 ;  /* 0x0000000b12127223 */ /* 0x000fe20000010000 */
[----:B------:R-:W-:Y:S01]  /*e3e0*/  LOP3.LUT R11, R29, 0xffff0000, RZ, 0xc0, !PT ;  /* 0xffff00001d0b7812 */ /* 0x000fe200078ec0ff */
[C---:B------:R-:W-:Y:S02]  /*e3f0*/  FMUL.FTZ R6, R9.reuse, R10 ;  /* 0x0000000a09067220 */ /* 0x040fe40000410000 */
[----:B------:R-:W-:Y:S02]  /*e400*/  FMUL.FTZ R5, R9, R15 ;  /* 0x0000000f09057220 */ /* 0x000fe40000410000 */
[-C--:B------:R-:W-:Y:S02]  /*e410*/  FMUL.FTZ R0, R13, R7.reuse ;  /* 0x000000070d007220 */ /* 0x080fe40000410000 */
[----:B------:R-:W-:Y:S01]  /*e420*/  FFMA.FTZ R14, R27, R7, -R3 ;  /* 0x000000071b0e7223 */ /* 0x000fe20000010803 */
[----:B------:R-:W-:Y:S01]  /*e430*/  LOP3.LUT R7, R28, 0xffff0000, RZ, 0xc0, !PT ;  /* 0xffff00001c077812 */ /* 0x000fe200078ec0ff */
[----:B------:R-:W-:-:S02]  /*e440*/  FFMA.FTZ R15, R21, R15, -R6 ;  /* 0x0000000f150f7223 */ /* 0x000fc40000010806 */
[----:B------:R-:W-:Y:S02]  /*e450*/  FFMA.FTZ R9, R21, R10, R5 ;  /* 0x0000000a15097223 */ /* 0x000fe40000010005 */
[----:B------:R-:W-:Y:S01]  /*e460*/  FFMA.FTZ R10, R27, R20, R0 ;  /* 0x000000141b0a7223 */ /* 0x000fe20000010000 */
[----:B------:R-:W-:Y:S01]  /*e470*/  F2FP.BF16.PACK_AB R13, R15, R19 ;  /* 0x000000130f0d723e */ /* 0x000fe200000010ff */
[C---:B------:R-:W-:Y:S01]  /*e480*/  FMUL.FTZ R6, R24.reuse, R8 ;  /* 0x0000000818067220 */ /* 0x040fe20000410000 */
[----:B------:R-:W-:Y:S01]  /*e490*/  F2FP.BF16.PACK_AB R9, R9, R17 ;  /* 0x000000110909723e */ /* 0x000fe200000010ff */
[C---:B------:R-:W-:Y:S02]  /*e4a0*/  FMUL.FTZ R3, R23.reuse, R12 ;  /* 0x0000000c17037220 */ /* 0x040fe40000410000 */
[----:B------:R-:W-:Y:S02]  /*e4b0*/  FMUL.FTZ R5, R24, R7 ;  /* 0x0000000718057220 */ /* 0x000fe40000410000 */
[----:B------:R-:W-:-:S02]  /*e4c0*/  FMUL.FTZ R0, R23, R11 ;  /* 0x0000000b17007220 */ /* 0x000fc40000410000 */
[C---:B------:R-:W-:Y:S02]  /*e4d0*/  FFMA.FTZ R6, R31.reuse, R7, -R6 ;  /* 0x000000071f067223 */ /* 0x040fe40000010806 */
[----:B------:R-:W-:Y:S02]  /*e4e0*/  FFMA.FTZ R3, R30, R11, -R3 ;  /* 0x0000000b1e037223 */ /* 0x000fe40000010803 */
[----:B------:R-:W-:Y:S01]  /*e4f0*/  FFMA.FTZ R5, R31, R8, R5 ;  /* 0x000000081f057223 */ /* 0x000fe20000010005 */
[----:B------:R-:W-:Y:S01]  /*e500*/  F2FP.BF16.PACK_AB R14, R6, R14 ;  /* 0x0000000e060e723e */ /* 0x000fe200000010ff */
[----:B------:R-:W-:Y:S01]  /*e510*/  FFMA.FTZ R0, R30, R12, R0 ;  /* 0x0000000c1e007223 */ /* 0x000fe20000010000 */
[----:B------:R-:W-:Y:S02]  /*e520*/  F2FP.BF16.PACK_AB R12, R33, R37 ;  /* 0x00000025210c723e */ /* 0x000fe400000010ff */
[----:B------:R-:W-:Y:S02]  /*e530*/  F2FP.BF16.PACK_AB R15, R3, R16 ;  /* 0x00000010030f723e */ /* 0x000fe400000010ff */
[----:B------:R-:W-:-:S02]  /*e540*/  F2FP.BF16.PACK_AB R8, R32, R35 ;  /* 0x000000232008723e */ /* 0x000fc400000010ff */
[----:B------:R-:W-:Y:S01]  /*e550*/  F2FP.BF16.PACK_AB R10, R5, R10 ;  /* 0x0000000a050a723e */ /* 0x000fe200000010ff */
[----:B------:R1:W-:Y:S01]  /*e560*/  STS.128 [R36+0x7100], R12 ;  /* 0x0071000c24007388 */ /* 0x0003e20000000c00 */
[----:B------:R-:W-:-:S05]  /*e570*/  F2FP.BF16.PACK_AB R11, R0, R18 ;  /* 0x00000012000b723e */ /* 0x000fca00000010ff */
[----:B------:R1:W-:Y:S02]  /*e580*/  STS.128 [R34+0x7100], R8 ;  /* 0x0071000822007388 */ /* 0x0003e40000000c00 */
.L_x_711:
[----:B------:R-:W-:Y:S05]  /*e590*/  BSYNC B2 ;  /* 0x0000000000027941 */ /* 0x000fea0003800000 */
.L_x_689:
[----:B-1----:R-:W-:Y:S01]  /*e5a0*/  SHF.R.S32.HI R7, RZ, 0x4, R83 ;  /* 0x00000004ff077819 */ /* 0x002fe20000011453 */
[----:B------:R-:W-:Y:S01]  /*e5b0*/  IMAD.SHL.U32 R6, R117, 0x40, RZ ;  /* 0x0000004075067824 */ /* 0x000fe200078e00ff */
[----:B------:R-:W-:-:S04]  /*e5c0*/  DEPBAR.LE SB0, 0x0 ;  /* 0x000080000000791a */ /* 0x000fc80000000000 */
[----:B--2---:R-:W-:Y:S01]  /*e5d0*/  LEA.HI R0, R83, R7, RZ, 0x1 ;  /* 0x0000000753007211 */ /* 0x004fe200078f08ff */
[----:B------:R-:W-:Y:S01]  /*e5e0*/  IMAD.SHL.U32 R3, R81, 0x40, RZ ;  /* 0x0000004051037824 */ /* 0x000fe200078e00ff */
[----:B------:R-:W-:Y:S01]  /*e5f0*/  LOP3.LUT P0, RZ, R117, 0x2, RZ, 0xc0, !PT ;  /* 0x0000000275ff7812 */ /* 0x000fe2000780c0ff */
[----:B------:R-:W-:Y:S01]  /*e600*/  IMAD.SHL.U32 R5, R82, 0x40, RZ ;  /* 0x0000004052057824 */ /* 0x000fe200078e00ff */
[----:B------:R-:W-:Y:S01]  /*e610*/  LOP3.LUT R0, R0, 0xfffffffe, RZ, 0xc0, !PT ;  /* 0xfffffffe00007812 */ /* 0x000fe200078ec0ff */
[----:B------:R-:W-:Y:S01]  /*e620*/  IMAD.SHL.U32 R8, R68, 0x8, RZ ;  /* 0x0000000844087824 */ /* 0x000fe200078e00ff */
[----:B------:R-:W-:Y:S01]  /*e630*/  LOP3.LUT R3, R3, 0x1c0, RZ, 0xc0, !PT ;  /* 0x000001c003037812 */ /* 0x000fe200078ec0ff */
[----:B------:R-:W-:Y:S01]  /*e640*/  IMAD.MOV.U32 R98, RZ, RZ, R84 ;  /* 0x000000ffff627224 */ /* 0x000fe200078e0054 */
[----:B------:R-:W-:Y:S01]  /*e650*/  LOP3.LUT R116, R5, 0xfffffe00, RZ, 0xc0, !PT ;  /* 0xfffffe0005747812 */ /* 0x000fe200078ec0ff */
[----:B------:R-:W-:Y:S01]  /*e660*/  IMAD.IADD R7, R7, 0x1, -R0 ;  /* 0x0000000107077824 */ /* 0x000fe200078e0a00 */
[----:B------:R-:W-:Y:S01]  /*e670*/  LOP3.LUT R0, R6, 0x1c0, RZ, 0xc0, !PT ;  /* 0x000001c006007812 */ /* 0x000fe200078ec0ff */
[----:B------:R-:W-:-:S02]  /*e680*/  IMAD.MOV.U32 R99, RZ, RZ, R85 ;  /* 0x000000ffff637224 */ /* 0x000fc400078e0055 */
        /* <DEDUP_REMOVED lines=11> */
[----:B------:R-:W-:-:S03]  /*e740*/  LOP3.LUT R5, R8, R6, RZ, 0x3c, !PT ;  /* 0x0000000608057212 */ /* 0x000fc600078e3cff */
[----:B------:R-:W-:Y:S02]  /*e750*/  IMAD R0, R7, 0x200, R0 ;  /* 0x0000020007007824 */ /* 0x000fe400078e0200 */
[----:B------:R-:W-:Y:S02]  /*e760*/  IMAD.IADD R3, R5, 0x1, R3 ;  /* 0x0000000105037824 */ /* 0x000fe400078e0203 */
[----:B------:R-:W-:Y:S01]  /*e770*/  IMAD.SHL.U32 R119, R0, 0x2, RZ ;  /* 0x0000000200777824 */ /* 0x000fe200078e00ff */
[----:B------:R-:W-:Y:S01]  /*e780*/  BAR.SYNC.DEFER_BLOCKING 0x0 ;  /* 0x0000000000007b1d */ /* 0x000fe20000010000 */
[----:B------:R-:W-:Y:S02]  /*e790*/  IMAD.SHL.U32 R230, R3, 0x2, RZ ;  /* 0x0000000203e67824 */ /* 0x000fe400078e00ff */
[----:B------:R-:W-:Y:S01]  /*e7a0*/  IMAD.WIDE.U32 R6, R96, c[0x0][0x208], RZ ;  /* 0x0000820060067a25 */ /* 0x000fe200078e00ff */
[C---:B------:R-:W-:Y:S02]  /*e7b0*/  IADD3 R0, R119.reuse, 0x3900, RZ ;  /* 0x0000390077007810 */ /* 0x040fe40007ffe0ff */
[----:B------:R-:W-:Y:S01]  /*e7c0*/  IADD3 R234, R119, 0x3920, RZ ;  /* 0x0000392077ea7810 */ /* 0x000fe20007ffe0ff */
[----:B------:R-:W-:Y:S01]  /*e7d0*/  IMAD.MOV.U32 R3, RZ, RZ, c[0x0][0x208] ;  /* 0x00008200ff037624 */ /* 0x000fe200078e00ff */
[----:B------:R-:W-:Y:S01]  /*e7e0*/  @P0 IADD3 R234, R0, -0x20, RZ ;  /* 0xffffffe000ea0810 */ /* 0x000fe20007ffe0ff */
[----:B------:R-:W-:-:S02]  /*e7f0*/  IMAD R0, R97, c[0x0][0x208], RZ ;  /* 0x0000820061007a24 */ /* 0x000fc400078e02ff */
[----:B------:R-:W-:Y:S01]  /*e800*/  IMAD R233, R2, 0x2, R230 ;  /* 0x0000000202e97824 */ /* 0x000fe200078e02e6 */
[----:B------:R-:W-:Y:S01]  /*e810*/  IADD3 R240, R234, 0x800, RZ ;  /* 0x00000800eaf07810 */ /* 0x000fe20007ffe0ff */
[----:B------:R-:W-:Y:S02]  /*e820*/  IMAD R0, R96, c[0x0][0x20c], R0 ;  /* 0x0000830060007a24 */ /* 0x000fe400078e0200 */
[----:B------:R-:W-:Y:S02]  /*e830*/  IMAD R231, R4, 0x2, R230 ;  /* 0x0000000204e77824 */ /* 0x000fe400078e02e6 */
[----:B------:R-:W-:Y:S02]  /*e840*/  IMAD.IADD R0, R7, 0x1, R0 ;  /* 0x0000000107007824 */ /* 0x000fe400078e0200 */
[----:B------:R-:W-:-:S04]  /*e850*/  IMAD.WIDE.U32 R6, R6, 0x70, R98 ;  /* 0x0000007006067825 */ /* 0x000fc800078e0062 */
[----:B------:R-:W-:Y:S01]  /*e860*/  IMAD R0, R0, 0x70, RZ ;  /* 0x0000007000007824 */ /* 0x000fe200078e02ff */
[----:B------:R-:W-:Y:S01]  /*e870*/  LDSM.16.M88.4 R24, [R119+0x3900] ;  /* 0x003900007718783b */ /* 0x000fe20000000200 */
[----:B------:R-:W-:Y:S02]  /*e880*/  IMAD R232, R2, 0x2, R231 ;  /* 0x0000000202e87824 */ /* 0x000fe400078e02e7 */
[----:B------:R-:W-:Y:S01]  /*e890*/  IMAD.IADD R0, R7, 0x1, R0 ;  /* 0x0000000107007824 */ /* 0x000fe200078e0200 */
[----:B------:R-:W1:Y:S04]  /*e8a0*/  LDSM.16.M88.4 R8, [R230+0x9100] ;  /* 0x00910000e608783b */ /* 0x000e680000000200 */
[----:B------:R-:W2:Y:S04]  /*e8b0*/  LDSM.16.M88.4 R12, [R230+0x7100] ;  /* 0x00710000e60c783b */ /* 0x000ea80000000200 */
[----:B------:R-:W3:Y:S04]  /*e8c0*/  LDSM.16.M88.4 R20, [R119+0x4100] ;  /* 0x004100007714783b */ /* 0x000ee80000000200 */
[----:B------:R-:W4:Y:S04]  /*e8d0*/  LDSM.16.M88.4 R16, [R119+0x4900] ;  /* 0x004900007710783b */ /* 0x000f280000000200 */
[----:B------:R-:W2:Y:S04]  /*e8e0*/  LDSM.16.M88.4 R28, [R119+0x5100] ;  /* 0x00510000771c783b */ /* 0x000ea80000000200 */
[----:B------:R-:W3:Y:S04]  /*e8f0*/  LDSM.16.M88.4 R32, [R119+0x5900] ;  /* 0x005900007720783b */ /* 0x000ee80000000200 */
[----:B------:R-:W3:Y:S04]  /*e900*/  LDSM.16.M88.4 R40, [R119+0x6100] ;  /* 0x006100007728783b */ /* 0x000ee80000000200 */
[----:B------:R-:W3:Y:S04]  /*e910*/  LDSM.16.M88.4 R36, [R119+0x6900] ;  /* 0x006900007724783b */ /* 0x000ee80000000200 */
[----:B------:R-:W-:Y:S04]  /*e920*/  LDSM.16.M88.4 R56, [R234] ;  /* 0x00000000ea38783b */ /* 0x000fe80000000200 */
[----:B------:R-:W-:Y:S01]  /*e930*/  LDSM.16.M88.4 R48, [R234+0x1000] ;  /* 0x00100000ea30783b */ /* 0x000fe20000000200 */
[C---:B-1----:R-:W-:Y:S03]  /*e940*/  HMMA.16816.F32.BF16 R60, R8.reuse, R24, RZ ;  /* 0x00000018083c723c */ /* 0x042fe600000418ff */
[----:B------:R-:W-:Y:S04]  /*e950*/  LDSM.16.M88.4 R44, [R234+0x1800] ;  /* 0x00180000ea2c783b */ /* 0x000fe80000000200 */
[----:B------:R-:W-:Y:S01]  /*e960*/  LDSM.16.M88.4 R52, [R234+0x800] ;  /* 0x00080000ea34783b */ /* 0x000fe20000000200 */
[----:B------:R-:W-:Y:S08]  /*e970*/  HMMA.16816.F32.BF16 R108, R8, R26, RZ ;  /* 0x0000001a086c723c */ /* 0x000ff000000418ff */
[C---:B--2---:R-:W-:Y:S07]  /*e980*/  HMMA.16816.F32.BF16 R184, R12.reuse, R24, RZ ;  /* 0x000000180cb8723c */ /* 0x044fee00000418ff */
[C---:B------:R-:W-:Y:S01]  /*e990*/  LEA R24, P0, R6.reuse, c[0x0][0x1f8], 0x1 ;  /* 0x00007e0006187a11 */ /* 0x040fe200078008ff */
[----:B------:R-:W-:Y:S03]  /*e9a0*/  HMMA.16816.F32.BF16 R180, R12, R26, RZ ;  /* 0x0000001a0cb4723c */ /* 0x000fe600000418ff */
[----:B------:R-:W-:Y:S01]  /*e9b0*/  LEA.HI.X R25, R6, c[0x0][0x1fc], R0, 0x1, P0 ;  /* 0x00007f0006197a11 */ /* 0x000fe200000f0c00 */
[----:B------:R-:W-:-:S03]  /*e9c0*/  IMAD.MOV.U32 R0, RZ, RZ, 0x40 ;  /* 0x00000040ff007424 */ /* 0x000fc600078e00ff */
[C---:B------:R-:W-:Y:S01]  /*e9d0*/  IMAD.SHL.U32 R27, R3.reuse, 0x20, RZ ;  /* 0x00000020031b7824 */ /* 0x040fe200078e00ff */
[----:B---3--:R-:W-:Y:S01]  /*e9e0*/  HMMA.16816.F32.BF16 R64, R8, R20, RZ ;  /* 0x000000140840723c */ /* 0x008fe200000418ff */
[----:B------:R-:W-:-:S07]  /*e9f0*/  SHF.L.U64.HI R26, R3, R118, c[0x0][0x20c] ;  /* 0x00008300031a7619 */ /* 0x000fce0000010276 */
[C---:B------:R-:W-:Y:S07]  /*ea00*/  HMMA.16816.F32.BF16 R156, R12.reuse, R20, RZ ;  /* 0x000000140c9c723c */ /* 0x040fee00000418ff */
[----:B------:R-:W-:Y:S01]  /*ea10*/  IADD3 R20, P0, R27, R24, RZ ;  /* 0x000000181b147210 */ /* 0x000fe20007f1e0ff */
[----:B------:R-:W-:Y:S04]  /*ea20*/  HMMA.16816.F32.BF16 R176, R12, R22, RZ ;  /* 0x000000160cb0723c */ /* 0x000fe800000418ff */
[----:B------:R-:W-:Y:S01]  /*ea30*/  IMAD.X R21, R26, 0x1, R25, P0 ;  /* 0x000000011a157824 */ /* 0x000fe200000e0619 */
[----:B------:R-:W-:-:S03]  /*ea40*/  ISETP.GE.AND P0, PT, R72, c[0x0][0x1d4], PT ;  /* 0x0000750048007a0c */ /* 0x000fc60003f06270 */
[----:B----4-:R-:W-:Y:S01]  /*ea50*/  HMMA.16816.F32.BF16 R148, R12, R16, RZ ;  /* 0x000000100c94723c */ /* 0x010fe200000418ff */
[C---:B------:R-:W-:Y:S02]  /*ea60*/  ISETP.LT.OR P4, PT, R75.reuse, 0x1, P0 ;  /* 0x000000014b00780c */ /* 0x040fe40000781670 */
[C---:B------:R-:W-:Y:S02]  /*ea70*/  ISETP.LT.OR P3, PT, R75.reuse, 0x11, P0 ;  /* 0x000000114b00780c */ /* 0x040fe40000761670 */
[----:B------:R-:W-:-:S03]  /*ea80*/  ISETP.LT.OR P5, PT, R75, 0x31, P0 ;  /* 0x000000314b00780c */ /* 0x000fc600007a1670 */
[C---:B------:R-:W-:Y:S08]  /*ea90*/  HMMA.16816.F32.BF16 R172, R12.reuse, R18, RZ ;  /* 0x000000120cac723c */ /* 0x040ff000000418ff */
[C---:B------:R-:W-:Y:S08]  /*eaa0*/  HMMA.16816.F32.BF16 R144, R12.reuse, R28, RZ ;  /* 0x0000001c0c90723c */ /* 0x040ff000000418ff */
[C---:B------:R-:W-:Y:S08]  /*eab0*/  HMMA.16816.F32.BF16 R168, R12.reuse, R30, RZ ;  /* 0x0000001e0ca8723c */ /* 0x040ff000000418ff */
[C---:B------:R-:W-:Y:S08]  /*eac0*/  HMMA.16816.F32.BF16 R140, R12.reuse, R32, RZ ;  /* 0x000000200c8c723c */ /* 0x040ff000000418ff */
[C---:B-----5:R-:W-:Y:S08]  /*ead0*/  HMMA.16816.F32.BF16 R164, R12.reuse, R34, RZ ;  /* 0x000000220ca4723c */ /* 0x060ff000000418ff */
[C---:B------:R-:W-:Y:S08]  /*eae0*/  HMMA.16816.F32.BF16 R132, R12.reuse, R40, RZ ;  /* 0x000000280c84723c */ /* 0x040ff000000418ff */
[C---:B------:R-:W-:Y:S08]  /*eaf0*/  HMMA.16816.F32.BF16 R152, R12.reuse, R42, RZ ;  /* 0x0000002a0c98723c */ /* 0x040ff000000418ff */
[C---:B------:R-:W-:Y:S08]  /*eb00*/  HMMA.16816.F32.BF16 R128, R12.reuse, R36, RZ ;  /* 0x000000240c80723c */ /* 0x040ff000000418ff */
[----:B------:R-:W-:Y:S07]  /*eb10*/  HMMA.16816.F32.BF16 R136, R12, R38, RZ ;  /* 0x000000260c88723c */ /* 0x000fee00000418ff */
[-C--:B------:R-:W-:Y:S01]  /*eb20*/  IADD3 R14, P2, R20, R27.reuse, RZ ;  /* 0x0000001b140e7210 */ /* 0x080fe20007f5e0ff */
[----:B------:R-:W-:Y:S03]  /*eb30*/  HMMA.16816.F32.BF16 R68, R8, R16, RZ ;  /* 0x000000100844723c */ /* 0x000fe600000418ff */
[----:B------:R-:W-:Y:S01]  /*eb40*/  IADD3 R12, P1, R14, R27, RZ ;  /* 0x0000001b0e0c7210 */ /* 0x000fe20007f3e0ff */
[----:B------:R-:W-:-:S03]  /*eb50*/  IMAD.X R15, R21, 0x1, R26, P2 ;  /* 0x00000001150f7824 */ /* 0x000fc600010e061a */
[----:B------:R-:W-:Y:S01]  /*eb60*/  IADD3 R6, P2, R12, R27, RZ ;  /* 0x0000001b0c067210 */ /* 0x000fe20007f5e0ff */
[----:B------:R-:W-:Y:S01]  /*eb70*/  HMMA.16816.F32.BF16 R112, R8, R18, RZ ;  /* 0x000000120870723c */ /* 0x000fe200000418ff */
[----:B------:R-:W1:Y:S01]  /*eb80*/  LDSM.16.M88.4 R16, [R233+0x9100] ;  /* 0x00910000e910783b */ /* 0x000e620000000200 */
[----:B------:R-:W-:-:S04]  /*eb90*/  IMAD.X R13, R15, 0x1, R26, P1 ;  /* 0x000000010f0d7824 */ /* 0x000fc800008e061a */
[--C-:B------:R-:W-:Y:S01]  /*eba0*/  IMAD.X R7, R13, 0x1, R26.reuse, P2 ;  /* 0x000000010d077824 */ /* 0x100fe200010e061a */
[----:B------:R-:W-:Y:S01]  /*ebb0*/  ISETP.LT.OR P2, PT, R75, 0x21, P0 ;  /* 0x000000214b00780c */ /* 0x000fe20000741670 */
[C---:B------:R-:W-:Y:S08]  /*ebc0*/  HMMA.16816.F32.BF16 R80, R8.reuse, R32, RZ ;  /* 0x000000200850723c */ /* 0x040ff000000418ff */
[C---:B------:R-:W-:Y:S01]  /*ebd0*/  HMMA.16816.F32.BF16 R160, R8.reuse, R34, RZ ;  /* 0x0000002208a0723c */ /* 0x040fe200000418ff */
[----:B------:R-:W2:Y:S07]  /*ebe0*/  LDSM.16.M88.4 R32, [R234+0x2800] ;  /* 0x00280000ea20783b */ /* 0x000eae0000000200 */
[C---:B------:R-:W-:Y:S08]  /*ebf0*/  HMMA.16816.F32.BF16 R76, R8.reuse, R28, RZ ;  /* 0x0000001c084c723c */ /* 0x040ff000000418ff */
[C---:B------:R-:W-:Y:S08]  /*ec00*/  HMMA.16816.F32.BF16 R84, R8.reuse, R40, RZ ;  /* 0x000000280854723c */ /* 0x040ff000000418ff */
[C---:B------:R-:W-:Y:S01]  /*ec10*/  HMMA.16816.F32.BF16 R124, R8.reuse, R30, RZ ;  /* 0x0000001e087c723c */ /* 0x040fe200000418ff */
[----:B------:R-:W-:Y:S07]  /*ec20*/  LDSM.16.M88.4 R28, [R234+0x3000] ;  /* 0x00300000ea1c783b */ /* 0x000fee0000000200 */
[C---:B------:R-:W-:Y:S01]  /*ec30*/  HMMA.16816.F32.BF16 R192, R8.reuse, R42, RZ ;  /* 0x0000002a08c0723c */ /* 0x040fe200000418ff */
[----:B------:R-:W3:Y:S07]  /*ec40*/  LDSM.16.M88.4 R40, [R234+0x2000] ;  /* 0x00200000ea28783b */ /* 0x000eee0000000200 */
[C---:B------:R-:W-:Y:S07]  /*ec50*/  HMMA.16816.F32.BF16 R92, R8.reuse, R22, RZ ;  /* 0x00000016085c723c */ /* 0x040fee00000418ff */
[----:B------:R-:W-:Y:S01]  /*ec60*/  IADD3 R22, P1, R6, R27, RZ ;  /* 0x0000001b06167210 */ /* 0x000fe20007f3e0ff */
[----:B------:R-:W-:Y:S04]  /*ec70*/  HMMA.16816.F32.BF16 R88, R8, R36, RZ ;  /* 0x000000240858723c */ /* 0x000fe800000418ff */
[----:B------:R-:W-:Y:S01]  /*ec80*/  IMAD.X R23, R7, 0x1, R26, P1 ;  /* 0x0000000107177824 */ /* 0x000fe200008e061a */
[----:B------:R-:W-:-:S03]  /*ec90*/  ISETP.LT.OR P1, PT, R75, 0x61, P0 ;  /* 0x000000614b00780c */ /* 0x000fc60000721670 */
[----:B------:R-:W-:Y:S01]  /*eca0*/  HMMA.16816.F32.BF16 R188, R8, R38, RZ ;  /* 0x0000002608bc723c */ /* 0x000fe200000418ff */
[----:B------:R-:W4:Y:S04]  /*ecb0*/  LDSM.16.M88.4 R8, [R233+0x7100] ;  /* 0x00710000e908783b */ /* 0x000f280000000200 */
[----:B------:R-:W-:Y:S01]  /*ecc0*/  @!PT LDS RZ, [RZ] ;  /* 0x00000000fffff984 */ /* 0x000fe20000000800 */
[----:B------:R-:W-:Y:S01]  /*ecd0*/  @!PT LDS RZ, [RZ] ;  /* 0x00000000fffff984 */ /* 0x000fe20000000800 */
[----:B------:R-:W-:Y:S01]  /*ece0*/  @!PT LDS RZ, [RZ] ;  /* 0x00000000fffff984 */ /* 0x000fe20000000800 */
[----:B------:R2:W-:Y:S01]  /*ecf0*/  LDGSTS.E.BYPASS.LTC128B.128 [R241+0x100], [R24.64], !P4 ;  /* 0x0010000018f17fae */ /* 0x0005e2000e101d48 */
[----:B------:R-:W-:Y:S02]  /*ed00*/  ISETP.LT.OR P4, PT, R75, 0x41, P0 ;  /* 0x000000414b00780c */ /* 0x000fe40000781670 */
[----:B-1----:R-:W-:Y:S01]  /*ed10*/  HMMA.16816.F32.BF16 R120, R16, R56, R60 ;  /* 0x000000381078723c */ /* 0x002fe2000004183c */
[----:B------:R1:W-:Y:S01]  /*ed20*/  LDGSTS.E.BYPASS.LTC128B.128 [R241+0x900], [R20.64], !P3 ;  /* 0x0090000014f17fae */ /* 0x0003e2000d901d48 */
[----:B------:R-:W-:-:S03]  /*ed30*/  LOP3.LUT P3, RZ, R117, 0x4, RZ, 0xc0, !PT ;  /* 0x0000000475ff7812 */ /* 0x000fc6000786c0ff */
[----:B------:R1:W-:Y:S01]  /*ed40*/  LDGSTS.E.BYPASS.LTC128B.128 [R241+0x1100], [R14.64], !P2 ;  /* 0x011000000ef17fae */ /* 0x0003e2000d101d48 */
[----:B------:R-:W-:Y:S02]  /*ed50*/  ISETP.LT.OR P2, PT, R75, 0x51, P0 ;  /* 0x000000514b00780c */ /* 0x000fe40000741670 */
[----:B------:R-:W-:Y:S01]  /*ed60*/  SEL R0, R0, 0xffffffc0, !P3 ;  /* 0xffffffc000007807 */ /* 0x000fe20005800000 */
[----:B------:R1:W-:Y:S01]  /*ed70*/  LDGSTS.E.BYPASS.LTC128B.128 [R241+0x1900], [R12.64], !P5 ;  /* 0x019000000cf17fae */ /* 0x0003e2000e901d48 */
[----:B------:R-:W-:Y:S03]  /*ed80*/  HMMA.16816.F32.BF16 R100, R16, R48, R68 ;  /* 0x000000301064723c */ /* 0x000fe60000041844 */
[----:B------:R-:W-:Y:S01]  /*ed90*/  IMAD.IADD R229, R119, 0x1, R0 ;  /* 0x0000000177e57824 */ /* 0x000fe200078e0200 */
[----:B------:R3:W-:Y:S01]  /*eda0*/  LDGSTS.E.BYPASS.LTC128B.128 [R241+0x2100], [R6.64], !P4 ;  /* 0x0210000006f17fae */ /* 0x0007e2000e101d48 */
[----:B------:R-:W-:Y:S01]  /*edb0*/  IMAD.IADD R228, R0, 0x1, R234 ;  /* 0x0000000100e47824 */ /* 0x000fe200078e02ea */
[----:B------:R-:W-:-:S02]  /*edc0*/  LOP3.LUT R0, R5, R116, RZ, 0xfc, !PT ;  /* 0x0000007405007212 */ /* 0x000fc400078efcff */
[C---:B------:R-:W-:Y:S01]  /*edd0*/  HMMA.16816.F32.BF16 R208, R16.reuse, R46, R124 ;  /* 0x0000002e10d0723c */ /* 0x040fe2000004187c */
[----:B------:R3:W-:Y:S07]  /*ede0*/  LDGSTS.E.BYPASS.LTC128B.128 [R241+0x2900], [R22.64], !P2 ;  /* 0x0290000016f17fae */ /* 0x0007ee000d101d48 */
[C---:B--2---:R-:W-:Y:S08]  /*edf0*/  HMMA.16816.F32.BF16 R204, R16.reuse, R34, R192 ;  /* 0x0000002210cc723c */ /* 0x044ff000000418c0 */
[----:B------:R-:W-:Y:S01]  /*ee00*/  HMMA.16816.F32.BF16 R104, R16, R52, R64 ;  /* 0x000000341068723c */ /* 0x000fe20000041840 */
[----:B-1----:R-:W-:-:S05]  /*ee10*/  IADD3 R12, P0, R22, R27, RZ ;  /* 0x0000001b160c7210 */ /* 0x002fca0007f1e0ff */
[----:B------:R-:W-:Y:S02]  /*ee20*/  IMAD.X R13, R23, 0x1, R26, P0 ;  /* 0x00000001170d7824 */ /* 0x000fe400000e061a */
[C---:B------:R-:W-:Y:S03]  /*ee30*/  HMMA.16816.F32.BF16 R96, R16.reuse, R44, R76 ;  /* 0x0000002c1060723c */ /* 0x040fe6000004184c */
[----:B------:R1:W-:Y:S04]  /*ee40*/  LDGSTS.E.BYPASS.LTC128B.128 [R241+0x3100], [R12.64], !P1 ;  /* 0x031000000cf17fae */ /* 0x0003e8000c901d48 */
[----:B---3--:R-:W-:Y:S01]  /*ee50*/  LDSM.16.M88.4 R20, [R231+0x9100] ;  /* 0x00910000e714783b */ /* 0x008fe20000000200 */
[C---:B------:R-:W-:Y:S03]  /*ee60*/  HMMA.16816.F32.BF16 R36, R16.reuse, R40, R80 ;  /* 0x000000281024723c */ /* 0x040fe60000041850 */
[----:B------:R-:W2:Y:S04]  /*ee70*/  LDSM.16.M88.4 R60, [R229+0x5900] ;  /* 0x00590000e53c783b */ /* 0x000ea80000000200 */
[----:B------:R-:W3:Y:S01]  /*ee80*/  LDSM.16.M88.4 R72, [R229+0x4100] ;  /* 0x00410000e548783b */ /* 0x000ee20000000200 */
[C---:B------:R-:W-:Y:S03]  /*ee90*/  HMMA.16816.F32.BF16 R84, R16.reuse, R32, R84 ;  /* 0x000000201054723c */ /* 0x040fe60000041854 */
[----:B------:R-:W2:Y:S04]  /*eea0*/  LDSM.16.M88.4 R68, [R229+0x4900] ;  /* 0x00490000e544783b */ /* 0x000ea80000000200 */
[----:B------:R-:W2:Y:S01]  /*eeb0*/  LDSM.16.M88.4 R76, [R229+0x3900] ;  /* 0x00390000e54c783b */ /* 0x000ea20000000200 */
[C---:B------:R-:W-:Y:S03]  /*eec0*/  HMMA.16816.F32.BF16 R88, R16.reuse, R28, R88 ;  /* 0x0000001c1058723c */ /* 0x040fe60000041858 */
[----:B------:R-:W2:Y:S04]  /*eed0*/  LDSM.16.M88.4 R64, [R229+0x5100] ;  /* 0x00510000e540783b */ /* 0x000ea80000000200 */
[----:B------:R-:W2:Y:S01]  /*eee0*/  LDSM.16.M88.4 R80, [R229+0x6100] ;  /* 0x00610000e550783b */ /* 0x000ea20000000200 */
[C---:B------:R-:W-:Y:S03]  /*eef0*/  HMMA.16816.F32.BF16 R108, R16.reuse, R58, R108 ;  /* 0x0000003a106c723c */ /* 0x040fe6000004186c */
[----:B-1----:R-:W-:Y:S04]  /*ef00*/  LDSM.16.M88.4 R12, [R232+0x7100] ;  /* 0x00710000e80c783b */ /* 0x002fe80000000200 */
[----:B------:R-:W-:Y:S01]  /*ef10*/  LDSM.16.M88.4 R24, [R228+0x3000] ;  /* 0x00300000e418783b */ /* 0x000fe20000000200 */
[C---:B------:R-:W-:Y:S03]  /*ef20*/  HMMA.16816.F32.BF16 R236, R16.reuse, R54, R92 ;  /* 0x0000003610ec723c */ /* 0x040fe6000004185c */
[----:B------:R-:W1:Y:S04]  /*ef30*/  LDSM.16.M88.4 R92, [R229+0x6900] ;  /* 0x00690000e55c783b */ /* 0x000e680000000200 */
[----:B------:R-:W0:Y:S01]  /*ef40*/  LDGDEPBAR ;  /* 0x00000000000079af */ /* 0x000e220000000000 */
[C---:B------:R-:W-:Y:S08]  /*ef50*/  HMMA.16816.F32.BF16 R224, R16.reuse, R50, R112 ;  /* 0x0000003210e0723c */ /* 0x040ff00000041870 */
[C---:B------:R-:W-:Y:S08]  /*ef60*/  HMMA.16816.F32.BF16 R124, R16.reuse, R42, R160 ;  /* 0x0000002a107c723c */ /* 0x040ff000000418a0 */
[----:B------:R-:W-:Y:S01]  /*ef70*/  HMMA.16816.F32.BF16 R192, R16, R30, R188 ;  /* 0x0000001e10c0723c */ /* 0x000fe200000418bc */
[----:B------:R-:W1:Y:S07]  /*ef80*/  LDSM.16.M88.4 R16, [R231+0x7100] ;  /* 0x00710000e710783b */ /* 0x000e6e0000000200 */
[C---:B----4-:R-:W-:Y:S08]  /*ef90*/  HMMA.16816.F32.BF16 R188, R8.reuse, R56, R184 ;  /* 0x0000003808bc723c */ /* 0x050ff000000418b8 */
[C---:B------:R-:W-:Y:S08]  /*efa0*/  HMMA.16816.F32.BF16 R196, R8.reuse, R52, R156 ;  /* 0x0000003408c4723c */ /* 0x040ff0000004189c */
[C---:B------:R-:W-:Y:S08]  /*efb0*/  HMMA.16816.F32.BF16 R200, R8.reuse, R48, R148 ;  /* 0x0000003008c8723c */ /* 0x040ff00000041894 */
[C---:B------:R-:W-:Y:S08]  /*efc0*/  HMMA.16816.F32.BF16 R56, R8.reuse, R58, R180 ;  /* 0x0000003a0838723c */ /* 0x040ff000000418b4 */
[C---:B------:R-:W-:Y:S08]  /*efd0*/  HMMA.16816.F32.BF16 R52, R8.reuse, R54, R176 ;  /* 0x000000360834723c */ /* 0x040ff000000418b0 */
[C---:B------:R-:W-:Y:S01]  /*efe0*/  HMMA.16816.F32.BF16 R148, R8.reuse, R50, R172 ;  /* 0x000000320894723c */ /* 0x040fe200000418ac */
[----:B------:R-:W-:Y:S07]  /*eff0*/  LDSM.16.M88.4 R48, [R228] ;  /* 0x00000000e430783b */ /* 0x000fee0000000200 */
[C---:B------:R-:W-:Y:S08]  /*f000*/  HMMA.16816.F32.BF16 R212, R8.reuse, R44, R144 ;  /* 0x0000002c08d4723c */ /* 0x040ff00000041890 */
[C---:B------:R-:W-:Y:S01]  /*f010*/  HMMA.16816.F32.BF16 R160, R8.reuse, R46, R168 ;  /* 0x0000002e08a0723c */ /* 0x040fe200000418a8 */
[----:B------:R-:W-:Y:S07]  /*f020*/  LDSM.16.M88.4 R44, [R228+0x800] ;  /* 0x00080000e42c783b */ /* 0x000fee0000000200 */
[C---:B------:R-:W-:Y:S08]  /*f030*/  HMMA.16816.F32.BF16 R216, R8.reuse, R40, R140 ;  /* 0x0000002808d8723c */ /* 0x040ff0000004188c */
[C---:B------:R-:W-:Y:S08]  /*f040*/  HMMA.16816.F32.BF16 R220, R8.reuse, R32, R132 ;  /* 0x0000002008dc723c */ /* 0x040ff00000041884 */
[C---:B------:R-:W-:Y:S08]  /*f050*/  HMMA.16816.F32.BF16 R244, R8.reuse, R28, R128 ;  /* 0x0000001c08f4723c */ /* 0x040ff00000041880 */
[C---:B------:R-:W-:Y:S01]  /*f060*/  HMMA.16816.F32.BF16 R180, R8.reuse, R42, R164 ;  /* 0x0000002a08b4723c */ /* 0x040fe200000418a4 */
[----:B------:R-:W-:Y:S07]  /*f070*/  LDSM.16.M88.4 R40, [R228+0x1000] ;  /* 0x00100000e428783b */ /* 0x000fee0000000200 */
[C---:B------:R-:W-:Y:S01]  /*f080*/  HMMA.16816.F32.BF16 R184, R8.reuse, R34, R152 ;  /* 0x0000002208b8723c */ /* 0x040fe20000041898 */
[----:B------:R-:W-:Y:S07]  /*f090*/  LDSM.16.M88.4 R32, [R228+0x2000] ;  /* 0x00200000e420783b */ /* 0x000fee0000000200 */
[----:B------:R-:W-:Y:S01]  /*f0a0*/  HMMA.16816.F32.BF16 R176, R8, R30, R136 ;  /* 0x0000001e08b0723c */ /* 0x000fe20000041888 */
[----:B------:R-:W4:Y:S04]  /*f0b0*/  LDSM.16.M88.4 R8, [R232+0x9100] ;  /* 0x00910000e808783b */ /* 0x000f280000000200 */
[----:B------:R-:W-:Y:S03]  /*f0c0*/  LDSM.16.M88.4 R28, [R228+0x2800] ;  /* 0x00280000e41c783b */ /* 0x000fe60000000200 */
[----:B--2---:R-:W-:Y:S01]  /*f0d0*/  HMMA.16816.F32.BF16 R152, R20, R60, R36 ;  /* 0x0000003c1498723c */ /* 0x004fe20000041824 */
[----:B------:R-:W2:Y:S01]  /*f0e0*/  LDSM.16.M88.4 R36, [R228+0x1800] ;  /* 0x00180000e424783b */ /* 0x000ea20000000200 */
[----:B------:R-:W-:-:S06]  /*f0f0*/  DEPBAR.LE SB0, 0x0 ;  /* 0x000080000000791a */ /* 0x000fcc0000000000 */
[C---:B---3--:R-:W-:Y:S08]  /*f100*/  HMMA.16816.F32.BF16 R168, R20.reuse, R72, R104 ;  /* 0x0000004814a8723c */ /* 0x048ff00000041868 */
[C---:B------:R-:W-:Y:S08]  /*f110*/  HMMA.16816.F32.BF16 R164, R20.reuse, R68, R100 ;  /* 0x0000004414a4723c */ /* 0x040ff00000041864 */
[C---:B------:R-:W-:Y:S08]  /*f120*/  HMMA.16816.F32.BF16 R172, R20.reuse, R76, R120 ;  /* 0x0000004c14ac723c */ /* 0x040ff00000041878 */
[C---:B------:R-:W-:Y:S08]  /*f130*/  HMMA.16816.F32.BF16 R156, R20.reuse, R64, R96 ;  /* 0x00000040149c723c */ /* 0x040ff00000041860 */
[C---:B------:R-:W-:Y:S08]  /*f140*/  HMMA.16816.F32.BF16 R144, R20.reuse, R80, R84 ;  /* 0x000000501490723c */ /* 0x040ff00000041854 */
[C---:B-1----:R-:W-:Y:S08]  /*f150*/  HMMA.16816.F32.BF16 R112, R20.reuse, R92, R88 ;  /* 0x0000005c1470723c */ /* 0x042ff00000041858 */
[----:B------:R-:W-:Y:S08]  /*f160*/  HMMA.16816.F32.BF16 R140, R20, R78, R108 ;  /* 0x0000004e148c723c */ /* 0x000ff0000004186c */
[C---:B------:R-:W-:Y:S08]  /*f170*/  HMMA.16816.F32.BF16 R104, R16.reuse, R76, R188 ;  /* 0x0000004c1068723c */ /* 0x040ff000000418bc */
[----:B------:R-:W-:Y:S08]  /*f180*/  HMMA.16816.F32.BF16 R100, R16, R78, R56 ;  /* 0x0000004e1064723c */ /* 0x000ff00000041838 */
[C---:B------:R-:W-:Y:S07]  /*f190*/  HMMA.16816.F32.BF16 R136, R20.reuse, R74, R236 ;  /* 0x0000004a1488723c */ /* 0x040fee00000418ec */
[C---:B------:R-:W-:Y:S01]  /*f1a0*/  IADD3 R239, R234.reuse, 0x1000, RZ ;  /* 0x00001000eaef7810 */ /* 0x040fe20007ffe0ff */
[----:B------:R-:W-:Y:S01]  /*f1b0*/  HMMA.16816.F32.BF16 R132, R20, R70, R224 ;  /* 0x000000461484723c */ /* 0x000fe200000418e0 */
[----:B------:R-:W-:-:S02]  /*f1c0*/  IADD3 R238, R234, 0x1800, RZ ;  /* 0x00001800eaee7810 */ /* 0x000fc40007ffe0ff */
[C---:B------:R-:W-:Y:S02]  /*f1d0*/  IADD3 R237, R234.reuse, 0x2000, RZ ;  /* 0x00002000eaed7810 */ /* 0x040fe40007ffe0ff */
[----:B------:R-:W-:-:S03]  /*f1e0*/  IADD3 R236, R234, 0x2800, RZ ;  /* 0x00002800eaec7810 */ /* 0x000fc60007ffe0ff */
[C---:B------:R-:W-:Y:S08]  /*f1f0*/  HMMA.16816.F32.BF16 R96, R16.reuse, R72, R196 ;  /* 0x000000481060723c */ /* 0x040ff000000418c4 */
[C---:B------:R-:W-:Y:S08]  /*f200*/  HMMA.16816.F32.BF16 R88, R16.reuse, R74, R52 ;  /* 0x0000004a1058723c */ /* 0x040ff00000041834 */
[C---:B------:R-:W-:Y:S08]  /*f210*/  HMMA.16816.F32.BF16 R84, R16.reuse, R68, R200 ;  /* 0x000000441054723c */ /* 0x040ff000000418c8 */
[----:B------:R-:W-:Y:S08]  /*f220*/  HMMA.16816.F32.BF16 R76, R16, R70, R148 ;  /* 0x00000046104c723c */ /* 0x000ff00000041894 */
[----:B------:R-:W-:Y:S07]  /*f230*/  HMMA.16816.F32.BF16 R128, R20, R66, R208 ;  /* 0x000000421480723c */ /* 0x000fee00000418d0 */
[----:B------:R-:W-:Y:S01]  /*f240*/  IMAD.MOV.U32 R211, RZ, RZ, R235 ;  /* 0x000000ffffd37224 */ /* 0x000fe200078e00eb */
[----:B------:R-:W-:Y:S01]  /*f250*/  HMMA.16816.F32.BF16 R72, R16, R64, R212 ;  /* 0x000000401048723c */ /* 0x000fe200000418d4 */
[----:B------:R-:W-:-:S03]  /*f260*/  IADD3 R235, R234, 0x3000, RZ ;  /* 0x00003000eaeb7810 */ /* 0x000fc60007ffe0ff */
[----:B------:R-:W-:-:S04]  /*f270*/  ISETP.GE.AND P0, PT, R211, 0x2, PT ;  /* 0x00000002d300780c */ /* 0x000fc80003f06270 */
[----:B------:R-:W-:Y:S08]  /*f280*/  HMMA.16816.F32.BF16 R68, R16, R66, R160 ;  /* 0x000000421044723c */ /* 0x000ff000000418a0 */
        /* <DEDUP_REMOVED lines=9> */
[C---:B----4-:R-:W-:Y:S08]  /*f320*/  HMMA.16816.F32.BF16 R172, R8.reuse, R48, R172 ;  /* 0x0000003008ac723c */ /* 0x050ff000000418ac */
[C---:B------:R-:W-:Y:S08]  /*f330*/  HMMA.16816.F32.BF16 R140, R8.reuse, R50, R140 ;  /* 0x00000032088c723c */ /* 0x040ff0000004188c */
        /* <DEDUP_REMOVED lines=8> */
[C---:B--2---:R-:W-:Y:S08]  /*f3c0*/  HMMA.16816.F32.BF16 R156, R8.reuse, R36, R156 ;  /* 0x00000024089c723c */ /* 0x044ff0000004189c */
        /* <DEDUP_REMOVED lines=19> */
[----:B------:R-:W2:Y:S04]  /*f500*/  LDL.64 R226, [R1+0x68] ;  /* 0x0000680001e27983 */ /* 0x000ea80000100a00 */
[----:B------:R-:W3:Y:S01]  /*f510*/  LDL R3, [R1+0x60] ;  /* 0x0000600001037983 */ /* 0x000ee20000100800 */
[----:B------:R-:W-:Y:S01]  /*f520*/  SHF.L.U32 R16, R252, 0x5, RZ ;  /* 0x00000005fc107819 */ /* 0x000fe200000006ff */
[----:B--2---:R-:W-:-:S02]  /*f530*/  IMAD.MOV.U32 R224, RZ, RZ, R226 ;  /* 0x000000ffffe07224 */ /* 0x004fc400078e00e2 */
[----:B------:R-:W-:Y:S01]  /*f540*/  IMAD.MOV.U32 R226, RZ, RZ, 0x70 ;  /* 0x00000070ffe27424 */ /* 0x000fe200078e00ff */
[----:B---3--:R-:W-:Y:S01]  /*f550*/  LOP3.LUT P5, RZ, R3, 0x1, RZ, 0xc0, !PT ;  /* 0x0000000103ff7812 */ /* 0x008fe200078ac0ff */
[----:B------:R-:W-:Y:S01]  /*f560*/  IMAD.MOV.U32 R225, RZ, RZ, R227 ;  /* 0x000000ffffe17224 */ /* 0x000fe200078e00e3 */
[----:B------:R-:W-:Y:S01]  /*f570*/  IADD3 R3, R211, -0x2, RZ ;  /* 0xfffffffed3037810 */ /* 0x000fe20007ffe0ff */
[----:B------:R-:W-:-:S03]  /*f580*/  IMAD.WIDE.U32 R226, R226, c[0x0][0x1e0], RZ ;  /* 0x00007800e2e27a25 */ /* 0x000fc600078e00ff */
        /* <DEDUP_REMOVED lines=15> */
[----:B------:R1:W-:Y:S03]  /*f680*/  LDGSTS.E.BYPASS.LTC128B.128 [R241+0x3900], [R6.64], !P5 ;  /* 0x0390000006f17fae */ /* 0x0003e6000e901d48 */
[----:B------:R-:W-:Y:S01]  /*f690*/  IADD3.X R13, R5, R15, RZ, P0, !PT ;  /* 0x0000000f050d7210 */ /* 0x000fe200007fe4ff */
[----:B------:R2:W-:Y:S01]  /*f6a0*/  LDGSTS.E.BYPASS.LTC128B.128 [R241+0x4100], [R14.64], !P5 ;  /* 0x041000000ef17fae */ /* 0x0005e2000e901d48 */
[----:B------:R-:W-:-:S03]  /*f6b0*/  IADD3 R8, P0, R16, R10, RZ ;  /* 0x0000000a10087210 */ /* 0x000fc60007f1e0ff */
[C---:B------:R-:W-:Y:S01]  /*f6c0*/  IMAD.X R11, R5.reuse, 0x1, R13, P1 ;  /* 0x00000001050b7824 */ /* 0x040fe200008e060d */
        /* <DEDUP_REMOVED lines=10> */
.L_x_724:
[----:B------:R-:W-:Y:S01]  /*f770*/  FMUL.FTZ R3, R105, c[0x0][0x320] ;  /* 0x0000c80069037a20 */ /* 0x000fe20000410000 */
[----:B------:R-:W2:Y:S03]  /*f780*/  LDL R199, [R1+0x44] ;  /* 0x0000440001c77983 */ /* 0x000ea60000100800 */
[----:B------:R1:W4:Y:S01]  /*f790*/  MUFU.TANH R22, R3 ;  /* 0x0000000300167308 */ /* 0x0003220000002400 */
[----:B---3--:R-:W3:Y:S04]  /*f7a0*/  LDL.LU R204, [R1+0x18] ;  /* 0x0000180001cc7983 */ /* 0x008ee80000300800 */
[----:B------:R-:W-:Y:S04]  /*f7b0*/  STL [R1+0xac], R239 ;  /* 0x0000acef01007387 */ /* 0x000fe80000100800 */
[----:B------:R-:W-:Y:S04]  /*f7c0*/  STL [R1+0xa8], R238 ;  /* 0x0000a8ee01007387 */ /* 0x000fe80000100800 */
[----:B------:R-:W-:Y:S01]  /*f7d0*/  STL [R1+0xa4], R237 ;  /* 0x0000a4ed01007387 */ /* 0x000fe20000100800 */
[----:B-1----:R-:W-:-:S03]  /*f7e0*/  FMUL.FTZ R3, R100, c[0x0][0x320] ;  /* 0x0000c80064037a20 */ /* 0x002fc60000410000 */
[----:B------:R-:W-:Y:S01]  /*f7f0*/  STL [R1+0xa0], R236 ;  /* 0x0000a0ec01007387 */ /* 0x000fe20000100800 */
[----:B------:R1:W1:Y:S03]  /*f800*/  MUFU.TANH R92, R3 ;  /* 0x00000003005c7308 */ /* 0x0002660000002400 */
[----:B------:R-:W-:Y:S04]  /*f810*/  STL [R1+0x9c], R235 ;  /* 0x00009ceb01007387 */ /* 0x000fe80000100800 */
[----:B------:R-:W-:Y:S04]  /*f820*/  STL [R1+0x98], R234 ;  /* 0x000098ea01007387 */ /* 0x000fe80000100800 */
[----:B------:R4:W-:Y:S01]  /*f830*/  STL [R1+0x94], R233 ;  /* 0x000094e901007387 */ /* 0x0009e20000100800 */
[----:B------:R-:W-:Y:S01]  /*f840*/  FMUL.FTZ R5, R122, c[0x0][0x320] ;  /* 0x0000c8007a057a20 */ /* 0x000fe20000410000 */
[----:B------:R-:W-:-:S02]  /*f850*/  SHF.R.S32.HI R6, RZ, 0x1f, R248 ;  /* 0x0000001fff067819 */ /* 0x000fc400000114f8 */
[----:B------:R-:W-:Y:S01]  /*f860*/  LEA.HI R7, R249, R250, RZ, 0x2 ;  /* 0x000000faf9077211 */ /* 0x000fe200078f10ff */
[----:B------:R-:W-:Y:S01]  /*f870*/  FMUL.FTZ R9, R112, c[0x0][0x320] ;  /* 0x0000c80070097a20 */ /* 0x000fe20000410000 */
[----:B------:R-:W0:Y:S01]  /*f880*/  LDGDEPBAR ;  /* 0x00000000000079af */ /* 0x000e220000000000 */
[----:B-1----:R-:W-:-:S04]  /*f890*/  FMUL.FTZ R3, R101, c[0x0][0x320] ;  /* 0x0000c80065037a20 */ /* 0x002fc80000410000 */
[----:B------:R1:W-:Y:S01]  /*f8a0*/  MUFU.TANH R93, R3 ;  /* 0x00000003005d7308 */ /* 0x0003e20000002400 */
[----:B----4-:R-:W4:Y:S01]  /*f8b0*/  LDL R233, [R1+0x40] ;  /* 0x0000400001e97983 */ /* 0x010f220000100800 */
[----:B------:R-:W-:Y:S01]  /*f8c0*/  LEA.HI R6, R6, R248, RZ, 0x2 ;  /* 0x000000f806067211 */ /* 0x000fe200078f10ff */
[----:B-1----:R-:W-:-:S05]  /*f8d0*/  FMUL.FTZ R3, R96, c[0x0][0x320] ;  /* 0x0000c80060037a20 */ /* 0x002fca0000410000 */
[----:B------:R-:W-:Y:S01]  /*f8e0*/  MUFU.TANH R24, R9 ;  /* 0x0000000900187308 */ /* 0x000fe20000002400 */
[----:B------:R-:W-:Y:S01]  /*f8f0*/  STL [R1+0x90], R232 ;  /* 0x000090e801007387 */ /* 0x000fe20000100800 */
[----:B------:R-:W-:Y:S01]  /*f900*/  LOP3.LUT R8, R6, 0xffffffc, RZ, 0xc0, !PT ;  /* 0x0ffffffc06087812 */ /* 0x000fe200078ec0ff */
[----:B------:R-:W-:Y:S02]  /*f910*/  FMUL.FTZ R6, R123, c[0x0][0x320] ;  /* 0x0000c8007b067a20 */ /* 0x000fe40000410000 */
[----:B------:R-:W-:Y:S01]  /*f920*/  STL [R1+0x8c], R231 ;  /* 0x00008ce701007387 */ /* 0x000fe20000100800 */
[----:B------:R-:W-:Y:S02]  /*f930*/  FMUL.FTZ R19, R111, c[0x0][0x320] ;  /* 0x0000c8006f137a20 */ /* 0x000fe40000410000 */
[----:B------:R1:W-:Y:S01]  /*f940*/  MUFU.TANH R94, R3 ;  /* 0x00000003005e7308 */ /* 0x0003e20000002400 */
[----:B------:R-:W-:Y:S01]  /*f950*/  IMAD.IADD R11, R248, 0x1, -R8 ;  /* 0x00000001f80b7824 */ /* 0x000fe200078e0a08 */
[----:B------:R-:W-:Y:S01]  /*f960*/  STL [R1+0x88], R230 ;  /* 0x000088e601007387 */ /* 0x000fe20000100800 */
[----:B------:R-:W-:-:S02]  /*f970*/  IMAD.SHL.U32 R224, R0, 0x2, RZ ;  /* 0x0000000200e07824 */ /* 0x000fc400078e00ff */
[----:B------:R-:W-:Y:S01]  /*f980*/  FMUL.FTZ R27, R59, c[0x0][0x320] ;  /* 0x0000c8003b1b7a20 */ /* 0x000fe20000410000 */
[----:B------:R-:W-:Y:S01]  /*f990*/  STL [R1+0x84], R229 ;  /* 0x000084e501007387 */ /* 0x000fe20000100800 */
[----:B------:R-:W-:Y:S01]  /*f9a0*/  IMAD R227, R2, 0x2, R224 ;  /* 0x0000000202e37824 */ /* 0x000fe200078e02e0 */
[----:B------:R-:W-:Y:S02]  /*f9b0*/  LEA R225, R4, R224, 0x1 ;  /* 0x000000e004e17211 */ /* 0x000fe400078e08ff */
[----:B------:R-:W-:Y:S01]  /*f9c0*/  STL [R1+0x80], R228 ;  /* 0x000080e401007387 */ /* 0x000fe20000100800 */
[----:B------:R-:W-:Y:S02]  /*f9d0*/  MUFU.TANH R27, R27 ;  /* 0x0000001b001b7308 */ /* 0x000fe40000002400 */
[----:B------:R-:W-:Y:S01]  /*f9e0*/  IMAD R226, R2, 0x2, R225 ;  /* 0x0000000202e27824 */ /* 0x000fe200078e02e1 */
[----:B------:R-:W-:Y:S01]  /*f9f0*/  STL [R1+0x7c], R119 ;  /* 0x00007c7701007387 */ /* 0x000fe20000100800 */
[----:B-1----:R-:W-:-:S04]  /*fa00*/  FMUL.FTZ R3, R97, c[0x0][0x320] ;  /* 0x0000c80061037a20 */ /* 0x002fc80000410000 */
        /* <DEDUP_REMOVED lines=30> */
[----:B------:R-:W-:Y:S08]  /*fbf0*/  MUFU.TANH R56, R6 ;  /* 0x0000000600387308 */ /* 0x000ff00000002400 */
[----:B------:R1:W-:Y:S02]  /*fc00*/  MUFU.TANH R88, R3 ;  /* 0x0000000300587308 */ /* 0x0003e40000002400 */
[----:B-1----:R-:W-:-:S06]  /*fc10*/  FMUL.FTZ R3, R57, c[0x0][0x320] ;  /* 0x0000c80039037a20 */ /* 0x002fcc0000410000 */
[----:B------:R1:W-:Y:S02]  /*fc20*/  MUFU.TANH R85, R3 ;  /* 0x0000000300557308 */ /* 0x0003e40000002400 */
[----:B-1----:R-:W-:-:S06]  /*fc30*/  FMUL.FTZ R3, R52, c[0x0][0x320] ;  /* 0x0000c80034037a20 */ /* 0x002fcc0000410000 */
[----:B------:R1:W-:Y:S08]  /*fc40*/  MUFU.TANH R52, R5 ;  /* 0x0000000500347308 */ /* 0x0003f00000002400 */
[----:B------:R2:W-:Y:S01]  /*fc50*/  MUFU.TANH R82, R3 ;  /* 0x0000000300527308 */ /* 0x0005e20000002400 */
[----:B-1----:R-:W-:-:S05]  /*fc60*/  LOP3.LUT R5, R7, 0xfffffffc, RZ, 0xc0, !PT ;  /* 0xfffffffc07057812 */ /* 0x002fca00078ec0ff */
[----:B------:R-:W-:Y:S02]  /*fc70*/  IMAD.IADD R5, R250, 0x1, -R5 ;  /* 0x00000001fa057824 */ /* 0x000fe400078e0a05 */
[----:B--2---:R-:W-:-:S03]  /*fc80*/  FMUL.FTZ R3, R53, c[0x0][0x320] ;  /* 0x0000c80035037a20 */ /* 0x004fc60000410000 */
[----:B------:R-:W-:Y:S01]  /*fc90*/  LEA.HI R6, R5, R5, RZ, 0x1 ;  /* 0x0000000505067211 */ /* 0x000fe200078f08ff */
[----:B------:R1:W-:Y:S03]  /*fca0*/  MUFU.TANH R84, R3 ;  /* 0x0000000300547308 */ /* 0x0003e60000002400 */
[C---:B------:R-:W-:Y:S02]  /*fcb0*/  SHF.L.U32 R10, R6.reuse, 0x5, RZ ;  /* 0x00000005060a7819 */ /* 0x040fe400000006ff */
[----:B------:R-:W-:Y:S02]  /*fcc0*/  LOP3.LUT R6, R6, 0x1ffffffe, RZ, 0xc0, !PT ;  /* 0x1ffffffe06067812 */ /* 0x000fe400078ec0ff */
[----:B------:R-:W-:Y:S01]  /*fcd0*/  LOP3.LUT R9, R10, 0xffffffc0, RZ, 0xc0, !PT ;  /* 0xffffffc00a097812 */ /* 0x000fe200078ec0ff */
        /* <DEDUP_REMOVED lines=9> */
[----:B------:R1:W2:Y:S02]  /*fd70*/  MUFU.TANH R20, R3 ;  /* 0x0000000300147308 */ /* 0x0002a40000002400 */
        /* <DEDUP_REMOVED lines=123> */
[----:B------:R-:W-:-:S04]  /*10530*/  LEA.HI R7, R7, R3, RZ, 0x2 ;  /* 0x0000000307077211 */ /* 0x000fc800078f10ff */
[C---:B---3--:R-:W-:Y:S02]  /*10540*/  LEA.HI.SX32 R8, R7.reuse, R204, 0x1e ;  /* 0x000000cc07087211 */ /* 0x048fe400078ff2ff */
[----:B------:R-:W-:-:S03]  /*10550*/  LOP3.LUT R7, R7, 0x7ffffffc, RZ, 0xc0, !PT ;  /* 0x7ffffffc07077812 */ /* 0x000fc600078ec0ff */
[----:B------:R-:W-:Y:S02]  /*10560*/  IMAD R11, R11, 0x10, R8 ;  /* 0x000000100b0b7824 */ /* 0x000fe400078e0208 */
[----:B------:R-:W-:Y:S02]  /*10570*/  IMAD.IADD R8, R5, 0x1, -R6 ;  /* 0x0000000105087824 */ /* 0x000fe400078e0a06 */
[----:B------:R-:W-:Y:S02]  /*10580*/  IMAD.IADD R6, R9, 0x1, R11 ;  /* 0x0000000109067824 */ /* 0x000fe400078e020b */
[----:B------:R-:W-:Y:S02]  /*10590*/  IMAD.IADD R7, R3, 0x1, -R7 ;  /* 0x0000000103077824 */ /* 0x000fe400078e0a07 */
[----:B------:R-:W-:Y:S01]  /*105a0*/  IMAD.IADD R3, R199, 0x1, R242 ;  /* 0x00000001c7037824 */ /* 0x000fe200078e02f2 */
[----:B------:R-:W-:Y:S01]  /*105b0*/  LEA R12, R8, R6, 0x3 ;  /* 0x00000006080c7211 */ /* 0x000fe200078e18ff */
[----:B------:R-:W-:Y:S01]  /*105c0*/  FMUL.FTZ R5, R113, c[0x0][0x320] ;  /* 0x0000c80071057a20 */ /* 0x000fe20000410000 */
[----:B------:R-:W-:Y:S01]  /*105d0*/  SHF.L.U32 R13, R7, 0x1, RZ ;  /* 0x00000001070d7819 */ /* 0x000fe200000006ff */
[----:B------:R-:W-:-:S02]  /*105e0*/  FMUL.FTZ R7, R156, c[0x0][0x320] ;  /* 0x0000c8009c077a20 */ /* 0x000fc40000410000 */
[----:B------:R-:W-:Y:S01]  /*105f0*/  @P6 IMAD.HI.U32 R6, R12, c[0x0][0x2c8], RZ ;  /* 0x0000b2000c066a27 */ /* 0x000fe200078e00ff */
[----:B------:R4:W-:Y:S01]  /*10600*/  STL [R1+0x24], R12 ;  /* 0x0000240c01007387 */ /* 0x0009e20000100800 */
[----:B------:R1:W-:Y:S02]  /*10610*/  MUFU.TANH R18, R5 ;  /* 0x0000000500127308 */ /* 0x0003e40000002400 */
[----:B------:R-:W-:Y:S01]  /*10620*/  IMAD.MOV.U32 R11, RZ, RZ, R12 ;  /* 0x000000ffff0b7224 */ /* 0x000fe200078e000c */
[----:B------:R-:W-:Y:S01]  /*10630*/  @P6 SHF.R.U32.HI R11, RZ, c[0x0][0x2cc], R6 ;  /* 0x0000b300ff0b6a19 */ /* 0x000fe20000011606 */
[----:B------:R3:W-:Y:S01]  /*10640*/  STL [R1+0x28], R13 ;  /* 0x0000280d01007387 */ /* 0x0007e20000100800 */
[----:B------:R-:W-:-:S03]  /*10650*/  IADD3 R6, -R13, 0x1, R3 ;  /* 0x000000010d067810 */ /* 0x000fc60007ffe103 */
[----:B------:R-:W2:Y:S01]  /*10660*/  SHFL.IDX PT, R8, R11, RZ, 0x1c1f ;  /* 0x001c1fff0b087589 */ /* 0x000ea200000e0000 */
[----:B------:R-:W-:Y:S03]  /*10670*/  MUFU.TANH R7, R7 ;  /* 0x0000000700077308 */ /* 0x000fe60000002400 */
[----:B------:R-:W-:Y:S01]  /*10680*/  SHFL.IDX PT, R9, R11, 0x2, 0x1c1f ;  /* 0x005c1f000b097f89 */ /* 0x000fe200000e0000 */
[----:B-1----:R-:W-:-:S03]  /*10690*/  FMUL.FTZ R5, R114, c[0x0][0x320] ;  /* 0x0000c80072057a20 */ /* 0x002fc60000410000 */
[----:B------:R-:W1:Y:S01]  /*106a0*/  SHFL.IDX PT, R10, R11, 0x3, 0x1c1f ;  /* 0x007c1f000b0a7f89 */ /* 0x000e6200000e0000 */
[----:B------:R2:W-:Y:S01]  /*106b0*/  MUFU.TANH R48, R5 ;  /* 0x0000000500307308 */ /* 0x0005e20000002400 */
[----:B----4-:R-:W-:Y:S02]  /*106c0*/  IMAD.IADD R12, R6, 0x1, -R233 ;  /* 0x00000001060c7824 */ /* 0x010fe400078e0ae9 */
[----:B---3--:R-:W-:Y:S02]  /*106d0*/  IMAD.IADD R13, R3, 0x1, -R13 ;  /* 0x00000001030d7824 */ /* 0x008fe400078e0a0d */
[----:B--2---:R-:W-:Y:S02]  /*106e0*/  IMAD.IADD R3, R12, 0x1, R8 ;  /* 0x000000010c037824 */ /* 0x004fe400078e0208 */
[----:B------:R-:W-:Y:S02]  /*106f0*/  FMUL.FTZ R8, R110, c[0x0][0x320] ;  /* 0x0000c8006e087a20 */ /* 0x000fe40000410000 */
[----:B------:R-:W-:Y:S01]  /*10700*/  FMUL.FTZ R5, R115, c[0x0][0x320] ;  /* 0x0000c80073057a20 */ /* 0x000fe20000410000 */
[----:B------:R-:W-:-:S03]  /*10710*/  IMNMX R3, R13, R3, PT ;  /* 0x000000030d037217 */ /* 0x000fc60003800200 */
[----:B------:R2:W-:Y:S01]  /*10720*/  MUFU.TANH R49, R5 ;  /* 0x0000000500317308 */ /* 0x0005e20000002400 */
[C---:B------:R-:W-:Y:S01]  /*10730*/  ISETP.GT.AND P1, PT, R3.reuse, 0x1, PT ;  /* 0x000000010300780c */ /* 0x040fe20003f24270 */
[----:B-1----:R-:W-:Y:S01]  /*10740*/  IMAD.IADD R6, R12, 0x1, R10 ;  /* 0x000000010c067824 */ /* 0x002fe200078e020a */
[C---:B------:R-:W-:Y:S02]  /*10750*/  ISETP.GT.AND P2, PT, R3.reuse, 0x8, PT ;  /* 0x000000080300780c */ /* 0x040fe40003f44270 */
[C---:B------:R-:W-:Y:S02]  /*10760*/  ISETP.GT.AND P0, PT, R3.reuse, RZ, PT ;  /* 0x000000ff0300720c */ /* 0x040fe40003f04270 */
[----:B------:R-:W-:Y:S02]  /*10770*/  FSEL R22, R22, -INF , P1 ;  /* 0xff80000016167808 */ /* 0x000fe40000800000 */
[----:B------:R-:W-:Y:S02]  /*10780*/  FSEL R92, R92, -INF , P2 ;  /* 0xff8000005c5c7808 */ /* 0x000fe40001000000 */
[----:B------:R-:W-:-:S02]  /*10790*/  ISETP.GT.AND P1, PT, R3, 0x18, PT ;  /* 0x000000180300780c */ /* 0x000fc40003f24270 */
[C---:B------:R-:W-:Y:S02]  /*107a0*/  ISETP.GT.AND P2, PT, R3.reuse, 0x19, PT ;  /* 0x000000190300780c */ /* 0x040fe40003f44270 */
[----:B------:R-:W-:Y:S01]  /*107b0*/  FSEL R20, R20, -INF , P0 ;  /* 0xff80000014147808 */ /* 0x000fe20000000000 */
[----:B--2---:R-:W-:Y:S01]  /*107c0*/  FMUL.FTZ R5, R136, c[0x0][0x320] ;  /* 0x0000c80088057a20 */ /* 0x004fe20000410000 */
[C---:B------:R-:W-:Y:S02]  /*107d0*/  ISETP.GT.AND P3, PT, R3.reuse, 0x9, PT ;  /* 0x000000090300780c */ /* 0x040fe40003f64270 */
[C---:B------:R-:W-:Y:S01]  /*107e0*/  ISETP.GT.AND P4, PT, R3.reuse, 0x10, PT ;  /* 0x000000100300780c */ /* 0x040fe20003f84270 */
[----:B------:R1:W2:Y:S01]  /*107f0*/  MUFU.TANH R17, R5 ;  /* 0x0000000500117308 */ /* 0x0002a20000002400 */
[----:B------:R-:W-:Y:S02]  /*10800*/  ISETP.GT.AND P0, PT, R3, 0x11, PT ;  /* 0x000000110300780c */ /* 0x000fe40003f04270 */
[----:B------:R-:W-:-:S02]  /*10810*/  FSEL R100, R100, -INF , P1 ;  /* 0xff80000064647808 */ /* 0x000fc40000800000 */
[----:B------:R-:W-:Y:S02]  /*10820*/  FSEL R101, R101, -INF , P2 ;  /* 0xff80000065657808 */ /* 0x000fe40001000000 */
[C---:B------:R-:W-:Y:S02]  /*10830*/  ISETP.GT.AND P1, PT, R3.reuse, 0x29, PT ;  /* 0x000000290300780c */ /* 0x040fe40003f24270 */
[----:B------:R-:W-:Y:S02]  /*10840*/  ISETP.GT.AND P2, PT, R3, 0x30, PT ;  /* 0x000000300300780c */ /* 0x000fe40003f44270 */
[----:B------:R-:W-:Y:S02]  /*10850*/  FSEL R93, R93, -INF , P3 ;  /* 0xff8000005d5d7808 */ /* 0x000fe40001800000 */
[----:B------:R-:W-:Y:S02]  /*10860*/  FSEL R94, R94, -INF , P4 ;  /* 0xff8000005e5e7808 */ /* 0x000fe40002000000 */
[----:B------:R-:W-:Y:S01]  /*10870*/  FSEL R95, R95, -INF , P0 ;  /* 0xff8000005f5f7808 */ /* 0x000fe20000000000 */
[----:B-1----:R-:W-:Y:S01]  /*10880*/  FMUL.FTZ R5, R108, c[0x0][0x320] ;  /* 0x0000c8006c057a20 */ /* 0x002fe20000410000 */
[----:B------:R-:W-:-:S02]  /*10890*/  ISETP.GT.AND P3, PT, R3, 0x20, PT ;  /* 0x000000200300780c */ /* 0x000fc40003f64270 */
[C---:B------:R-:W-:Y:S01]  /*108a0*/  ISETP.GT.AND P4, PT, R3.reuse, 0x21, PT ;  /* 0x000000210300780c */ /* 0x040fe20003f84270 */
[----:B------:R1:W-:Y:S01]  /*108b0*/  MUFU.TANH R16, R5 ;  /* 0x0000000500107308 */ /* 0x0003e20000002400 */
[----:B------:R-:W-:Y:S02]  /*108c0*/  ISETP.GT.AND P0, PT, R3, 0x28, PT ;  /* 0x000000280300780c */ /* 0x000fe40003f04270 */
[----:B------:R-:W-:Y:S02]  /*108d0*/  FSEL R133, R117, -INF , P1 ;  /* 0xff80000075857808 */ /* 0x000fe40000800000 */
[----:B------:R-:W-:Y:S02]  /*108e0*/  FSEL R147, R116, -INF , P2 ;  /* 0xff80000074937808 */ /* 0x000fe40001000000 */
[C---:B------:R-:W-:Y:S02]  /*108f0*/  ISETP.GT.AND P1, PT, R3.reuse, 0x40, PT ;  /* 0x000000400300780c */ /* 0x040fe40003f24270 */
[----:B------:R-:W-:-:S02]  /*10900*/  ISETP.GT.AND P2, PT, R3, 0x41, PT ;  /* 0x000000410300780c */ /* 0x000fc40003f44270 */
[----:B------:R-:W-:Y:S02]  /*10910*/  FSEL R111, R160, -INF , P3 ;  /* 0xff800000a06f7808 */ /* 0x000fe40001800000 */
[----:B------:R-:W-:Y:S02]  /*10920*/  FSEL R130, R151, -INF , P4 ;  /* 0xff80000097827808 */ /* 0x000fe40002000000 */
[----:B------:R-:W-:Y:S01]  /*10930*/  FSEL R132, R118, -INF , P0 ;  /* 0xff80000076847808 */ /* 0x000fe20000000000 */
[----:B-1----:R-:W-:Y:S01]  /*10940*/  FMUL.FTZ R5, R109, c[0x0][0x320] ;  /* 0x0000c8006d057a20 */ /* 0x002fe20000410000 */
[C---:B------:R-:W-:Y:S02]  /*10950*/  ISETP.GT.AND P3, PT, R3.reuse, 0x31, PT ;  /* 0x000000310300780c */ /* 0x040fe40003f64270 */
[C---:B------:R-:W-:Y:S01]  /*10960*/  ISETP.GT.AND P4, PT, R3.reuse, 0x38, PT ;  /* 0x000000380300780c */ /* 0x040fe20003f84270 */
[----:B------:R1:W-:Y:S01]  /*10970*/  MUFU.TANH R15, R5 ;  /* 0x00000005000f7308 */ /* 0x0003e20000002400 */
[----:B------:R-:W-:-:S02]  /*10980*/  ISETP.GT.AND P0, PT, R3, 0x39, PT ;  /* 0x000000390300780c */ /* 0x000fc40003f04270 */
[----:B------:R-:W-:Y:S02]  /*10990*/  FSEL R172, R105, -INF , P1 ;  /* 0xff80000069ac7808 */ /* 0x000fe40000800000 */
[----:B------:R-:W-:Y:S02]  /*109a0*/  FSEL R173, R97, -INF , P2 ;  /* 0xff80000061ad7808 */ /* 0x000fe40001000000 */
[C---:B------:R-:W-:Y:S02]  /*109b0*/  ISETP.GT.AND P1, PT, R3.reuse, 0x51, PT ;  /* 0x000000510300780c */ /* 0x040fe40003f24270 */
[----:B------:R-:W-:Y:S02]  /*109c0*/  ISETP.GT.AND P2, PT, R3, 0x58, PT ;  /* 0x000000580300780c */ /* 0x000fe40003f44270 */
[----:B------:R-:W-:Y:S02]  /*109d0*/  FSEL R148, R148, -INF , P3 ;  /* 0xff80000094947808 */ /* 0x000fe40001800000 */
[----:B------:R-:W-:-:S02]  /*109e0*/  FSEL R149, R149, -INF , P4 ;  /* 0xff80000095957808 */ /* 0x000fc40002000000 */
[----:B------:R-:W-:Y:S01]  /*109f0*/  FSEL R150, R150, -INF , P0 ;  /* 0xff80000096967808 */ /* 0x000fe20000000000 */
[----:B-1----:R-:W-:Y:S01]  /*10a00*/  FMUL.FTZ R5, R137, c[0x0][0x320] ;  /* 0x0000c80089057a20 */ /* 0x002fe20000410000 */
[C---:B------:R-:W-:Y:S02]  /*10a10*/  ISETP.GT.AND P3, PT, R3.reuse, 0x48, PT ;  /* 0x000000480300780c */ /* 0x040fe40003f64270 */
[C---:B------:R-:W-:Y:S01]  /*10a20*/  ISETP.GT.AND P4, PT, R3.reuse, 0x49, PT ;  /* 0x000000490300780c */ /* 0x040fe20003f84270 */
[----:B------:R1:W3:Y:S01]  /*10a30*/  MUFU.TANH R14, R5 ;  /* 0x00000005000e7308 */ /* 0x0002e20000002400 */
[----:B------:R-:W-:Y:S02]  /*10a40*/  ISETP.GT.AND P0, PT, R3, 0x50, PT ;  /* 0x000000500300780c */ /* 0x000fe40003f04270 */
[----:B------:R-:W-:Y:S02]  /*10a50*/  FSEL R205, R85, -INF , P1 ;  /* 0xff80000055cd7808 */ /* 0x000fe40000800000 */
[----:B------:R-:W-:-:S02]  /*10a60*/  FSEL R206, R82, -INF , P2 ;  /* 0xff80000052ce7808 */ /* 0x000fc40001000000 */
[C---:B------:R-:W-:Y:S02]  /*10a70*/  ISETP.GT.AND P1, PT, R3.reuse, 0x68, PT ;  /* 0x000000680300780c */ /* 0x040fe40003f24270 */
[----:B------:R-:W-:Y:S02]  /*10a80*/  ISETP.GT.AND P2, PT, R3, 0x69, PT ;  /* 0x000000690300780c */ /* 0x000fe40003f44270 */
[----:B------:R-:W-:Y:S02]  /*10a90*/  FSEL R174, R96, -INF , P3 ;  /* 0xff80000060ae7808 */ /* 0x000fe40001800000 */
[----:B------:R-:W-:Y:S02]  /*10aa0*/  FSEL R175, R89, -INF , P4 ;  /* 0xff80000059af7808 */ /* 0x000fe40002000000 */
[----:B------:R-:W-:Y:S02]  /*10ab0*/  FSEL R160, R88, -INF , P0 ;  /* 0xff80000058a07808 */ /* 0x000fe40000000000 */
[----:B-1----:R-:W-:-:S02]  /*10ac0*/  IADD3 R5, R12, R9, RZ ;  /* 0x000000090c057210 */ /* 0x002fc40007ffe0ff */
[----:B------:R-:W-:Y:S01]  /*10ad0*/  ISETP.GT.AND P3, PT, R3, 0x59, PT ;  /* 0x000000590300780c */ /* 0x000fe20003f64270 */
[----:B------:R1:W4:Y:S01]  /*10ae0*/  MUFU.TANH R9, R8 ;  /* 0x0000000800097308 */ /* 0x0003220000002400 */
[----:B------:R-:W-:Y:S02]  /*10af0*/  IMNMX R5, R13, R5, PT ;  /* 0x000000050d057217 */ /* 0x000fe40003800200 */
[C---:B------:R-:W-:Y:S02]  /*10b00*/  ISETP.GT.AND P4, PT, R3.reuse, 0x60, PT ;  /* 0x000000600300780c */ /* 0x040fe40003f84270 */
        /* <DEDUP_REMOVED lines=8> */
[----:B------:R-:W-:-:S02]  /*10b90*/  ISETP.GT.AND P3, PT, R5, RZ, PT ;  /* 0x000000ff0500720c */ /* 0x000fc40003f64270 */
[C---:B------:R-:W-:Y:S02]  /*10ba0*/  ISETP.GT.AND P4, PT, R5.reuse, 0x1, PT ;  /* 0x000000010500780c */ /* 0x040fe40003f84270 */
[----:B------:R-:W-:Y:S02]  /*10bb0*/  ISETP.GT.AND P0, PT, R5, 0x8, PT ;  /* 0x000000080500780c */ /* 0x000fe40003f04270 */
[----:B------:R-:W-:Y:S02]  /*10bc0*/  FSEL R26, R26, -INF , P1 ;  /* 0xff8000001a1a7808 */ /* 0x000fe40000800000 */
[----:B------:R-:W-:Y:S02]  /*10bd0*/  FSEL R29, R29, -INF , P2 ;  /* 0xff8000001d1d7808 */ /* 0x000fe40001000000 */
[C---:B------:R-:W-:Y:S02]  /*10be0*/  ISETP.GT.AND P1, PT, R5.reuse, 0x20, PT ;  /* 0x000000200500780c */ /* 0x040fe40003f24270 */
[----:B------:R-:W-:-:S02]  /*10bf0*/  ISETP.GT.AND P2, PT, R5, 0x21, PT ;  /* 0x000000210500780c */ /* 0x000fc40003f44270 */
[----:B------:R-:W-:Y:S02]  /*10c00*/  FSEL R21, R21, -INF , P3 ;  /* 0xff80000015157808 */ /* 0x000fe40001800000 */
[----:B------:R-:W-:Y:S02]  /*10c10*/  FSEL R23, R23, -INF , P4 ;  /* 0xff80000017177808 */ /* 0x000fe40002000000 */
[----:B------:R-:W-:Y:S02]  /*10c20*/  FSEL R25, R25, -INF , P0 ;  /* 0xff80000019197808 */ /* 0x000fe40000000000 */
[C---:B------:R-:W-:Y:S02]  /*10c30*/  ISETP.GT.AND P3, PT, R5.reuse, 0x11, PT ;  /* 0x000000110500780c */ /* 0x040fe40003f64270 */
[C---:B------:R-:W-:Y:S02]  /*10c40*/  ISETP.GT.AND P4, PT, R5.reuse, 0x18, PT ;  /* 0x000000180500780c */ /* 0x040fe40003f84270 */
[----:B------:R-:W-:-:S02]  /*10c50*/  ISETP.GT.AND P0, PT, R5, 0x19, PT ;  /* 0x000000190500780c */ /* 0x000fc40003f04270 */
[----:B------:R-:W-:Y:S02]  /*10c60*/  FSEL R108, R76, -INF , P1 ;  /* 0xff8000004c6c7808 */ /* 0x000fe40000800000 */
[----:B------:R-:W-:Y:S02]  /*10c70*/  FSEL R109, R73, -INF , P2 ;  /* 0xff800000496d7808 */ /* 0x000fe40001000000 */
[C---:B------:R-:W-:Y:S02]  /*10c80*/  ISETP.GT.AND P1, PT, R5.reuse, 0x31, PT ;  /* 0x000000310500780c */ /* 0x040fe40003f24270 */
[----:B------:R-:W-:Y:S02]  /*10c90*/  ISETP.GT.AND P2, PT, R5, 0x38, PT ;  /* 0x000000380500780c */ /* 0x000fe40003f44270 */
[----:B------:R-:W-:Y:S02]  /*10ca0*/  FSEL R30, R30, -INF , P3 ;  /* 0xff8000001e1e7808 */ /* 0x000fe40001800000 */
[----:B--2---:R-:W-:-:S02]  /*10cb0*/  FSEL R32, R17, -INF , P4 ;  /* 0xff80000011207808 */ /* 0x004fc40002000000 */
[----:B---3--:R-:W-:Y:S02]  /*10cc0*/  FSEL R34, R14, -INF , P0 ;  /* 0xff8000000e227808 */ /* 0x008fe40000000000 */
[C---:B------:R-:W-:Y:S02]  /*10cd0*/  ISETP.GT.AND P3, PT, R5.reuse, 0x28, PT ;  /* 0x000000280500780c */ /* 0x040fe40003f64270 */
        /* <DEDUP_REMOVED lines=9> */
[----:B------:R-:W-:-:S02]  /*10d70*/  ISETP.GT.AND P3, PT, R5, 0x39, PT ;  /* 0x000000390500780c */ /* 0x000fc40003f64270 */
[C---:B------:R-:W-:Y:S02]  /*10d80*/  ISETP.GT.AND P4, PT, R5.reuse, 0x40, PT ;  /* 0x000000400500780c */ /* 0x040fe40003f84270 */
[----:B------:R-:W-:Y:S02]  /*10d90*/  ISETP.GT.AND P0, PT, R5, 0x41, PT ;  /* 0x000000410500780c */ /* 0x000fe40003f04270 */
[----:B------:R-:W-:Y:S02]  /*10da0*/  FSEL R168, R40, -INF , P1 ;  /* 0xff80000028a87808 */ /* 0x000fe40000800000 */
[----:B------:R-:W-:Y:S02]  /*10db0*/  FSEL R171, R39, -INF , P2 ;  /* 0xff80000027ab7808 */ /* 0x000fe40001000000 */
[C---:B------:R-:W-:Y:S02]  /*10dc0*/  ISETP.GT.AND P1, PT, R5.reuse, 0x59, PT ;  /* 0x000000590500780c */ /* 0x040fe40003f24270 */
[----:B------:R-:W-:-:S02]  /*10dd0*/  ISETP.GT.AND P2, PT, R5, 0x60, PT ;  /* 0x000000600500780c */ /* 0x000fc40003f44270 */
[----:B------:R-:W-:Y:S02]  /*10de0*/  IMNMX R3, R13, R6, PT ;  /* 0x000000060d037217 */ /* 0x000fe40003800200 */
[----:B------:R-:W-:Y:S02]  /*10df0*/  FSEL R146, R44, -INF , P3 ;  /* 0xff8000002c927808 */ /* 0x000fe40001800000 */
[----:B------:R-:W-:Y:S02]  /*10e00*/  FSEL R165, R42, -INF , P4 ;  /* 0xff8000002aa57808 */ /* 0x000fe40002000000 */
[----:B------:R-:W-:Y:S02]  /*10e10*/  FSEL R166, R41, -INF , P0 ;  /* 0xff80000029a67808 */ /* 0x000fe40000000000 */
[C---:B------:R-:W-:Y:S02]  /*10e20*/  ISETP.GT.AND P3, PT, R5.reuse, 0x50, PT ;  /* 0x000000500500780c */ /* 0x040fe40003f64270 */
[----:B------:R-:W-:-:S02]  /*10e30*/  ISETP.GT.AND P4, PT, R5, 0x51, PT ;  /* 0x000000510500780c */ /* 0x000fc40003f84270 */
[C---:B------:R-:W-:Y:S02]  /*10e40*/  ISETP.GT.AND P0, PT, R5.reuse, 0x58, PT ;  /* 0x000000580500780c */ /* 0x040fe40003f04270 */
[----:B------:R-:W-:Y:S02]  /*10e50*/  ISETP.GT.AND P5, PT, R5, 0x68, PT ;  /* 0x000000680500780c */ /* 0x000fe40003fa4270 */
[----:B------:R-:W-:Y:S02]  /*10e60*/  FSEL R189, R28, -INF , P1 ;  /* 0xff8000001cbd7808 */ /* 0x000fe40000800000 */
[----:B------:R-:W-:Y:S02]  /*10e70*/  FSEL R234, R24, -INF , P2 ;  /* 0xff80000018ea7808 */ /* 0x000fe40001000000 */
[C---:B------:R-:W-:Y:S02]  /*10e80*/  ISETP.GT.AND P1, PT, R3.reuse, RZ, PT ;  /* 0x000000ff0300720c */ /* 0x040fe40003f24270 */
[----:B------:R-:W-:-:S02]  /*10e90*/  ISETP.GT.AND P2, PT, R3, 0x1, PT ;  /* 0x000000010300780c */ /* 0x000fc40003f44270 */
[----:B------:R-:W-:Y:S02]  /*10ea0*/  FSEL R184, R36, -INF , P3 ;  /* 0xff80000024b87808 */ /* 0x000fe40001800000 */
[----:B------:R-:W-:Y:S02]  /*10eb0*/  FSEL R185, R35, -INF , P4 ;  /* 0xff80000023b97808 */ /* 0x000fe40002000000 */
[----:B------:R-:W-:Y:S02]  /*10ec0*/  FSEL R187, R31, -INF , P0 ;  /* 0xff8000001fbb7808 */ /* 0x000fe40000000000 */
[----:B------:R-:W-:Y:S02]  /*10ed0*/  FSEL R228, R16, -INF , P5 ;  /* 0xff80000010e47808 */ /* 0x000fe40002800000 */
[C---:B------:R-:W-:Y:S02]  /*10ee0*/  ISETP.GT.AND P3, PT, R5.reuse, 0x61, PT ;  /* 0x000000610500780c */ /* 0x040fe40003f64270 */
[----:B------:R-:W-:-:S02]  /*10ef0*/  ISETP.GT.AND P0, PT, R5, 0x69, PT ;  /* 0x000000690500780c */ /* 0x000fc40003f04270 */
[----:B------:R-:W-:Y:S02]  /*10f00*/  ISETP.GT.AND P4, PT, R3, 0x8, PT ;  /* 0x000000080300780c */ /* 0x000fe40003f84270 */
[----:B------:R-:W-:Y:S02]  /*10f10*/  FSEL R16, R43, -INF , P1 ;  /* 0xff8000002b107808 */ /* 0x000fe40000800000 */
[----:B------:R-:W-:Y:S02]  /*10f20*/  FSEL R17, R33, -INF , P2 ;  /* 0xff80000021117808 */ /* 0x000fe40001000000 */
[----:B------:R-:W-:Y:S02]  /*10f30*/  FMNMX.FTZ R5, R20, R22, !PT ;  /* 0x0000001614057209 */ /* 0x000fe40007810000 */
[----:B------:R-:W-:Y:S02]  /*10f40*/  FMNMX.FTZ R7, R21, R23, !PT ;  /* 0x0000001715077209 */ /* 0x000fe40007810000 */
[----:B------:R-:W-:-:S02]  /*10f50*/  ISETP.GT.AND P5, PT, R3, 0x9, PT ;  /* 0x000000090300780c */ /* 0x000fc40003fa4270 */
[----:B------:R-:W-:Y:S02]  /*10f60*/  FSEL R24, R68, -INF , P4 ;  /* 0xff80000044187808 */ /* 0x000fe40002000000 */
[----:B-1----:R-:W-:Y:S02]  /*10f70*/  FMNMX.FTZ R8, R16, R17, !PT ;  /* 0x0000001110087209 */ /* 0x002fe40007810000 */
[----:B------:R-:W-:Y:S02]  /*10f80*/  FMNMX.FTZ R5, R92, R5, !PT ;  /* 0x000000055c057209 */ /* 0x000fe40007810000 */
[----:B------:R-:W-:Y:S02]  /*10f90*/  FSEL R119, R15, -INF , P0 ;  /* 0xff8000000f777808 */ /* 0x000fe40000000000 */
        /* <DEDUP_REMOVED lines=10> */
[----:B------:R-:W-:Y:S02]  /*11040*/  FSEL R229, R18, -INF , P3 ;  /* 0xff80000012e57808 */ /* 0x000fe40001800000 */
        /* <DEDUP_REMOVED lines=23> */
[----:B------:R-:W-:Y:S01]  /*111c0*/  FMNMX.FTZ R8, R102, R8, !PT ;  /* 0x0000000866087209 */ /* 0x000fe20007810000 */
[----:B------:R-:W-:Y:S01]  /*111d0*/  LDSM.16.MT88.4 R80, [R225+0x900] ;  /* 0x00090000e150783b */ /* 0x000fe20000004200 */
        /* <DEDUP_REMOVED lines=27> */
[C---:B------:R-:W-:Y:S02]  /*11390*/  ISETP.GT.AND P3, PT, R3.reuse, 0x40, PT ;  /* 0x000000400300780c */ /* 0x040fe40003f64270 */
        /* <DEDUP_REMOVED lines=19> */
[C---:B------:R-:W-:Y:S02]  /*114d0*/  ISETP.GT.AND P1, PT, R3.reuse, 0x50, PT ;  /* 0x000000500300780c */ /* 0x040fe40003f24270 */
[----:B------:R-:W-:Y:S02]  /*114e0*/  FSEL R152, R62, -INF , P2 ;  /* 0xff8000003e987808 */ /* 0x000fe40001000000 */
[----:B------:R-:W-:Y:S02]  /*114f0*/  FMNMX.FTZ R8, R154, R8, !PT ;  /* 0x000000089a087209 */ /* 0x000fe40007810000 */
[----:B------:R-:W-:-:S02]  /*11500*/  ISETP.GT.AND P0, PT, R3, 0x51, PT ;  /* 0x000000510300780c */ /* 0x000fc40003f04270 */
[----:B------:R-:W-:Y:S02]  /*11510*/  FMNMX.FTZ R6, R175, R5, !PT ;  /* 0x00000005af067209 */ /* 0x000fe40007810000 */
[----:B------:R-:W-:Y:S02]  /*11520*/  FMNMX.FTZ R5, R171, R7, !PT ;  /* 0x00000007ab057209 */ /* 0x000fe40007810000 */
[----:B------:R-:W-:Y:S02]  /*11530*/  FSEL R246, R53, -INF , P1 ;  /* 0xff80000035f67808 */ /* 0x000fe40000800000 */
[----:B------:R-:W-:Y:S02]  /*11540*/  FMNMX.FTZ R8, R152, R8, !PT ;  /* 0x0000000898087209 */ /* 0x000fe40007810000 */
[----:B------:R-:W-:Y:S02]  /*11550*/  FSEL R249, R58, -INF , P0 ;  /* 0xff8000003af97808 */ /* 0x000fe40000000000 */
[----:B------:R-:W-:-:S02]  /*11560*/  FMNMX.FTZ R7, R160, R6, !PT ;  /* 0x00000006a0077209 */ /* 0x000fc40007810000 */
[C---:B------:R-:W-:Y:S02]  /*11570*/  ISETP.GT.AND P4, PT, R3.reuse, 0x58, PT ;  /* 0x000000580300780c */ /* 0x040fe40003f84270 */
[C---:B------:R-:W-:Y:S02]  /*11580*/  ISETP.GT.AND P5, PT, R3.reuse, 0x59, PT ;  /* 0x000000590300780c */ /* 0x040fe40003fa4270 */
[C---:B------:R-:W-:Y:S02]  /*11590*/  ISETP.GT.AND P3, PT, R3.reuse, 0x60, PT ;  /* 0x000000600300780c */ /* 0x040fe40003f64270 */
[C---:B------:R-:W-:Y:S02]  /*115a0*/  ISETP.GT.AND P2, PT, R3.reuse, 0x61, PT ;  /* 0x000000610300780c */ /* 0x040fe40003f44270 */
[C---:B------:R-:W-:Y:S02]  /*115b0*/  ISETP.GT.AND P1, PT, R3.reuse, 0x68, PT ;  /* 0x000000680300780c */ /* 0x040fe40003f24270 */
[----:B------:R-:W-:-:S02]  /*115c0*/  ISETP.GT.AND P0, PT, R3, 0x69, PT ;  /* 0x000000690300780c */ /* 0x000fc40003f04270 */
[----:B------:R-:W-:Y:S02]  /*115d0*/  FMNMX.FTZ R3, R184, R5, !PT ;  /* 0x00000005b8037209 */ /* 0x000fe40007810000 */
[----:B------:R-:W-:Y:S02]  /*115e0*/  FMNMX.FTZ R6, R246, R8, !PT ;  /* 0x00000008f6067209 */ /* 0x000fe40007810000 */
[----:B------:R-:W-:Y:S01]  /*115f0*/  FMNMX.FTZ R7, R205, R7, !PT ;  /* 0x00000007cd077209 */ /* 0x000fe20007810000 */
[----:B------:R-:W1:Y:S01]  /*11600*/  MUFU.TANH R8, R19 ;  /* 0x0000001300087308 */ /* 0x000e620000002400 */
[----:B------:R-:W-:Y:S02]  /*11610*/  FMNMX.FTZ R3, R185, R3, !PT ;  /* 0x00000003b9037209 */ /* 0x000fe40007810000 */
        /* <DEDUP_REMOVED lines=17> */
[----:B------:R-:W-:Y:S01]  /*11730*/  FMNMX.FTZ R6, R231, R7, !PT ;  /* 0x00000007e7067209 */ /* 0x000fe20007810000 */
[----:B------:R-:W-:Y:S01]  /*11740*/  FMUL.FTZ R7, R54, c[0x0][0x320] ;  /* 0x0000c80036077a20 */ /* 0x000fe20000410000 */
[----:B----4-:R-:W-:Y:S02]  /*11750*/  FSEL R210, R9, -INF , P1 ;  /* 0xff80000009d27808 */ /* 0x010fe40000800000 */
[----:B------:R-:W-:Y:S01]  /*11760*/  FMNMX.FTZ R6, R230, R6, !PT ;  /* 0x00000006e6067209 */ /* 0x000fe20007810000 */
[----:B------:R2:W-:Y:S01]  /*11770*/  MUFU.TANH R18, R7 ;  /* 0x0000000700127308 */ /* 0x0005e20000002400 */
[----:B-1----:R-:W-:-:S02]  /*11780*/  FSEL R209, R8, -INF , P0 ;  /* 0xff80000008d17808 */ /* 0x002fc40000000000 */
[----:B------:R-:W-:Y:S01]  /*11790*/  FMNMX.FTZ R3, R210, R3, !PT ;  /* 0x00000003d2037209 */ /* 0x000fe20007810000 */
[----:B------:R-:W1:Y:S01]  /*117a0*/  SHFL.BFLY PT, R8, R6, 0x2, 0x1f ;  /* 0x0c401f0006087f89 */ /* 0x000e6200000e0000 */
[----:B------:R-:W-:Y:S02]  /*117b0*/  FMNMX.FTZ R5, R228, R5, !PT ;  /* 0x00000005e4057209 */ /* 0x000fe40007810000 */
[----:B------:R-:W-:Y:S02]  /*117c0*/  FMNMX.FTZ R3, R209, R3, !PT ;  /* 0x00000003d1037209 */ /* 0x000fe40007810000 */
[----:B------:R-:W-:-:S03]  /*117d0*/  FMNMX.FTZ R5, R119, R5, !PT ;  /* 0x0000000577057209 */ /* 0x000fc60007810000 */
[----:B------:R-:W3:Y:S01]  /*117e0*/  SHFL.BFLY PT, R71, R3, 0x2, 0x1f ;  /* 0x0c401f0003477f89 */ /* 0x000ee200000e0000 */
[----:B--2---:R-:W-:-:S03]  /*117f0*/  FMUL.FTZ R7, R55, c[0x0][0x320] ;  /* 0x0000c80037077a20 */ /* 0x004fc60000410000 */
[----:B------:R-:W2:Y:S01]  /*11800*/  SHFL.BFLY PT, R9, R5, 0x2, 0x1f ;  /* 0x0c401f0005097f89 */ /* 0x000ea200000e0000 */
[----:B------:R4:W-:Y:S03]  /*11810*/  MUFU.TANH R36, R7 ;  /* 0x0000000700247308 */ /* 0x0009e60000002400 */
[----:B------:R-:W-:Y:S01]  /*11820*/  LDSM.16.MT88.4 R52, [R226+0x100] ;  /* 0x00010000e234783b */ /* 0x000fe20000004200 */
[----:B-1----:R-:W-:-:S03]  /*11830*/  FMNMX.FTZ R6, R6, R8, !PT ;  /* 0x0000000806067209 */ /* 0x002fc60007810000 */
[----:B------:R-:W-:Y:S04]  /*11840*/  SHFL.IDX PT, R8, R11, 0x1, 0x1c1f ;  /* 0x003c1f000b087f89 */ /* 0x000fe800000e0000 */
[----:B------:R-:W1:Y:S01]  /*11850*/  SHFL.BFLY PT, R74, R6, 0x1, 0x1f ;  /* 0x0c201f00064a7f89 */ /* 0x000e6200000e0000 */
[----:B---3--:R-:W-:Y:S01]  /*11860*/  FMNMX.FTZ R71, R3, R71, !PT ;  /* 0x0000004703477209 */ /* 0x008fe20007810000 */
[----:B------:R-:W-:Y:S02]  /*11870*/  FMUL.FTZ R3, R51, c[0x0][0x320] ;  /* 0x0000c80033037a20 */ /* 0x000fe40000410000 */
[----:B----4-:R-:W-:Y:S02]  /*11880*/  FMUL.FTZ R7, R107, c[0x0][0x320] ;  /* 0x0000c8006b077a20 */ /* 0x010fe40000410000 */
[----:B------:R3:W-:Y:S01]  /*11890*/  MUFU.TANH R41, R3 ;  /* 0x0000000300297308 */ /* 0x0007e20000002400 */
[----:B--2---:R-:W-:-:S02]  /*118a0*/  FMNMX.FTZ R5, R5, R9, !PT ;  /* 0x0000000905057209 */ /* 0x004fc40007810000 */
[----:B------:R-:W2:Y:S04]  /*118b0*/  SHFL.BFLY PT, R9, R71, 0x1, 0x1f ;  /* 0x0c201f0047097f89 */ /* 0x000ea800000e0000 */
[----:B------:R-:W4:Y:S01]  /*118c0*/  SHFL.BFLY PT, R72, R5, 0x1, 0x1f ;  /* 0x0c201f0005487f89 */ /* 0x000f2200000e0000 */
[----:B------:R2:W-:Y:S01]  /*118d0*/  MUFU.TANH R15, R7 ;  /* 0x00000007000f7308 */ /* 0x0005e20000002400 */
[----:B---3--:R-:W-:Y:S01]  /*118e0*/  FMUL.FTZ R3, R91, c[0x0][0x320] ;  /* 0x0000c8005b037a20 */ /* 0x008fe20000410000 */
[----:B-1----:R-:W-:-:S06]  /*118f0*/  FMNMX.FTZ R74, R6, R74, !PT ;  /* 0x0000004a064a7209 */ /* 0x002fcc0007810000 */
[----:B------:R1:W-:Y:S01]  /*11900*/  MUFU.TANH R11, R3 ;  /* 0x00000003000b7308 */ /* 0x0003e20000002400 */
[----:B--2---:R-:W-:Y:S01]  /*11910*/  FMUL.FTZ R7, R90, c[0x0][0x320] ;  /* 0x0000c8005a077a20 */ /* 0x004fe20000410000 */
[----:B------:R-:W-:-:S06]  /*11920*/  FMNMX.FTZ R71, R71, R9, !PT ;  /* 0x0000000947477209 */ /* 0x000fcc0007810000 */
[----:B------:R2:W-:Y:S01]  /*11930*/  MUFU.TANH R14, R7 ;  /* 0x00000007000e7308 */ /* 0x0005e20000002400 */
[----:B----4-:R-:W-:Y:S01]  /*11940*/  FMNMX.FTZ R72, R5, R72, !PT ;  /* 0x0000004805487209 */ /* 0x010fe20007810000 */
[----:B-1----:R-:W-:-:S04]  /*11950*/  FMUL.FTZ R3, R106, c[0x0][0x320] ;  /* 0x0000c8006a037a20 */ /* 0x002fc80000410000 */
[----:B------:R-:W-:Y:S02]  /*11960*/  FMUL.FTZ R6, R72, c[0x0][0x2d0] ;  /* 0x0000b40048067a20 */ /* 0x000fe40000410000 */
[----:B------:R1:W3:Y:S01]  /*11970*/  MUFU.TANH R10, R3 ;  /* 0x00000003000a7308 */ /* 0x0002e20000002400 */
[----:B--2---:R-:W-:-:S07]  /*11980*/  FMUL.FTZ R7, R50, c[0x0][0x320] ;  /* 0x0000c80032077a20 */ /* 0x004fce0000410000 */
[----:B------:R2:W4:Y:S01]  /*11990*/  MUFU.TANH R40, R7 ;  /* 0x0000000700287308 */ /* 0x0005220000002400 */
[----:B-1----:R-:W-:Y:S02]  /*119a0*/  FMUL.FTZ R3, R46, c[0x0][0x320] ;  /* 0x0000c8002e037a20 */ /* 0x002fe40000410000 */
[----:B--2---:R-:W-:-:S05]  /*119b0*/  IMAD.IADD R7, R12, 0x1, R8 ;  /* 0x000000010c077824 */ /* 0x004fca00078e0208 */
[----:B------:R1:W2:Y:S01]  /*119c0*/  MUFU.TANH R12, R3 ;  /* 0x00000003000c7308 */ /* 0x0002a20000002400 */
[----:B------:R-:W-:-:S07]  /*119d0*/  FMUL.FTZ R8, R47, c[0x0][0x320] ;  /* 0x0000c8002f087a20 */ /* 0x000fce0000410000 */
[----:B------:R2:W-:Y:S01]  /*119e0*/  MUFU.TANH R9, R8 ;  /* 0x0000000800097308 */ /* 0x0005e20000002400 */
[----:B-1----:R-:W-:Y:S01]  /*119f0*/  IMNMX R3, R13, R7, PT ;  /* 0x000000070d037217 */ /* 0x002fe20003800200 */
[----:B------:R-:W-:-:S03]  /*11a00*/  FMUL.FTZ R7, R74, c[0x0][0x2d0] ;  /* 0x0000b4004a077a20 */ /* 0x000fc60000410000 */
[C---:B------:R-:W-:Y:S02]  /*11a10*/  ISETP.GT.AND P2, PT, R3.reuse, RZ, PT ;  /* 0x000000ff0300720c */ /* 0x040fe40003f44270 */
[C---:B------:R-:W-:Y:S02]  /*11a20*/  ISETP.GT.AND P1, PT, R3.reuse, 0x1, PT ;  /* 0x000000010300780c */ /* 0x040fe40003f24270 */
[----:B------:R-:W-:Y:S02]  /*11a30*/  ISETP.GT.AND P0, PT, R3, 0x8, PT ;  /* 0x000000080300780c */ /* 0x000fe40003f04270 */
[----:B---3--:R-:W-:Y:S02]  /*11a40*/  FSEL R57, R10, -INF , P2 ;  /* 0xff8000000a397808 */ /* 0x008fe40001000000 */
[----:B------:R-:W-:Y:S02]  /*11a50*/  FSEL R56, R15, -INF , P1 ;  /* 0xff8000000f387808 */ /* 0x000fe40000800000 */
[----:B------:R-:W-:-:S02]  /*11a60*/  ISETP.GT.AND P4, PT, R3, 0x9, PT ;  /* 0x000000090300780c */ /* 0x000fc40003f84270 */
[----:B------:R-:W-:Y:S02]  /*11a70*/  FSEL R58, R177, -INF , P0 ;  /* 0xff800000b13a7808 */ /* 0x000fe40000000000 */
[----:B------:R-:W-:Y:S02]  /*11a80*/  FMNMX.FTZ R0, R57, R56, !PT ;  /* 0x0000003839007209 */ /* 0x000fe40007810000 */
[C---:B------:R-:W-:Y:S02]  /*11a90*/  ISETP.GT.AND P6, PT, R3.reuse, 0x10, PT ;  /* 0x000000100300780c */ /* 0x040fe40003fc4270 */
[----:B------:R-:W-:Y:S02]  /*11aa0*/  FSEL R59, R164, -INF , P4 ;  /* 0xff800000a43b7808 */ /* 0x000fe40002000000 */
[----:B------:R-:W-:Y:S02]  /*11ab0*/  FMNMX.FTZ R0, R58, R0, !PT ;  /* 0x000000003a007209 */ /* 0x000fe40007810000 */
[----:B------:R-:W-:-:S02]  /*11ac0*/  ISETP.GT.AND P5, PT, R3, 0x11, PT ;  /* 0x000000110300780c */ /* 0x000fc40003fa4270 */
[----:B------:R-:W-:Y:S02]  /*11ad0*/  FSEL R68, R70, -INF , P6 ;  /* 0xff80000046447808 */ /* 0x000fe40003000000 */
[----:B------:R-:W-:Y:S02]  /*11ae0*/  FMNMX.FTZ R0, R59, R0, !PT ;  /* 0x000000003b007209 */ /* 0x000fe40007810000 */
[----:B------:R-:W-:Y:S02]  /*11af0*/  ISETP.GT.AND P3, PT, R3, 0x18, PT ;  /* 0x000000180300780c */ /* 0x000fe40003f64270 */
[----:B------:R-:W-:Y:S02]  /*11b00*/  FSEL R69, R67, -INF , P5 ;  /* 0xff80000043457808 */ /* 0x000fe40002800000 */
[----:B------:R-:W-:Y:S01]  /*11b10*/  FMNMX.FTZ R0, R68, R0, !PT ;  /* 0x0000000044007209 */ /* 0x000fe20007810000 */
[----:B------:R-:W-:Y:S01]  /*11b20*/  LDSM.16.MT88.4 R64, [R227+0x900] ;  /* 0x00090000e340783b */ /* 0x000fe20000004200 */
        /* <DEDUP_REMOVED lines=15> */
[----:B------:R-:W-:Y:S02]  /*11c20*/  FSETP.NEU.FTZ.AND P0, PT, R74, -INF , PT ;  /* 0xff8000004a00780b */ /* 0x000fe40003f1d000 */
[----:B------:R-:W-:Y:S02]  /*11c30*/  ISETP.GT.AND P6, PT, R3, 0x30, PT ;  /* 0x000000300300780c */ /* 0x000fe40003fc4270 */
[----:B------:R-:W-:Y:S02]  /*11c40*/  FSEL R91, R176, -INF , P3 ;  /* 0xff800000b05b7808 */ /* 0x000fe40001800000 */
[----:B------:R-:W-:-:S02]  /*11c50*/  FMNMX.FTZ R0, R90, R0, !PT ;  /* 0x000000005a007209 */ /* 0x000fc40007810000 */
[----:B------:R-:W-:Y:S02]  /*11c60*/  FSEL R7, R7, RZ, P0 ;  /* 0x000000ff07077208 */ /* 0x000fe40000000000 */
[----:B------:R-:W-:Y:S02]  /*11c70*/  ISETP.GT.AND P1, PT, R3, 0x31, PT ;  /* 0x000000310300780c */ /* 0x000fe40003f24270 */
[----:B------:R-:W-:Y:S01]  /*11c80*/  FSEL R117, R163, -INF , P6 ;  /* 0xff800000a3757808 */ /* 0x000fe20003000000 */
[----:B------:R-:W-:Y:S01]  /*11c90*/  FFMA.FTZ R5, R20, c[0x0][0x2d0], -R7 ;  /* 0x0000b40014057a23 */ /* 0x000fe20000010807 */
[----:B------:R-:W-:Y:S01]  /*11ca0*/  FMNMX.FTZ R0, R91, R0, !PT ;  /* 0x000000005b007209 */ /* 0x000fe20007810000 */
[----:B------:R-:W-:Y:S01]  /*11cb0*/  IMAD.MOV.U32 R163, RZ, RZ, R205 ;  /* 0x000000ffffa37224 */ /* 0x000fe200078e00cd */
[----:B------:R-:W-:Y:S01]  /*11cc0*/  ISETP.GT.AND P2, PT, R3, 0x38, PT ;  /* 0x000000380300780c */ /* 0x000fe20003f44270 */
[----:B------:R1:W-:Y:S01]  /*11cd0*/  MUFU.EX2 R252, R5 ;  /* 0x0000000500fc7308 */ /* 0x0003e20000000800 */
[----:B------:R-:W-:-:S02]  /*11ce0*/  FSEL R118, R162, -INF , P1 ;  /* 0xff800000a2767808 */ /* 0x000fc40000800000 */
[----:B------:R-:W-:Y:S02]  /*11cf0*/  FSETP.NEU.FTZ.AND P0, PT, R72, -INF , PT ;  /* 0xff8000004800780b */ /* 0x000fe40003f1d000 */
[----:B------:R-:W-:Y:S02]  /*11d00*/  FMNMX.FTZ R0, R117, R0, !PT ;  /* 0x0000000075007209 */ /* 0x000fe40007810000 */
[C---:B------:R-:W-:Y:S02]  /*11d10*/  ISETP.GT.AND P4, PT, R3.reuse, 0x39, PT ;  /* 0x000000390300780c */ /* 0x040fe40003f84270 */
[----:B------:R-:W-:Y:S02]  /*11d20*/  FSEL R6, R6, RZ, P0 ;  /* 0x000000ff06067208 */ /* 0x000fe40000000000 */
[----:B------:R-:W-:Y:S02]  /*11d30*/  FSEL R116, R86, -INF , P2 ;  /* 0xff80000056747808 */ /* 0x000fe40001000000 */
[----:B------:R-:W-:Y:S01]  /*11d40*/  FMNMX.FTZ R0, R118, R0, !PT ;  /* 0x0000000076007209 */ /* 0x000fe20007810000 */
[----:B--2---:R-:W-:Y:S01]  /*11d50*/  FFMA.FTZ R8, R26, c[0x0][0x2d0], -R6 ;  /* 0x0000b4001a087a23 */ /* 0x004fe20000010806 */
[----:B------:R-:W-:Y:S01]  /*11d60*/  ISETP.GT.AND P5, PT, R3, 0x40, PT ;  /* 0x000000400300780c */ /* 0x000fe20003fa4270 */
[----:B-1----:R-:W-:Y:S01]  /*11d70*/  FFMA.FTZ R5, R22, c[0x0][0x2d0], -R7 ;  /* 0x0000b40016057a23 */ /* 0x002fe20000010807 */
[----:B------:R-:W-:Y:S01]  /*11d80*/  FSEL R128, R87, -INF , P4 ;  /* 0xff80000057807808 */ /* 0x000fe20002000000 */
[----:B------:R-:W-:Y:S01]  /*11d90*/  MUFU.EX2 R237, R8 ;  /* 0x0000000800ed7308 */ /* 0x000fe20000000800 */
[----:B------:R-:W-:Y:S01]  /*11da0*/  FMNMX.FTZ R0, R116, R0, !PT ;  /* 0x0000000074007209 */ /* 0x000fe20007810000 */
[----:B------:R-:W-:Y:S01]  /*11db0*/  LDSM.16.MT88.4 R84, [R226+0x900] ;  /* 0x00090000e254783b */ /* 0x000fe20000004200 */
        /* <DEDUP_REMOVED lines=13> */
[----:B------:R-:W-:Y:S01]  /*11e90*/  FMNMX.FTZ R0, R140, R0, !PT ;  /* 0x000000008c007209 */ /* 0x000fe20007810000 */
[----:B------:R-:W-:Y:S01]  /*11ea0*/  LDSM.16.MT88.4 R60, [R224+0x900] ;  /* 0x00090000e03c783b */ /* 0x000fe20000004200 */
[----:B------:R-:W-:Y:S01]  /*11eb0*/  FSETP.NEU.FTZ.AND P0, PT, R71, -INF , PT ;  /* 0xff8000004700780b */ /* 0x000fe20003f1d000 */
[----:B------:R1:W-:Y:S01]  /*11ec0*/  MUFU.EX2 R190, R5 ;  /* 0x0000000500be7308 */ /* 0x0003e20000000800 */
[----:B------:R-:W-:-:S02]  /*11ed0*/  ISETP.GT.AND P6, PT, R3, 0x51, PT ;  /* 0x000000510300780c */ /* 0x000fc40003fc4270 */
[----:B------:R-:W-:Y:S02]  /*11ee0*/  FSEL R159, R159, -INF , P2 ;  /* 0xff8000009f9f7808 */ /* 0x000fe40001000000 */
[----:B------:R-:W-:Y:S02]  /*11ef0*/  FMNMX.FTZ R0, R145, R0, !PT ;  /* 0x0000000091007209 */ /* 0x000fe40007810000 */
[----:B------:R-:W-:Y:S02]  /*11f00*/  ISETP.GT.AND P5, PT, R3, 0x58, PT ;  /* 0x000000580300780c */ /* 0x000fe40003fa4270 */
[----:B------:R-:W-:Y:S02]  /*11f10*/  FSEL R158, R27, -INF , P6 ;  /* 0xff8000001b9e7808 */ /* 0x000fe40003000000 */
[----:B------:R-:W-:Y:S02]  /*11f20*/  FMNMX.FTZ R0, R159, R0, !PT ;  /* 0x000000009f007209 */ /* 0x000fe40007810000 */
[----:B------:R-:W-:-:S02]  /*11f30*/  ISETP.GT.AND P4, PT, R3, 0x59, PT ;  /* 0x000000590300780c */ /* 0x000fc40003f84270 */
[----:B------:R-:W-:Y:S01]  /*11f40*/  ISETP.GT.AND P3, PT, R3, 0x60, PT ;  /* 0x000000600300780c */ /* 0x000fe20003f64270 */
[----:B-1----:R-:W-:Y:S01]  /*11f50*/  FFMA.FTZ R5, R23, c[0x0][0x2d0], -R6 ;  /* 0x0000b40017057a23 */ /* 0x002fe20000010806 */
[C---:B------:R-:W-:Y:S02]  /*11f60*/  ISETP.GT.AND P2, PT, R3.reuse, 0x61, PT ;  /* 0x000000610300780c */ /* 0x040fe40003f44270 */
[----:B------:R-:W-:Y:S01]  /*11f70*/  ISETP.GT.AND P1, PT, R3, 0x68, PT ;  /* 0x000000680300780c */ /* 0x000fe20003f24270 */
[----:B------:R1:W-:Y:S01]  /*11f80*/  MUFU.EX2 R191, R5 ;  /* 0x0000000500bf7308 */ /* 0x0003e20000000800 */
[----:B------:R-:W-:Y:S02]  /*11f90*/  FSEL R170, R18, -INF , P5 ;  /* 0xff80000012aa7808 */ /* 0x000fe40002800000 */
[----:B------:R-:W-:Y:S02]  /*11fa0*/  FMNMX.FTZ R0, R158, R0, !PT ;  /* 0x000000009e007209 */ /* 0x000fe40007810000 */
[----:B------:R-:W-:-:S02]  /*11fb0*/  FSEL R169, R36, -INF , P4 ;  /* 0xff80000024a97808 */ /* 0x000fc40002000000 */
[----:B------:R-:W-:Y:S01]  /*11fc0*/  FMNMX.FTZ R0, R170, R0, !PT ;  /* 0x00000000aa007209 */ /* 0x000fe20007810000 */
[----:B------:R-:W-:Y:S01]  /*11fd0*/  LDSM.16.MT88.4 R36, [R227+0x100] ;  /* 0x00010000e324783b */ /* 0x000fe20000004200 */
[----:B----4-:R-:W-:Y:S02]  /*11fe0*/  FSEL R167, R40, -INF , P3 ;  /* 0xff80000028a77808 */ /* 0x010fe40001800000 */
[----:B------:R-:W-:Y:S02]  /*11ff0*/  FSEL R164, R41, -INF , P2 ;  /* 0xff80000029a47808 */ /* 0x000fe40001000000 */
[----:B------:R-:W-:Y:S01]  /*12000*/  FSEL R157, R12, -INF , P1 ;  /* 0xff8000000c9d7808 */ /* 0x000fe20000800000 */
[----:B------:R-:W-:Y:S01]  /*12010*/  LDSM.16.MT88.4 R40, [R225+0x100] ;  /* 0x00010000e128783b */ /* 0x000fe20000004200 */
[----:B-1----:R-:W-:-:S04]  /*12020*/  FFMA.FTZ R5, R25, c[0x0][0x2d0], -R6 ;  /* 0x0000b40019057a23 */ /* 0x002fc80000010806 */
        /* <DEDUP_REMOVED lines=29> */
[----:B------:R1:W3:Y:S03]  /*12200*/  MUFU.EX2 R196, R2 ;  /* 0x0000000200c47308 */ /* 0x0002e60000000800 */
[C---:B------:R-:W-:Y:S08]  /*12210*/  HMMA.16816.F32.BF16 R48, R8.reuse, R40, RZ ;  /* 0x000000280830723c */ /* 0x040ff000000418ff */
[----:B------:R-:W-:Y:S01]  /*12220*/  HMMA.16816.F32.BF16 R20, R8, R52, RZ ;  /* 0x000000340814723c */ /* 0x000fe200000418ff */
[----:B--2---:R-:W-:Y:S01]  /*12230*/  FMNMX.FTZ R0, R0, R3, !PT ;  /* 0x0000000300007209 */ /* 0x004fe20007810000 */
[----:B-1----:R-:W-:-:S04]  /*12240*/  FFMA.FTZ R2, R32, c[0x0][0x2d0], -R6 ;  /* 0x0000b40020027a23 */ /* 0x002fc80000010806 */
[----:B------:R-:W1:Y:S02]  /*12250*/  SHFL.BFLY PT, R3, R0, 0x1, 0x1f ;  /* 0x0c201f0000037f89 */ /* 0x000e6400000e0000 */
[----:B------:R-:W-:Y:S01]  /*12260*/  HMMA.16816.F32.BF16 R24, R8, R42, RZ ;  /* 0x0000002a0818723c */ /* 0x000fe200000418ff */
[----:B---3--:R-:W-:Y:S01]  /*12270*/  F2FP.BF16.PACK_AB R12, R196, R208 ;  /* 0x000000d0c40c723e */ /* 0x008fe200000010ff */
[----:B------:R2:W-:Y:S02]  /*12280*/  MUFU.EX2 R203, R2 ;  /* 0x0000000200cb7308 */ /* 0x0005e40000000800 */
[----:B--2---:R-:W-:-:S06]  /*12290*/  FFMA.FTZ R2, R34, c[0x0][0x2d0], -R6 ;  /* 0x0000b40022027a23 */ /* 0x004fcc0000010806 */
[----:B------:R2:W3:Y:S02]  /*122a0*/  MUFU.EX2 R232, R2 ;  /* 0x0000000200e87308 */ /* 0x0004e40000000800 */
[--C-:B--2---:R-:W-:Y:S01]  /*122b0*/  FFMA.FTZ R2, R31, c[0x0][0x2d0], -R5.reuse ;  /* 0x0000b4001f027a23 */ /* 0x104fe20000010805 */
[----:B---3--:R-:W-:Y:S01]  /*122c0*/  F2FP.BF16.PACK_AB R14, R232, R203 ;  /* 0x000000cbe80e723e */ /* 0x008fe200000010ff */
[----:B------:R-:W-:Y:S04]  /*122d0*/  HMMA.16816.F32.BF16 R28, R8, R38, RZ ;  /* 0x00000026081c723c */ /* 0x000fe800000418ff */
[----:B------:R2:W-:Y:S02]  /*122e0*/  MUFU.EX2 R207, R2 ;  /* 0x0000000200cf7308 */ /* 0x0005e40000000800 */
[----:B--2---:R-:W-:-:S06]  /*122f0*/  FFMA.FTZ R2, R33, c[0x0][0x2d0], -R5 ;  /* 0x0000b40021027a23 */ /* 0x004fcc0000010805 */
[----:B------:R2:W3:Y:S02]  /*12300*/  MUFU.EX2 R197, R2 ;  /* 0x0000000200c57308 */ /* 0x0004e40000000800 */
[--C-:B--2---:R-:W-:Y:S01]  /*12310*/  FFMA.FTZ R2, R35, c[0x0][0x2d0], -R5.reuse ;  /* 0x0000b40023027a23 */ /* 0x104fe20000010805 */
[----:B---3--:R-:W-:Y:S01]  /*12320*/  F2FP.BF16.PACK_AB R13, R197, R207 ;  /* 0x000000cfc50d723e */ /* 0x008fe200000010ff */
[C---:B------:R-:W-:Y:S04]  /*12330*/  HMMA.16816.F32.BF16 R32, R8.reuse, R18, RZ ;  /* 0x000000120820723c */ /* 0x040fe800000418ff */
[----:B------:R2:W-:Y:S04]  /*12340*/  MUFU.EX2 R161, R2 ;  /* 0x0000000200a17308 */ /* 0x0005e80000000800 */
[----:B------:R-:W-:Y:S01]  /*12350*/  HMMA.16816.F32.BF16 R8, R8, R54, RZ ;  /* 0x000000360808723c */ /* 0x000fe200000418ff */
[----:B--2---:R-:W-:Y:S01]  /*12360*/  FFMA.FTZ R2, R73, c[0x0][0x2d0], -R5 ;  /* 0x0000b40049027a23 */ /* 0x004fe20000010805 */
[----:B-1----:R-:W-:-:S03]  /*12370*/  FMNMX.FTZ R73, R0, R3, !PT ;  /* 0x0000000300497209 */ /* 0x002fc60007810000 */
[----:B------:R1:W2:Y:S01]  /*12380*/  MUFU.EX2 R188, R2 ;  /* 0x0000000200bc7308 */ /* 0x0002a20000000800 */
[C---:B------:R-:W-:Y:S01]  /*12390*/  FSETP.NEU.FTZ.AND P0, PT, R73.reuse, -INF , PT ;  /* 0xff8000004900780b */ /* 0x040fe20003f1d000 */
[----:B------:R-:W-:-:S05]  /*123a0*/  FMUL.FTZ R0, R73, c[0x0][0x2d0] ;  /* 0x0000b40049007a20 */ /* 0x000fca0000410000 */
[----:B------:R-:W-:Y:S01]  /*123b0*/  FSEL R0, R0, RZ, P0 ;  /* 0x000000ff00007208 */ /* 0x000fe20000000000 */
[----:B-1----:R-:W-:Y:S01]  /*123c0*/  FFMA.FTZ R2, R92, c[0x0][0x2d0], -R7 ;  /* 0x0000b4005c027a23 */ /* 0x002fe20000010807 */
[----:B--2---:R-:W-:-:S03]  /*123d0*/  F2FP.BF16.PACK_AB R15, R188, R161 ;  /* 0x000000a1bc0f723e */ /* 0x004fc600000010ff */
[----:B------:R1:W-:Y:S04]  /*123e0*/  MUFU.EX2 R183, R2 ;  /* 0x0000000200b77308 */ /* 0x0003e80000000800 */
[C---:B------:R-:W-:Y:S08]  /*123f0*/  HMMA.16816.F32.BF16 R124, R12.reuse, R64, R76 ;  /* 0x000000400c7c723c */ /* 0x040ff0000004184c */
[----:B------:R-:W-:Y:S01]  /*12400*/  HMMA.16816.F32.BF16 R76, R12, R86, R8 ;  /* 0x000000560c4c723c */ /* 0x000fe20000041808 */
[----:B-1----:R-:W-:-:S06]  /*12410*/  FFMA.FTZ R2, R93, c[0x0][0x2d0], -R7 ;  /* 0x0000b4005d027a23 */ /* 0x002fcc0000010807 */
[----:B------:R-:W-:Y:S01]  /*12420*/  F2FP.BF16.PACK_AB R8, R248, R252 ;  /* 0x000000fcf808723e */ /* 0x000fe200000010ff */
[----:B------:R1:W2:Y:S01]  /*12430*/  MUFU.EX2 R182, R2 ;  /* 0x0000000200b67308 */ /* 0x0002a20000000800 */
[C---:B------:R-:W-:Y:S08]  /*12440*/  HMMA.16816.F32.BF16 R112, R12.reuse, R84, R20 ;  /* 0x000000540c70723c */ /* 0x040ff00000041814 */
[----:B------:R-:W-:Y:S01]  /*12450*/  HMMA.16816.F32.BF16 R104, R12, R60, R44 ;  /* 0x0000003c0c68723c */ /* 0x000fe2000004182c */
[----:B-1----:R-:W-:Y:S01]  /*12460*/  FFMA.FTZ R2, R94, c[0x0][0x2d0], -R7 ;  /* 0x0000b4005e027a23 */ /* 0x002fe20000010807 */
[----:B--2---:R-:W-:-:S06]  /*12470*/  F2FP.BF16.PACK_AB R10, R182, R183 ;  /* 0x000000b7b60a723e */ /* 0x004fcc00000010ff */
        /* <DEDUP_REMOVED lines=18> */
[----:B------:R1:W2:Y:S02]  /*125a0*/  MUFU.EX2 R213, R2 ;  /* 0x0000000200d57308 */ /* 0x0002a40000000800 */
[C---:B------:R-:W-:Y:S08]  /*125b0*/  HMMA.16816.F32.BF16 R20, R8.reuse, R16, RZ ;  /* 0x000000100814723c */ /* 0x040ff000000418ff */
[----:B------:R-:W-:Y:S01]  /*125c0*/  HMMA.16816.F32.BF16 R28, R8, R18, RZ ;  /* 0x00000012081c723c */ /* 0x000fe200000418ff */
[----:B-1----:R-:W-:-:S04]  /*125d0*/  FFMA.FTZ R2, R101, c[0x0][0x2d0], -R7 ;  /* 0x0000b40065027a23 */ /* 0x002fc80000010807 */
[----:B------:R1:W3:Y:S03]  /*125e0*/  MUFU.EX2 R193, R2 ;  /* 0x0000000200c17308 */ /* 0x0002e60000000800 */
[C---:B------:R-:W-:Y:S08]  /*125f0*/  HMMA.16816.F32.BF16 R16, R8.reuse, R36, RZ ;  /* 0x000000240810723c */ /* 0x040ff000000418ff */
[----:B------:R-:W-:Y:S01]  /*12600*/  HMMA.16816.F32.BF16 R32, R8, R38, RZ ;  /* 0x000000260820723c */ /* 0x000fe200000418ff */
[----:B-1----:R-:W-:-:S07]  /*12610*/  FFMA.FTZ R2, R68, c[0x0][0x2d0], -R0 ;  /* 0x0000b40044027a23 */ /* 0x002fce0000010800 */
[C---:B------:R-:W-:Y:S01]  /*12620*/  HMMA.16816.F32.BF16 R24, R8.reuse, R52, RZ ;  /* 0x000000340818723c */ /* 0x040fe200000418ff */
[----:B--2---:R-:W-:Y:S01]  /*12630*/  IMAD.MOV.U32 R68, RZ, RZ, R213 ;  /* 0x000000ffff447224 */ /* 0x004fe200078e00d5 */
[----:B------:R1:W-:Y:S06]  /*12640*/  MUFU.EX2 R181, R2 ;  /* 0x0000000200b57308 */ /* 0x0003ec0000000800 */
[C---:B------:R-:W-:Y:S08]  /*12650*/  HMMA.16816.F32.BF16 R12, R8.reuse, R40, RZ ;  /* 0x00000028080c723c */ /* 0x040ff000000418ff */
[----:B------:R-:W-:Y:S01]  /*12660*/  HMMA.16816.F32.BF16 R36, R8, R42, RZ ;  /* 0x0000002a0824723c */ /* 0x000fe200000418ff */
[----:B-1----:R-:W-:Y:S01]  /*12670*/  FFMA.FTZ R2, R69, c[0x0][0x2d0], -R0 ;  /* 0x0000b40045027a23 */ /* 0x002fe20000010800 */
[----:B------:R-:W-:-:S03]  /*12680*/  MOV R69, R186 ;  /* 0x000000ba00457202 */ /* 0x000fc60000000f00 */
[----:B------:R1:W2:Y:S03]  /*12690*/  MUFU.EX2 R180, R2 ;  /* 0x0000000200b47308 */ /* 0x0002a60000000800 */
[----:B------:R-:W-:Y:S07]  /*126a0*/  HMMA.16816.F32.BF16 R52, R8, R54, RZ ;  /* 0x000000360834723c */ /* 0x000fee00000418ff */
[----:B------:R-:W-:-:S02]  /*126b0*/  F2FP.BF16.PACK_AB R8, R202, R200 ;  /* 0x000000c8ca08723e */ /* 0x000fc400000010ff */
[----:B---3--:R-:W-:Y:S01]  /*126c0*/  F2FP.BF16.PACK_AB R10, R193, R68 ;  /* 0x00000044c10a723e */ /* 0x008fe200000010ff */
[--C-:B-1----:R-:W-:Y:S01]  /*126d0*/  FFMA.FTZ R2, R70, c[0x0][0x2d0], -R0.reuse ;  /* 0x0000b40046027a23 */ /* 0x102fe20000010800 */
[----:B--2---:R-:W-:Y:S01]  /*126e0*/  F2FP.BF16.PACK_AB R9, R180, R181 ;  /* 0x000000b5b409723e */ /* 0x004fe200000010ff */
[----:B------:R-:W-:Y:S02]  /*126f0*/  IMAD.MOV.U32 R70, RZ, RZ, R197 ;  /* 0x000000ffff467224 */ /* 0x000fe400078e00c5 */
[----:B------:R1:W-:Y:S02]  /*12700*/  MUFU.EX2 R235, R2 ;  /* 0x0000000200eb7308 */ /* 0x0003e40000000800 */
[----:B-1----:R-:W-:Y:S01]  /*12710*/  FFMA.FTZ R2, R75, c[0x0][0x2d0], -R0 ;  /* 0x0000b4004b027a23 */ /* 0x002fe20000010800 */
[----:B------:R-:W-:-:S05]  /*12720*/  MOV R75, R194 ;  /* 0x000000c2004b7202 */ /* 0x000fca0000000f00 */
[----:B------:R1:W2:Y:S02]  /*12730*/  MUFU.EX2 R162, R2 ;  /* 0x0000000200a27308 */ /* 0x0002a40000000800 */
[----:B-1----:R-:W-:Y:S01]  /*12740*/  FFMA.FTZ R2, R111, c[0x0][0x2d0], -R7 ;  /* 0x0000b4006f027a23 */ /* 0x002fe20000010807 */
[----:B--2---:R-:W-:-:S05]  /*12750*/  F2FP.BF16.PACK_AB R11, R162, R235 ;  /* 0x000000eba20b723e */ /* 0x004fca00000010ff */
[----:B------:R1:W-:Y:S02]  /*12760*/  MUFU.EX2 R250, R2 ;  /* 0x0000000200fa7308 */ /* 0x0003e40000000800 */
[C---:B------:R-:W-:Y:S01]  /*12770*/  HMMA.16816.F32.BF16 R56, R8.reuse, R64, R16 ;  /* 0x000000400838723c */ /* 0x040fe20000041810 */
[----:B------:R-:W2:Y:S07]  /*12780*/  LDSM.16.MT88.4 R16, [R227+0x1100] ;  /* 0x00110000e310783b */ /* 0x000eae0000004200 */
[----:B------:R-:W-:Y:S01]  /*12790*/  HMMA.16816.F32.BF16 R40, R8, R60, R20 ;  /* 0x0000003c0828723c */ /* 0x000fe20000041814 */
[----:B------:R-:W3:Y:S01]  /*127a0*/  LDSM.16.MT88.4 R20, [R224+0x1100] ;  /* 0x00110000e014783b */ /* 0x000ee20000004200 */
[----:B-1----:R-:W-:-:S02]  /*127b0*/  FFMA.FTZ R2, R130, c[0x0][0x2d0], -R7 ;  /* 0x0000b40082027a23 */ /* 0x002fc40000010807 */
[----:B------:R-:W-:Y:S02]  /*127c0*/  IMAD.MOV.U32 R130, RZ, RZ, R211 ;  /* 0x000000ffff827224 */ /* 0x000fe400078e00d3 */
[----:B------:R1:W-:Y:S02]  /*127d0*/  MUFU.EX2 R251, R2 ;  /* 0x0000000200fb7308 */ /* 0x0003e40000000800 */
[C---:B------:R-:W-:Y:S01]  /*127e0*/  HMMA.16816.F32.BF16 R48, R8.reuse, R80, R12 ;  /* 0x000000500830723c */ /* 0x040fe2000004180c */
[----:B------:R-:W-:Y:S07]  /*127f0*/  LDSM.16.MT88.4 R12, [R225+0x1100] ;  /* 0x00110000e10c783b */ /* 0x000fee0000004200 */
[----:B------:R-:W-:Y:S01]  /*12800*/  HMMA.16816.F32.BF16 R28, R8, R62, R28 ;  /* 0x0000003e081c723c */ /* 0x000fe2000004181c */
[----:B-1----:R-:W-:-:S07]  /*12810*/  FFMA.FTZ R2, R132, c[0x0][0x2d0], -R7 ;  /* 0x0000b40084027a23 */ /* 0x002fce0000010807 */
[C---:B------:R-:W-:Y:S01]  /*12820*/  HMMA.16816.F32.BF16 R32, R8.reuse, R66, R32 ;  /* 0x000000420820723c */ /* 0x040fe20000041820 */
[----:B------:R-:W-:Y:S01]  /*12830*/  IMAD.MOV.U32 R132, RZ, RZ, R193 ;  /* 0x000000ffff847224 */ /* 0x000fe200078e00c1 */
[----:B------:R1:W4:Y:S06]  /*12840*/  MUFU.EX2 R3, R2 ;  /* 0x0000000200037308 */ /* 0x00032c0000000800 */
[C---:B------:R-:W-:Y:S08]  /*12850*/  HMMA.16816.F32.BF16 R36, R8.reuse, R82, R36 ;  /* 0x000000520824723c */ /* 0x040ff00000041824 */
[----:B------:R-:W-:Y:S01]  /*12860*/  HMMA.16816.F32.BF16 R52, R8, R86, R52 ;  /* 0x000000560834723c */ /* 0x000fe20000041834 */
[----:B-1----:R-:W-:Y:S01]  /*12870*/  FFMA.FTZ R2, R133, c[0x0][0x2d0], -R7 ;  /* 0x0000b40085027a23 */ /* 0x002fe20000010807 */
[----:B----4-:R-:W-:-:S03]  /*12880*/  MOV R133, R3 ;  /* 0x0000000300857202 */ /* 0x010fc60000000f00 */
[----:B------:R1:W-:Y:S02]  /*12890*/  MUFU.EX2 R3, R2 ;  /* 0x0000000200037308 */ /* 0x0003e40000000800 */
[----:B-1----:R-:W-:-:S06]  /*128a0*/  FFMA.FTZ R2, R108, c[0x0][0x2d0], -R6 ;  /* 0x0000b4006c027a23 */ /* 0x002fcc0000010806 */
[----:B------:R1:W-:Y:S02]  /*128b0*/  MUFU.EX2 R244, R2 ;  /* 0x0000000200f47308 */ /* 0x0003e40000000800 */
[----:B-1----:R-:W-:-:S06]  /*128c0*/  FFMA.FTZ R2, R109, c[0x0][0x2d0], -R6 ;  /* 0x0000b4006d027a23 */ /* 0x002fcc0000010806 */
[----:B------:R1:W4:Y:S02]  /*128d0*/  MUFU.EX2 R245, R2 ;  /* 0x0000000200f57308 */ /* 0x0003240000000800 */
[--C-:B-1----:R-:W-:Y:S02]  /*128e0*/  FFMA.FTZ R2, R110, c[0x0][0x2d0], -R6.reuse ;  /* 0x0000b4006e027a23 */ /* 0x102fe40000010806 */
[----:B------:R-:W-:Y:S01]  /*128f0*/  HMMA.16816.F32.BF16 R108, R8, R84, R24 ;  /* 0x00000054086c723c */ /* 0x000fe20000041818 */
[----:B------:R-:W1:Y:S03]  /*12900*/  LDSM.16.MT88.4 R24, [R226+0x1100] ;  /* 0x00110000e218783b */ /* 0x000e660000004200 */
[----:B------:R2:W-:Y:S03]  /*12910*/  MUFU.EX2 R247, R2 ;  /* 0x0000000200f77308 */ /* 0x0005e60000000800 */
[----:B----4-:R-:W-:Y:S01]  /*12920*/  F2FP.BF16.PACK_AB R8, R245, R244 ;  /* 0x000000f4f508723e */ /* 0x010fe200000010ff */
[----:B--2---:R-:W-:-:S02]  /*12930*/  FFMA.FTZ R2, R131, c[0x0][0x2d0], -R6 ;  /* 0x0000b40083027a23 */ /* 0x004fc40000010806 */
        /* <DEDUP_REMOVED lines=22> */
[----:B------:R-:W-:Y:S01]  /*12aa0*/  IMAD.MOV.U32 R125, RZ, RZ, R3 ;  /* 0x000000ffff7d7224 */ /* 0x000fe200078e0003 */
[----:B------:R-:W-:Y:S01]  /*12ab0*/  MOV R3, R206 ;  /* 0x000000ce00037202 */ /* 0x000fe20000000f00 */
[----:B--2---:R-:W-:-:S04]  /*12ac0*/  FFMA.FTZ R2, R89, c[0x0][0x2d0], -R0 ;  /* 0x0000b40059027a23 */ /* 0x004fc80000010800 */
[----:B------:R2:W3:Y:S01]  /*12ad0*/  MUFU.EX2 R220, R2 ;  /* 0x0000000200dc7308 */ /* 0x0004e20000000800 */
[C---:B-1----:R-:W-:Y:S08]  /*12ae0*/  HMMA.16816.F32.BF16 R80, R8.reuse, R24, R112 ;  /* 0x000000180850723c */ /* 0x042ff00000041870 */
[----:B------:R-:W-:Y:S01]  /*12af0*/  HMMA.16816.F32.BF16 R96, R8, R22, R96 ;  /* 0x000000160860723c */ /* 0x000fe20000041860 */
        /* <DEDUP_REMOVED lines=18> */
[----:B-1----:R-:W-:-:S03]  /*12c20*/  FFMA.FTZ R2, R148, c[0x0][0x2d0], -R7 ;  /* 0x0000b40094027a23 */ /* 0x002fc60000010807 */
[----:B------:R-:W-:Y:S01]  /*12c30*/  LDSM.16.MT88.4 R28, [R226+0x1900] ;  /* 0x00190000e21c783b */ /* 0x000fe20000004200 */
[----:B------:R-:W-:Y:S01]  /*12c40*/  IMAD.MOV.U32 R148, RZ, RZ, R191 ;  /* 0x000000ffff947224 */ /* 0x000fe200078e00bf */
[----:B------:R1:W-:Y:S01]  /*12c50*/  MUFU.EX2 R214, R2 ;  /* 0x0000000200d67308 */ /* 0x0003e20000000800 */
[C---:B------:R-:W-:Y:S08]  /*12c60*/  HMMA.16816.F32.BF16 R56, R8.reuse, R16, R56 ;  /* 0x000000100838723c */ /* 0x040ff00000041838 */
[----:B------:R-:W-:Y:S01]  /*12c70*/  HMMA.16816.F32.BF16 R44, R8, R18, R32 ;  /* 0x00000012082c723c */ /* 0x000fe20000041820 */
[----:B------:R-:W3:Y:S01]  /*12c80*/  LDSM.16.MT88.4 R16, [R227+0x1900] ;  /* 0x00190000e310783b */ /* 0x000ee20000004200 */
[----:B-1----:R-:W-:-:S06]  /*12c90*/  FFMA.FTZ R2, R149, c[0x0][0x2d0], -R7 ;  /* 0x0000b40095027a23 */ /* 0x002fcc0000010807 */
[C---:B------:R-:W-:Y:S01]  /*12ca0*/  HMMA.16816.F32.BF16 R40, R8.reuse, R12, R48 ;  /* 0x0000000c0828723c */ /* 0x040fe20000041830 */
[----:B------:R-:W-:Y:S01]  /*12cb0*/  MOV R149, R190 ;  /* 0x000000be00957202 */ /* 0x000fe20000000f00 */
[----:B------:R1:W-:Y:S06]  /*12cc0*/  MUFU.EX2 R215, R2 ;  /* 0x0000000200d77308 */ /* 0x0003ec0000000800 */
[C---:B------:R-:W-:Y:S01]  /*12cd0*/  HMMA.16816.F32.BF16 R32, R8.reuse, R14, R36 ;  /* 0x0000000e0820723c */ /* 0x040fe20000041824 */
[----:B------:R-:W4:Y:S07]  /*12ce0*/  LDSM.16.MT88.4 R12, [R225+0x1900] ;  /* 0x00190000e10c783b */ /* 0x000f2e0000004200 */
[----:B------:R-:W-:Y:S01]  /*12cf0*/  HMMA.16816.F32.BF16 R48, R8, R24, R108 ;  /* 0x000000180830723c */ /* 0x000fe2000004186c */
[----:B-1----:R-:W-:-:S02]  /*12d00*/  FFMA.FTZ R2, R150, c[0x0][0x2d0], -R7 ;  /* 0x0000b40096027a23 */ /* 0x002fc40000010807 */
[----:B------:R-:W-:Y:S02]  /*12d10*/  IMAD.MOV.U32 R150, RZ, RZ, R195 ;  /* 0x000000ffff967224 */ /* 0x000fe400078e00c3 */
        /* <DEDUP_REMOVED lines=36> */
[----:B-1----:R-:W-:-:S02]  /*12f60*/  FFMA.FTZ R2, R118, c[0x0][0x2d0], -R0 ;  /* 0x0000b40076027a23 */ /* 0x002fc40000010800 */
[----:B------:R-:W-:Y:S02]  /*12f70*/  IMAD.MOV.U32 R118, RZ, RZ, R160 ;  /* 0x000000ffff767224 */ /* 0x000fe400078e00a0 */
        /* <DEDUP_REMOVED lines=23> */
[----:B------:R1:W-:Y:S03]  /*130f0*/  MUFU.EX2 R197, R2 ;  /* 0x0000000200c57308 */ /* 0x0003e60000000800 */
[C---:B------:R-:W-:Y:S01]  /*13100*/  HMMA.16816.F32.BF16 R44, R8.reuse, R18, R44 ;  /* 0x00000012082c723c */ /* 0x040fe2000004182c */
[----:B------:R-:W2:Y:S07]  /*13110*/  LDSM.16.MT88.4 R16, [R225+0x2100] ;  /* 0x00210000e110783b */ /* 0x000eae0000004200 */
        /* <DEDUP_REMOVED lines=13> */
[----:B-1----:R-:W-:Y:S02]  /*131f0*/  FFMA.FTZ R2, R165, c[0x0][0x2d0], -R6 ;  /* 0x0000b400a5027a23 */ /* 0x002fe40000010806 */
[----:B------:R-:W-:Y:S02]  /*13200*/  IMAD.MOV.U32 R165, RZ, RZ, R174 ;  /* 0x000000ffffa57224 */ /* 0x000fe400078e00ae */
[----:B------:R1:W-:Y:S01]  /*13210*/  MUFU.EX2 R193, R2 ;  /* 0x0000000200c17308 */ /* 0x0003e20000000800 */
[----:B------:R-:W-:-:S02]  /*13220*/  IMAD.MOV.U32 R174, RZ, RZ, R118 ;  /* 0x000000ffffae7224 */ /* 0x000fc400078e0076 */
[----:B------:R-:W-:Y:S01]  /*13230*/  IMAD.MOV.U32 R118, RZ, RZ, R147 ;  /* 0x000000ffff767224 */ /* 0x000fe200078e0093 */
[----:B------:R-:W-:Y:S01]  /*13240*/  MOV R147, R239 ;  /* 0x000000ef00937202 */ /* 0x000fe20000000f00 */
[----:B------:R-:W-:Y:S01]  /*13250*/  FFMA.FTZ R3, R3, c[0x0][0x2d0], -R7 ;  /* 0x0000b40003037a23 */ /* 0x000fe20000010807 */
[----:B------:R2:W5:Y:S01]  /*13260*/  LDL.LU R239, [R1+0xac] ;  /* 0x0000ac0001ef7983 */ /* 0x0005620000300800 */
[----:B-1----:R-:W-:-:S04]  /*13270*/  FFMA.FTZ R2, R166, c[0x0][0x2d0], -R6 ;  /* 0x0000b400a6027a23 */ /* 0x002fc80000010806 */
        /* <DEDUP_REMOVED lines=19> */
[C---:B------:R-:W-:Y:S08]  /*133b0*/  HMMA.16816.F32.BF16 R52, R8.reuse, R26, R112 ;  /* 0x0000001a0834723c */ /* 0x040ff00000041870 */
[----:B--2---:R-:W-:Y:S01]  /*133c0*/  HMMA.16816.F32.BF16 R84, R8, R16, R100 ;  /* 0x000000100854723c */ /* 0x004fe20000041864 */
[----:B-1----:R-:W-:-:S04]  /*133d0*/  FFMA.FTZ R2, R136, c[0x0][0x2d0], -R0 ;  /* 0x0000b40088027a23 */ /* 0x002fc80000010800 */
[----:B------:R1:W2:Y:S03]  /*133e0*/  MUFU.EX2 R188, R2 ;  /* 0x0000000200bc7308 */ /* 0x0002a60000000800 */
[C---:B------:R-:W-:Y:S08]  /*133f0*/  HMMA.16816.F32.BF16 R56, R8.reuse, R24, R120 ;  /* 0x000000180838723c */ /* 0x040ff00000041878 */
[----:B---3--:R-:W-:Y:S01]  /*13400*/  HMMA.16816.F32.BF16 R60, R8, R20, R108 ;  /* 0x00000014083c723c */ /* 0x008fe2000004186c */
[----:B-1----:R-:W-:-:S07]  /*13410*/  FFMA.FTZ R2, R140, c[0x0][0x2d0], -R0 ;  /* 0x0000b4008c027a23 */ /* 0x002fce0000010800 */
[C---:B------:R-:W-:Y:S01]  /*13420*/  HMMA.16816.F32.BF16 R76, R8.reuse, R22, R104 ;  /* 0x00000016084c723c */ /* 0x040fe20000041868 */
[----:B------:R1:W-:Y:S07]  /*13430*/  MUFU.EX2 R187, R2 ;  /* 0x0000000200bb7308 */ /* 0x0003ee0000000800 */
[C---:B------:R-:W-:Y:S08]  /*13440*/  HMMA.16816.F32.BF16 R160, R8.reuse, R18, R160 ;  /* 0x0000001208a0723c */ /* 0x040ff000000418a0 */
[----:B----4-:R-:W-:Y:S01]  /*13450*/  HMMA.16816.F32.BF16 R96, R8, R12, R96 ;  /* 0x0000000c0860723c */ /* 0x010fe20000041860 */
[----:B-1----:R-:W-:-:S04]  /*13460*/  FFMA.FTZ R2, R145, c[0x0][0x2d0], -R0 ;  /* 0x0000b40091027a23 */ /* 0x002fc80000010800 */
[----:B------:R1:W3:Y:S03]  /*13470*/  MUFU.EX2 R186, R2 ;  /* 0x0000000200ba7308 */ /* 0x0002e60000000800 */
[----:B------:R-:W-:Y:S07]  /*13480*/  HMMA.16816.F32.BF16 R100, R8, R14, R92 ;  /* 0x0000000e0864723c */ /* 0x000fee000004185c */
[----:B------:R-:W-:-:S02]  /*13490*/  F2FP.BF16.PACK_AB R8, R197, R194 ;  /* 0x000000c2c508723e */ /* 0x000fc400000010ff */
[----:B--2---:R-:W-:Y:S02]  /*134a0*/  F2FP.BF16.PACK_AB R9, R188, R185 ;  /* 0x000000b9bc09723e */ /* 0x004fe400000010ff */
[----:B------:R-:W-:Y:S01]  /*134b0*/  F2FP.BF16.PACK_AB R10, R200, R199 ;  /* 0x000000c7c80a723e */ /* 0x000fe200000010ff */
[----:B-1----:R-:W-:Y:S01]  /*134c0*/  FFMA.FTZ R2, R184, c[0x0][0x2d0], -R6 ;  /* 0x0000b400b8027a23 */ /* 0x002fe20000010806 */
[----:B---3--:R-:W-:-:S03]  /*134d0*/  F2FP.BF16.PACK_AB R11, R186, R187 ;  /* 0x000000bbba0b723e */ /* 0x008fc600000010ff */
[----:B------:R1:W-:Y:S04]  /*134e0*/  MUFU.EX2 R116, R2 ;  /* 0x0000000200747308 */ /* 0x0003e80000000800 */
[C---:B------:R-:W-:Y:S08]  /*134f0*/  HMMA.16816.F32.BF16 R92, R8.reuse, R24, R88 ;  /* 0x00000018085c723c */ /* 0x040ff00000041858 */
[----:B------:R-:W-:Y:S01]  /*13500*/  HMMA.16816.F32.BF16 R88, R8, R26, R80 ;  /* 0x0000001a0858723c */ /* 0x000fe20000041850 */
[----:B------:R-:W2:Y:S01]  /*13510*/  LDSM.16.MT88.4 R24, [R224+0x2900] ;  /* 0x00290000e018783b */ /* 0x000ea20000004200 */
[----:B-1----:R-:W-:-:S02]  /*13520*/  FFMA.FTZ R2, R175, c[0x0][0x2d0], -R6 ;  /* 0x0000b400af027a23 */ /* 0x002fc40000010806 */
[----:B------:R-:W-:Y:S01]  /*13530*/  IMAD.MOV.U32 R175, RZ, RZ, R172 ;  /* 0x000000ffffaf7224 */ /* 0x000fe200078e00ac */
[----:B------:R-:W-:Y:S01]  /*13540*/  MOV R172, R128 ;  /* 0x0000008000ac7202 */ /* 0x000fe20000000f00 */
[----:B------:R-:W-:Y:S02]  /*13550*/  IMAD.MOV.U32 R128, RZ, RZ, R117 ;  /* 0x000000ffff807224 */ /* 0x000fe400078e0075 */
[----:B------:R-:W-:Y:S01]  /*13560*/  HMMA.16816.F32.BF16 R80, R8, R20, R64 ;  /* 0x000000140850723c */ /* 0x000fe20000041840 */
[----:B------:R1:W3:Y:S01]  /*13570*/  MUFU.EX2 R117, R2 ;  /* 0x0000000200757308 */ /* 0x0002e20000000800 */
[----:B------:R-:W-:Y:S02]  /*13580*/  IMAD.MOV.U32 R166, RZ, RZ, R175 ;  /* 0x000000ffffa67224 */ /* 0x000fe400078e00af */
[----:B------:R-:W-:Y:S01]  /*13590*/  IMAD.MOV.U32 R175, RZ, RZ, R128 ;  /* 0x000000ffffaf7224 */ /* 0x000fe200078e0080 */
[----:B------:R-:W-:Y:S01]  /*135a0*/  MOV R128, R118 ;  /* 0x0000007600807202 */ /* 0x000fe20000000f00 */
[----:B-1----:R-:W-:-:S04]  /*135b0*/  FFMA.FTZ R2, R165, c[0x0][0x2d0], -R6 ;  /* 0x0000b400a5027a23 */ /* 0x002fc80000010806 */
[----:B------:R1:W-:Y:S02]  /*135c0*/  MUFU.EX2 R118, R2 ;  /* 0x0000000200767308 */ /* 0x0003e40000000800 */
[----:B-1----:R-:W-:-:S06]  /*135d0*/  FFMA.FTZ R2, R166, c[0x0][0x2d0], -R6 ;  /* 0x0000b400a6027a23 */ /* 0x002fcc0000010806 */
[----:B------:R1:W-:Y:S01]  /*135e0*/  MUFU.EX2 R184, R2 ;  /* 0x0000000200b87308 */ /* 0x0003e20000000800 */
[----:B------:R-:W-:Y:S02]  /*135f0*/  IMAD.MOV.U32 R165, RZ, RZ, R174 ;  /* 0x000000ffffa57224 */ /* 0x000fe400078e00ae */
[----:B------:R-:W-:Y:S02]  /*13600*/  IMAD.MOV.U32 R174, RZ, RZ, R238 ;  /* 0x000000ffffae7224 */ /* 0x000fe400078e00ee */
[----:B-1----:R-:W-:Y:S01]  /*13610*/  FFMA.FTZ R2, R246, c[0x0][0x2d0], -R5 ;  /* 0x0000b400f6027a23 */ /* 0x002fe20000010805 */
[----:B------:R-:W-:Y:S01]  /*13620*/  HMMA.16816.F32.BF16 R64, R8, R22, R44 ;  /* 0x000000160840723c */ /* 0x000fe2000004182c */
[----:B------:R-:W-:Y:S01]  /*13630*/  IMAD.MOV.U32 R166, RZ, RZ, R165 ;  /* 0x000000ffffa67224 */ /* 0x000fe200078e00a5 */
[----:B------:R-:W1:Y:S01]  /*13640*/  LDSM.16.MT88.4 R20, [R227+0x2900] ;  /* 0x00290000e314783b */ /* 0x000e620000004200 */
[----:B------:R4:W-:Y:S01]  /*13650*/  MUFU.EX2 R115, R2 ;  /* 0x0000000200737308 */ /* 0x0009e20000000800 */
[----:B------:R-:W-:Y:S01]  /*13660*/  IMAD.MOV.U32 R165, RZ, RZ, R175 ;  /* 0x000000ffffa57224 */ /* 0x000fe200078e00af */
[----:B------:R-:W-:Y:S01]  /*13670*/  MOV R175, R174 ;  /* 0x000000ae00af7202 */ /* 0x000fe20000000f00 */
[----:B------:R-:W-:Y:S01]  /*13680*/  IMAD.MOV.U32 R174, RZ, RZ, R173 ;  /* 0x000000ffffae7224 */ /* 0x000fe200078e00ad */
[----:B------:R1:W5:Y:S01]  /*13690*/  LDL.LU R238, [R1+0xa8] ;  /* 0x0000a80001ee7983 */ /* 0x0003620000300800 */
[----:B----4-:R-:W-:-:S04]  /*136a0*/  FFMA.FTZ R2, R249, c[0x0][0x2d0], -R5 ;  /* 0x0000b400f9027a23 */ /* 0x010fc80000010805 */
[----:B------:R4:W1:Y:S01]  /*136b0*/  MUFU.EX2 R113, R2 ;  /* 0x0000000200717308 */ /* 0x0008620000000800 */
[----:B------:R-:W-:Y:S01]  /*136c0*/  IMAD.MOV.U32 R173, RZ, RZ, R237 ;  /* 0x000000ffffad7224 */ /* 0x000fe200078e00ed */
[----:B------:R-:W-:Y:S01]  /*136d0*/  HMMA.16816.F32.BF16 R44, R8, R18, R36 ;  /* 0x00000012082c723c */ /* 0x000fe20000041824 */
[----:B------:R-:W-:Y:S01]  /*136e0*/  IMAD.MOV.U32 R171, RZ, RZ, R147 ;  /* 0x000000ffffab7224 */ /* 0x000fe200078e0093 */
[----:B------:R1:W5:Y:S01]  /*136f0*/  LDL.LU R237, [R1+0xa4] ;  /* 0x0000a40001ed7983 */ /* 0x0003620000300800 */
[----:B----4-:R-:W-:-:S04]  /*13700*/  FFMA.FTZ R2, R179, c[0x0][0x2d0], -R5 ;  /* 0x0000b400b3027a23 */ /* 0x010fc80000010805 */
[----:B------:R4:W-:Y:S02]  /*13710*/  MUFU.EX2 R114, R2 ;  /* 0x0000000200727308 */ /* 0x0009e40000000800 */
[----:B----4-:R-:W-:-:S06]  /*13720*/  FFMA.FTZ R2, R178, c[0x0][0x2d0], -R5 ;  /* 0x0000b400b2027a23 */ /* 0x010fcc0000010805 */
[----:B------:R4:W1:Y:S02]  /*13730*/  MUFU.EX2 R112, R2 ;  /* 0x0000000200707308 */ /* 0x0008640000000800 */
[----:B----4-:R-:W-:Y:S02]  /*13740*/  FFMA.FTZ R2, R166, c[0x0][0x2d0], -R7 ;  /* 0x0000b400a6027a23 */ /* 0x010fe40000010807 */
[----:B------:R-:W-:Y:S01]  /*13750*/  IMAD.MOV.U32 R166, RZ, RZ, R165 ;  /* 0x000000ffffa67224 */ /* 0x000fe200078e00a5 */
[----:B------:R-:W-:Y:S01]  /*13760*/  MOV R165, R175 ;  /* 0x000000af00a57202 */ /* 0x000fe20000000f00 */
[----:B------:R-:W-:Y:S02]  /*13770*/  IMAD.MOV.U32 R175, RZ, RZ, R173 ;  /* 0x000000ffffaf7224 */ /* 0x000fe400078e00ad */
[----:B------:R-:W-:Y:S01]  /*13780*/  IMAD.MOV.U32 R173, RZ, RZ, R172 ;  /* 0x000000ffffad7224 */ /* 0x000fe200078e00ac */
[----:B------:R4:W-:Y:S01]  /*13790*/  MUFU.EX2 R111, R2 ;  /* 0x00000002006f7308 */ /* 0x0009e20000000800 */
[----:B------:R-:W-:Y:S01]  /*137a0*/  IMAD.MOV.U32 R172, RZ, RZ, R138 ;  /* 0x000000ffffac7224 */ /* 0x000fe200078e008a */
[----:B------:R-:W-:Y:S01]  /*137b0*/  MOV R138, R150 ;  /* 0x00000096008a7202 */ /* 0x000fe20000000f00 */
[----:B----4-:R-:W-:-:S02]  /*137c0*/  FFMA.FTZ R2, R166, c[0x0][0x2d0], -R7 ;  /* 0x0000b400a6027a23 */ /* 0x010fc40000010807 */
[----:B------:R-:W-:Y:S02]  /*137d0*/  IMAD.MOV.U32 R166, RZ, RZ, R165 ;  /* 0x000000ffffa67224 */ /* 0x000fe400078e00a5 */
[----:B------:R-:W-:Y:S01]  /*137e0*/  IMAD.MOV.U32 R165, RZ, RZ, R173 ;  /* 0x000000ffffa57224 */ /* 0x000fe200078e00ad */
[----:B------:R-:W-:Y:S01]  /*137f0*/  MOV R173, R172 ;  /* 0x000000ac00ad7202 */ /* 0x000fe20000000f00 */
[----:B------:R-:W-:Y:S02]  /*13800*/  IMAD.MOV.U32 R172, RZ, RZ, R138 ;  /* 0x000000ffffac7224 */ /* 0x000fe400078e008a */
[----:B------:R-:W-:Y:S01]  /*13810*/  IMAD.MOV.U32 R168, RZ, RZ, R166 ;  /* 0x000000ffffa87224 */ /* 0x000fe200078e00a6 */
[----:B------:R-:W-:Y:S01]  /*13820*/  MOV R166, R165 ;  /* 0x000000a500a67202 */ /* 0x000fe20000000f00 */
[----:B------:R-:W-:Y:S02]  /*13830*/  IMAD.MOV.U32 R165, RZ, RZ, R172 ;  /* 0x000000ffffa57224 */ /* 0x000fe400078e00ac */
[----:B------:R-:W-:Y:S01]  /*13840*/  IMAD.MOV.U32 R172, RZ, RZ, R128 ;  /* 0x000000ffffac7224 */ /* 0x000fe200078e0080 */
[----:B------:R4:W1:Y:S01]  /*13850*/  MUFU.EX2 R108, R2 ;  /* 0x00000002006c7308 */ /* 0x0008620000000800 */
[----:B------:R-:W-:Y:S01]  /*13860*/  IMAD.MOV.U32 R128, RZ, RZ, R234 ;  /* 0x000000ffff807224 */ /* 0x000fe200078e00ea */
[----:B------:R-:W-:Y:S01]  /*13870*/  MOV R154, R166 ;  /* 0x000000a6009a7202 */ /* 0x000fe20000000f00 */
[----:B------:R-:W-:-:S02]  /*13880*/  IMAD.MOV.U32 R155, RZ, RZ, R165 ;  /* 0x000000ffff9b7224 */ /* 0x000fc400078e00a5 */
[----:B------:R-:W-:Y:S01]  /*13890*/  IMAD.MOV.U32 R153, RZ, RZ, R128 ;  /* 0x000000ffff997224 */ /* 0x000fe200078e0080 */
[C---:B------:R-:W-:Y:S01]  /*138a0*/  HMMA.16816.F32.BF16 R36, R8.reuse, R12, R32 ;  /* 0x0000000c0824723c */ /* 0x040fe20000041820 */
[----:B------:R-:W-:Y:S02]  /*138b0*/  IMAD.MOV.U32 R166, RZ, RZ, R126 ;  /* 0x000000ffffa67224 */ /* 0x000fe400078e007e */
[----:B------:R-:W-:Y:S02]  /*138c0*/  IMAD.MOV.U32 R165, RZ, RZ, R127 ;  /* 0x000000ffffa57224 */ /* 0x000fe400078e007f */
[--C-:B----4-:R-:W-:Y:S01]  /*138d0*/  FFMA.FTZ R2, R168, c[0x0][0x2d0], -R7.reuse ;  /* 0x0000b400a8027a23 */ /* 0x110fe20000010807 */
[----:B------:R-:W-:Y:S01]  /*138e0*/  MOV R168, R124 ;  /* 0x0000007c00a87202 */ /* 0x000fe20000000f00 */
[----:B------:R-:W-:Y:S02]  /*138f0*/  FFMA.FTZ R34, R154, c[0x0][0x2d0], -R7 ;  /* 0x0000b4009a227a23 */ /* 0x000fe40000010807 */
[----:B------:R4:W-:Y:S01]  /*13900*/  MUFU.EX2 R109, R2 ;  /* 0x00000002006d7308 */ /* 0x0009e20000000800 */
[----:B------:R-:W-:Y:S01]  /*13910*/  IMAD.MOV.U32 R154, RZ, RZ, R155 ;  /* 0x000000ffff9a7224 */ /* 0x000fe200078e009b */
[----:B------:R-:W-:Y:S01]  /*13920*/  MOV R155, R153 ;  /* 0x00000099009b7202 */ /* 0x000fe20000000f00 */
[----:B------:R-:W-:Y:S01]  /*13930*/  IMAD.MOV.U32 R153, RZ, RZ, R171 ;  /* 0x000000ffff997224 */ /* 0x000fe200078e00ab */
[----:B------:R-:W-:Y:S01]  /*13940*/  HMMA.16816.F32.BF16 R48, R8, R16, R40 ;  /* 0x000000100830723c */ /* 0x000fe20000041828 */
[----:B------:R-:W-:Y:S01]  /*13950*/  IMAD.MOV.U32 R171, RZ, RZ, R168 ;  /* 0x000000ffffab7224 */ /* 0x000fe200078e00a8 */
[----:B------:R-:W1:Y:S01]  /*13960*/  LDSM.16.MT88.4 R16, [R225+0x2900] ;  /* 0x00290000e110783b */ /* 0x000e620000004200 */
[----:B------:R-:W-:Y:S01]  /*13970*/  IMAD.MOV.U32 R168, RZ, RZ, R166 ;  /* 0x000000ffffa87224 */ /* 0x000fe200078e00a6 */
[----:B------:R-:W-:Y:S01]  /*13980*/  MOV R166, R165 ;  /* 0x000000a500a67202 */ /* 0x000fe20000000f00 */
[----:B------:R-:W-:-:S02]  /*13990*/  IMAD.MOV.U32 R165, RZ, RZ, R175 ;  /* 0x000000ffffa57224 */ /* 0x000fc400078e00af */
[----:B----4-:R-:W-:Y:S01]  /*139a0*/  FFMA.FTZ R2, R159, c[0x0][0x2d0], -R0 ;  /* 0x0000b4009f027a23 */ /* 0x010fe20000010800 */
[----:B------:R-:W-:Y:S01]  /*139b0*/  HMMA.16816.F32.BF16 R40, R8, R14, R28 ;  /* 0x0000000e0828723c */ /* 0x000fe2000004181c */
[----:B------:R-:W4:Y:S02]  /*139c0*/  LDSM.16.MT88.4 R12, [R226+0x2900] ;  /* 0x00290000e20c783b */ /* 0x000f240000004200 */
[----:B------:R2:W-:Y:S01]  /*139d0*/  MUFU.EX2 R107, R2 ;  /* 0x00000002006b7308 */ /* 0x0005e20000000800 */
[----:B------:R-:W-:Y:S02]  /*139e0*/  IMAD.MOV.U32 R175, RZ, RZ, R174 ;  /* 0x000000ffffaf7224 */ /* 0x000fe400078e00ae */
[----:B------:R-:W-:Y:S02]  /*139f0*/  IMAD.MOV.U32 R174, RZ, RZ, R232 ;  /* 0x000000ffffae7224 */ /* 0x000fe400078e00e8 */
[----:B------:R-:W-:Y:S02]  /*13a00*/  FFMA.FTZ R35, R154, c[0x0][0x2d0], -R7 ;  /* 0x0000b4009a237a23 */ /* 0x000fe40000010807 */
[----:B------:R-:W-:-:S02]  /*13a10*/  IMAD.MOV.U32 R154, RZ, RZ, R153 ;  /* 0x000000ffff9a7224 */ /* 0x000fc400078e0099 */
[----:B------:R-:W-:Y:S02]  /*13a20*/  IMAD.MOV.U32 R153, RZ, RZ, R168 ;  /* 0x000000ffff997224 */ /* 0x000fe400078e00a8 */
[----:B--2---:R-:W-:-:S04]  /*13a30*/  FFMA.FTZ R2, R158, c[0x0][0x2d0], -R0 ;  /* 0x0000b4009e027a23 */ /* 0x004fc80000010800 */
[----:B------:R2:W-:Y:S01]  /*13a40*/  MUFU.EX2 R106, R2 ;  /* 0x00000002006a7308 */ /* 0x0005e20000000800 */
[----:B------:R-:W-:Y:S02]  /*13a50*/  IMAD.MOV.U32 R168, RZ, RZ, R165 ;  /* 0x000000ffffa87224 */ /* 0x000fe400078e00a5 */
[----:B------:R-:W-:Y:S02]  /*13a60*/  IMAD.MOV.U32 R165, RZ, RZ, R174 ;  /* 0x000000ffffa57224 */ /* 0x000fe400078e00ae */
[----:B------:R-:W-:Y:S02]  /*13a70*/  IMAD.MOV.U32 R138, RZ, RZ, R235 ;  /* 0x000000ffff8a7224 */ /* 0x000fe400078e00eb */
[----:B------:R-:W-:Y:S02]  /*13a80*/  IMAD.MOV.U32 R123, RZ, RZ, R154 ;  /* 0x000000ffff7b7224 */ /* 0x000fe400078e009a */
[----:B------:R-:W-:Y:S02]  /*13a90*/  IMAD.MOV.U32 R150, RZ, RZ, R236 ;  /* 0x000000ffff967224 */ /* 0x000fe400078e00ec */
[----:B--2---:R-:W-:Y:S01]  /*13aa0*/  FFMA.FTZ R2, R170, c[0x0][0x2d0], -R0 ;  /* 0x0000b400aa027a23 */ /* 0x004fe20000010800 */
[----:B------:R-:W2:Y:S01]  /*13ab0*/  MUFU.EX2 R110, R3 ;  /* 0x00000003006e7308 */ /* 0x000ea20000000800 */
[----:B------:R-:W-:Y:S01]  /*13ac0*/  IMAD.MOV.U32 R154, RZ, RZ, R165 ;  /* 0x000000ffff9a7224 */ /* 0x000fe200078e00a5 */
[----:B------:R-:W-:Y:S01]  /*13ad0*/  MOV R152, R155 ;  /* 0x0000009b00987202 */ /* 0x000fe20000000f00 */
[----:B------:R-:W-:Y:S01]  /*13ae0*/  IMAD.MOV.U32 R165, RZ, RZ, R138 ;  /* 0x000000ffffa57224 */ /* 0x000fe200078e008a */
[----:B---3--:R-:W-:Y:S01]  /*13af0*/  F2FP.BF16.PACK_AB R8, R117, R116 ;  /* 0x000000747508723e */ /* 0x008fe200000010ff */
[----:B------:R-:W-:Y:S01]  /*13b00*/  IMAD.MOV.U32 R136, RZ, RZ, R153 ;  /* 0x000000ffff887224 */ /* 0x000fe200078e0099 */
[----:B-1----:R-:W-:-:S02]  /*13b10*/  F2FP.BF16.PACK_AB R9, R113, R115 ;  /* 0x000000737109723e */ /* 0x002fc400000010ff */
[----:B------:R-:W-:Y:S01]  /*13b20*/  F2FP.BF16.PACK_AB R10, R184, R118 ;  /* 0x00000076b80a723e */ /* 0x000fe200000010ff */
[----:B------:R1:W-:Y:S01]  /*13b30*/  MUFU.EX2 R105, R2 ;  /* 0x0000000200697308 */ /* 0x0003e20000000800 */
[----:B------:R-:W-:Y:S01]  /*13b40*/  IMAD.MOV.U32 R138, RZ, RZ, R135 ;  /* 0x000000ffff8a7224 */ /* 0x000fe200078e0087 */
[----:B------:R-:W-:Y:S01]  /*13b50*/  MOV R135, R139 ;  /* 0x0000008b00877202 */ /* 0x000fe20000000f00 */
[----:B------:R-:W-:Y:S01]  /*13b60*/  IMAD.MOV.U32 R139, RZ, RZ, R150 ;  /* 0x000000ffff8b7224 */ /* 0x000fe200078e0096 */
[----:B------:R-:W-:Y:S01]  /*13b70*/  F2FP.BF16.PACK_AB R11, R112, R114 ;  /* 0x00000072700b723e */ /* 0x000fe200000010ff */
[----:B------:R-:W-:Y:S01]  /*13b80*/  IMAD.MOV.U32 R150, RZ, RZ, R149 ;  /* 0x000000ffff967224 */ /* 0x000fe200078e0095 */
[----:B------:R-:W-:Y:S01]  /*13b90*/  MOV R126, R131 ;  /* 0x00000083007e7202 */ /* 0x000fe20000000f00 */
[----:B------:R-:W-:Y:S01]  /*13ba0*/  IMAD.MOV.U32 R149, RZ, RZ, R148 ;  /* 0x000000ffff957224 */ /* 0x000fe200078e0094 */
[----:B------:R3:W5:Y:S01]  /*13bb0*/  LDL.LU R236, [R1+0xa0] ;  /* 0x0000a00001ec7983 */ /* 0x0007620000300800 */
[----:B-1----:R-:W-:Y:S01]  /*13bc0*/  FFMA.FTZ R2, R169, c[0x0][0x2d0], -R0 ;  /* 0x0000b400a9027a23 */ /* 0x002fe20000010800 */
[----:B------:R-:W-:Y:S01]  /*13bd0*/  MOV R148, R134 ;  /* 0x0000008600947202 */ /* 0x000fe20000000f00 */
[----:B------:R-:W-:-:S02]  /*13be0*/  IMAD.MOV.U32 R155, RZ, RZ, R171 ;  /* 0x000000ffff9b7224 */ /* 0x000fc400078e00ab */
[----:B------:R-:W-:Y:S01]  /*13bf0*/  FFMA.FTZ R31, R136, c[0x0][0x2d0], -R5 ;  /* 0x0000b400881f7a23 */ /* 0x000fe20000010805 */
[----:B------:R1:W1:Y:S01]  /*13c00*/  MUFU.EX2 R104, R2 ;  /* 0x0000000200687308 */ /* 0x0002620000000800 */
[----:B------:R-:W-:Y:S01]  /*13c10*/  MOV R171, R166 ;  /* 0x000000a600ab7202 */ /* 0x000fe20000000f00 */
[----:B------:R-:W-:Y:S01]  /*13c20*/  IMAD.MOV.U32 R134, RZ, RZ, R132 ;  /* 0x000000ffff867224 */ /* 0x000fe200078e0084 */
[----:B------:R-:W-:Y:S01]  /*13c30*/  MOV R140, R155 ;  /* 0x0000009b008c7202 */ /* 0x000fe20000000f00 */
[----:B------:R-:W-:Y:S02]  /*13c40*/  IMAD.MOV.U32 R136, RZ, RZ, R138 ;  /* 0x000000ffff887224 */ /* 0x000fe400078e008a */
[----:B------:R-:W-:Y:S02]  /*13c50*/  IMAD.MOV.U32 R127, RZ, RZ, R129 ;  /* 0x000000ffff7f7224 */ /* 0x000fe400078e0081 */
[----:B------:R-:W-:Y:S02]  /*13c60*/  IMAD.MOV.U32 R124, RZ, RZ, R130 ;  /* 0x000000ffff7c7224 */ /* 0x000fe400078e0082 */
[----:B------:R-:W-:-:S02]  /*13c70*/  IMAD.MOV.U32 R174, RZ, RZ, R70 ;  /* 0x000000ffffae7224 */ /* 0x000fc400078e0046 */
[----:B------:R-:W-:Y:S02]  /*13c80*/  FADD.FTZ R32, R252, R248 ;  /* 0x000000f8fc207221 */ /* 0x000fe40000010000 */
[--C-:B------:R-:W-:Y:S02]  /*13c90*/  FFMA.FTZ R29, R228, c[0x0][0x2d0], -R6.reuse ;  /* 0x0000b400e41d7a23 */ /* 0x100fe40000010806 */
[----:B------:R-:W-:Y:S02]  /*13ca0*/  FFMA.FTZ R28, R119, c[0x0][0x2d0], -R6 ;  /* 0x0000b400771c7a23 */ /* 0x000fe40000010806 */
[----:B------:R-:W-:Y:S02]  /*13cb0*/  FFMA.FTZ R3, R123, c[0x0][0x2d0], -R5 ;  /* 0x0000b4007b037a23 */ /* 0x000fe40000010805 */
[----:B------:R-:W-:Y:S02]  /*13cc0*/  FADD.FTZ R33, R151, R4 ;  /* 0x0000000497217221 */ /* 0x000fe40000010000 */
[----:B------:R-:W-:-:S02]  /*13cd0*/  IMAD.MOV.U32 R121, RZ, RZ, R69 ;  /* 0x000000ffff797224 */ /* 0x000fc400078e0045 */
[----:B------:R-:W-:Y:S01]  /*13ce0*/  IMAD.MOV.U32 R120, RZ, RZ, R139 ;  /* 0x000000ffff787224 */ /* 0x000fe200078e008b */
[C---:B------:R-:W-:Y:S01]  /*13cf0*/  HMMA.16816.F32.BF16 R56, R8.reuse, R24, R56 ;  /* 0x000000180838723c */ /* 0x040fe20000041838 */
[----:B------:R-:W-:Y:S01]  /*13d00*/  IMAD.MOV.U32 R166, RZ, RZ, R175 ;  /* 0x000000ffffa67224 */ /* 0x000fe200078e00af */
[----:B------:R-:W-:Y:S01]  /*13d10*/  MOV R175, R173 ;  /* 0x000000ad00af7202 */ /* 0x000fe20000000f00 */
[----:B-1----:R-:W-:Y:S01]  /*13d20*/  FFMA.FTZ R2, R152, c[0x0][0x2d0], -R6 ;  /* 0x0000b40098027a23 */ /* 0x002fe20000010806 */
[----:B------:R-:W-:Y:S01]  /*13d30*/  MOV R246, R150 ;  /* 0x0000009600f67202 */ /* 0x000fe20000000f00 */
[----:B------:R-:W-:Y:S01]  /*13d40*/  IMAD.MOV.U32 R138, RZ, RZ, R134 ;  /* 0x000000ffff8a7224 */ /* 0x000fe200078e0086 */
[----:B------:R3:W5:Y:S01]  /*13d50*/  LDL.LU R235, [R1+0x9c] ;  /* 0x00009c0001eb7983 */ /* 0x0007620000300800 */
[----:B------:R-:W-:Y:S01]  /*13d60*/  IMAD.MOV.U32 R137, RZ, RZ, R171 ;  /* 0x000000ffff897224 */ /* 0x000fe200078e00ab */
[----:B------:R-:W-:Y:S01]  /*13d70*/  HMMA.16816.F32.BF16 R128, R8, R26, R52 ;  /* 0x0000001a0880723c */ /* 0x000fe20000041834 */
[----:B------:R-:W-:-:S02]  /*13d80*/  IMAD.MOV.U32 R173, RZ, RZ, R68 ;  /* 0x000000ffffad7224 */ /* 0x000fc400078e0044 */
[--C-:B------:R-:W-:Y:S02]  /*13d90*/  FFMA.FTZ R70, R156, c[0x0][0x2d0], -R0.reuse ;  /* 0x0000b4009c467a23 */ /* 0x100fe40000010800 */
[----:B------:R-:W-:Y:S01]  /*13da0*/  IMAD.MOV.U32 R132, RZ, RZ, R75 ;  /* 0x000000ffff847224 */ /* 0x000fe200078e004b */
[----:B------:R-:W-:Y:S01]  /*13db0*/  F2FP.BF16.PACK_AB R4, R108, R111 ;  /* 0x0000006f6c04723e */ /* 0x000fe200000010ff */
[--C-:B------:R-:W-:Y:S01]  /*13dc0*/  FFMA.FTZ R54, R167, c[0x0][0x2d0], -R0.reuse ;  /* 0x0000b400a7367a23 */ /* 0x100fe20000010800 */
[----:B------:R1:W-:Y:S01]  /*13dd0*/  MUFU.EX2 R75, R2 ;  /* 0x00000002004b7308 */ /* 0x0003e20000000800 */
[----:B------:R-:W-:Y:S02]  /*13de0*/  FFMA.FTZ R55, R164, c[0x0][0x2d0], -R0 ;  /* 0x0000b400a4377a23 */ /* 0x000fe40000010800 */
[----:B------:R-:W-:Y:S01]  /*13df0*/  IMAD.MOV.U32 R145, RZ, RZ, R148 ;  /* 0x000000ffff917224 */ /* 0x000fe200078e0094 */
[----:B------:R-:W-:Y:S01]  /*13e00*/  MOV R155, R166 ;  /* 0x000000a6009b7202 */ /* 0x000fe20000000f00 */
[----:B------:R-:W-:-:S02]  /*13e10*/  FFMA.FTZ R68, R157, c[0x0][0x2d0], -R0 ;  /* 0x0000b4009d447a23 */ /* 0x000fc40000010800 */
[----:B------:R-:W-:Y:S02]  /*13e20*/  IMAD.MOV.U32 R249, RZ, RZ, R149 ;  /* 0x000000fffff97224 */ /* 0x000fe400078e0095 */
[----:B------:R-:W-:Y:S01]  /*13e30*/  IMAD.MOV.U32 R153, RZ, RZ, R168 ;  /* 0x000000ffff997224 */ /* 0x000fe200078e00a8 */
[C---:B------:R-:W-:Y:S01]  /*13e40*/  HMMA.16816.F32.BF16 R60, R8.reuse, R20, R60 ;  /* 0x00000014083c723c */ /* 0x040fe2000004183c */
[----:B------:R-:W-:Y:S02]  /*13e50*/  FFMA.FTZ R0, R229, c[0x0][0x2d0], -R6 ;  /* 0x0000b400e5007a23 */ /* 0x000fe40000010806 */
[----:B------:R-:W-:Y:S01]  /*13e60*/  IMAD.MOV.U32 R248, RZ, RZ, R138 ;  /* 0x000000fffff87224 */ /* 0x000fe200078e008a */
[----:B------:R-:W-:Y:S01]  /*13e70*/  MOV R138, c[0x0][0x2c4] ;  /* 0x0000b100008a7a02 */ /* 0x000fe20000000f00 */
[--C-:B------:R-:W-:Y:S01]  /*13e80*/  FFMA.FTZ R52, R231, c[0x0][0x2d0], -R7.reuse ;  /* 0x0000b400e7347a23 */ /* 0x100fe20000010807 */
[----:B--2---:R-:W-:Y:S01]  /*13e90*/  F2FP.BF16.PACK_AB R6, R109, R110 ;  /* 0x0000006e6d06723e */ /* 0x004fe200000010ff */
[----:B------:R-:W-:Y:S01]  /*13ea0*/  FFMA.FTZ R53, R230, c[0x0][0x2d0], -R7 ;  /* 0x0000b400e6357a23 */ /* 0x000fe20000010807 */
[----:B------:R-:W-:Y:S01]  /*13eb0*/  F2FP.BF16.PACK_AB R7, R104, R105 ;  /* 0x000000696807723e */ /* 0x000fe200000010ff */
[--C-:B-1----:R-:W-:Y:S01]  /*13ec0*/  FFMA.FTZ R2, R140, c[0x0][0x2d0], -R5.reuse ;  /* 0x0000b4008c027a23 */ /* 0x102fe20000010805 */
[C---:B------:R-:W-:Y:S01]  /*13ed0*/  HMMA.16816.F32.BF16 R76, R8.reuse, R22, R76 ;  /* 0x00000016084c723c */ /* 0x040fe2000004184c */
[----:B------:R-:W-:Y:S01]  /*13ee0*/  FFMA.FTZ R30, R137, c[0x0][0x2d0], -R5 ;  /* 0x0000b400891e7a23 */ /* 0x000fe20000010805 */
[----:B------:R-:W-:Y:S01]  /*13ef0*/  F2FP.BF16.PACK_AB R5, R106, R107 ;  /* 0x0000006b6a05723e */ /* 0x000fe200000010ff */
[----:B------:R1:W-:Y:S01]  /*13f00*/  MUFU.EX2 R69, R0 ;  /* 0x0000000000457308 */ /* 0x0003e20000000800 */
[----:B------:R-:W-:Y:S01]  /*13f10*/  ISETP.NE.AND P6, PT, R138, 0x1, PT ;  /* 0x000000018a00780c */ /* 0x000fe20003fc5270 */
[----:B------:R-:W-:Y:S01]  /*13f20*/  IMAD.MOV.U32 R152, RZ, RZ, R175 ;  /* 0x000000ffff987224 */ /* 0x000fe200078e00af */
[----:B------:R-:W-:Y:S01]  /*13f30*/  MOV R168, R173 ;  /* 0x000000ad00a87202 */ /* 0x000fe20000000f00 */
[----:B------:R-:W-:Y:S01]  /*13f40*/  IMAD.MOV.U32 R171, RZ, RZ, R174 ;  /* 0x000000ffffab7224 */ /* 0x000fe200078e00ae */
[----:B------:R-:W-:Y:S01]  /*13f50*/  HMMA.16816.F32.BF16 R84, R8, R16, R84 ;  /* 0x000000100854723c */ /* 0x000fe20000041854 */
[----:B------:R-:W-:-:S02]  /*13f60*/  IMAD.MOV.U32 R166, RZ, RZ, R172 ;  /* 0x000000ffffa67224 */ /* 0x000fc400078e00ac */
[----:B------:R-:W-:-:S05]  /*13f70*/  IMAD.MOV.U32 R147, RZ, RZ, R233 ;  /* 0x000000ffff937224 */ /* 0x000fca00078e00e9 */
[----:B------:R-:W-:Y:S01]  /*13f80*/  HMMA.16816.F32.BF16 R160, R8, R18, R160 ;  /* 0x0000001208a0723c */ /* 0x000fe200000418a0 */
[----:B------:R-:W-:-:S07]  /*13f90*/  IMAD.MOV.U32 R122, RZ, RZ, R132 ;  /* 0x000000ffff7a7224 */ /* 0x000fce00078e0084 */
[----:B----4-:R-:W-:Y:S01]  /*13fa0*/  HMMA.16816.F32.BF16 R100, R8, R14, R100 ;  /* 0x0000000e0864723c */ /* 0x010fe20000041864 */
[----:B-1----:R-:W-:Y:S01]  /*13fb0*/  FADD.FTZ R0, R177, R33 ;  /* 0x00000021b1007221 */ /* 0x002fe20000010000 */
[----:B------:R-:W-:Y:S01]  /*13fc0*/  MOV R169, R126 ;  /* 0x0000007e00a97202 */ /* 0x000fe20000000f00 */
[----:B------:R-:W-:Y:S01]  /*13fd0*/  IMAD.MOV.U32 R170, RZ, RZ, R141 ;  /* 0x000000ffffaa7224 */ /* 0x000fe200078e008d */
[----:B------:R-:W-:Y:S01]  /*13fe0*/  MOV R123, R165 ;  /* 0x000000a5007b7202 */ /* 0x000fe20000000f00 */
[----:B------:R-:W-:Y:S01]  /*13ff0*/  FADD.FTZ R0, R176, R0 ;  /* 0x00000000b0007221 */ /* 0x000fe20000010000 */
[----:B------:R-:W-:Y:S01]  /*14000*/  MOV R139, R133 ;  /* 0x00000085008b7202 */ /* 0x000fe20000000f00 */
[----:B------:R-:W-:Y:S01]  /*14010*/  MUFU.EX2 R29, R29 ;  /* 0x0000001d001d7308 */ /* 0x000fe20000000800 */
[----:B------:R-:W-:Y:S01]  /*14020*/  HMMA.16816.F32.BF16 R92, R4, R24, R92 ;  /* 0x00000018045c723c */ /* 0x000fe2000004185c */
[----:B------:R-:W-:Y:S01]  /*14030*/  FADD.FTZ R0, R181, R0 ;  /* 0x00000000b5007221 */ /* 0x000fe20000010000 */
[----:B------:R-:W-:Y:S04]  /*14040*/  LDSM.16.MT88.4 R148, [R227+0x3100] ;  /* 0x00310000e394783b */ /* 0x000fe80000004200 */
[----:B------:R3:W5:Y:S01]  /*14050*/  LDL.LU R234, [R1+0x98] ;  /* 0x0000980001ea7983 */ /* 0x0007620000300800 */
[----:B------:R1:W-:Y:S01]  /*14060*/  MUFU.EX2 R24, R3 ;  /* 0x0000000300187308 */ /* 0x0003e20000000800 */
[----:B------:R-:W-:Y:S08]  /*14070*/  HMMA.16816.F32.BF16 R172, R8, R12, R96 ;  /* 0x0000000c08ac723c */ /* 0x000ff00000041860 */
[----:B------:R-:W-:Y:S01]  /*14080*/  HMMA.16816.F32.BF16 R64, R4, R22, R64 ;  /* 0x000000160440723c */ /* 0x000fe20000041840 */
[----:B------:R2:W-:Y:S01]  /*14090*/  MUFU.EX2 R23, R2 ;  /* 0x0000000200177308 */ /* 0x0005e20000000800 */
[----:B------:R-:W-:-:S06]  /*140a0*/  FADD.FTZ R8, R246, R249 ;  /* 0x000000f9f6087221 */ /* 0x000fcc0000010000 */
[----:B------:R-:W-:Y:S01]  /*140b0*/  HMMA.16816.F32.BF16 R88, R4, R26, R88 ;  /* 0x0000001a0458723c */ /* 0x000fe20000041858 */
[----:B-1----:R-:W-:-:S07]  /*140c0*/  FADD.FTZ R3, R120, R145 ;  /* 0x0000009178037221 */ /* 0x002fce0000010000 */
[----:B------:R-:W-:Y:S01]  /*140d0*/  HMMA.16816.F32.BF16 R80, R4, R20, R80 ;  /* 0x000000140450723c */ /* 0x000fe20000041850 */
[----:B------:R-:W-:Y:S01]  /*140e0*/  IMAD.MOV.U32 R120, RZ, RZ, R154 ;  /* 0x000000ffff787224 */ /* 0x000fe200078e009a */
[----:B------:R-:W-:Y:S01]  /*140f0*/  MOV R154, R144 ;  /* 0x00000090009a7202 */ /* 0x000fe20000000f00 */
[----:B--2---:R-:W-:-:S05]  /*14100*/  FADD.FTZ R2, R183, R32 ;  /* 0x00000020b7027221 */ /* 0x004fca0000010000 */
[----:B------:R-:W-:Y:S01]  /*14110*/  HMMA.16816.F32.BF16 R48, R4, R16, R48 ;  /* 0x000000100430723c */ /* 0x000fe20000041830 */
[----:B------:R-:W-:-:S07]  /*14120*/  FADD.FTZ R8, R121, R8 ;  /* 0x0000000879087221 */ /* 0x000fce0000010000 */
[----:B------:R-:W-:Y:S01]  /*14130*/  HMMA.16816.F32.BF16 R44, R4, R18, R44 ;  /* 0x00000012042c723c */ /* 0x000fe2000004182c */
[----:B------:R-:W-:-:S07]  /*14140*/  FADD.FTZ R3, R122, R3 ;  /* 0x000000037a037221 */ /* 0x000fce0000010000 */
[----:B------:R-:W-:Y:S01]  /*14150*/  HMMA.16816.F32.BF16 R36, R4, R12, R36 ;  /* 0x0000000c0424723c */ /* 0x000fe20000041824 */
[----:B------:R-:W-:-:S07]  /*14160*/  IMAD.MOV.U32 R96, RZ, RZ, R153 ;  /* 0x000000ffff607224 */ /* 0x000fce00078e0099 */
[----:B------:R-:W-:Y:S01]  /*14170*/  HMMA.16816.F32.BF16 R40, R4, R14, R40 ;  /* 0x0000000e0428723c */ /* 0x000fe20000041828 */
[----:B------:R-:W-:Y:S02]  /*14180*/  IMAD.MOV.U32 R97, RZ, RZ, R146 ;  /* 0x000000ffff617224 */ /* 0x000fe400078e0092 */
[----:B------:R-:W-:Y:S02]  /*14190*/  IMAD.MOV.U32 R140, RZ, RZ, R166 ;  /* 0x000000ffff8c7224 */ /* 0x000fe400078e00a6 */
[----:B------:R-:W-:Y:S01]  /*141a0*/  IMAD.MOV.U32 R137, RZ, RZ, R135 ;  /* 0x000000ffff897224 */ /* 0x000fe200078e0087 */
[----:B------:R-:W-:Y:S01]  /*141b0*/  MOV R25, R136 ;  /* 0x0000008800197202 */ /* 0x000fe20000000f00 */
[----:B------:R-:W-:Y:S01]  /*141c0*/  FADD.FTZ R7, R180, R0 ;  /* 0x00000000b4077221 */ /* 0x000fe20000010000 */
[----:B------:R-:W-:Y:S01]  /*141d0*/  MUFU.EX2 R28, R28 ;  /* 0x0000001c001c7308 */ /* 0x000fe20000000800 */
[----:B------:R-:W-:Y:S01]  /*141e0*/  @P6 IMAD.HI.U32 R0, R154, c[0x0][0x2c8], RZ ;  /* 0x0000b2009a006a27 */ /* 0x000fe200078e00ff */
[----:B------:R-:W-:Y:S01]  /*141f0*/  MOV R121, R152 ;  /* 0x0000009800797202 */ /* 0x000fe20000000f00 */
[----:B------:R-:W1:Y:S02]  /*14200*/  LDSM.16.MT88.4 R132, [R224+0x3100] ;  /* 0x00310000e084783b */ /* 0x000e640000004200 */
[----:B------:R-:W-:-:S02]  /*14210*/  IMAD.MOV.U32 R98, RZ, RZ, R142 ;  /* 0x000000ffff627224 */ /* 0x000fc400078e008e */
[----:B------:R-:W-:Y:S01]  /*14220*/  FADD.FTZ R2, R182, R2 ;  /* 0x00000002b6027221 */ /* 0x000fe20000010000 */
[----:B------:R-:W-:Y:S01]  /*14230*/  MOV R152, R143 ;  /* 0x0000008f00987202 */ /* 0x000fe20000000f00 */
[----:B------:R-:W-:Y:S01]  /*14240*/  IMAD.MOV.U32 R246, RZ, RZ, R147 ;  /* 0x000000fffff67224 */ /* 0x000fe200078e0093 */
[----:B------:R-:W-:Y:S01]  /*14250*/  @P6 SHF.R.U32.HI R154, RZ, c[0x0][0x2cc], R0 ;  /* 0x0000b300ff9a6a19 */ /* 0x000fe20000011600 */
[----:B------:R-:W-:Y:S01]  /*14260*/  IMAD.MOV.U32 R99, RZ, RZ, R127 ;  /* 0x000000ffff637224 */ /* 0x000fe200078e007f */
[----:B------:R3:W5:Y:S01]  /*14270*/  LDL.LU R233, [R1+0x94] ;  /* 0x0000940001e97983 */ /* 0x0007620000300800 */
[----:B------:R-:W-:Y:S02]  /*14280*/  FADD.FTZ R4, R96, R8 ;  /* 0x0000000860047221 */ /* 0x000fe40000010000 */
[----:B------:R-:W-:Y:S02]  /*14290*/  FADD.FTZ R3, R97, R3 ;  /* 0x0000000361037221 */ /* 0x000fe40000010000 */
[----:B------:R-:W-:-:S02]  /*142a0*/  IMAD.MOV.U32 R27, RZ, RZ, R123 ;  /* 0x000000ffff1b7224 */ /* 0x000fc400078e007b */
[----:B------:R-:W-:Y:S01]  /*142b0*/  IMAD.MOV.U32 R249, RZ, RZ, R155 ;  /* 0x000000fffff97224 */ /* 0x000fe200078e009b */
[----:B------:R-:W2:Y:S01]  /*142c0*/  MUFU.EX2 R20, R34 ;  /* 0x0000002200147308 */ /* 0x000ea20000000800 */
[----:B------:R-:W-:Y:S01]  /*142d0*/  FADD.FTZ R2, R98, R2 ;  /* 0x0000000262027221 */ /* 0x000fe20000010000 */
[----:B------:R-:W4:Y:S01]  /*142e0*/  LDSM.16.MT88.4 R164, [R225+0x3100] ;  /* 0x00310000e1a4783b */ /* 0x000f220000004200 */
[----:B------:R-:W-:Y:S02]  /*142f0*/  FADD.FTZ R6, R99, R4 ;  /* 0x0000000463067221 */ /* 0x000fe40000010000 */
[----:B------:R-:W-:Y:S01]  /*14300*/  FADD.FTZ R5, R169, R3 ;  /* 0x00000003a9057221 */ /* 0x000fe20000010000 */
[----:B------:R-:W-:Y:S01]  /*14310*/  IADD3 R3, R154, R152, -R246 ;  /* 0x000000989a037210 */ /* 0x000fe20007ffe8f6 */
[----:B------:R-:W-:Y:S01]  /*14320*/  FADD.FTZ R4, R170, R2 ;  /* 0x00000002aa047221 */ /* 0x000fe20000010000 */
[----:B------:R-:W1:Y:S01]  /*14330*/  MUFU.EX2 R9, R54 ;  /* 0x0000003600097308 */ /* 0x000e620000000800 */
[----:B------:R-:W-:Y:S01]  /*14340*/  IMAD.MOV.U32 R2, RZ, RZ, RZ ;  /* 0x000000ffff027224 */ /* 0x000fe200078e00ff */
[----:B------:R-:W1:Y:S03]  /*14350*/  LDSM.16.MT88.4 R16, [R226+0x3100] ;  /* 0x00310000e210783b */ /* 0x000e660000004200 */
[----:B------:R-:W-:Y:S01]  /*14360*/  IMAD.HI R2, R3, -0x6db6db6d, R2 ;  /* 0x9249249303027827 */ /* 0x000fe200078e0202 */
[----:B------:R-:W-:Y:S01]  /*14370*/  MOV R170, R121 ;  /* 0x0000007900aa7202 */ /* 0x000fe20000000f00 */
[----:B------:R3:W5:Y:S03]  /*14380*/  LDL.LU R232, [R1+0x90] ;  /* 0x0000900001e87983 */ /* 0x0007660000300800 */
[----:B------:R-:W-:Y:S01]  /*14390*/  SHF.R.U32.HI R0, RZ, 0x1f, R2 ;  /* 0x0000001fff007819 */ /* 0x000fe20000011602 */
[----:B------:R-:W-:-:S02]  /*143a0*/  IMAD.MOV.U32 R122, RZ, RZ, R140 ;  /* 0x000000ffff7a7224 */ /* 0x000fc400078e008c */
[----:B------:R-:W-:Y:S01]  /*143b0*/  IMAD.MOV.U32 R153, RZ, RZ, R125 ;  /* 0x000000ffff997224 */ /* 0x000fe200078e007d */
[----:B------:R-:W-:Y:S01]  /*143c0*/  LEA.HI.SX32 R8, R2, R0, 0x1a ;  /* 0x0000000002087211 */ /* 0x000fe200078fd2ff */
[----:B------:R-:W-:Y:S01]  /*143d0*/  FADD.FTZ R2, R170, R6 ;  /* 0x00000006aa027221 */ /* 0x000fe20000010000 */
[----:B------:R-:W1:Y:S01]  /*143e0*/  MUFU.EX2 R11, R35 ;  /* 0x00000023000b7308 */ /* 0x000e620000000800 */
[----:B------:R-:W-:Y:S01]  /*143f0*/  IMAD.MOV.U32 R252, RZ, RZ, R137 ;  /* 0x000000fffffc7224 */ /* 0x000fe200078e0089 */
[----:B------:R3:W5:Y:S01]  /*14400*/  LDL.LU R231, [R1+0x8c] ;  /* 0x00008c0001e77983 */ /* 0x0007620000300800 */
[----:B------:R-:W-:Y:S02]  /*14410*/  FADD.FTZ R0, R171, R5 ;  /* 0x00000005ab007221 */ /* 0x000fe40000010000 */
[----:B------:R-:W-:Y:S02]  /*14420*/  FADD.FTZ R4, R168, R4 ;  /* 0x00000004a8047221 */ /* 0x000fe40000010000 */
[----:B------:R-:W-:-:S02]  /*14430*/  IMAD.MOV.U32 R96, RZ, RZ, R122 ;  /* 0x000000ffff607224 */ /* 0x000fc400078e007a */
[----:B------:R-:W-:Y:S02]  /*14440*/  FADD.FTZ R3, R27, R7 ;  /* 0x000000071b037221 */ /* 0x000fe40000010000 */
[----:B------:R-:W-:Y:S02]  /*14450*/  IMAD.MOV.U32 R97, RZ, RZ, R120 ;  /* 0x000000ffff617224 */ /* 0x000fe400078e0078 */
[----:B------:R-:W-:Y:S02]  /*14460*/  IMAD.MOV.U32 R98, RZ, RZ, R249 ;  /* 0x000000ffff627224 */ /* 0x000fe400078e00f9 */
        /* <DEDUP_REMOVED lines=15> */
[----:B------:R-:W-:Y:S01]  /*14560*/  IMNMX R6, RZ, R8, !PT ;  /* 0x00000008ff067217 */ /* 0x000fe20007800200 */
[----:B------:R-:W-:Y:S01]  /*14570*/  FADD.FTZ R3, R219, R3 ;  /* 0x00000003db037221 */ /* 0x000fe20000010000 */
[----:B------:R3:W5:Y:S01]  /*14580*/  LDL.LU R230, [R1+0x88] ;  /* 0x0000880001e67983 */ /* 0x0007620000300800 */
[----:B------:R-:W-:Y:S02]  /*14590*/  FADD.FTZ R4, R244, R4 ;  /* 0x00000004f4047221 */ /* 0x000fe40000010000 */
[----:B------:R-:W-:Y:S01]  /*145a0*/  FADD.FTZ R5, R242, R2 ;  /* 0x00000002f2057221 */ /* 0x000fe20000010000 */
[----:B------:R-:W-:Y:S01]  /*145b0*/  MOV R249, R153 ;  /* 0x0000009900f97202 */ /* 0x000fe20000000f00 */
        /* <DEDUP_REMOVED lines=63> */
[----:B--2---:R-:W-:Y:S02]  /*149b0*/  FADD.FTZ R3, R20, R2 ;  /* 0x0000000214037221 */ /* 0x004fe40000010000 */
        /* <DEDUP_REMOVED lines=32> */
[C---:B------:R-:W-:Y:S08]  /*14bc0*/  HMMA.16816.F32.BF16 R124, R176.reuse, R132, R56 ;  /* 0x00000084b07c723c */ /* 0x040ff00000041838 */
[C---:B------:R-:W-:Y:S08]  /*14bd0*/  HMMA.16816.F32.BF16 R128, R176.reuse, R134, R128 ;  /* 0x00000086b080723c */ /* 0x040ff00000041880 */
[C---:B------:R-:W-:Y:S08]  /*14be0*/  HMMA.16816.F32.BF16 R140, R176.reuse, R148, R60 ;  /* 0x00000094b08c723c */ /* 0x040ff0000004183c */
[C---:B------:R-:W-:Y:S08]  /*14bf0*/  HMMA.16816.F32.BF16 R144, R176.reuse, R150, R76 ;  /* 0x00000096b090723c */ /* 0x040ff0000004184c */
[C---:B----4-:R-:W-:Y:S08]  /*14c00*/  HMMA.16816.F32.BF16 R156, R176.reuse, R164, R84 ;  /* 0x000000a4b09c723c */ /* 0x050ff00000041854 */
        /* <DEDUP_REMOVED lines=21> */
.L_x_726:
[----:B------:R-:W-:Y:S04]  /*14d60*/  DEPBAR.LE SB0, 0x0 ;  /* 0x000080000000791a */ /* 0x000fe80000000000 */
[----:B------:R-:W-:Y:S01]  /*14d70*/  BAR.SYNC.DEFER_BLOCKING 0x0 ;  /* 0x0000000000007b1d */ /* 0x000fe20000010000 */
[----:B------:R-:W-:Y:S01]  /*14d80*/  ISETP.GE.AND P0, PT, R214, RZ, PT ;  /* 0x000000ffd600720c */ /* 0x000fe20003f06270 */
[----:B------:R-:W-:Y:S11]  /*14d90*/  IMAD.MOV.U32 R215, RZ, RZ, c[0x0][0x208] ;  /* 0x00008200ffd77624 */ /* 0x000ff600078e00ff */
[----:B------:R-:W-:Y:S01]  /*14da0*/  @!UPT UIADD3 URZ, URZ, URZ, URZ ;  /* 0x0000003f3f3ff290 */ /* 0x000fe2000fffe03f */
[----:B-12---:R-:W-:Y:S05]  /*14db0*/  @P0 SHF.R.S32.HI R0, RZ, 0x1f, R214 ;  /* 0x0000001fff000819 */ /* 0x006fea00000114d6 */
[----:B------:R-:W-:Y:S04]  /*14dc0*/  @P0 IMAD R0, R0, c[0x0][0x208], RZ ;  /* 0x0000820000000a24 */ /* 0x000fe800078e02ff */
[----:B------:R-:W-:Y:S01]  /*14dd0*/  @P0 IMAD R0, R214, c[0x0][0x20c], R0 ;  /* 0x00008300d6000a24 */ /* 0x000fe200078e0200 */
[----:B-----5:R-:W-:Y:S08]  /*14de0*/  LDSM.16.M88.4 R112, [R230+0x7100] ;  /* 0x00710000e670783b */ /* 0x020ff00000000200 */
[----:B------:R-:W1:Y:S08]  /*14df0*/  LDSM.16.M88.4 R16, [R119+0x3900] ;  /* 0x003900007710783b */ /* 0x000e700000000200 */
[----:B------:R-:W2:Y:S08]  /*14e00*/  LDSM.16.M88.4 R108, [R230+0x9100] ;  /* 0x00910000e66c783b */ /* 0x000eb00000000200 */
[----:B------:R-:W3:Y:S08]  /*14e10*/  LDSM.16.M88.4 R32, [R119+0x4100] ;  /* 0x004100007720783b */ /* 0x000ef00000000200 */
[----:B------:R-:W4:Y:S06]  /*14e20*/  LDL.64 R218, [R1+0x30] ;  /* 0x0000300001da7983 */ /* 0x000f2c0000100a00 */
[----:B------:R-:W2:Y:S06]  /*14e30*/  LDL.64 R216, [R1+0x38] ;  /* 0x0000380001d87983 */ /* 0x000eac0000100a00 */
[----:B------:R-:W1:Y:S08]  /*14e40*/  LDSM.16.M88.4 R48, [R119+0x4900] ;  /* 0x004900007730783b */ /* 0x000e700000000200 */
[----:B------:R-:W2:Y:S04]  /*14e50*/  LDL R2, [R1+0x60] ;  /* 0x0000600001027983 */ /* 0x000ea80000100800 */
        /* <DEDUP_REMOVED lines=10> */
[----:B------:R1:W-:Y:S04]  /*14f00*/  STL [R1+0x7c], R230 ;  /* 0x00007ce601007387 */ /* 0x0003e80000100800 */
        /* <DEDUP_REMOVED lines=9> */
[----:B--2---:R-:W-:Y:S01]  /*14fa0*/  LOP3.LUT P3, RZ, R2, 0x1, RZ, 0xc0, !PT ;  /* 0x0000000102ff7812 */ /* 0x004fe2000786c0ff */
[-C--:B-1----:R-:W-:Y:S01]  /*14fb0*/  HMMA.16816.F32.BF16 R4, R112, R16.reuse, RZ ;  /* 0x000000107004723c */ /* 0x082fe200000418ff */
[----:B------:R-:W-:Y:S02]  /*14fc0*/  IMAD.MOV.U32 R217, RZ, RZ, c[0x0][0x208] ;  /* 0x00008200ffd97624 */ /* 0x000fe400078e00ff */
[----:B------:R-:W-:Y:S02]  /*14fd0*/  MOV R230, R2 ;  /* 0x0000000200e67202 */ /* 0x000fe40000000f00 */
[----:B------:R-:W-:Y:S01]  /*14fe0*/  IMAD.SHL.U32 R217, R217, 0x20, RZ ;  /* 0x00000020d9d97824 */ /* 0x000fe200078e00ff */
[----:B------:R-:W2:Y:S02]  /*14ff0*/  LDL R2, [R1+0x20] ;  /* 0x0000200001027983 */ /* 0x000ea40000100800 */
[C---:B------:R-:W-:Y:S02]  /*15000*/  HMMA.16816.F32.BF16 R8, R108.reuse, R16, RZ ;  /* 0x000000106c08723c */ /* 0x040fe400000418ff */
[----:B------:R-:W-:Y:S06]  /*15010*/  STL [R1+0xa4], R231 ;  /* 0x0000a4e701007387 */ /* 0x000fec0000100800 */
        /* <DEDUP_REMOVED lines=29> */
[----:B------:R-:W-:Y:S01]  /*151f0*/  @P0 IMAD.WIDE.U32 R192, R214, c[0x0][0x208], RZ ;  /* 0x00008200d6c00a25 */ /* 0x000fe200078e00ff */
[-C--:B------:R-:W-:Y:S04]  /*15200*/  HMMA.16816.F32.BF16 R12, R196, R194.reuse, R12 ;  /* 0x000000c2c40c723c */ /* 0x080fe8000004180c */
[----:B------:R-:W-:Y:S04]  /*15210*/  @P0 IMAD.IADD R0, R193, 0x1, R0 ;  /* 0x00000001c1000824 */ /* 0x000fe800078e0200 */
[C---:B------:R-:W-:Y:S04]  /*15220*/  HMMA.16816.F32.BF16 R16, R188.reuse, R194, R16 ;  /* 0x000000c2bc10723c */ /* 0x040fe80000041810 */
[----:B------:R-:W-:Y:S04]  /*15230*/  @P0 IMAD R0, R0, 0x70, RZ ;  /* 0x0000007000000824 */ /* 0x000fe800078e02ff */
[-C--:B------:R-:W-:Y:S08]  /*15240*/  HMMA.16816.F32.BF16 R20, R188, R200.reuse, R20 ;  /* 0x000000c8bc14723c */ /* 0x080ff00000041814 */
[C---:B------:R-:W-:Y:S07]  /*15250*/  HMMA.16816.F32.BF16 R24, R196.reuse, R200, R24 ;  /* 0x000000c8c418723c */ /* 0x040fee0000041818 */
[----:B----4-:R-:W-:Y:S01]  /*15260*/  @P0 MOV R201, R219 ;  /* 0x000000db00c90202 */ /* 0x010fe20000000f00 */
[-C--:B------:R-:W-:Y:S04]  /*15270*/  HMMA.16816.F32.BF16 R28, R196, R202.reuse, R28 ;  /* 0x000000cac41c723c */ /* 0x080fe8000004181c */
[----:B------:R-:W-:Y:S02]  /*15280*/  @P0 IMAD.MOV.U32 R200, RZ, RZ, R216 ;  /* 0x000000ffffc80224 */ /* 0x000fe400078e00d8 */
[----:B------:R-:W-:Y:S02]  /*15290*/  IMAD.MOV.U32 R216, RZ, RZ, 0x5 ;  /* 0x00000005ffd87424 */ /* 0x000fe400078e00ff */
[C---:B------:R-:W-:Y:S04]  /*152a0*/  HMMA.16816.F32.BF16 R32, R188.reuse, R202, R32 ;  /* 0x000000cabc20723c */ /* 0x040fe80000041820 */
[----:B------:R-:W-:Y:S01]  /*152b0*/  @P0 IMAD.WIDE.U32 R200, R192, 0x70, R200 ;  /* 0x00000070c0c80825 */ /* 0x000fe200078e00c8 */
[----:B------:R-:W-:Y:S01]  /*152c0*/  SHF.L.U64.HI R215, R215, R216, c[0x0][0x20c] ;  /* 0x00008300d7d77619 */ /* 0x000fe200000102d8 */
[----:B------:R-:W3:Y:S02]  /*152d0*/  LDSM.16.M88.4 R192, [R236] ;  /* 0x00000000ecc0783b */ /* 0x000ee40000000200 */
[-C--:B------:R-:W-:Y:S04]  /*152e0*/  HMMA.16816.F32.BF16 R36, R188, R204.reuse, R36 ;  /* 0x000000ccbc24723c */ /* 0x080fe80000041824 */
[----:B------:R-:W-:Y:S04]  /*152f0*/  @P0 IADD3 R0, R201, R0, RZ ;  /* 0x00000000c9000210 */ /* 0x000fe80007ffe0ff */
[C---:B------:R-:W-:Y:S08]  /*15300*/  HMMA.16816.F32.BF16 R40, R196.reuse, R204, R40 ;  /* 0x000000ccc428723c */ /* 0x040ff00000041828 */
[-C--:B------:R-:W-:Y:S08]  /*15310*/  HMMA.16816.F32.BF16 R44, R196, R206.reuse, R44 ;  /* 0x000000cec42c723c */ /* 0x080ff0000004182c */
[C---:B------:R-:W-:Y:S07]  /*15320*/  HMMA.16816.F32.BF16 R48, R188.reuse, R206, R48 ;  /* 0x000000cebc30723c */ /* 0x040fee0000041830 */
[C---:B------:R-:W-:Y:S01]  /*15330*/  @P0 LEA R206, P1, R200.reuse, c[0x0][0x1f8], 0x1 ;  /* 0x00007e00c8ce0a11 */ /* 0x040fe200078208ff */
[-C--:B------:R-:W-:Y:S04]  /*15340*/  HMMA.16816.F32.BF16 R52, R188, R208.reuse, R52 ;  /* 0x000000d0bc34723c */ /* 0x080fe80000041834 */
[----:B------:R-:W-:Y:S01]  /*15350*/  @P0 LEA.HI.X R207, R200, c[0x0][0x1fc], R0, 0x1, P1 ;  /* 0x00007f00c8cf0a11 */ /* 0x000fe200008f0c00 */
[----:B------:R-:W-:Y:S01]  /*15360*/  IMAD.MOV.U32 R0, RZ, RZ, c[0x0][0x2c4] ;  /* 0x0000b100ff007624 */ /* 0x000fe200078e00ff */
[----:B------:R-:W4:Y:S01]  /*15370*/  LDSM.16.M88.4 R200, [R235] ;  /* 0x00000000ebc8783b */ /* 0x000f220000000200 */
[----:B------:R-:W-:Y:S01]  /*15380*/  @P0 IADD3 R212, P2, R206, R217, RZ ;  /* 0x000000d9ced40210 */ /* 0x000fe20007f5e0ff */
[C---:B------:R-:W-:Y:S04]  /*15390*/  HMMA.16816.F32.BF16 R56, R196.reuse, R208, R56 ;  /* 0x000000d0c438723c */ /* 0x040fe80000041838 */
[----:B------:R-:W-:Y:S02]  /*153a0*/  @P0 IADD3.X R213, R207, R215, RZ, P2, !PT ;  /* 0x000000d7cfd50210 */ /* 0x000fe400017fe4ff */
[----:B------:R-:W-:Y:S01]  /*153b0*/  @!PT LDS RZ, [RZ] ;  /* 0x00000000fffff984 */ /* 0x000fe20000000800 */
[----:B------:R-:W-:Y:S01]  /*153c0*/  @!PT LDS RZ, [RZ] ;  /* 0x00000000fffff984 */ /* 0x000fe20000000800 */
[----:B------:R-:W-:Y:S01]  /*153d0*/  @!PT LDS RZ, [RZ] ;  /* 0x00000000fffff984 */ /* 0x000fe20000000800 */
[----:B------:R2:W-:Y:S02]  /*153e0*/  @P0 LDGSTS.E.BYPASS.LTC128B.128 [R241+0x100], [R206.64], !P3 ;  /* 0x00100000cef10fae */ /* 0x0005e4000d901d48 */
[-C--:B------:R-:W-:Y:S06]  /*153f0*/  HMMA.16816.F32.BF16 R60, R196, R210.reuse, R60 ;  /* 0x000000d2c43c723c */ /* 0x080fec000004183c */
[----:B------:R2:W-:Y:S02]  /*15400*/  @P0 LDGSTS.E.BYPASS.LTC128B.128 [R241+0x900], [R212.64], !P3 ;  /* 0x00900000d4f10fae */ /* 0x0005e4000d901d48 */
[C---:B------:R-:W-:Y:S07]  /*15410*/  HMMA.16816.F32.BF16 R64, R188.reuse, R210, R64 ;  /* 0x000000d2bc40723c */ /* 0x040fee0000041840 */
[-C--:B------:R-:W-:Y:S01]  /*15420*/  @P0 IADD3 R210, P1, R212, R217.reuse, RZ ;  /* 0x000000d9d4d20210 */ /* 0x080fe20007f3e0ff */
[-C--:B-1----:R-:W-:Y:S04]  /*15430*/  HMMA.16816.F32.BF16 R68, R188, R184.reuse, R68 ;  /* 0x000000b8bc44723c */ /* 0x082fe80000041844 */
[--C-:B------:R-:W-:Y:S01]  /*15440*/  @P0 IMAD.X R211, R213, 0x1, R215.reuse, P1 ;  /* 0x00000001d5d30824 */ /* 0x100fe200008e06d7 */
[-C--:B------:R-:W-:Y:S03]  /*15450*/  @P0 IADD3 R208, P2, R210, R217.reuse, RZ ;  /* 0x000000d9d2d00210 */ /* 0x080fe60007f5e0ff */
[C---:B------:R-:W-:Y:S01]  /*15460*/  HMMA.16816.F32.BF16 R72, R196.reuse, R184, R72 ;  /* 0x000000b8c448723c */ /* 0x040fe20000041848 */
[----:B------:R1:W-:Y:S03]  /*15470*/  @P0 LDGSTS.E.BYPASS.LTC128B.128 [R241+0x1100], [R210.64], !P3 ;  /* 0x01100000d2f10fae */ /* 0x0003e6000d901d48 */
[--C-:B------:R-:W-:Y:S01]  /*15480*/  @P0 IMAD.X R209, R211, 0x1, R215.reuse, P2 ;  /* 0x00000001d3d10824 */ /* 0x100fe200010e06d7 */
[----:B------:R-:W-:Y:S03]  /*15490*/  @P0 IADD3 R204, P1, R208, R217, RZ ;  /* 0x000000d9d0cc0210 */ /* 0x000fe60007f3e0ff */
[-C--:B------:R-:W-:Y:S01]  /*154a0*/  HMMA.16816.F32.BF16 R76, R196, R186.reuse, R76 ;  /* 0x000000bac44c723c */ /* 0x080fe2000004184c */
[----:B------:R1:W-:Y:S03]  /*154b0*/  @P0 LDGSTS.E.BYPASS.LTC128B.128 [R241+0x1900], [R208.64], !P3 ;  /* 0x01900000d0f10fae */ /* 0x0003e6000d901d48 */
[----:B------:R-:W-:Y:S02]  /*154c0*/  @P0 IADD3.X R205, R209, R215, RZ, P1, !PT ;  /* 0x000000d7d1cd0210 */ /* 0x000fe40000ffe4ff */
[-C--:B------:R-:W-:Y:S02]  /*154d0*/  @P0 IADD3 R184, P2, R204, R217.reuse, RZ ;  /* 0x000000d9ccb80210 */ /* 0x080fe40007f5e0ff */
[C---:B------:R-:W-:Y:S01]  /*154e0*/  HMMA.16816.F32.BF16 R80, R188.reuse, R186, R80 ;  /* 0x000000babc50723c */ /* 0x040fe20000041850 */
[----:B------:R4:W-:Y:S03]  /*154f0*/  @P0 LDGSTS.E.BYPASS.LTC128B.128 [R241+0x2100], [R204.64], !P3 ;  /* 0x02100000ccf10fae */ /* 0x0009e6000d901d48 */
[--C-:B------:R-:W-:Y:S01]  /*15500*/  @P0 IMAD.X R185, R205, 0x1, R215.reuse, P2 ;  /* 0x00000001cdb90824 */ /* 0x100fe200010e06d7 */
[----:B--2---:R-:W-:Y:S03]  /*15510*/  @P0 IADD3 R206, P1, R184, R217, RZ ;  /* 0x000000d9b8ce0210 */ /* 0x004fe60007f3e0ff */
[-C--:B---3--:R-:W-:Y:S01]  /*15520*/  HMMA.16816.F32.BF16 R84, R188, R192.reuse, R84 ;  /* 0x000000c0bc54723c */ /* 0x088fe20000041854 */
[----:B------:R2:W-:Y:S03]  /*15530*/  @P0 LDGSTS.E.BYPASS.LTC128B.128 [R241+0x2900], [R184.64], !P3 ;  /* 0x02900000b8f10fae */ /* 0x0005e6000d901d48 */
[----:B------:R-:W-:Y:S01]  /*15540*/  @P0 IMAD.X R207, R185, 0x1, R215, P1 ;  /* 0x00000001b9cf0824 */ /* 0x000fe200008e06d7 */
[----:B------:R-:W-:Y:S03]  /*15550*/  ISETP.NE.AND P1, PT, R0, 0x1, PT ;  /* 0x000000010000780c */ /* 0x000fe60003f25270 */
[C---:B------:R-:W-:Y:S01]  /*15560*/  HMMA.16816.F32.BF16 R88, R196.reuse, R192, R88 ;  /* 0x000000c0c458723c */ /* 0x040fe20000041858 */
[----:B------:R3:W-:Y:S07]  /*15570*/  @P0 LDGSTS.E.BYPASS.LTC128B.128 [R241+0x3100], [R206.64], !P3 ;  /* 0x03100000cef10fae */ /* 0x0007ee000d901d48 */
[-C--:B------:R-:W-:Y:S01]  /*15580*/  HMMA.16816.F32.BF16 R92, R196, R194.reuse, R92 ;  /* 0x000000c2c45c723c */ /* 0x080fe2000004185c */
[----:B-1----:R-:W-:Y:S07]  /*15590*/  LDSM.16.M88.4 R208, [R231+0x9100] ;  /* 0x00910000e7d0783b */ /* 0x002fee0000000200 */
[C---:B------:R-:W-:Y:S01]  /*155a0*/  HMMA.16816.F32.BF16 R96, R188.reuse, R194, R96 ;  /* 0x000000c2bc60723c */ /* 0x040fe20000041860 */
[----:B------:R-:W-:Y:S07]  /*155b0*/  LDSM.16.M88.4 R192, [R229+0x4100] ;  /* 0x00410000e5c0783b */ /* 0x000fee0000000200 */
[-C--:B----4-:R-:W-:Y:S01]  /*155c0*/  HMMA.16816.F32.BF16 R100, R188, R200.reuse, R100 ;  /* 0x000000c8bc64723c */ /* 0x090fe20000041864 */
[----:B--2---:R1:W-:Y:S07]  /*155d0*/  LDSM.16.M88.4 R184, [R231+0x7100] ;  /* 0x00710000e7b8783b */ /* 0x0043ee0000000200 */
[C---:B------:R-:W-:Y:S01]  /*155e0*/  HMMA.16816.F32.BF16 R104, R196.reuse, R200, R104 ;  /* 0x000000c8c468723c */ /* 0x040fe20000041868 */
[----:B---3--:R-:W2:Y:S07]  /*155f0*/  LDSM.16.M88.4 R204, [R229+0x3900] ;  /* 0x00390000e5cc783b */ /* 0x008eae0000000200 */
[-C--:B------:R-:W-:Y:S01]  /*15600*/  HMMA.16816.F32.BF16 R108, R196, R202.reuse, R108 ;  /* 0x000000cac46c723c */ /* 0x080fe2000004186c */
[----:B------:R-:W-:Y:S07]  /*15610*/  LDSM.16.M88.4 R196, [R229+0x5100] ;  /* 0x00510000e5c4783b */ /* 0x000fee0000000200 */
[----:B------:R-:W-:Y:S01]  /*15620*/  HMMA.16816.F32.BF16 R112, R188, R202, R112 ;  /* 0x000000cabc70723c */ /* 0x000fe20000041870 */
[----:B------:R-:W3:Y:S08]  /*15630*/  LDSM.16.M88.4 R188, [R229+0x4900] ;  /* 0x00490000e5bc783b */ /* 0x000ef00000000200 */
[----:B------:R-:W3:Y:S08]  /*15640*/  LDSM.16.M88.4 R200, [R229+0x5900] ;  /* 0x00590000e5c8783b */ /* 0x000ef00000000200 */
[----:B-1----:R-:W4:Y:S04]  /*15650*/  LDL R231, [R1+0x40] ;  /* 0x0000400001e77983 */ /* 0x002f280000100800 */
[----:B------:R-:W-:Y:S01]  /*15660*/  STL [R1+0xa8], R229 ;  /* 0x0000a8e501007387 */ /* 0x000fe20000100800 */
[-C--:B--2---:R-:W-:Y:S03]  /*15670*/  HMMA.16816.F32.BF16 R4, R184, R204.reuse, R4 ;  /* 0x000000ccb804723c */ /* 0x084fe60000041804 */
[----:B------:R-:W0:Y:S05]  /*15680*/  LDGDEPBAR ;  /* 0x00000000000079af */ /* 0x000e2a0000000000 */
        /* <DEDUP_REMOVED lines=8> */
[----:B------:R-:W-:Y:S07]  /*15710*/  LDSM.16.M88.4 R192, [R232+0x7100] ;  /* 0x00710000e8c0783b */ /* 0x000fee0000000200 */
[-C--:B---3--:R-:W-:Y:S08]  /*15720*/  HMMA.16816.F32.BF16 R36, R184, R188.reuse, R36 ;  /* 0x000000bcb824723c */ /* 0x088ff00000041824 */
[C---:B------:R-:W-:Y:S08]  /*15730*/  HMMA.16816.F32.BF16 R40, R208.reuse, R188, R40 ;  /* 0x000000bcd028723c */ /* 0x040ff00000041828 */
[-C--:B------:R-:W-:Y:S08]  /*15740*/  HMMA.16816.F32.BF16 R44, R208, R190.reuse, R44 ;  /* 0x000000bed02c723c */ /* 0x080ff0000004182c */
[C---:B------:R-:W-:Y:S01]  /*15750*/  HMMA.16816.F32.BF16 R48, R184.reuse, R190, R48 ;  /* 0x000000beb830723c */ /* 0x040fe20000041830 */
[----:B------:R2:W3:Y:S07]  /*15760*/  LDSM.16.M88.4 R188, [R229+0x6900] ;  /* 0x00690000e5bc783b */ /* 0x0004ee0000000200 */
[-C--:B------:R-:W-:Y:S08]  /*15770*/  HMMA.16816.F32.BF16 R52, R184, R196.reuse, R52 ;  /* 0x000000c4b834723c */ /* 0x080ff00000041834 */
[C---:B------:R-:W-:Y:S08]  /*15780*/  HMMA.16816.F32.BF16 R56, R208.reuse, R196, R56 ;  /* 0x000000c4d038723c */ /* 0x040ff00000041838 */
[-C--:B------:R-:W-:Y:S01]  /*15790*/  HMMA.16816.F32.BF16 R60, R208, R198.reuse, R60 ;  /* 0x000000c6d03c723c */ /* 0x080fe2000004183c */
[----:B--2---:R-:W4:Y:S04]  /*157a0*/  LDL R229, [R1+0x44] ;  /* 0x0000440001e57983 */ /* 0x004f280000100800 */
[----:B------:R-:W-:Y:S03]  /*157b0*/  STL [R1+0xac], R232 ;  /* 0x0000ace801007387 */ /* 0x000fe60000100800 */
[C---:B------:R-:W-:Y:S01]  /*157c0*/  HMMA.16816.F32.BF16 R64, R184.reuse, R198, R64 ;  /* 0x000000c6b840723c */ /* 0x040fe20000041840 */
[----:B------:R-:W2:Y:S07]  /*157d0*/  LDSM.16.M88.4 R196, [R228] ;  /* 0x00000000e4c4783b */ /* 0x000eae0000000200 */
[-C--:B------:R-:W-:Y:S08]  /*157e0*/  HMMA.16816.F32.BF16 R68, R184, R200.reuse, R68 ;  /* 0x000000c8b844723c */ /* 0x080ff00000041844 */
[C---:B------:R-:W-:Y:S08]  /*157f0*/  HMMA.16816.F32.BF16 R72, R208.reuse, R200, R72 ;  /* 0x000000c8d048723c */ /* 0x040ff00000041848 */
[-C--:B------:R-:W-:Y:S08]  /*15800*/  HMMA.16816.F32.BF16 R76, R208, R202.reuse, R76 ;  /* 0x000000cad04c723c */ /* 0x080ff0000004184c */
[C---:B------:R-:W-:Y:S01]  /*15810*/  HMMA.16816.F32.BF16 R80, R184.reuse, R202, R80 ;  /* 0x000000cab850723c */ /* 0x040fe20000041850 */
[----:B------:R2:W3:Y:S07]  /*15820*/  LDSM.16.M88.4 R200, [R232+0x9100] ;  /* 0x00910000e8c8783b */ /* 0x0004ee0000000200 */
[-C--:B-1----:R-:W-:Y:S08]  /*15830*/  HMMA.16816.F32.BF16 R84, R184, R204.reuse, R84 ;  /* 0x000000ccb854723c */ /* 0x082ff00000041854 */
[C---:B------:R-:W-:Y:S01]  /*15840*/  HMMA.16816.F32.BF16 R88, R208.reuse, R204, R88 ;  /* 0x000000ccd058723c */ /* 0x040fe20000041858 */
[----:B--2---:R-:W2:Y:S07]  /*15850*/  LDL R232, [R1+0x28] ;  /* 0x0000280001e87983 */ /* 0x004eae0000100800 */
[-C--:B------:R-:W-:Y:S01]  /*15860*/  HMMA.16816.F32.BF16 R92, R208, R206.reuse, R92 ;  /* 0x000000ced05c723c */ /* 0x080fe2000004185c */
[----:B------:R-:W-:Y:S04]  /*15870*/  STL [R1+0xb0], R228 ;  /* 0x0000b0e401007387 */ /* 0x000fe80000100800 */
[----:B------:R1:W2:Y:S03]  /*15880*/  LDL R0, [R1+0x24] ;  /* 0x0000240001007983 */ /* 0x0002a60000100800 */
[C---:B------:R-:W-:Y:S08]  /*15890*/  HMMA.16816.F32.BF16 R96, R184.reuse, R206, R96 ;  /* 0x000000ceb860723c */ /* 0x040ff00000041860 */
[-C--:B---3--:R-:W-:Y:S08]  /*158a0*/  HMMA.16816.F32.BF16 R100, R184, R188.reuse, R100 ;  /* 0x000000bcb864723c */ /* 0x088ff00000041864 */
[C---:B------:R-:W-:Y:S08]  /*158b0*/  HMMA.16816.F32.BF16 R104, R208.reuse, R188, R104 ;  /* 0x000000bcd068723c */ /* 0x040ff00000041868 */
[-C--:B------:R-:W-:Y:S08]  /*158c0*/  HMMA.16816.F32.BF16 R108, R208, R190.reuse, R108 ;  /* 0x000000bed06c723c */ /* 0x080ff0000004186c */
[----:B------:R-:W-:Y:S08]  /*158d0*/  HMMA.16816.F32.BF16 R112, R184, R190, R112 ;  /* 0x000000beb870723c */ /* 0x000ff00000041870 */
[-C--:B------:R-:W-:Y:S08]  /*158e0*/  HMMA.16816.F32.BF16 R4, R192, R196.reuse, R4 ;  /* 0x000000c4c004723c */ /* 0x080ff00000041804 */
        /* <DEDUP_REMOVED lines=21> */
[----:B------:R-:W3:Y:S01]  /*15a40*/  MUFU.TANH R249, R16 ;  /* 0x0000001000f97308 */ /* 0x000ee20000002400 */
[----:B------:R-:W-:Y:S09]  /*15a50*/  FMUL.FTZ R17, R17, c[0x0][0x320] ;  /* 0x0000c80011117a20 */ /* 0x000ff20000410000 */
[----:B------:R1:W-:Y:S10]  /*15a60*/  MUFU.TANH R237, R7 ;  /* 0x0000000700ed7308 */ /* 0x0003f40000002400 */
[----:B------:R-:W-:Y:S10]  /*15a70*/  MUFU.TANH R248, R17 ;  /* 0x0000001100f87308 */ /* 0x000ff40000002400 */
[----:B------:R-:W-:Y:S01]  /*15a80*/  MUFU.TANH R236, R8 ;  /* 0x0000000800ec7308 */ /* 0x000fe20000002400 */
[----:B-1----:R-:W1:Y:S09]  /*15a90*/  LDSM.16.M88.4 R4, [R228+0x800] ;  /* 0x00080000e404783b */ /* 0x002e720000000200 */
[----:B------:R-:W-:Y:S10]  /*15aa0*/  MUFU.TANH R235, R9 ;  /* 0x0000000900eb7308 */ /* 0x000ff40000002400 */
[----:B------:R-:W1:Y:S10]  /*15ab0*/  MUFU.TANH R234, R10 ;  /* 0x0000000a00ea7308 */ /* 0x000e740000002400 */
[----:B------:R3:W-:Y:S10]  /*15ac0*/  MUFU.TANH R233, R11 ;  /* 0x0000000b00e97308 */ /* 0x0007f40000002400 */
[----:B------:R-:W-:Y:S01]  /*15ad0*/  MUFU.TANH R119, R12 ;  /* 0x0000000c00777308 */ /* 0x000fe20000002400 */
[-C--:B-1----:R-:W-:Y:S09]  /*15ae0*/  HMMA.16816.F32.BF16 R20, R192, R4.reuse, R20 ;  /* 0x00000004c014723c */ /* 0x082ff20000041814 */
[----:B------:R-:W1:Y:S01]  /*15af0*/  MUFU.TANH R252, R13 ;  /* 0x0000000d00fc7308 */ /* 0x000e620000002400 */
[C---:B------:R-:W-:Y:S01]  /*15b00*/  HMMA.16816.F32.BF16 R24, R200.reuse, R4, R24 ;  /* 0x00000004c818723c */ /* 0x040fe20000041818 */
[----:B---3--:R-:W3:Y:S08]  /*15b10*/  LDSM.16.M88.4 R8, [R228+0x1000] ;  /* 0x00100000e408783b */ /* 0x008ef00000000200 */
[----:B------:R-:W-:Y:S01]  /*15b20*/  MUFU.TANH R251, R14 ;  /* 0x0000000e00fb7308 */ /* 0x000fe20000002400 */
[-C--:B------:R-:W-:Y:S04]  /*15b30*/  HMMA.16816.F32.BF16 R28, R200, R6.reuse, R28 ;  /* 0x00000006c81c723c */ /* 0x080fe8000004181c */
[----:B------:R-:W-:Y:S04]  /*15b40*/  FMUL.FTZ R21, R21, c[0x0][0x320] ;  /* 0x0000c80015157a20 */ /* 0x000fe80000410000 */
[C---:B------:R-:W-:Y:S01]  /*15b50*/  HMMA.16816.F32.BF16 R32, R192.reuse, R6, R32 ;  /* 0x00000006c020723c */ /* 0x040fe20000041820 */
[----:B------:R1:W-:Y:S01]  /*15b60*/  MUFU.TANH R250, R15 ;  /* 0x0000000f00fa7308 */ /* 0x0003e20000002400 */
[----:B------:R-:W4:Y:S02]  /*15b70*/  LDSM.16.M88.4 R4, [R228+0x1800] ;  /* 0x00180000e404783b */ /* 0x000f240000000200 */
        /* <DEDUP_REMOVED lines=9> */
[----:B------:R2:W-:Y:S01]  /*15c10*/  MUFU.TANH R244, R21 ;  /* 0x0000001500f47308 */ /* 0x0005e20000002400 */
[----:B------:R-:W-:Y:S02]  /*15c20*/  FMUL.FTZ R24, R24, c[0x0][0x320] ;  /* 0x0000c80018187a20 */ /* 0x000fe40000410000 */
[----:B------:R-:W-:Y:S01]  /*15c30*/  FMUL.FTZ R34, R34, c[0x0][0x320] ;  /* 0x0000c80022227a20 */ /* 0x000fe20000410000 */
[-C--:B---3--:R-:W-:Y:S01]  /*15c40*/  HMMA.16816.F32.BF16 R36, R192, R8.reuse, R36 ;  /* 0x00000008c024723c */ /* 0x088fe20000041824 */
[----:B-1----:R-:W-:Y:S02]  /*15c50*/  LDSM.16.M88.4 R12, [R228+0x3000] ;  /* 0x00300000e40c783b */ /* 0x002fe40000000200 */
        /* <DEDUP_REMOVED lines=15> */
[-C--:B----4-:R-:W-:Y:S03]  /*15d50*/  HMMA.16816.F32.BF16 R52, R192, R4.reuse, R52 ;  /* 0x00000004c034723c */ /* 0x090fe60000041834 */
        /* <DEDUP_REMOVED lines=16> */
[----:B------:R-:W4:Y:S01]  /*15e60*/  MUFU.TANH R243, R22 ;  /* 0x0000001600f37308 */ /* 0x000f220000002400 */
[-C--:B-1----:R-:W-:Y:S01]  /*15e70*/  HMMA.16816.F32.BF16 R68, R192, R8.reuse, R68 ;  /* 0x00000008c044723c */ /* 0x082fe20000041844 */
[----:B------:R-:W-:Y:S04]  /*15e80*/  BAR.SYNC.DEFER_BLOCKING 0x0 ;  /* 0x0000000000007b1d */ /* 0x000fe80000010000 */
[----:B------:R-:W-:Y:S02]  /*15e90*/  FMUL.FTZ R54, R54, c[0x0][0x320] ;  /* 0x0000c80036367a20 */ /* 0x000fe40000410000 */
[----:B------:R-:W-:Y:S01]  /*15ea0*/  FMUL.FTZ R55, R55, c[0x0][0x320] ;  /* 0x0000c80037377a20 */ /* 0x000fe20000410000 */
[C---:B------:R-:W-:Y:S01]  /*15eb0*/  HMMA.16816.F32.BF16 R72, R200.reuse, R8, R72 ;  /* 0x00000008c848723c */ /* 0x040fe20000041848 */
[----:B------:R-:W-:Y:S03]  /*15ec0*/  MUFU.TANH R221, R26 ;  /* 0x0000001a00dd7308 */ /* 0x000fe60000002400 */
[----:B--2---:R-:W-:Y:S02]  /*15ed0*/  @P1 IMAD.MOV.U32 R0, RZ, RZ, R2 ;  /* 0x000000ffff001224 */ /* 0x004fe400078e0002 */
[----:B------:R-:W-:Y:S02]  /*15ee0*/  FMUL.FTZ R65, R65, c[0x0][0x320] ;  /* 0x0000c80041417a20 */ /* 0x000fe40000410000 */
[-C--:B------:R-:W-:Y:S01]  /*15ef0*/  HMMA.16816.F32.BF16 R76, R200, R10.reuse, R76 ;  /* 0x0000000ac84c723c */ /* 0x080fe2000004184c */
[----:B------:R-:W-:Y:S02]  /*15f00*/  SHFL.IDX PT, R9, R0, 0x2, 0x1c1f ;  /* 0x005c1f0000097f89 */ /* 0x000fe400000e0000 */
[----:B------:R-:W-:Y:S01]  /*15f10*/  MUFU.TANH R220, R27 ;  /* 0x0000001b00dc7308 */ /* 0x000fe20000002400 */
[----:B------:R-:W-:Y:S02]  /*15f20*/  FMUL.FTZ R66, R66, c[0x0][0x320] ;  /* 0x0000c80042427a20 */ /* 0x000fe40000410000 */
[----:B------:R-:W-:Y:S02]  /*15f30*/  FMUL.FTZ R49, R49, c[0x0][0x320] ;  /* 0x0000c80031317a20 */ /* 0x000fe40000410000 */
[C---:B------:R-:W-:Y:S01]  /*15f40*/  HMMA.16816.F32.BF16 R80, R192.reuse, R10, R80 ;  /* 0x0000000ac050723c */ /* 0x040fe20000041850 */
[----:B------:R-:W-:Y:S03]  /*15f50*/  SHFL.IDX PT, R2, R0, 0x1, 0x1c1f ;  /* 0x003c1f0000027f89 */ /* 0x000fe600000e0000 */
[----:B------:R-:W-:Y:S01]  /*15f60*/  FMUL.FTZ R68, R68, c[0x0][0x320] ;  /* 0x0000c80044447a20 */ /* 0x000fe20000410000 */
[----:B------:R-:W-:Y:S01]  /*15f70*/  MUFU.TANH R212, R36 ;  /* 0x0000002400d47308 */ /* 0x000fe20000002400 */
[----:B------:R-:W-:Y:S02]  /*15f80*/  FMUL.FTZ R69, R69, c[0x0][0x320] ;  /* 0x0000c80045457a20 */ /* 0x000fe40000410000 */
[-C--:B---3--:R-:W-:Y:S01]  /*15f90*/  HMMA.16816.F32.BF16 R84, R192, R4.reuse, R84 ;  /* 0x00000004c054723c */ /* 0x088fe20000041854 */
[----:B------:R-:W-:Y:S03]  /*15fa0*/  SHFL.IDX PT, R8, R0, 0x3, 0x1c1f ;  /* 0x007c1f0000087f89 */ /* 0x000fe600000e0000 */
[----:B------:R-:W-:Y:S02]  /*15fb0*/  FMUL.FTZ R74, R74, c[0x0][0x320] ;  /* 0x0000c8004a4a7a20 */ /* 0x000fe40000410000 */
[----:B------:R-:W-:Y:S01]  /*15fc0*/  FMUL.FTZ R56, R56, c[0x0][0x320] ;  /* 0x0000c80038387a20 */ /* 0x000fe20000410000 */
[----:B------:R-:W1:Y:S01]  /*15fd0*/  MUFU.TANH R218, R28 ;  /* 0x0000001c00da7308 */ /* 0x000e620000002400 */
[C---:B------:R-:W-:Y:S01]  /*15fe0*/  HMMA.16816.F32.BF16 R88, R200.reuse, R4, R88 ;  /* 0x00000004c858723c */ /* 0x040fe20000041858 */
[----:B------:R-:W2:Y:S03]  /*15ff0*/  SHFL.IDX PT, R4, R0, RZ, 0x1c1f ;  /* 0x001c1fff00047589 */ /* 0x000ea600000e0000 */
[----:B------:R-:W-:Y:S02]  /*16000*/  FMUL.FTZ R77, R77, c[0x0][0x320] ;  /* 0x0000c8004d4d7a20 */ /* 0x000fe40000410000 */
[----:B------:R-:W-:Y:S02]  /*16010*/  FMUL.FTZ R76, R76, c[0x0][0x320] ;  /* 0x0000c8004c4c7a20 */ /* 0x000fe40000410000 */
[-C--:B------:R-:W-:Y:S01]  /*16020*/  HMMA.16816.F32.BF16 R92, R200, R6.reuse, R92 ;  /* 0x00000006c85c723c */ /* 0x080fe2000004185c */
[----:B------:R-:W3:Y:S03]  /*16030*/  MUFU.TANH R216, R29 ;  /* 0x0000001d00d87308 */ /* 0x000ee60000002400 */
[----:B------:R-:W-:Y:S02]  /*16040*/  IMAD R5, R214, -0x70, RZ ;  /* 0xffffff90d6057824 */ /* 0x000fe400078e02ff */
[----:B------:R-:W-:Y:S02]  /*16050*/  FMUL.FTZ R57, R57, c[0x0][0x320] ;  /* 0x0000c80039397a20 */ /* 0x000fe40000410000 */
[C---:B------:R-:W-:Y:S03]  /*16060*/  HMMA.16816.F32.BF16 R96, R192.reuse, R6, R96 ;  /* 0x00000006c060723c */ /* 0x040fe60000041860 */
[----:B------:R1:W-:Y:S01]  /*16070*/  MUFU.TANH R6, R74 ;  /* 0x0000004a00067308 */ /* 0x0003e20000002400 */
[----:B------:R-:W-:Y:S01]  /*16080*/  IADD3 R5, -R232, 0x1, R5 ;  /* 0x00000001e8057810 */ /* 0x000fe20007ffe105 */
[----:B------:R-:W-:Y:S02]  /*16090*/  FMUL.FTZ R86, R86, c[0x0][0x320] ;  /* 0x0000c80056567a20 */ /* 0x000fe40000410000 */
[----:B------:R-:W-:Y:S01]  /*160a0*/  FMUL.FTZ R59, R59, c[0x0][0x320] ;  /* 0x0000c8003b3b7a20 */ /* 0x000fe20000410000 */
[----:B------:R-:W-:Y:S01]  /*160b0*/  IADD3 R5, -R231, R5, R229 ;  /* 0x00000005e7057210 */ /* 0x000fe20007ffe1e5 */
[-C--:B------:R-:W-:Y:S03]  /*160c0*/  HMMA.16816.F32.BF16 R100, R192, R12.reuse, R100 ;  /* 0x0000000cc064723c */ /* 0x080fe60000041864 */
[C---:B--2---:R-:W-:Y:S01]  /*160d0*/  IADD3 R4, R5.reuse, R4, RZ ;  /* 0x0000000405047210 */ /* 0x044fe20007ffe0ff */
[----:B------:R-:W-:Y:S01]  /*160e0*/  MUFU.TANH R29, R32 ;  /* 0x00000020001d7308 */ /* 0x000fe20000002400 */
[C---:B------:R-:W-:Y:S02]  /*160f0*/  IMAD.IADD R0, R5.reuse, 0x1, R9 ;  /* 0x0000000105007824 */ /* 0x040fe400078e0209 */
[C---:B------:R-:W-:Y:S01]  /*16100*/  ISETP.GT.AND P1, PT, R4.reuse, RZ, PT ;  /* 0x000000ff0400720c */ /* 0x040fe20003f24270 */
[C---:B------:R-:W-:Y:S04]  /*16110*/  HMMA.16816.F32.BF16 R104, R200.reuse, R12, R104 ;  /* 0x0000000cc868723c */ /* 0x040fe80000041868 */
[----:B------:R-:W-:Y:S01]  /*16120*/  IMAD.IADD R2, R5, 0x1, R2 ;  /* 0x0000000105027824 */ /* 0x000fe200078e0202 */
[----:B------:R-:W-:Y:S01]  /*16130*/  ISETP.GT.AND P6, PT, R4, 0x8, PT ;  /* 0x000000080400780c */ /* 0x000fe20003fc4270 */
[----:B------:R-:W2:Y:S01]  /*16140*/  MUFU.TANH R31, R34 ;  /* 0x00000022001f7308 */ /* 0x000ea20000002400 */
[----:B------:R-:W-:Y:S01]  /*16150*/  FMUL.FTZ R89, R89, c[0x0][0x320] ;  /* 0x0000c80059597a20 */ /* 0x000fe20000410000 */
[----:B------:R-:W-:Y:S01]  /*16160*/  ISETP.GT.AND P4, PT, R0, 0x1, PT ;  /* 0x000000010000780c */ /* 0x000fe20003f84270 */
[----:B------:R-:W-:Y:S01]  /*16170*/  FMUL.FTZ R88, R88, c[0x0][0x320] ;  /* 0x0000c80058587a20 */ /* 0x000fe20000410000 */
[----:B------:R-:W-:Y:S01]  /*16180*/  ISETP.GT.AND P2, PT, R2, RZ, PT ;  /* 0x000000ff0200720c */ /* 0x000fe20003f44270 */
[-C--:B------:R-:W-:Y:S03]  /*16190*/  HMMA.16816.F32.BF16 R108, R200, R14.reuse, R108 ;  /* 0x0000000ec86c723c */ /* 0x080fe6000004186c */
[----:B------:R-:W-:Y:S01]  /*161a0*/  FSEL R10, R249, -INF , P6 ;  /* 0xff800000f90a7808 */ /* 0x000fe20003000000 */
[----:B------:R-:W-:Y:S01]  /*161b0*/  FMUL.FTZ R92, R92, c[0x0][0x320] ;  /* 0x0000c8005c5c7a20 */ /* 0x000fe20000410000 */
[----:B------:R2:W-:Y:S01]  /*161c0*/  MUFU.TANH R210, R37 ;  /* 0x0000002500d27308 */ /* 0x0005e20000002400 */
[----:B------:R-:W-:Y:S01]  /*161d0*/  IADD3 R5, R5, R8, RZ ;  /* 0x0000000805057210 */ /* 0x000fe20007ffe0ff */
[----:B------:R-:W-:Y:S01]  /*161e0*/  FMUL.FTZ R40, R40, c[0x0][0x320] ;  /* 0x0000c80028287a20 */ /* 0x000fe20000410000 */
[----:B------:R-:W-:Y:S01]  /*161f0*/  FSEL R8, R240, -INF , P1 ;  /* 0xff800000f0087808 */ /* 0x000fe20000800000 */
[----:B------:R-:W-:Y:S01]  /*16200*/  FMUL.FTZ R93, R93, c[0x0][0x320] ;  /* 0x0000c8005d5d7a20 */ /* 0x000fe20000410000 */
[----:B------:R-:W-:Y:S01]  /*16210*/  ISETP.GT.AND P0, PT, R4, 0x1, PT ;  /* 0x000000010400780c */ /* 0x000fe20003f04270 */
[----:B------:R-:W-:Y:S04]  /*16220*/  HMMA.16816.F32.BF16 R112, R192, R14, R112 ;  /* 0x0000000ec070723c */ /* 0x000fe80000041870 */
[----:B------:R-:W-:Y:S01]  /*16230*/  MUFU.TANH R215, R30 ;  /* 0x0000001e00d77308 */ /* 0x000fe20000002400 */
[----:B------:R-:W-:Y:S01]  /*16240*/  LOP3.LUT P6, RZ, R230, 0x1, RZ, 0xc0, !PT ;  /* 0x00000001e6ff7812 */ /* 0x000fe200078cc0ff */
[----:B------:R-:W-:Y:S01]  /*16250*/  FMUL.FTZ R91, R91, c[0x0][0x320] ;  /* 0x0000c8005b5b7a20 */ /* 0x000fe20000410000 */
[----:B------:R-:W-:Y:S01]  /*16260*/  ISETP.GT.AND P1, PT, R5, RZ, PT ;  /* 0x000000ff0500720c */ /* 0x000fe20003f24270 */
[----:B------:R-:W-:Y:S01]  /*16270*/  FMUL.FTZ R94, R94, c[0x0][0x320] ;  /* 0x0000c8005e5e7a20 */ /* 0x000fe20000410000 */
[----:B------:R-:W-:Y:S02]  /*16280*/  FSEL R9, R239, -INF , P0 ;  /* 0xff800000ef097808 */ /* 0x000fe40000000000 */
[----:B------:R-:W-:Y:S01]  /*16290*/  ISETP.GT.AND P3, PT, R2, 0x1, PT ;  /* 0x000000010200780c */ /* 0x000fe20003f64270 */
[----:B------:R-:W-:Y:S01]  /*162a0*/  FMUL.FTZ R95, R95, c[0x0][0x320] ;  /* 0x0000c8005f5f7a20 */ /* 0x000fe20000410000 */
[----:B------:R-:W-:Y:S01]  /*162b0*/  FSEL R21, R234, -INF , P1 ;  /* 0xff800000ea157808 */ /* 0x000fe20000800000 */
[----:B------:R-:W2:Y:S01]  /*162c0*/  MUFU.TANH R30, R33 ;  /* 0x00000021001e7308 */ /* 0x000ea20000002400 */
[----:B-1----:R-:W-:Y:S01]  /*162d0*/  FMNMX.FTZ R74, R8, R3, !PT ;  /* 0x00000003084a7209 */ /* 0x002fe20007810000 */
[----:B------:R-:W-:Y:S01]  /*162e0*/  FMUL.FTZ R110, R110, c[0x0][0x320] ;  /* 0x0000c8006e6e7a20 */ /* 0x000fe20000410000 */
[----:B------:R-:W-:Y:S01]  /*162f0*/  FSEL R18, R235, -INF , P4 ;  /* 0xff800000eb127808 */ /* 0x000fe20002000000 */
[----:B------:R-:W-:Y:S01]  /*16300*/  FMUL.FTZ R64, R64, c[0x0][0x320] ;  /* 0x0000c80040407a20 */ /* 0x000fe20000410000 */
[----:B------:R-:W-:Y:S01]  /*16310*/  FMNMX.FTZ R74, R9, R74, !PT ;  /* 0x0000004a094a7209 */ /* 0x000fe20007810000 */
[----:B------:R-:W-:Y:S01]  /*16320*/  FMUL.FTZ R51, R51, c[0x0][0x320] ;  /* 0x0000c80033337a20 */ /* 0x000fe20000410000 */
[----:B------:R-:W-:Y:S01]  /*16330*/  FSEL R12, R238, -INF , P2 ;  /* 0xff800000ee0c7808 */ /* 0x000fe20001000000 */
[----:B------:R-:W-:Y:S01]  /*16340*/  FMUL.FTZ R60, R60, c[0x0][0x320] ;  /* 0x0000c8003c3c7a20 */ /* 0x000fe20000410000 */
[----:B------:R-:W-:Y:S01]  /*16350*/  FMNMX.FTZ R74, R10, R74, !PT ;  /* 0x0000004a0a4a7209 */ /* 0x000fe20007810000 */
[----:B------:R-:W-:Y:S01]  /*16360*/  MUFU.TANH R206, R40 ;  /* 0x0000002800ce7308 */ /* 0x000fe20000002400 */
        /* <DEDUP_REMOVED lines=8> */
[----:B------:R-:W-:Y:S01]  /*163f0*/  FMUL.FTZ R80, R80, c[0x0][0x320] ;  /* 0x0000c80050507a20 */ /* 0x000fe20000410000 */
[----:B------:R-:W-:Y:S01]  /*16400*/  MUFU.TANH R205, R41 ;  /* 0x0000002900cd7308 */ /* 0x000fe20000002400 */
[----:B------:R-:W-:Y:S01]  /*16410*/  FSEL R22, R233, -INF , P0 ;  /* 0xff800000e9167808 */ /* 0x000fe20000000000 */
[----:B------:R-:W-:Y:S01]  /*16420*/  FMUL.FTZ R81, R81, c[0x0][0x320] ;  /* 0x0000c80051517a20 */ /* 0x000fe20000410000 */
[----:B------:R-:W-:Y:S01]  /*16430*/  ISETP.GT.AND P3, PT, R2, 0x10, PT ;  /* 0x000000100200780c */ /* 0x000fe20003f64270 */
[----:B------:R-:W-:Y:S01]  /*16440*/  FMUL.FTZ R84, R84, c[0x0][0x320] ;  /* 0x0000c80054547a20 */ /* 0x000fe20000410000 */
[----:B------:R-:W-:Y:S01]  /*16450*/  ISETP.GT.AND P0, PT, R2, 0x8, PT ;  /* 0x000000080200780c */ /* 0x000fe20003f04270 */
[----:B------:R-:W-:Y:S01]  /*16460*/  FMUL.FTZ R67, R67, c[0x0][0x320] ;  /* 0x0000c80043437a20 */ /* 0x000fe20000410000 */
[----:B----4-:R-:W-:Y:S01]  /*16470*/  FSEL R27, R243, -INF , P3 ;  /* 0xff800000f31b7808 */ /* 0x010fe20001800000 */
[----:B------:R-:W-:Y:S01]  /*16480*/  FMUL.FTZ R85, R85, c[0x0][0x320] ;  /* 0x0000c80055557a20 */ /* 0x000fe20000410000 */
[----:B------:R-:W-:Y:S01]  /*16490*/  ISETP.GT.AND P3, PT, R0, 0x18, PT ;  /* 0x000000180000780c */ /* 0x000fe20003f64270 */
[----:B------:R-:W-:Y:S01]  /*164a0*/  MUFU.TANH R204, R42 ;  /* 0x0000002a00cc7308 */ /* 0x000fe20000002400 */
[----:B------:R-:W-:Y:S01]  /*164b0*/  ISETP.GT.AND P1, PT, R4, 0x9, PT ;  /* 0x000000090400780c */ /* 0x000fe20003f24270 */
[----:B------:R-:W-:Y:S01]  /*164c0*/  FMUL.FTZ R47, R47, c[0x0][0x320] ;  /* 0x0000c8002f2f7a20 */ /* 0x000fe20000410000 */
[----:B------:R-:W-:Y:S01]  /*164d0*/  ISETP.GT.AND P5, PT, R0, RZ, PT ;  /* 0x000000ff0000720c */ /* 0x000fe20003fa4270 */
[----:B------:R-:W-:Y:S01]  /*164e0*/  FMUL.FTZ R96, R96, c[0x0][0x320] ;  /* 0x0000c80060607a20 */ /* 0x000fe20000410000 */
[----:B------:R-:W-:Y:S01]  /*164f0*/  ISETP.GT.AND P4, PT, R5, 0x9, PT ;  /* 0x000000090500780c */ /* 0x000fe20003f84270 */
[----:B------:R-:W-:Y:S01]  /*16500*/  FMUL.FTZ R82, R82, c[0x0][0x320] ;  /* 0x0000c80052527a20 */ /* 0x000fe20000410000 */
[----:B--2---:R-:W-:Y:S01]  /*16510*/  FSEL R37, R218, -INF , P3 ;  /* 0xff800000da257808 */ /* 0x004fe20001800000 */
[----:B------:R-:W-:Y:S01]  /*16520*/  FMUL.FTZ R97, R97, c[0x0][0x320] ;  /* 0x0000c80061617a20 */ /* 0x000fe20000410000 */
[----:B------:R-:W-:Y:S01]  /*16530*/  FSEL R11, R248, -INF , P1 ;  /* 0xff800000f80b7808 */ /* 0x000fe20000800000 */
[----:B------:R3:W1:Y:S01]  /*16540*/  MUFU.TANH R209, R38 ;  /* 0x0000002600d17308 */ /* 0x0006620000002400 */
[----:B------:R-:W-:Y:S01]  /*16550*/  FSEL R16, R236, -INF , P5 ;  /* 0xff800000ec107808 */ /* 0x000fe20002800000 */
[----:B------:R-:W-:Y:S01]  /*16560*/  FMUL.FTZ R113, R113, c[0x0][0x320] ;  /* 0x0000c80071717a20 */ /* 0x000fe20000410000 */
[----:B------:R-:W-:Y:S01]  /*16570*/  FMNMX.FTZ R74, R11, R74, !PT ;  /* 0x0000004a0b4a7209 */ /* 0x000fe20007810000 */
[----:B------:R-:W-:Y:S01]  /*16580*/  FMUL.FTZ R83, R83, c[0x0][0x320] ;  /* 0x0000c80053537a20 */ /* 0x000fe20000410000 */
[----:B------:R-:W-:Y:S01]  /*16590*/  ISETP.GT.AND P5, PT, R5, 0x8, PT ;  /* 0x000000080500780c */ /* 0x000fe20003fa4270 */
[----:B------:R-:W-:Y:S01]  /*165a0*/  FMUL.FTZ R87, R87, c[0x0][0x320] ;  /* 0x0000c80057577a20 */ /* 0x000fe20000410000 */
[----:B------:R-:W-:Y:S01]  /*165b0*/  ISETP.GT.AND P1, PT, R2, 0x11, PT ;  /* 0x000000110200780c */ /* 0x000fe20003f24270 */
[----:B------:R-:W-:Y:S01]  /*165c0*/  FMUL.FTZ R98, R98, c[0x0][0x320] ;  /* 0x0000c80062627a20 */ /* 0x000fe20000410000 */
[----:B------:R-:W-:Y:S01]  /*165d0*/  FSEL R23, R251, -INF , P5 ;  /* 0xff800000fb177808 */ /* 0x000fe20002800000 */
[----:B------:R1:W2:Y:S01]  /*165e0*/  MUFU.TANH R199, R43 ;  /* 0x0000002b00c77308 */ /* 0x0002a20000002400 */
[----:B------:R-:W-:Y:S01]  /*165f0*/  FSEL R28, R242, -INF , P1 ;  /* 0xff800000f21c7808 */ /* 0x000fe20000800000 */
[----:B------:R-:W-:Y:S01]  /*16600*/  FMUL.FTZ R114, R114, c[0x0][0x320] ;  /* 0x0000c80072727a20 */ /* 0x000fe20000410000 */
[----:B------:R-:W-:Y:S01]  /*16610*/  IADD3 R242, R214, -0x1, RZ ;  /* 0xffffffffd6f27810 */ /* 0x000fe20007ffe0ff */
[----:B------:R-:W-:Y:S01]  /*16620*/  FMUL.FTZ R99, R99, c[0x0][0x320] ;  /* 0x0000c80063637a20 */ /* 0x000fe20000410000 */
[C---:B------:R-:W-:Y:S01]  /*16630*/  ISETP.GT.AND P1, PT, R0.reuse, 0x19, PT ;  /* 0x000000190000780c */ /* 0x040fe20003f24270 */
[----:B------:R-:W-:Y:S01]  /*16640*/  FMUL.FTZ R109, R109, c[0x0][0x320] ;  /* 0x0000c8006d6d7a20 */ /* 0x000fe20000410000 */
[----:B------:R-:W-:Y:S01]  /*16650*/  FSEL R14, R247, -INF , P0 ;  /* 0xff800000f70e7808 */ /* 0x000fe20000000000 */
[----:B------:R-:W-:Y:S01]  /*16660*/  FMUL.FTZ R115, R115, c[0x0][0x320] ;  /* 0x0000c80073737a20 */ /* 0x000fe20000410000 */
[----:B------:R-:W-:Y:S01]  /*16670*/  ISETP.GT.AND P2, PT, R0, 0x8, PT ;  /* 0x000000080000780c */ /* 0x000fe20003f44270 */
[----:B------:R2:W-:Y:S01]  /*16680*/  MUFU.TANH R190, R52 ;  /* 0x0000003400be7308 */ /* 0x0005e20000002400 */
[----:B------:R-:W-:Y:S01]  /*16690*/  FSEL R24, R250, -INF , P4 ;  /* 0xff800000fa187808 */ /* 0x000fe20002000000 */
[----:B------:R-:W-:Y:S01]  /*166a0*/  FMUL.FTZ R48, R48, c[0x0][0x320] ;  /* 0x0000c80030307a20 */ /* 0x000fe20000410000 */
[----:B------:R-:W-:Y:S01]  /*166b0*/  ISETP.GT.AND P4, PT, R4, 0x10, PT ;  /* 0x000000100400780c */ /* 0x000fe20003f84270 */
[----:B------:R-:W-:Y:S01]  /*166c0*/  FMUL.FTZ R79, R79, c[0x0][0x320] ;  /* 0x0000c8004f4f7a20 */ /* 0x000fe20000410000 */
[----:B---3--:R-:W-:Y:S01]  /*166d0*/  FSEL R38, R216, -INF , P1 ;  /* 0xff800000d8267808 */ /* 0x008fe20000800000 */
[----:B------:R-:W-:Y:S01]  /*166e0*/  FMUL.FTZ R90, R90, c[0x0][0x320] ;  /* 0x0000c8005a5a7a20 */ /* 0x000fe20000410000 */
[----:B------:R-:W-:Y:S01]  /*166f0*/  FSEL R19, R119, -INF , P2 ;  /* 0xff80000077137808 */ /* 0x000fe20001000000 */
[----:B------:R-:W-:Y:S01]  /*16700*/  FMUL.FTZ R105, R105, c[0x0][0x320] ;  /* 0x0000c80069697a20 */ /* 0x000fe20000410000 */
[C---:B------:R-:W-:Y:S01]  /*16710*/  ISETP.GT.AND P2, PT, R2.reuse, 0x9, PT ;  /* 0x000000090200780c */ /* 0x040fe20003f44270 */
[----:B------:R-:W-:Y:S01]  /*16720*/  MUFU.TANH R198, R44 ;  /* 0x0000002c00c67308 */ /* 0x000fe20000002400 */
[----:B------:R-:W-:Y:S01]  /*16730*/  ISETP.GT.AND P1, PT, R2, 0x18, PT ;  /* 0x000000180200780c */ /* 0x000fe20003f24270 */
[----:B------:R-:W-:Y:S01]  /*16740*/  FMUL.FTZ R108, R108, c[0x0][0x320] ;  /* 0x0000c8006c6c7a20 */ /* 0x000fe20000410000 */
[----:B------:R-:W-:Y:S01]  /*16750*/  FSEL R15, R246, -INF , P2 ;  /* 0xff800000f60f7808 */ /* 0x000fe20001000000 */
[----:B------:R-:W-:Y:S01]  /*16760*/  FMUL.FTZ R101, R101, c[0x0][0x320] ;  /* 0x0000c80065657a20 */ /* 0x000fe20000410000 */
[----:B------:R-:W-:Y:S01]  /*16770*/  FSEL R31, R31, -INF , P1 ;  /* 0xff8000001f1f7808 */ /* 0x000fe20000800000 */
[----:B------:R-:W-:Y:S01]  /*16780*/  FMUL.FTZ R58, R58, c[0x0][0x320] ;  /* 0x0000c8003a3a7a20 */ /* 0x000fe20000410000 */
[----:B------:R-:W-:Y:S01]  /*16790*/  ISETP.GT.AND P1, PT, R2, 0x21, PT ;  /* 0x000000210200780c */ /* 0x000fe20003f24270 */
[----:B------:R-:W-:Y:S01]  /*167a0*/  FMUL.FTZ R61, R61, c[0x0][0x320] ;  /* 0x0000c8003d3d7a20 */ /* 0x000fe20000410000 */
[----:B------:R-:W-:Y:S01]  /*167b0*/  FSEL R25, R245, -INF , P4 ;  /* 0xff800000f5197808 */ /* 0x000fe20002000000 */
[----:B------:R-:W-:Y:S01]  /*167c0*/  MUFU.TANH R184, R58 ;  /* 0x0000003a00b87308 */ /* 0x000fe20000002400 */
[----:B------:R-:W-:Y:S01]  /*167d0*/  ISETP.GT.AND P4, PT, R5, 0x11, PT ;  /* 0x000000110500780c */ /* 0x000fe20003f84270 */
[----:B------:R-:W-:Y:S01]  /*167e0*/  FMUL.FTZ R70, R70, c[0x0][0x320] ;  /* 0x0000c80046467a20 */ /* 0x000fe20000410000 */
[----:B------:R-:W-:Y:S01]  /*167f0*/  ISETP.GT.AND P2, PT, R0, 0x11, PT ;  /* 0x000000110000780c */ /* 0x000fe20003f44270 */
[----:B------:R-:W-:Y:S01]  /*16800*/  FMUL.FTZ R75, R75, c[0x0][0x320] ;  /* 0x0000c8004b4b7a20 */ /* 0x000fe20000410000 */
[----:B------:R-:W-:Y:S01]  /*16810*/  FSEL R36, R220, -INF , P4 ;  /* 0xff800000dc247808 */ /* 0x000fe20002000000 */
[----:B------:R-:W-:Y:S01]  /*16820*/  FMUL.FTZ R71, R71, c[0x0][0x320] ;  /* 0x0000c80047477a20 */ /* 0x000fe20000410000 */
[----:B------:R-:W-:Y:S01]  /*16830*/  FSEL R34, R222, -INF , P2 ;  /* 0xff800000de227808 */ /* 0x000fe20001000000 */
[----:B------:R-:W-:Y:S01]  /*16840*/  FMUL.FTZ R73, R73, c[0x0][0x320] ;  /* 0x0000c80049497a20 */ /* 0x000fe20000410000 */
[----:B------:R-:W-:Y:S01]  /*16850*/  ISETP.GT.AND P2, PT, R5, 0x19, PT ;  /* 0x000000190500780c */ /* 0x000fe20003f44270 */
        /* <DEDUP_REMOVED lines=9> */
[----:B------:R-:W-:Y:S01]  /*168f0*/  ISETP.GT.AND P0, PT, R0, 0x10, PT ;  /* 0x000000100000780c */ /* 0x000fe20003f04270 */
[----:B------:R-:W-:Y:S01]  /*16900*/  MUFU.TANH R101, R101 ;  /* 0x0000006500657308 */ /* 0x000fe20000002400 */
[----:B-1----:R-:W-:Y:S01]  /*16910*/  FSEL R43, R209, -INF , P3 ;  /* 0xff800000d12b7808 */ /* 0x002fe20001800000 */
[----:B------:R-:W-:Y:S01]  /*16920*/  FMUL.FTZ R104, R104, c[0x0][0x320] ;  /* 0x0000c80068687a20 */ /* 0x000fe20000410000 */
[----:B------:R-:W-:Y:S01]  /*16930*/  ISETP.GT.AND P3, PT, R0, 0x28, PT ;  /* 0x000000280000780c */ /* 0x000fe20003f64270 */
[----:B------:R-:W-:Y:S01]  /*16940*/  FMUL.FTZ R106, R106, c[0x0][0x320] ;  /* 0x0000c8006a6a7a20 */ /* 0x000fe20000410000 */
[----:B------:R-:W-:Y:S01]  /*16950*/  FSEL R33, R223, -INF , P0 ;  /* 0xff800000df217808 */ /* 0x000fe20000000000 */
[----:B------:R-:W-:Y:S01]  /*16960*/  FMUL.FTZ R100, R100, c[0x0][0x320] ;  /* 0x0000c80064647a20 */ /* 0x000fe20000410000 */
[----:B------:R-:W-:Y:S02]  /*16970*/  ISETP.GT.AND P0, PT, R5, 0x18, PT ;  /* 0x000000180500780c */ /* 0x000fe40003f04270 */
[C---:B------:R-:W-:Y:S01]  /*16980*/  ISETP.GT.AND P5, PT, R4.reuse, 0x11, PT ;  /* 0x000000110400780c */ /* 0x040fe20003fa4270 */
[----:B------:R-:W-:Y:S01]  /*16990*/  MUFU.TANH R191, R47 ;  /* 0x0000002f00bf7308 */ /* 0x000fe20000002400 */
[----:B------:R-:W-:Y:S02]  /*169a0*/  ISETP.GT.AND P4, PT, R4, 0x18, PT ;  /* 0x000000180400780c */ /* 0x000fe40003f84270 */
[----:B------:R-:W-:Y:S02]  /*169b0*/  FSEL R26, R244, -INF , P5 ;  /* 0xff800000f41a7808 */ /* 0x000fe40002800000 */
[----:B------:R-:W-:Y:S02]  /*169c0*/  FSEL R29, R29, -INF , P4 ;  /* 0xff8000001d1d7808 */ /* 0x000fe40002000000 */
[----:B------:R-:W-:Y:S02]  /*169d0*/  ISETP.GT.AND P4, PT, R4, 0x21, PT ;  /* 0x000000210400780c */ /* 0x000fe40003f84270 */
[C---:B------:R-:W-:Y:S01]  /*169e0*/  ISETP.GT.AND P5, PT, R5.reuse, 0x10, PT ;  /* 0x000000100500780c */ /* 0x040fe20003fa4270 */
[----:B------:R-:W1:Y:S01]  /*169f0*/  MUFU.TANH R45, R48 ;  /* 0x00000030002d7308 */ /* 0x000e620000002400 */
[----:B------:R-:W-:Y:S02]  /*16a00*/  FSEL R42, R210, -INF , P4 ;  /* 0xff800000d22a7808 */ /* 0x000fe40002000000 */
[----:B------:R-:W-:Y:S02]  /*16a10*/  ISETP.GT.AND P4, PT, R5, 0x21, PT ;  /* 0x000000210500780c */ /* 0x000fe40003f84270 */
[----:B------:R-:W-:Y:S02]  /*16a20*/  FMNMX.FTZ R74, R25, R74, !PT ;  /* 0x0000004a194a7209 */ /* 0x000fe40007810000 */
[----:B--2---:R-:W-:Y:S02]  /*16a30*/  FSEL R52, R199, -INF , P4 ;  /* 0xff800000c7347808 */ /* 0x004fe40002000000 */
[----:B------:R-:W-:Y:S01]  /*16a40*/  FMNMX.FTZ R74, R26, R74, !PT ;  /* 0x0000004a1a4a7209 */ /* 0x000fe20007810000 */
[----:B------:R2:W-:Y:S01]  /*16a50*/  MUFU.TANH R47, R50 ;  /* 0x00000032002f7308 */ /* 0x0005e20000002400 */
[----:B------:R-:W-:Y:S02]  /*16a60*/  ISETP.GT.AND P2, PT, R4, 0x20, PT ;  /* 0x000000200400780c */ /* 0x000fe40003f44270 */
[----:B------:R-:W-:Y:S02]  /*16a70*/  FMNMX.FTZ R74, R29, R74, !PT ;  /* 0x0000004a1d4a7209 */ /* 0x000fe40007810000 */
[----:B------:R-:W-:Y:S02]  /*16a80*/  FSEL R41, R212, -INF , P2 ;  /* 0xff800000d4297808 */ /* 0x000fe40001000000 */
[----:B------:R-:W-:Y:S02]  /*16a90*/  ISETP.GT.AND P2, PT, R0, 0x21, PT ;  /* 0x000000210000780c */ /* 0x000fe40003f44270 */
[----:B------:R-:W-:Y:S01]  /*16aa0*/  FMNMX.FTZ R74, R30, R74, !PT ;  /* 0x0000004a1e4a7209 */ /* 0x000fe20007810000 */
[----:B------:R3:W4:Y:S01]  /*16ab0*/  MUFU.TANH R189, R53 ;  /* 0x0000003500bd7308 */ /* 0x0007220000002400 */
[----:B------:R-:W-:Y:S02]  /*16ac0*/  ISETP.GT.AND P4, PT, R4, 0x28, PT ;  /* 0x000000280400780c */ /* 0x000fe40003f84270 */
[----:B------:R-:W-:Y:S02]  /*16ad0*/  FMNMX.FTZ R74, R41, R74, !PT ;  /* 0x0000004a294a7209 */ /* 0x000fe40007810000 */
[----:B-1----:R-:W-:Y:S02]  /*16ae0*/  FSEL R45, R45, -INF , P4 ;  /* 0xff8000002d2d7808 */ /* 0x002fe40002000000 */
[----:B------:R-:W-:Y:S02]  /*16af0*/  FMNMX.FTZ R74, R42, R74, !PT ;  /* 0x0000004a2a4a7209 */ /* 0x000fe40007810000 */
[----:B------:R-:W-:Y:S01]  /*16b00*/  ISETP.GT.AND P4, PT, R4, 0x31, PT ;  /* 0x000000310400780c */ /* 0x000fe20003f84270 */
[----:B------:R-:W-:Y:S01]  /*16b10*/  MUFU.TANH R196, R46 ;  /* 0x0000002e00c47308 */ /* 0x000fe20000002400 */
[----:B------:R-:W-:Y:S02]  /*16b20*/  FMNMX.FTZ R74, R45, R74, !PT ;  /* 0x0000004a2d4a7209 */ /* 0x000fe40007810000 */
[----:B--2---:R-:W-:Y:S02]  /*16b30*/  FSEL R50, R205, -INF , P2 ;  /* 0xff800000cd327808 */ /* 0x004fe40001000000 */
[----:B------:R-:W-:Y:S05]  /*16b40*/  ISETP.GT.AND P2, PT, R5, 0x29, PT ;  /* 0x000000290500780c */ /* 0x000fea0003f44270 */
[----:B------:R-:W1:Y:S01]  /*16b50*/  MUFU.TANH R46, R49 ;  /* 0x00000031002e7308 */ /* 0x000e620000002400 */
[----:B---3--:R-:W-:Y:S02]  /*16b60*/  FSEL R53, R198, -INF , P3 ;  /* 0xff800000c6357808 */ /* 0x008fe40001800000 */
[----:B------:R-:W-:Y:S02]  /*16b70*/  ISETP.GT.AND P3, PT, R4, 0x29, PT ;  /* 0x000000290400780c */ /* 0x000fe40003f64270 */
[----:B----4-:R-:W-:Y:S05]  /*16b80*/  FSEL R58, R189, -INF , P4 ;  /* 0xff800000bd3a7808 */ /* 0x010fea0002000000 */
[----:B------:R2:W-:Y:S01]  /*16b90*/  MUFU.TANH R186, R56 ;  /* 0x0000003800ba7308 */ /* 0x0005e20000002400 */
[----:B------:R-:W-:Y:S09]  /*16ba0*/  ISETP.GT.AND P4, PT, R5, 0x31, PT ;  /* 0x000000310500780c */ /* 0x000ff20003f84270 */
[----:B------:R3:W-:Y:S01]  /*16bb0*/  MUFU.TANH R185, R57 ;  /* 0x0000003900b97308 */ /* 0x0007e20000002400 */
[----:B-1----:R-:W-:Y:S02]  /*16bc0*/  FSEL R46, R46, -INF , P3 ;  /* 0xff8000002e2e7808 */ /* 0x002fe40001800000 */
[----:B------:R-:W-:Y:S02]  /*16bd0*/  ISETP.GT.AND P3, PT, R2, 0x30, PT ;  /* 0x000000300200780c */ /* 0x000fe40003f64270 */
[----:B------:R-:W-:Y:S05]  /*16be0*/  FMNMX.FTZ R74, R46, R74, !PT ;  /* 0x0000004a2e4a7209 */ /* 0x000fea0007810000 */
[----:B------:R1:W-:Y:S01]  /*16bf0*/  MUFU.TANH R32, R35 ;  /* 0x0000002300207308 */ /* 0x0003e20000002400 */
[----:B--2---:R-:W-:Y:S02]  /*16c00*/  FSEL R56, R191, -INF , P2 ;  /* 0xff800000bf387808 */ /* 0x004fe40001000000 */
[----:B------:R-:W-:Y:S07]  /*16c10*/  ISETP.GT.AND P2, PT, R4, 0x30, PT ;  /* 0x000000300400780c */ /* 0x000fee0003f44270 */
[----:B------:R2:W4:Y:S01]  /*16c20*/  MUFU.TANH R208, R39 ;  /* 0x0000002700d07308 */ /* 0x0005220000002400 */
[----:B---3--:R-:W-:Y:S02]  /*16c30*/  FSEL R57, R190, -INF , P2 ;  /* 0xff800000be397808 */ /* 0x008fe40001000000 */
[----:B------:R-:W-:Y:S02]  /*16c40*/  ISETP.GT.AND P2, PT, R0, 0x31, PT ;  /* 0x000000310000780c */ /* 0x000fe40003f44270 */
[----:B------:R-:W-:Y:S05]  /*16c50*/  FMNMX.FTZ R74, R57, R74, !PT ;  /* 0x0000004a394a7209 */ /* 0x000fea0007810000 */
[----:B------:R3:W3:Y:S01]  /*16c60*/  MUFU.TANH R188, R54 ;  /* 0x0000003600bc7308 */ /* 0x0006e20000002400 */
[----:B------:R-:W-:Y:S02]  /*16c70*/  FMNMX.FTZ R74, R58, R74, !PT ;  /* 0x0000004a3a4a7209 */ /* 0x000fe40007810000 */
[----:B-1----:R-:W-:Y:S02]  /*16c80*/  FSEL R35, R221, -INF , P5 ;  /* 0xff800000dd237808 */ /* 0x002fe40002800000 */
[----:B------:R-:W-:Y:S05]  /*16c90*/  ISETP.GT.AND P5, PT, R5, 0x20, PT ;  /* 0x000000200500780c */ /* 0x000fea0003fa4270 */
[----:B------:R1:W1:Y:S01]  /*16ca0*/  MUFU.TANH R17, R59 ;  /* 0x0000003b00117308 */ /* 0x0002620000002400 */
[----:B--2---:R-:W-:Y:S02]  /*16cb0*/  FSEL R39, R215, -INF , P0 ;  /* 0xff800000d7277808 */ /* 0x004fe40000000000 */
[----:B----4-:R-:W-:Y:S02]  /*16cc0*/  FSEL R44, R208, -INF , P1 ;  /* 0xff800000d02c7808 */ /* 0x010fe40000800000 */
[----:B------:R-:W-:Y:S05]  /*16cd0*/  ISETP.GT.AND P1, PT, R0, 0x29, PT ;  /* 0x000000290000780c */ /* 0x000fea0003f24270 */
[----:B------:R2:W-:Y:S01]  /*16ce0*/  MUFU.TANH R48, R51 ;  /* 0x0000003300307308 */ /* 0x0005e20000002400 */
[C---:B------:R-:W-:Y:S02]  /*16cf0*/  ISETP.GT.AND P0, PT, R2.reuse, 0x19, PT ;  /* 0x000000190200780c */ /* 0x040fe40003f04270 */
[----:B---3--:R-:W-:Y:S02]  /*16d00*/  FSEL R54, R197, -INF , P1 ;  /* 0xff800000c5367808 */ /* 0x008fe40000800000 */
[----:B------:R-:W-:Y:S02]  /*16d10*/  ISETP.GT.AND P1, PT, R2, 0x28, PT ;  /* 0x000000280200780c */ /* 0x000fe40003f24270 */
[----:B------:R-:W-:Y:S03]  /*16d20*/  FSEL R32, R32, -INF , P0 ;  /* 0xff80000020207808 */ /* 0x000fe60000000000 */
[----:B------:R-:W3:Y:S01]  /*16d30*/  MUFU.TANH R207, R60 ;  /* 0x0000003c00cf7308 */ /* 0x000ee20000002400 */
[----:B------:R-:W-:Y:S02]  /*16d40*/  FSEL R47, R47, -INF , P1 ;  /* 0xff8000002f2f7808 */ /* 0x000fe40000800000 */
[----:B------:R-:W-:Y:S02]  /*16d50*/  ISETP.GT.AND P1, PT, R2, 0x31, PT ;  /* 0x000000310200780c */ /* 0x000fe40003f24270 */
[----:B-1----:R-:W-:Y:S02]  /*16d60*/  FSEL R59, R188, -INF , P3 ;  /* 0xff800000bc3b7808 */ /* 0x002fe40001800000 */
[----:B------:R-:W-:Y:S02]  /*16d70*/  ISETP.GT.AND P3, PT, R0, 0x38, PT ;  /* 0x000000380000780c */ /* 0x000fe40003f64270 */
[----:B------:R-:W-:Y:S01]  /*16d80*/  FSEL R203, R17, -INF , P4 ;  /* 0xff80000011cb7808 */ /* 0x000fe20002000000 */
[----:B------:R-:W-:Y:S01]  /*16d90*/  MUFU.TANH R211, R61 ;  /* 0x0000003d00d37308 */ /* 0x000fe20000002400 */
[----:B------:R-:W-:Y:S01]  /*16da0*/  ISETP.GT.AND P4, PT, R4, 0x38, PT ;  /* 0x000000380400780c */ /* 0x000fe20003f84270 */
[----:B------:R-:W-:Y:S01]  /*16db0*/  FMUL.FTZ R17, R103, c[0x0][0x320] ;  /* 0x0000c80067117a20 */ /* 0x000fe20000410000 */
[----:B------:R-:W-:Y:S02]  /*16dc0*/  ISETP.GT.AND P0, PT, R0, 0x20, PT ;  /* 0x000000200000780c */ /* 0x000fe40003f04270 */
[----:B--2---:R-:W-:Y:S02]  /*16dd0*/  FSEL R51, R204, -INF , P5 ;  /* 0xff800000cc337808 */ /* 0x004fe40002800000 */
[----:B------:R-:W-:Y:S02]  /*16de0*/  FSEL R49, R206, -INF , P0 ;  /* 0xff800000ce317808 */ /* 0x000fe40000000000 */
[C---:B------:R-:W-:Y:S01]  /*16df0*/  ISETP.GT.AND P0, PT, R5.reuse, 0x28, PT ;  /* 0x000000280500780c */ /* 0x040fe20003f04270 */
[----:B------:R-:W1:Y:S01]  /*16e00*/  MUFU.TANH R61, R64 ;  /* 0x00000040003d7308 */ /* 0x000e620000002400 */
[----:B------:R-:W-:Y:S02]  /*16e10*/  ISETP.GT.AND P5, PT, R5, 0x30, PT ;  /* 0x000000300500780c */ /* 0x000fe40003fa4270 */
[----:B---3--:R-:W-:Y:S02]  /*16e20*/  FSEL R207, R207, -INF , P3 ;  /* 0xff800000cfcf7808 */ /* 0x008fe40001800000 */
[----:B------:R-:W-:Y:S02]  /*16e30*/  FSEL R202, R184, -INF , P5 ;  /* 0xff800000b8ca7808 */ /* 0x000fe40002800000 */
[C---:B------:R-:W-:Y:S03]  /*16e40*/  ISETP.GT.AND P5, PT, R4.reuse, 0x41, PT ;  /* 0x000000410400780c */ /* 0x040fe60003fa4270 */
[----:B------:R2:W-:Y:S01]  /*16e50*/  MUFU.TANH R64, R89 ;  /* 0x0000005900407308 */ /* 0x0005e20000002400 */
[----:B------:R-:W-:Y:S09]  /*16e60*/  ISETP.GT.AND P3, PT, R4, 0x39, PT ;  /* 0x000000390400780c */ /* 0x000ff20003f64270 */
[----:B------:R-:W-:Y:S01]  /*16e70*/  MUFU.TANH R217, R62 ;  /* 0x0000003e00d97308 */ /* 0x000fe20000002400 */
[----:B-1----:R-:W-:Y:S02]  /*16e80*/  FSEL R61, R61, -INF , P4 ;  /* 0xff8000003d3d7808 */ /* 0x002fe40002000000 */
[----:B------:R-:W-:Y:S02]  /*16e90*/  ISETP.GT.AND P4, PT, R2, 0x40, PT ;  /* 0x000000400200780c */ /* 0x000fe40003f84270 */
[----:B------:R-:W-:Y:S05]  /*16ea0*/  FMNMX.FTZ R74, R61, R74, !PT ;  /* 0x0000004a3d4a7209 */ /* 0x000fea0007810000 */
[----:B------:R-:W1:Y:S01]  /*16eb0*/  MUFU.TANH R219, R63 ;  /* 0x0000003f00db7308 */ /* 0x000e620000002400 */
[----:B--2---:R-:W-:Y:S02]  /*16ec0*/  FSEL R89, R185, -INF , P2 ;  /* 0xff800000b9597808 */ /* 0x004fe40001000000 */
[----:B------:R-:W-:Y:S07]  /*16ed0*/  ISETP.GT.AND P2, PT, R5, 0x39, PT ;  /* 0x000000390500780c */ /* 0x000fee0003f44270 */
[----:B------:R-:W2:Y:S10]  /*16ee0*/  MUFU.TANH R62, R65 ;  /* 0x00000041003e7308 */ /* 0x000eb40000002400 */
[----:B------:R3:W4:Y:S01]  /*16ef0*/  MUFU.TANH R187, R55 ;  /* 0x0000003700bb7308 */ /* 0x0007220000002400 */
[----:B-1----:R-:W-:Y:S02]  /*16f00*/  FSEL R219, R219, -INF , P2 ;  /* 0xff800000dbdb7808 */ /* 0x002fe40001000000 */
[----:B------:R-:W-:Y:S07]  /*16f10*/  ISETP.GT.AND P2, PT, R4, 0x40, PT ;  /* 0x000000400400780c */ /* 0x000fee0003f44270 */
[----:B------:R-:W1:Y:S01]  /*16f20*/  MUFU.TANH R68, R68 ;  /* 0x0000004400447308 */ /* 0x000e620000002400 */
[----:B--2---:R-:W-:Y:S02]  /*16f30*/  FSEL R62, R62, -INF , P3 ;  /* 0xff8000003e3e7808 */ /* 0x004fe40001800000 */
[----:B------:R-:W-:Y:S02]  /*16f40*/  ISETP.GT.AND P3, PT, R0, 0x41, PT ;  /* 0x000000410000780c */ /* 0x000fe40003f64270 */
[----:B------:R-:W-:Y:S05]  /*16f50*/  FMNMX.FTZ R74, R62, R74, !PT ;  /* 0x0000004a3e4a7209 */ /* 0x000fea0007810000 */
[----:B------:R-:W2:Y:S01]  /*16f60*/  MUFU.TANH R69, R69 ;  /* 0x0000004500457308 */ /* 0x000ea20000002400 */
[----:B---3--:R-:W-:Y:S02]  /*16f70*/  FSEL R55, R196, -INF , P0 ;  /* 0xff800000c4377808 */ /* 0x008fe40000000000 */
[----:B----4-:R-:W-:Y:S02]  /*16f80*/  FSEL R60, R187, -INF , P1 ;  /* 0xff800000bb3c7808 */ /* 0x010fe40000800000 */
[----:B------:R-:W-:Y:S05]  /*16f90*/  ISETP.GT.AND P0, PT, R2, 0x29, PT ;  /* 0x000000290200780c */ /* 0x000fea0003f04270 */
[----:B------:R-:W3:Y:S01]  /*16fa0*/  MUFU.TANH R70, R70 ;  /* 0x0000004600467308 */ /* 0x000ee20000002400 */
[----:B------:R-:W-:Y:S02]  /*16fb0*/  ISETP.GT.AND P1, PT, R0, 0x39, PT ;  /* 0x000000390000780c */ /* 0x000fe40003f24270 */
[----:B------:R-:W-:Y:S02]  /*16fc0*/  FSEL R48, R48, -INF , P0 ;  /* 0xff80000030307808 */ /* 0x000fe40000000000 */
[----:B-1----:R-:W-:Y:S02]  /*16fd0*/  FSEL R218, R68, -INF , P2 ;  /* 0xff80000044da7808 */ /* 0x002fe40001000000 */
[----:B------:R-:W-:Y:S02]  /*16fe0*/  FSEL R211, R211, -INF , P1 ;  /* 0xff800000d3d37808 */ /* 0x000fe40000800000 */
[----:B------:R-:W-:Y:S01]  /*16ff0*/  ISETP.GT.AND P1, PT, R2, 0x38, PT ;  /* 0x000000380200780c */ /* 0x000fe20003f24270 */
[----:B------:R-:W1:Y:S01]  /*17000*/  MUFU.TANH R63, R66 ;  /* 0x00000042003f7308 */ /* 0x000e620000002400 */
[C---:B------:R-:W-:Y:S02]  /*17010*/  ISETP.GT.AND P0, PT, R0.reuse, 0x30, PT ;  /* 0x000000300000780c */ /* 0x040fe40003f04270 */
[----:B------:R-:W-:Y:S02]  /*17020*/  ISETP.GT.AND P2, PT, R0, 0x48, PT ;  /* 0x000000480000780c */ /* 0x000fe40003f44270 */
[----:B--2---:R-:W-:Y:S02]  /*17030*/  FSEL R221, R69, -INF , P5 ;  /* 0xff80000045dd7808 */ /* 0x004fe40002800000 */
[----:B------:R-:W2:Y:S01]  /*17040*/  LDL.64 R68, [R1+0x70] ;  /* 0x0000700001447983 */ /* 0x000ea20000100a00 */
[----:B------:R-:W-:Y:S02]  /*17050*/  ISETP.GT.AND P5, PT, R5, 0x40, PT ;  /* 0x000000400500780c */ /* 0x000fe40003fa4270 */
[----:B------:R-:W4:Y:S01]  /*17060*/  MUFU.TANH R75, R75 ;  /* 0x0000004b004b7308 */ /* 0x000f220000002400 */
[----:B------:R-:W-:Y:S02]  /*17070*/  FMNMX.FTZ R74, R218, R74, !PT ;  /* 0x0000004ada4a7209 */ /* 0x000fe40007810000 */
[----:B------:R-:W-:Y:S02]  /*17080*/  FSEL R6, R6, -INF , P5 ;  /* 0xff80000006067808 */ /* 0x000fe40002800000 */
[----:B---3--:R-:W-:Y:S01]  /*17090*/  FSEL R247, R70, -INF , P4 ;  /* 0xff80000046f77808 */ /* 0x008fe20002000000 */
[----:B------:R-:W-:Y:S01]  /*170a0*/  FMUL.FTZ R70, R111, c[0x0][0x320] ;  /* 0x0000c8006f467a20 */ /* 0x000fe20000410000 */
[----:B------:R-:W-:Y:S02]  /*170b0*/  ISETP.GT.AND P4, PT, R5, 0x41, PT ;  /* 0x000000410500780c */ /* 0x000fe40003f84270 */
[----:B------:R-:W-:Y:S01]  /*170c0*/  ISETP.GT.AND P5, PT, R4, 0x48, PT ;  /* 0x000000480400780c */ /* 0x000fe20003fa4270 */
[----:B------:R-:W3:Y:S01]  /*170d0*/  MUFU.TANH R80, R80 ;  /* 0x0000005000507308 */ /* 0x000ee20000002400 */
[----:B------:R-:W-:Y:S02]  /*170e0*/  FMNMX.FTZ R74, R221, R74, !PT ;  /* 0x0000004add4a7209 */ /* 0x000fe40007810000 */
[----:B-1----:R-:W-:Y:S02]  /*170f0*/  FSEL R63, R63, -INF , P1 ;  /* 0xff8000003f3f7808 */ /* 0x002fe40000800000 */
[----:B------:R-:W-:Y:S05]  /*17100*/  ISETP.GT.AND P1, PT, R2, 0x41, PT ;  /* 0x000000410200780c */ /* 0x000fea0003f24270 */
[----:B------:R-:W-:Y:S01]  /*17110*/  MUFU.TANH R70, R70 ;  /* 0x0000004600467308 */ /* 0x000fe20000002400 */
[----:B----4-:R-:W-:Y:S02]  /*17120*/  FSEL R75, R75, -INF , P4 ;  /* 0xff8000004b4b7808 */ /* 0x010fe40002000000 */
[----:B------:R-:W-:Y:S07]  /*17130*/  ISETP.GT.AND P4, PT, R4, 0x49, PT ;  /* 0x000000490400780c */ /* 0x000fee0003f84270 */
[----:B------:R1:W-:Y:S01]  /*17140*/  MUFU.TANH R191, R88 ;  /* 0x0000005800bf7308 */ /* 0x0003e20000002400 */
[----:B---3--:R-:W-:Y:S01]  /*17150*/  FSEL R220, R80, -INF , P5 ;  /* 0xff80000050dc7808 */ /* 0x008fe20002800000 */
[----:B------:R-:W-:Y:S01]  /*17160*/  IMAD.MOV.U32 R80, RZ, RZ, R6 ;  /* 0x000000ffff507224 */ /* 0x000fe200078e0006 */
[----:B------:R-:W-:Y:S02]  /*17170*/  FMNMX.FTZ R6, R12, R116, !PT ;  /* 0x000000740c067209 */ /* 0x000fe40007810000 */
[----:B------:R-:W-:Y:S05]  /*17180*/  ISETP.GT.AND P5, PT, R4, 0x58, PT ;  /* 0x000000580400780c */ /* 0x000fea0003fa4270 */
[----:B------:R-:W3:Y:S01]  /*17190*/  MUFU.TANH R71, R71 ;  /* 0x0000004700477308 */ /* 0x000ee20000002400 */
[----:B------:R-:W-:Y:S02]  /*171a0*/  FMNMX.FTZ R6, R13, R6, !PT ;  /* 0x000000060d067209 */ /* 0x000fe40007810000 */
[----:B------:R-:W-:Y:S02]  /*171b0*/  FMNMX.FTZ R74, R220, R74, !PT ;  /* 0x0000004adc4a7209 */ /* 0x000fe40007810000 */
[----:B------:R-:W-:Y:S05]  /*171c0*/  FMNMX.FTZ R6, R14, R6, !PT ;  /* 0x000000060e067209 */ /* 0x000fea0007810000 */
[----:B------:R-:W4:Y:S01]  /*171d0*/  MUFU.TANH R73, R73 ;  /* 0x0000004900497308 */ /* 0x000f220000002400 */
[----:B-1----:R-:W-:Y:S02]  /*171e0*/  FSEL R88, R186, -INF , P0 ;  /* 0xff800000ba587808 */ /* 0x002fe40000000000 */
[----:B------:R-:W-:Y:S07]  /*171f0*/  ISETP.GT.AND P0, PT, R5, 0x38, PT ;  /* 0x000000380500780c */ /* 0x000fee0003f04270 */
[----:B------:R-:W1:Y:S01]  /*17200*/  MUFU.TANH R81, R81 ;  /* 0x0000005100517308 */ /* 0x000e620000002400 */
[----:B------:R-:W-:Y:S02]  /*17210*/  FSEL R217, R217, -INF , P0 ;  /* 0xff800000d9d97808 */ /* 0x000fe40000000000 */
[----:B------:R-:W-:Y:S02]  /*17220*/  ISETP.GT.AND P0, PT, R2, 0x39, PT ;  /* 0x000000390200780c */ /* 0x000fe40003f04270 */
[----:B---3--:R-:W-:Y:S02]  /*17230*/  FSEL R248, R71, -INF , P1 ;  /* 0xff80000047f87808 */ /* 0x008fe40000800000 */
[----:B------:R-:W-:Y:S03]  /*17240*/  ISETP.GT.AND P1, PT, R0, 0x49, PT ;  /* 0x000000490000780c */ /* 0x000fe60003f24270 */
[----:B------:R-:W3:Y:S01]  /*17250*/  MUFU.TANH R77, R77 ;  /* 0x0000004d004d7308 */ /* 0x000ee20000002400 */
[----:B----4-:R-:W-:Y:S02]  /*17260*/  FSEL R251, R73, -INF , P3 ;  /* 0xff80000049fb7808 */ /* 0x010fe40001800000 */
[C---:B------:R-:W-:Y:S07]  /*17270*/  ISETP.GT.AND P3, PT, R4.reuse, 0x50, PT ;  /* 0x000000500400780c */ /* 0x040fee0003f64270 */
[----:B------:R-:W4:Y:S01]  /*17280*/  MUFU.TANH R84, R84 ;  /* 0x0000005400547308 */ /* 0x000f220000002400 */
[----:B-1----:R-:W-:Y:S02]  /*17290*/  FSEL R222, R81, -INF , P4 ;  /* 0xff80000051de7808 */ /* 0x002fe40002000000 */
[----:B------:R-:W-:Y:S02]  /*172a0*/  ISETP.GT.AND P4, PT, R4, 0x59, PT ;  /* 0x000000590400780c */ /* 0x000fe40003f84270 */
[----:B------:R-:W-:Y:S05]  /*172b0*/  FMNMX.FTZ R74, R222, R74, !PT ;  /* 0x0000004ade4a7209 */ /* 0x000fea0007810000 */
[----:B------:R-:W1:Y:S01]  /*172c0*/  MUFU.TANH R67, R67 ;  /* 0x0000004300437308 */ /* 0x000e620000002400 */
[----:B---3--:R-:W-:Y:S02]  /*172d0*/  FSEL R65, R77, -INF , P1 ;  /* 0xff8000004d417808 */ /* 0x008fe40000800000 */
[----:B------:R-:W-:Y:S07]  /*172e0*/  ISETP.GT.AND P1, PT, R4, 0x51, PT ;  /* 0x000000510400780c */ /* 0x000fee0003f24270 */
[----:B------:R1:W-:Y:S01]  /*172f0*/  MUFU.TANH R7, R86 ;  /* 0x0000005600077308 */ /* 0x0003e20000002400 */
[----:B----4-:R-:W-:Y:S02]  /*17300*/  FSEL R246, R84, -INF , P3 ;  /* 0xff80000054f67808 */ /* 0x010fe40001800000 */
[----:B------:R-:W-:Y:S02]  /*17310*/  ISETP.GT.AND P3, PT, R4, 0x61, PT ;  /* 0x000000610400780c */ /* 0x000fe40003f64270 */
[----:B------:R-:W-:Y:S05]  /*17320*/  FMNMX.FTZ R74, R246, R74, !PT ;  /* 0x0000004af64a7209 */ /* 0x000fea0007810000 */
[----:B------:R-:W3:Y:S01]  /*17330*/  MUFU.TANH R85, R85 ;  /* 0x0000005500557308 */ /* 0x000ee20000002400 */
[----:B------:R-:W-:Y:S02]  /*17340*/  FSEL R213, R101, -INF , P3 ;  /* 0xff80000065d57808 */ /* 0x000fe40001800000 */
[----:B------:R-:W-:Y:S07]  /*17350*/  ISETP.GT.AND P3, PT, R2, 0x61, PT ;  /* 0x000000610200780c */ /* 0x000fee0003f64270 */
[----:B------:R-:W4:Y:S01]  /*17360*/  MUFU.TANH R72, R72 ;  /* 0x0000004800487308 */ /* 0x000f220000002400 */
[----:B-1----:R-:W-:Y:S02]  /*17370*/  FSEL R86, R67, -INF , P0 ;  /* 0xff80000043567808 */ /* 0x002fe40000000000 */
[----:B------:R-:W-:Y:S02]  /*17380*/  MOV R67, c[0x0][0x1e0] ;  /* 0x0000780000437a02 */ /* 0x000fe40000000f00 */
[----:B------:R-:W-:Y:S05]  /*17390*/  ISETP.GT.AND P0, PT, R0, 0x40, PT ;  /* 0x000000400000780c */ /* 0x000fea0003f04270 */
[----:B------:R-:W1:Y:S01]  /*173a0*/  MUFU.TANH R76, R76 ;  /* 0x0000004c004c7308 */ /* 0x000e620000002400 */
[----:B---3--:R-:W-:Y:S02]  /*173b0*/  FSEL R244, R85, -INF , P1 ;  /* 0xff80000055f47808 */ /* 0x008fe40000800000 */
[----:B------:R-:W-:Y:S02]  /*173c0*/  ISETP.GT.AND P1, PT, R2, 0x50, PT ;  /* 0x000000500200780c */ /* 0x000fe40003f24270 */
[----:B------:R-:W-:Y:S05]  /*173d0*/  FMNMX.FTZ R74, R244, R74, !PT ;  /* 0x0000004af44a7209 */ /* 0x000fea0007810000 */
[----:B------:R-:W3:Y:S01]  /*173e0*/  MUFU.TANH R96, R96 ;  /* 0x0000006000607308 */ /* 0x000ee20000002400 */
[----:B------:R-:W-:Y:S02]  /*173f0*/  FSEL R208, R7, -INF , P1 ;  /* 0xff80000007d07808 */ /* 0x000fe40000800000 */
[----:B------:R-:W-:Y:S02]  /*17400*/  ISETP.GT.AND P1, PT, R2, 0x68, PT ;  /* 0x000000680200780c */ /* 0x000fe40003f24270 */
[----:B----4-:R-:W-:Y:S02]  /*17410*/  FSEL R250, R72, -INF , P0 ;  /* 0xff80000048fa7808 */ /* 0x010fe40000000000 */
[----:B------:R-:W-:Y:S03]  /*17420*/  ISETP.GT.AND P0, PT, R5, 0x48, PT ;  /* 0x000000480500780c */ /* 0x000fe60003f04270 */
[----:B------:R-:W4:Y:S01]  /*17430*/  MUFU.TANH R78, R78 ;  /* 0x0000004e004e7308 */ /* 0x000f220000002400 */
[----:B-1----:R-:W-:Y:S02]  /*17440*/  FSEL R66, R76, -INF , P2 ;  /* 0xff8000004c427808 */ /* 0x002fe40001000000 */
[----:B------:R-:W2:Y:S01]  /*17450*/  LDL.64 R76, [R1+0x68] ;  /* 0x00006800014c7983 */ /* 0x000ea20000100a00 */
[----:B------:R-:W-:Y:S02]  /*17460*/  ISETP.GT.AND P2, PT, R2, 0x48, PT ;  /* 0x000000480200780c */ /* 0x000fe40003f44270 */
[----:B------:R-:W-:Y:S04]  /*17470*/  IMAD.MOV.U32 R85, RZ, RZ, R66 ;  /* 0x000000ffff557224 */ /* 0x000fe800078e0042 */
[----:B------:R-:W1:Y:S01]  /*17480*/  MUFU.TANH R82, R82 ;  /* 0x0000005200527308 */ /* 0x000e620000002400 */
[----:B------:R-:W-:Y:S01]  /*17490*/  STL [R1+0xb4], R214 ;  /* 0x0000b4d601007387 */ /* 0x000fe20000100800 */
[----:B---3--:R-:W-:Y:S03]  /*174a0*/  FSEL R245, R96, -INF , P5 ;  /* 0xff80000060f57808 */ /* 0x008fe60002800000 */
[----:B------:R-:W-:Y:S01]  /*174b0*/  STL [R1+0xb8], R242 ;  /* 0x0000b8f201007387 */ /* 0x000fe20000100800 */
[----:B------:R-:W-:Y:S02]  /*174c0*/  ISETP.GT.AND P5, PT, R4, 0x69, PT ;  /* 0x000000690400780c */ /* 0x000fe40003fa4270 */
[----:B------:R-:W-:Y:S02]  /*174d0*/  FMNMX.FTZ R74, R245, R74, !PT ;  /* 0x0000004af54a7209 */ /* 0x000fe40007810000 */
[----:B------:R-:W3:Y:S01]  /*174e0*/  MUFU.TANH R97, R97 ;  /* 0x0000006100617308 */ /* 0x000ee20000002400 */
[----:B----4-:R-:W-:Y:S02]  /*174f0*/  FSEL R78, R78, -INF , P0 ;  /* 0xff8000004e4e7808 */ /* 0x010fe40000000000 */
[----:B------:R-:W-:Y:S03]  /*17500*/  ISETP.GT.AND P0, PT, R4, 0x60, PT ;  /* 0x000000600400780c */ /* 0x000fe60003f04270 */
[----:B------:R-:W-:Y:S04]  /*17510*/  IMAD.MOV.U32 R81, RZ, RZ, R78 ;  /* 0x000000ffff517224 */ /* 0x000fe800078e004e */
[----:B------:R-:W4:Y:S01]  /*17520*/  MUFU.TANH R100, R100 ;  /* 0x0000006400647308 */ /* 0x000f220000002400 */
[----:B-1----:R-:W-:Y:S02]  /*17530*/  FSEL R243, R82, -INF , P2 ;  /* 0xff80000052f37808 */ /* 0x002fe40001000000 */
[----:B------:R-:W-:Y:S02]  /*17540*/  MOV R82, R75 ;  /* 0x0000004b00527202 */ /* 0x000fe40000000f00 */
[----:B------:R-:W-:Y:S05]  /*17550*/  ISETP.GT.AND P2, PT, R4, 0x68, PT ;  /* 0x000000680400780c */ /* 0x000fea0003f44270 */
        /* <DEDUP_REMOVED lines=9> */
[----:B----4-:R-:W-:Y:S02]  /*175f0*/  FSEL R215, R100, -INF , P0 ;  /* 0xff80000064d77808 */ /* 0x010fe40000000000 */
[----:B------:R-:W-:Y:S02]  /*17600*/  FMNMX.FTZ R4, R28, R4, !PT ;  /* 0x000000041c047209 */ /* 0x000fe40007810000 */
[----:B------:R-:W-:Y:S01]  /*17610*/  FMNMX.FTZ R74, R215, R74, !PT ;  /* 0x0000004ad74a7209 */ /* 0x000fe20007810000 */
[----:B------:R-:W4:Y:S01]  /*17620*/  MUFU.TANH R83, R83 ;  /* 0x0000005300537308 */ /* 0x000f220000002400 */
[----:B------:R-:W-:Y:S02]  /*17630*/  FMNMX.FTZ R4, R31, R4, !PT ;  /* 0x000000041f047209 */ /* 0x000fe40007810000 */
[----:B------:R-:W-:Y:S02]  /*17640*/  FMNMX.FTZ R74, R213, R74, !PT ;  /* 0x0000004ad54a7209 */ /* 0x000fe40007810000 */
[----:B-1----:R-:W-:Y:S02]  /*17650*/  FSEL R212, R112, -INF , P2 ;  /* 0xff80000070d47808 */ /* 0x002fe40001000000 */
[----:B------:R-:W-:Y:S02]  /*17660*/  FMNMX.FTZ R4, R32, R4, !PT ;  /* 0x0000000420047209 */ /* 0x000fe40007810000 */
[----:B------:R-:W-:Y:S01]  /*17670*/  FMNMX.FTZ R74, R212, R74, !PT ;  /* 0x0000004ad44a7209 */ /* 0x000fe20007810000 */
[----:B------:R-:W1:Y:S01]  /*17680*/  MUFU.TANH R87, R87 ;  /* 0x0000005700577308 */ /* 0x000e620000002400 */
[----:B------:R-:W-:Y:S02]  /*17690*/  FMNMX.FTZ R4, R43, R4, !PT ;  /* 0x000000042b047209 */ /* 0x000fe40007810000 */
[----:B------:R-:W-:Y:S02]  /*176a0*/  ISETP.GT.AND P0, PT, R2, 0x51, PT ;  /* 0x000000510200780c */ /* 0x000fe40003f04270 */
[----:B---3--:R-:W-:Y:S02]  /*176b0*/  FSEL R210, R113, -INF , P5 ;  /* 0xff80000071d27808 */ /* 0x008fe40002800000 */
[----:B------:R-:W-:Y:S02]  /*176c0*/  FMNMX.FTZ R4, R44, R4, !PT ;  /* 0x000000042c047209 */ /* 0x000fe40007810000 */
[----:B------:R-:W-:Y:S01]  /*176d0*/  FMNMX.FTZ R74, R210, R74, !PT ;  /* 0x0000004ad24a7209 */ /* 0x000fe20007810000 */
[----:B------:R-:W3:Y:S01]  /*176e0*/  MUFU.TANH R17, R17 ;  /* 0x0000001100117308 */ /* 0x000ee20000002400 */
[----:B------:R-:W-:Y:S02]  /*176f0*/  FMNMX.FTZ R4, R47, R4, !PT ;  /* 0x000000042f047209 */ /* 0x000fe40007810000 */
[----:B------:R-:W-:Y:S01]  /*17700*/  ISETP.GT.AND P2, PT, R2, 0x58, PT ;  /* 0x000000580200780c */ /* 0x000fe20003f44270 */
[----:B------:R-:W3:Y:S01]  /*17710*/  SHFL.BFLY PT, R7, R74, 0x2, 0x1f ;  /* 0x0c401f004a077f89 */ /* 0x000ee200000e0000 */
[----:B------:R-:W-:Y:S02]  /*17720*/  FMNMX.FTZ R4, R48, R4, !PT ;  /* 0x0000000430047209 */ /* 0x000fe40007810000 */
[----:B----4-:R-:W-:Y:S02]  /*17730*/  FSEL R103, R83, -INF , P4 ;  /* 0xff80000053677808 */ /* 0x010fe40002000000 */
[----:B------:R-:W-:Y:S01]  /*17740*/  FMNMX.FTZ R4, R59, R4, !PT ;  /* 0x000000043b047209 */ /* 0x000fe20007810000 */
[----:B------:R-:W-:Y:S01]  /*17750*/  MUFU.TANH R92, R92 ;  /* 0x0000005c005c7308 */ /* 0x000fe20000002400 */
[----:B------:R-:W-:Y:S02]  /*17760*/  ISETP.GT.AND P5, PT, R2, 0x59, PT ;  /* 0x000000590200780c */ /* 0x000fe40003fa4270 */
[----:B------:R-:W-:Y:S02]  /*17770*/  FMNMX.FTZ R4, R60, R4, !PT ;  /* 0x000000043c047209 */ /* 0x000fe40007810000 */
[----:B-1----:R-:W-:Y:S01]  /*17780*/  FSEL R205, R87, -INF , P0 ;  /* 0xff80000057cd7808 */ /* 0x002fe20000000000 */
[----:B------:R-:W-:Y:S01]  /*17790*/  IMAD.MOV.U32 R87, RZ, RZ, R65 ;  /* 0x000000ffff577224 */ /* 0x000fe200078e0041 */
[----:B------:R-:W-:Y:S02]  /*177a0*/  FMNMX.FTZ R73, R63, R4, !PT ;  /* 0x000000043f497209 */ /* 0x000fe40007810000 */
[----:B------:R-:W-:Y:S01]  /*177b0*/  FMNMX.FTZ R4, R21, R118, !PT ;  /* 0x0000007615047209 */ /* 0x000fe20007810000 */
[----:B------:R-:W1:Y:S01]  /*177c0*/  MUFU.TANH R98, R98 ;  /* 0x0000006200627308 */ /* 0x000e620000002400 */
[----:B------:R-:W-:Y:S02]  /*177d0*/  FMNMX.FTZ R73, R86, R73, !PT ;  /* 0x0000004956497209 */ /* 0x000fe40007810000 */
[----:B------:R-:W-:Y:S02]  /*177e0*/  FMNMX.FTZ R4, R22, R4, !PT ;  /* 0x0000000416047209 */ /* 0x000fe40007810000 */
[----:B---3--:R-:W-:Y:S01]  /*177f0*/  FSEL R195, R17, -INF , P3 ;  /* 0xff80000011c37808 */ /* 0x008fe20001800000 */
[----:B------:R-:W-:Y:S01]  /*17800*/  FMUL.FTZ R17, R107, c[0x0][0x320] ;  /* 0x0000c8006b117a20 */ /* 0x000fe20000410000 */
[----:B------:R-:W-:Y:S02]  /*17810*/  FMNMX.FTZ R4, R23, R4, !PT ;  /* 0x0000000417047209 */ /* 0x000fe40007810000 */
[----:B------:R-:W-:Y:S01]  /*17820*/  FMNMX.FTZ R74, R74, R7, !PT ;  /* 0x000000074a4a7209 */ /* 0x000fe20007810000 */
[----:B------:R-:W3:Y:S01]  /*17830*/  MUFU.TANH R114, R114 ;  /* 0x0000007200727308 */ /* 0x000ee20000002400 */
[----:B------:R-:W-:Y:S02]  /*17840*/  FMNMX.FTZ R4, R24, R4, !PT ;  /* 0x0000000418047209 */ /* 0x000fe40007810000 */
[----:B------:R-:W-:Y:S01]  /*17850*/  ISETP.GT.AND P3, PT, R0, 0x58, PT ;  /* 0x000000580000780c */ /* 0x000fe20003f64270 */
[----:B------:R-:W4:Y:S01]  /*17860*/  SHFL.BFLY PT, R7, R74, 0x1, 0x1f ;  /* 0x0c201f004a077f89 */ /* 0x000f2200000e0000 */
[----:B------:R-:W-:Y:S02]  /*17870*/  FMNMX.FTZ R4, R35, R4, !PT ;  /* 0x0000000423047209 */ /* 0x000fe40007810000 */
[----:B------:R-:W-:Y:S02]  /*17880*/  ISETP.GT.AND P4, PT, R2, 0x60, PT ;  /* 0x000000600200780c */ /* 0x000fe40003f84270 */
[----:B------:R-:W-:Y:S01]  /*17890*/  FMNMX.FTZ R4, R36, R4, !PT ;  /* 0x0000000424047209 */ /* 0x000fe20007810000 */
[----:B------:R-:W-:Y:S01]  /*178a0*/  MUFU.TANH R17, R17 ;  /* 0x0000001100117308 */ /* 0x000fe20000002400 */
[----:B------:R-:W-:Y:S02]  /*178b0*/  ISETP.GT.AND P0, PT, R2, 0x69, PT ;  /* 0x000000690200780c */ /* 0x000fe40003f04270 */
[----:B------:R-:W-:Y:S02]  /*178c0*/  FMNMX.FTZ R4, R39, R4, !PT ;  /* 0x0000000427047209 */ /* 0x000fe40007810000 */
[----:B-1----:R-:W-:Y:S02]  /*178d0*/  FSEL R204, R98, -INF , P2 ;  /* 0xff80000062cc7808 */ /* 0x002fe40001000000 */
[----:B------:R-:W-:Y:S02]  /*178e0*/  FMNMX.FTZ R6, R19, R6, !PT ;  /* 0x0000000613067209 */ /* 0x000fe40007810000 */
[----:B------:R-:W-:Y:S01]  /*178f0*/  FMNMX.FTZ R4, R40, R4, !PT ;  /* 0x0000000428047209 */ /* 0x000fe20007810000 */
[----:B------:R-:W1:Y:S01]  /*17900*/  MUFU.TANH R99, R99 ;  /* 0x0000006300637308 */ /* 0x000e620000002400 */
[----:B------:R-:W-:Y:S02]  /*17910*/  FMNMX.FTZ R2, R20, R6, !PT ;  /* 0x0000000614027209 */ /* 0x000fe40007810000 */
[----:B------:R-:W-:Y:S02]  /*17920*/  FMNMX.FTZ R4, R51, R4, !PT ;  /* 0x0000000433047209 */ /* 0x000fe40007810000 */
[----:B---3--:R-:W-:Y:S02]  /*17930*/  FSEL R194, R114, -INF , P1 ;  /* 0xff80000072c27808 */ /* 0x008fe40000800000 */
[----:B------:R-:W-:Y:S02]  /*17940*/  FMNMX.FTZ R4, R52, R4, !PT ;  /* 0x0000000434047209 */ /* 0x000fe40007810000 */
[----:B----4-:R-:W-:Y:S01]  /*17950*/  FMNMX.FTZ R74, R74, R7, !PT ;  /* 0x000000074a4a7209 */ /* 0x010fe20007810000 */
[----:B------:R-:W3:Y:S01]  /*17960*/  MUFU.TANH R109, R109 ;  /* 0x0000006d006d7308 */ /* 0x000ee20000002400 */
[----:B------:R-:W-:Y:S02]  /*17970*/  FMNMX.FTZ R73, R247, R73, !PT ;  /* 0x00000049f7497209 */ /* 0x000fe40007810000 */
[----:B------:R-:W-:Y:S01]  /*17980*/  FSEL R114, R92, -INF , P3 ;  /* 0xff8000005c727808 */ /* 0x000fe20001800000 */
[----:B------:R-:W-:Y:S01]  /*17990*/  FMUL.FTZ R75, R74, c[0x0][0x2d0] ;  /* 0x0000b4004a4b7a20 */ /* 0x000fe20000410000 */
[----:B------:R-:W-:Y:S02]  /*179a0*/  FMNMX.FTZ R4, R55, R4, !PT ;  /* 0x0000000437047209 */ /* 0x000fe40007810000 */
[C---:B------:R-:W-:Y:S02]  /*179b0*/  ISETP.GT.AND P3, PT, R0.reuse, 0x69, PT ;  /* 0x000000690000780c */ /* 0x040fe40003f64270 */
[----:B------:R-:W-:Y:S01]  /*179c0*/  ISETP.GT.AND P1, PT, R0, 0x59, PT ;  /* 0x000000590000780c */ /* 0x000fe20003f24270 */
[----:B------:R-:W4:Y:S01]  /*179d0*/  MUFU.TANH R102, R102 ;  /* 0x0000006600667308 */ /* 0x000f220000002400 */
[----:B------:R-:W-:Y:S02]  /*179e0*/  FMNMX.FTZ R73, R248, R73, !PT ;  /* 0x00000049f8497209 */ /* 0x000fe40007810000 */
[----:B------:R-:W-:Y:S02]  /*179f0*/  FMNMX.FTZ R2, R33, R2, !PT ;  /* 0x0000000221027209 */ /* 0x000fe40007810000 */
[----:B------:R-:W-:Y:S02]  /*17a00*/  FMNMX.FTZ R73, R243, R73, !PT ;  /* 0x00000049f3497209 */ /* 0x000fe40007810000 */
[----:B-1----:R-:W-:Y:S02]  /*17a10*/  FSEL R201, R99, -INF , P5 ;  /* 0xff80000063c97808 */ /* 0x002fe40002800000 */
[----:B------:R-:W-:Y:S01]  /*17a20*/  FMNMX.FTZ R73, R103, R73, !PT ;  /* 0x0000004967497209 */ /* 0x000fe20007810000 */
[----:B------:R-:W1:Y:S01]  /*17a30*/  MUFU.TANH R115, R115 ;  /* 0x0000007300737308 */ /* 0x000e620000002400 */
[----:B------:R-:W-:Y:S02]  /*17a40*/  FMNMX.FTZ R4, R56, R4, !PT ;  /* 0x0000000438047209 */ /* 0x000fe40007810000 */
[----:B------:R-:W-:Y:S02]  /*17a50*/  FMNMX.FTZ R73, R208, R73, !PT ;  /* 0x00000049d0497209 */ /* 0x000fe40007810000 */
[----:B---3--:R-:W-:Y:S02]  /*17a60*/  FSEL R98, R109, -INF , P3 ;  /* 0xff8000006d627808 */ /* 0x008fe40001800000 */
[----:B------:R-:W-:Y:S02]  /*17a70*/  FMNMX.FTZ R73, R205, R73, !PT ;  /* 0x00000049cd497209 */ /* 0x000fe40007810000 */
[----:B------:R-:W-:Y:S01]  /*17a80*/  FSETP.NEU.FTZ.AND P3, PT, R74, -INF , PT ;  /* 0xff8000004a00780b */ /* 0x000fe20003f7d000 */
[----:B------:R-:W3:Y:S01]  /*17a90*/  MUFU.TANH R79, R79 ;  /* 0x0000004f004f7308 */ /* 0x000ee20000002400 */
[----:B------:R-:W-:Y:S02]  /*17aa0*/  FMNMX.FTZ R73, R204, R73, !PT ;  /* 0x00000049cc497209 */ /* 0x000fe40007810000 */
[----:B------:R-:W-:Y:S02]  /*17ab0*/  FSEL R75, R75, RZ, P3 ;  /* 0x000000ff4b4b7208 */ /* 0x000fe40001800000 */
[----:B----4-:R-:W-:Y:S02]  /*17ac0*/  FSEL R198, R102, -INF , P4 ;  /* 0xff80000066c67808 */ /* 0x010fe40002000000 */
[----:B------:R-:W-:Y:S01]  /*17ad0*/  FMNMX.FTZ R73, R201, R73, !PT ;  /* 0x00000049c9497209 */ /* 0x000fe20007810000 */
[--C-:B------:R-:W-:Y:S01]  /*17ae0*/  FFMA.FTZ R102, R246, c[0x0][0x2d0], -R75.reuse ;  /* 0x0000b400f6667a23 */ /* 0x100fe2000001084b */
[C---:B------:R-:W-:Y:S01]  /*17af0*/  ISETP.GT.AND P5, PT, R0.reuse, 0x50, PT ;  /* 0x000000500000780c */ /* 0x040fe20003fa4270 */
[----:B------:R-:W4:Y:S01]  /*17b00*/  MUFU.TANH R90, R90 ;  /* 0x0000005a005a7308 */ /* 0x000f220000002400 */
[----:B------:R-:W-:Y:S01]  /*17b10*/  ISETP.GT.AND P4, PT, R0, 0x51, PT ;  /* 0x000000510000780c */ /* 0x000fe20003f84270 */
[--C-:B------:R-:W-:Y:S01]  /*17b20*/  FFMA.FTZ R107, R216, c[0x0][0x2d0], -R75.reuse ;  /* 0x0000b400d86b7a23 */ /* 0x100fe2000001084b */
[----:B------:R-:W-:Y:S01]  /*17b30*/  FMNMX.FTZ R4, R202, R4, !PT ;  /* 0x00000004ca047209 */ /* 0x000fe20007810000 */
[--C-:B------:R-:W-:Y:S01]  /*17b40*/  FFMA.FTZ R212, R212, c[0x0][0x2d0], -R75.reuse ;  /* 0x0000b400d4d47a23 */ /* 0x100fe2000001084b */
[----:B------:R-:W-:Y:S02]  /*17b50*/  FMNMX.FTZ R73, R198, R73, !PT ;  /* 0x00000049c6497209 */ /* 0x000fe40007810000 */
[----:B-1----:R-:W-:Y:S02]  /*17b60*/  FSEL R192, R115, -INF , P0 ;  /* 0xff80000073c07808 */ /* 0x002fe40000000000 */
[----:B------:R-:W-:Y:S01]  /*17b70*/  FSEL R191, R191, -INF , P5 ;  /* 0xff800000bfbf7808 */ /* 0x000fe20002800000 */
[----:B------:R-:W1:Y:S01]  /*17b80*/  MUFU.TANH R93, R93 ;  /* 0x0000005d005d7308 */ /* 0x000e620000002400 */
[----:B------:R-:W-:Y:S02]  /*17b90*/  ISETP.GT.AND P5, PT, R0, 0x61, PT ;  /* 0x000000610000780c */ /* 0x000fe40003fa4270 */
[----:B------:R-:W-:Y:S02]  /*17ba0*/  FSEL R112, R64, -INF , P4 ;  /* 0xff80000040707808 */ /* 0x000fe40002000000 */
[C---:B------:R-:W-:Y:S02]  /*17bb0*/  ISETP.GT.AND P4, PT, R0.reuse, 0x68, PT ;  /* 0x000000680000780c */ /* 0x040fe40003f84270 */
[----:B------:R-:W-:Y:S02]  /*17bc0*/  ISETP.GT.AND P0, PT, R0, 0x60, PT ;  /* 0x000000600000780c */ /* 0x000fe40003f04270 */
[----:B------:R-:W-:Y:S01]  /*17bd0*/  FMNMX.FTZ R0, R203, R4, !PT ;  /* 0x00000004cb007209 */ /* 0x000fe20007810000 */
[----:B------:R-:W1:Y:S01]  /*17be0*/  MUFU.TANH R104, R104 ;  /* 0x0000006800687308 */ /* 0x000e620000002400 */
[--C-:B------:R-:W-:Y:S01]  /*17bf0*/  FFMA.FTZ R4, R8, c[0x0][0x2d0], -R75.reuse ;  /* 0x0000b40008047a23 */ /* 0x100fe2000001084b */
[----:B------:R-:W-:Y:S02]  /*17c00*/  FMNMX.FTZ R73, R195, R73, !PT ;  /* 0x00000049c3497209 */ /* 0x000fe40007810000 */
[----:B------:R-:W-:Y:S02]  /*17c10*/  FMNMX.FTZ R2, R34, R2, !PT ;  /* 0x0000000222027209 */ /* 0x000fe40007810000 */
[----:B------:R-:W-:Y:S02]  /*17c20*/  FMNMX.FTZ R73, R194, R73, !PT ;  /* 0x00000049c2497209 */ /* 0x000fe40007810000 */
[----:B------:R-:W-:Y:S02]  /*17c30*/  FMNMX.FTZ R2, R37, R2, !PT ;  /* 0x0000000225027209 */ /* 0x000fe40007810000 */
[----:B------:R1:W-:Y:S01]  /*17c40*/  MUFU.EX2 R189, R4 ;  /* 0x0000000400bd7308 */ /* 0x0003e20000000800 */
[----:B------:R-:W-:Y:S02]  /*17c50*/  FMNMX.FTZ R73, R192, R73, !PT ;  /* 0x00000049c0497209 */ /* 0x000fe40007810000 */
[----:B------:R-:W-:Y:S02]  /*17c60*/  FMNMX.FTZ R2, R38, R2, !PT ;  /* 0x0000000226027209 */ /* 0x000fe40007810000 */
[----:B------:R-:W-:Y:S01]  /*17c70*/  ISETP.GT.AND P2, PT, R5, 0x49, PT ;  /* 0x000000490500780c */ /* 0x000fe20003f44270 */
[----:B------:R-:W1:Y:S01]  /*17c80*/  SHFL.BFLY PT, R6, R73, 0x2, 0x1f ;  /* 0x0c401f0049067f89 */ /* 0x000e6200000e0000 */
[----:B------:R-:W-:Y:S02]  /*17c90*/  FMNMX.FTZ R2, R49, R2, !PT ;  /* 0x0000000231027209 */ /* 0x000fe40007810000 */
[----:B---3--:R-:W-:Y:S01]  /*17ca0*/  FSEL R200, R79, -INF , P2 ;  /* 0xff8000004fc87808 */ /* 0x008fe20001000000 */
[----:B------:R-:W3:Y:S01]  /*17cb0*/  MUFU.TANH R105, R105 ;  /* 0x0000006900697308 */ /* 0x000ee20000002400 */
[----:B------:R-:W-:Y:S02]  /*17cc0*/  FMNMX.FTZ R2, R50, R2, !PT ;  /* 0x0000000232027209 */ /* 0x000fe40007810000 */
[----:B------:R-:W-:Y:S02]  /*17cd0*/  ISETP.GT.AND P2, PT, R5, 0x50, PT ;  /* 0x000000500500780c */ /* 0x000fe40003f44270 */
[----:B------:R-:W-:Y:S02]  /*17ce0*/  FMNMX.FTZ R2, R53, R2, !PT ;  /* 0x0000000235027209 */ /* 0x000fe40007810000 */
[----:B----4-:R-:W-:Y:S02]  /*17cf0*/  FSEL R190, R90, -INF , P2 ;  /* 0xff8000005abe7808 */ /* 0x010fe40001000000 */
[----:B------:R-:W-:Y:S01]  /*17d00*/  FMNMX.FTZ R2, R54, R2, !PT ;  /* 0x0000000236027209 */ /* 0x000fe20007810000 */
[----:B------:R-:W4:Y:S01]  /*17d10*/  MUFU.TANH R108, R108 ;  /* 0x0000006c006c7308 */ /* 0x000f220000002400 */
[----:B------:R-:W-:Y:S02]  /*17d20*/  ISETP.GT.AND P2, PT, R5, 0x61, PT ;  /* 0x000000610500780c */ /* 0x000fe40003f44270 */
[----:B------:R-:W-:Y:S01]  /*17d30*/  FMNMX.FTZ R2, R88, R2, !PT ;  /* 0x0000000258027209 */ /* 0x000fe20007810000 */
[--C-:B-1----:R-:W-:Y:S01]  /*17d40*/  FFMA.FTZ R4, R9, c[0x0][0x2d0], -R75.reuse ;  /* 0x0000b40009047a23 */ /* 0x102fe2000001084b */
[----:B------:R-:W-:Y:S02]  /*17d50*/  FSEL R115, R93, -INF , P1 ;  /* 0xff8000005d737808 */ /* 0x000fe40000800000 */
[----:B------:R-:W-:Y:S02]  /*17d60*/  FMNMX.FTZ R2, R89, R2, !PT ;  /* 0x0000000259027209 */ /* 0x000fe40007810000 */
[----:B------:R-:W-:Y:S01]  /*17d70*/  FSEL R185, R17, -INF , P2 ;  /* 0xff80000011b97808 */ /* 0x000fe20001000000 */
[----:B------:R1:W-:Y:S01]  /*17d80*/  MUFU.EX2 R223, R4 ;  /* 0x0000000400df7308 */ /* 0x0003e20000000800 */
[----:B------:R-:W-:Y:S02]  /*17d90*/  FMNMX.FTZ R73, R73, R6, !PT ;  /* 0x0000000649497209 */ /* 0x000fe40007810000 */
[----:B------:R-:W-:Y:S02]  /*17da0*/  FMNMX.FTZ R2, R207, R2, !PT ;  /* 0x00000002cf027209 */ /* 0x000fe40007810000 */
[----:B------:R-:W-:Y:S01]  /*17db0*/  FSEL R111, R104, -INF , P0 ;  /* 0xff800000686f7808 */ /* 0x000fe20000000000 */
[----:B------:R-:W1:Y:S01]  /*17dc0*/  SHFL.BFLY PT, R6, R73, 0x1, 0x1f ;  /* 0x0c201f0049067f89 */ /* 0x000e6200000e0000 */
[----:B------:R-:W-:Y:S01]  /*17dd0*/  FMNMX.FTZ R2, R211, R2, !PT ;  /* 0x00000002d3027209 */ /* 0x000fe20007810000 */
[--C-:B------:R-:W-:Y:S01]  /*17de0*/  FFMA.FTZ R104, R244, c[0x0][0x2d0], -R75.reuse ;  /* 0x0000b400f4687a23 */ /* 0x100fe2000001084b */
[----:B---3--:R-:W-:Y:S01]  /*17df0*/  FSEL R101, R105, -INF , P5 ;  /* 0xff80000069657808 */ /* 0x008fe20002800000 */
[----:B------:R-:W3:Y:S01]  /*17e00*/  MUFU.TANH R91, R91 ;  /* 0x0000005b005b7308 */ /* 0x000ee20000002400 */
[----:B------:R-:W-:Y:S02]  /*17e10*/  FMNMX.FTZ R2, R250, R2, !PT ;  /* 0x00000002fa027209 */ /* 0x000fe40007810000 */
[----:B------:R-:W-:Y:S02]  /*17e20*/  FMNMX.FTZ R0, R217, R0, !PT ;  /* 0x00000000d9007209 */ /* 0x000fe40007810000 */
[----:B------:R-:W-:Y:S02]  /*17e30*/  FMNMX.FTZ R2, R251, R2, !PT ;  /* 0x00000002fb027209 */ /* 0x000fe40007810000 */
[----:B----4-:R-:W-:Y:S02]  /*17e40*/  FSEL R99, R108, -INF , P4 ;  /* 0xff8000006c637808 */ /* 0x010fe40002000000 */
[----:B------:R-:W-:Y:S01]  /*17e50*/  FMNMX.FTZ R2, R85, R2, !PT ;  /* 0x0000000255027209 */ /* 0x000fe20007810000 */
[----:B------:R-:W4:Y:S01]  /*17e60*/  MUFU.TANH R94, R94 ;  /* 0x0000005e005e7308 */ /* 0x000f220000002400 */
[----:B------:R-:W-:Y:S02]  /*17e70*/  FMNMX.FTZ R0, R219, R0, !PT ;  /* 0x00000000db007209 */ /* 0x000fe40007810000 */
[----:B------:R-:W-:Y:S01]  /*17e80*/  FMNMX.FTZ R2, R87, R2, !PT ;  /* 0x0000000257027209 */ /* 0x000fe20007810000 */
[--C-:B-1----:R-:W-:Y:S01]  /*17e90*/  FFMA.FTZ R4, R10, c[0x0][0x2d0], -R75.reuse ;  /* 0x0000b4000a047a23 */ /* 0x102fe2000001084b */
[----:B------:R-:W-:Y:S02]  /*17ea0*/  FMNMX.FTZ R0, R80, R0, !PT ;  /* 0x0000000050007209 */ /* 0x000fe40007810000 */
[----:B------:R-:W-:Y:S02]  /*17eb0*/  ISETP.GT.AND P4, PT, R5, 0x59, PT ;  /* 0x000000590500780c */ /* 0x000fe40003f84270 */
[----:B------:R-:W-:Y:S01]  /*17ec0*/  FMNMX.FTZ R0, R82, R0, !PT ;  /* 0x0000000052007209 */ /* 0x000fe20007810000 */
[----:B------:R1:W-:Y:S01]  /*17ed0*/  MUFU.EX2 R249, R4 ;  /* 0x0000000400f97308 */ /* 0x0003e20000000800 */
[----:B------:R-:W-:Y:S02]  /*17ee0*/  FMNMX.FTZ R73, R73, R6, !PT ;  /* 0x0000000649497209 */ /* 0x000fe40007810000 */
[----:B------:R-:W-:Y:S02]  /*17ef0*/  FMNMX.FTZ R2, R191, R2, !PT ;  /* 0x00000002bf027209 */ /* 0x000fe40007810000 */
[C---:B------:R-:W-:Y:S01]  /*17f00*/  FSETP.NEU.FTZ.AND P2, PT, R73.reuse, -INF , PT ;  /* 0xff8000004900780b */ /* 0x040fe20003f5d000 */
[----:B------:R-:W-:Y:S01]  /*17f10*/  FMUL.FTZ R96, R73, c[0x0][0x2d0] ;  /* 0x0000b40049607a20 */ /* 0x000fe20000410000 */
[----:B------:R-:W-:Y:S02]  /*17f20*/  FMNMX.FTZ R2, R112, R2, !PT ;  /* 0x0000000270027209 */ /* 0x000fe40007810000 */
[----:B------:R-:W-:Y:S01]  /*17f30*/  FMNMX.FTZ R0, R81, R0, !PT ;  /* 0x0000000051007209 */ /* 0x000fe20007810000 */
[----:B------:R-:W2:Y:S01]  /*17f40*/  MUFU.TANH R95, R95 ;  /* 0x0000005f005f7308 */ /* 0x000ea20000002400 */
[----:B------:R-:W-:Y:S02]  /*17f50*/  FSEL R96, R96, RZ, P2 ;  /* 0x000000ff60607208 */ /* 0x000fe40001000000 */
[----:B------:R-:W-:Y:S02]  /*17f60*/  FMNMX.FTZ R2, R114, R2, !PT ;  /* 0x0000000272027209 */ /* 0x000fe40007810000 */
[----:B------:R-:W-:Y:S01]  /*17f70*/  ISETP.GT.AND P1, PT, R5, 0x51, PT ;  /* 0x000000510500780c */ /* 0x000fe20003f24270 */
[--C-:B------:R-:W-:Y:S01]  /*17f80*/  FFMA.FTZ R105, R205, c[0x0][0x2d0], -R96.reuse ;  /* 0x0000b400cd697a23 */ /* 0x100fe20000010860 */
[----:B------:R-:W-:Y:S01]  /*17f90*/  FMNMX.FTZ R2, R115, R2, !PT ;  /* 0x0000000273027209 */ /* 0x000fe20007810000 */
[--C-:B------:R-:W-:Y:S01]  /*17fa0*/  FFMA.FTZ R108, R204, c[0x0][0x2d0], -R96.reuse ;  /* 0x0000b400cc6c7a23 */ /* 0x100fe20000010860 */
[----:B---3--:R-:W-:Y:S01]  /*17fb0*/  FSEL R113, R91, -INF , P1 ;  /* 0xff8000005b717808 */ /* 0x008fe20000800000 */
[----:B------:R-:W3:Y:S01]  /*17fc0*/  MUFU.TANH R106, R106 ;  /* 0x0000006a006a7308 */ /* 0x000ee20000002400 */
[----:B------:R-:W-:Y:S01]  /*17fd0*/  FMNMX.FTZ R2, R111, R2, !PT ;  /* 0x000000026f027209 */ /* 0x000fe20007810000 */
[--C-:B------:R-:W-:Y:S01]  /*17fe0*/  FFMA.FTZ R195, R195, c[0x0][0x2d0], -R96.reuse ;  /* 0x0000b400c3c37a23 */ /* 0x100fe20000010860 */
[----:B------:R-:W-:Y:S01]  /*17ff0*/  ISETP.GT.AND P0, PT, R5, 0x58, PT ;  /* 0x000000580500780c */ /* 0x000fe20003f04270 */
[--C-:B-1----:R-:W-:Y:S01]  /*18000*/  FFMA.FTZ R4, R12, c[0x0][0x2d0], -R96.reuse ;  /* 0x0000b4000c047a23 */ /* 0x102fe20000010860 */
[----:B------:R-:W-:Y:S01]  /*18010*/  FMNMX.FTZ R2, R101, R2, !PT ;  /* 0x0000000265027209 */ /* 0x000fe20007810000 */
[--C-:B------:R-:W-:Y:S01]  /*18020*/  FFMA.FTZ R194, R194, c[0x0][0x2d0], -R96.reuse ;  /* 0x0000b400c2c27a23 */ /* 0x100fe20000010860 */
[----:B----4-:R-:W-:Y:S02]  /*18030*/  FSEL R188, R94, -INF , P0 ;  /* 0xff8000005ebc7808 */ /* 0x010fe40000000000 */
[----:B------:R-:W-:Y:S01]  /*18040*/  FMNMX.FTZ R2, R99, R2, !PT ;  /* 0x0000000263027209 */ /* 0x000fe20007810000 */
[----:B------:R1:W-:Y:S01]  /*18050*/  MUFU.EX2 R206, R4 ;  /* 0x0000000400ce7308 */ /* 0x0003e20000000800 */
[----:B------:R-:W-:Y:S02]  /*18060*/  ISETP.GT.AND P1, PT, R5, 0x68, PT ;  /* 0x000000680500780c */ /* 0x000fe40003f24270 */
[----:B------:R-:W-:Y:S02]  /*18070*/  FMNMX.FTZ R2, R98, R2, !PT ;  /* 0x0000000262027209 */ /* 0x000fe40007810000 */
[----:B--2---:R-:W-:Y:S02]  /*18080*/  FSEL R187, R95, -INF , P4 ;  /* 0xff8000005fbb7808 */ /* 0x004fe40002000000 */
[----:B------:R-:W-:Y:S01]  /*18090*/  ISETP.GE.AND P4, PT, R214, 0x1, PT ;  /* 0x00000001d600780c */ /* 0x000fe20003f86270 */
[----:B------:R-:W2:Y:S01]  /*180a0*/  SHFL.BFLY PT, R72, R2, 0x2, 0x1f ;  /* 0x0c401f0002487f89 */ /* 0x000ea200000e0000 */
[----:B------:R-:W-:Y:S01]  /*180b0*/  F2FP.BF16.PACK_AB R76, R223, R189 ;  /* 0x000000bddf4c723e */ /* 0x000fe200000010ff */
[----:B------:R-:W4:Y:S01]  /*180c0*/  MUFU.TANH R7, R110 ;  /* 0x0000006e00077308 */ /* 0x000f220000002400 */
[----:B------:R-:W-:Y:S02]  /*180d0*/  FMNMX.FTZ R0, R200, R0, !PT ;  /* 0x00000000c8007209 */ /* 0x000fe40007810000 */
[----:B------:R-:W-:Y:S02]  /*180e0*/  ISETP.GT.AND P0, PT, R5, 0x60, PT ;  /* 0x000000600500780c */ /* 0x000fe40003f04270 */
[----:B------:R-:W-:Y:S02]  /*180f0*/  FMNMX.FTZ R0, R190, R0, !PT ;  /* 0x00000000be007209 */ /* 0x000fe40007810000 */
[----:B---3--:R-:W-:Y:S01]  /*18100*/  FSEL R186, R106, -INF , P0 ;  /* 0xff8000006aba7808 */ /* 0x008fe20000000000 */
[--C-:B------:R-:W-:Y:S01]  /*18110*/  FFMA.FTZ R106, R245, c[0x0][0x2d0], -R75.reuse ;  /* 0x0000b400f56a7a23 */ /* 0x100fe2000001084b */
[----:B------:R-:W-:Y:S02]  /*18120*/  FMNMX.FTZ R0, R113, R0, !PT ;  /* 0x0000000071007209 */ /* 0x000fe40007810000 */
[----:B------:R-:W-:Y:S02]  /*18130*/  ISETP.GT.AND P0, PT, R5, 0x69, PT ;  /* 0x000000690500780c */ /* 0x000fe40003f04270 */
[----:B------:R-:W-:Y:S01]  /*18140*/  FMNMX.FTZ R0, R188, R0, !PT ;  /* 0x00000000bc007209 */ /* 0x000fe20007810000 */
[----:B-1----:R-:W-:Y:S01]  /*18150*/  FFMA.FTZ R4, R13, c[0x0][0x2d0], -R96 ;  /* 0x0000b4000d047a23 */ /* 0x002fe20000010860 */
[----:B------:R-:W-:Y:S01]  /*18160*/  FSEL R70, R70, -INF , P0 ;  /* 0xff80000046467808 */ /* 0x000fe20000000000 */
[--C-:B------:R-:W-:Y:S01]  /*18170*/  FFMA.FTZ R13, R30, c[0x0][0x2d0], -R75.reuse ;  /* 0x0000b4001e0d7a23 */ /* 0x100fe2000001084b */
[----:B------:R-:W-:Y:S01]  /*18180*/  @P4 SHF.R.S32.HI R5, RZ, 0x1f, R242 ;  /* 0x0000001fff054819 */ /* 0x000fe200000114f2 */
[----:B------:R1:W3:Y:S01]  /*18190*/  MUFU.EX2 R209, R4 ;  /* 0x0000000400d17308 */ /* 0x0002e20000000800 */
[----:B------:R-:W-:Y:S02]  /*181a0*/  FMNMX.FTZ R0, R187, R0, !PT ;  /* 0x00000000bb007209 */ /* 0x000fe40007810000 */
[----:B------:R-:W-:Y:S01]  /*181b0*/  @P4 SHF.L.U32 R17, R67, 0x5, RZ ;  /* 0x0000000543114819 */ /* 0x000fe200000006ff */
[----:B------:R-:W-:Y:S01]  /*181c0*/  @P4 IMAD R5, R5, c[0x0][0x1e0], RZ ;  /* 0x0000780005054a24 */ /* 0x000fe200078e02ff */
[----:B--2---:R-:W-:Y:S01]  /*181d0*/  FMNMX.FTZ R72, R2, R72, !PT ;  /* 0x0000004802487209 */ /* 0x004fe20007810000 */
[----:B------:R-:W-:Y:S01]  /*181e0*/  FFMA.FTZ R2, R11, c[0x0][0x2d0], -R75 ;  /* 0x0000b4000b027a23 */ /* 0x000fe2000001084b */
[----:B----4-:R-:W-:Y:S01]  /*181f0*/  FSEL R184, R7, -INF , P1 ;  /* 0xff80000007b87808 */ /* 0x010fe20000800000 */
[--C-:B------:R-:W-:Y:S01]  /*18200*/  FFMA.FTZ R110, R201, c[0x0][0x2d0], -R96.reuse ;  /* 0x0000b400c96e7a23 */ /* 0x100fe20000010860 */
[----:B------:R-:W-:Y:S01]  /*18210*/  FMNMX.FTZ R0, R186, R0, !PT ;  /* 0x00000000ba007209 */ /* 0x000fe20007810000 */
[----:B------:R2:W-:Y:S01]  /*18220*/  MUFU.EX2 R65, R2 ;  /* 0x0000000200417308 */ /* 0x0005e20000000800 */
[----:B------:R-:W4:Y:S01]  /*18230*/  SHFL.BFLY PT, R6, R72, 0x1, 0x1f ;  /* 0x0c201f0048067f89 */ /* 0x000f2200000e0000 */
[----:B------:R-:W-:Y:S01]  /*18240*/  @P4 IMAD R5, R242, c[0x0][0x1e4], R5 ;  /* 0x00007900f2054a24 */ /* 0x000fe200078e0205 */
[----:B------:R-:W-:Y:S04]  /*18250*/  FMNMX.FTZ R0, R185, R0, !PT ;  /* 0x00000000b9007209 */ /* 0x000fe80007810000 */
[----:B------:R-:W-:Y:S03]  /*18260*/  FMNMX.FTZ R0, R184, R0, !PT ;  /* 0x00000000b8007209 */ /* 0x000fe60007810000 */
[----:B------:R3:W-:Y:S01]  /*18270*/  MUFU.EX2 R237, R13 ;  /* 0x0000000d00ed7308 */ /* 0x0007e20000000800 */
[----:B------:R-:W-:Y:S01]  /*18280*/  FMNMX.FTZ R0, R70, R0, !PT ;  /* 0x0000000046007209 */ /* 0x000fe20007810000 */
[--C-:B-1----:R-:W-:Y:S02]  /*18290*/  FFMA.FTZ R4, R14, c[0x0][0x2d0], -R96.reuse ;  /* 0x0000b4000e047a23 */ /* 0x102fe40000010860 */
[----:B------:R-:W-:Y:S06]  /*182a0*/  FFMA.FTZ R14, R29, c[0x0][0x2d0], -R75 ;  /* 0x0000b4001d0e7a23 */ /* 0x000fec000001084b */
[----:B------:R1:W-:Y:S01]  /*182b0*/  MUFU.EX2 R66, R4 ;  /* 0x0000000400427308 */ /* 0x0003e20000000800 */
[----:B--2---:R-:W2:Y:S01]  /*182c0*/  SHFL.BFLY PT, R2, R0, 0x2, 0x1f ;  /* 0x0c401f0000027f89 */ /* 0x004ea200000e0000 */
[----:B----4-:R-:W-:Y:S01]  /*182d0*/  FMNMX.FTZ R72, R72, R6, !PT ;  /* 0x0000000648487209 */ /* 0x010fe20007810000 */
[----:B------:R-:W-:Y:S03]  /*182e0*/  @P4 IMAD.WIDE.U32 R6, R242, c[0x0][0x1e0], RZ ;  /* 0x00007800f2064a25 */ /* 0x000fe600078e00ff */
[C---:B------:R-:W-:Y:S04]  /*182f0*/  FSETP.NEU.FTZ.AND P1, PT, R72.reuse, -INF , PT ;  /* 0xff8000004800780b */ /* 0x040fe80003f3d000 */
[----:B------:R4:W-:Y:S01]  /*18300*/  MUFU.EX2 R90, R14 ;  /* 0x0000000e005a7308 */ /* 0x0009e20000000800 */
[----:B------:R-:W-:Y:S01]  /*18310*/  FMUL.FTZ R97, R72, c[0x0][0x2d0] ;  /* 0x0000b40048617a20 */ /* 0x000fe20000410000 */
[----:B------:R-:W-:Y:S01]  /*18320*/  @P4 IADD3 R7, R7, R5, RZ ;  /* 0x0000000507074210 */ /* 0x000fe20007ffe0ff */
[----:B------:R-:W-:Y:S01]  /*18330*/  @P4 IMAD.MOV.U32 R5, RZ, RZ, R77 ;  /* 0x000000ffff054224 */ /* 0x000fe200078e004d */
[----:B---3--:R-:W-:Y:S01]  /*18340*/  F2FP.BF16.PACK_AB R77, R209, R206 ;  /* 0x000000ced14d723e */ /* 0x008fe200000010ff */
[----:B------:R-:W-:Y:S01]  /*18350*/  FFMA.FTZ R13, R46, c[0x0][0x2d0], -R75 ;  /* 0x0000b4002e0d7a23 */ /* 0x000fe2000001084b */
[----:B------:R-:W-:Y:S01]  /*18360*/  FSEL R97, R97, RZ, P1 ;  /* 0x000000ff61617208 */ /* 0x000fe20000800000 */
[----:B------:R-:W-:Y:S03]  /*18370*/  @P4 IMAD R7, R7, 0x70, RZ ;  /* 0x0000007007074824 */ /* 0x000fe600078e02ff */
[----:B------:R-:W-:Y:S01]  /*18380*/  MUFU.EX2 R83, R13 ;  /* 0x0000000d00537308 */ /* 0x000fe20000000800 */
[--C-:B------:R-:W-:Y:S02]  /*18390*/  FFMA.FTZ R112, R112, c[0x0][0x2d0], -R97.reuse ;  /* 0x0000b40070707a23 */ /* 0x100fe40000010861 */
[--C-:B------:R-:W-:Y:S02]  /*183a0*/  FFMA.FTZ R114, R114, c[0x0][0x2d0], -R97.reuse ;  /* 0x0000b40072727a23 */ /* 0x100fe40000010861 */
[----:B-1----:R-:W-:Y:S02]  /*183b0*/  FFMA.FTZ R4, R15, c[0x0][0x2d0], -R96 ;  /* 0x0000b4000f047a23 */ /* 0x002fe40000010860 */
[----:B------:R-:W-:Y:S01]  /*183c0*/  FFMA.FTZ R115, R115, c[0x0][0x2d0], -R97 ;  /* 0x0000b40073737a23 */ /* 0x000fe20000010861 */
[----:B--2---:R-:W-:Y:S01]  /*183d0*/  FMNMX.FTZ R0, R0, R2, !PT ;  /* 0x0000000200007209 */ /* 0x004fe20007810000 */
[--C-:B------:R-:W-:Y:S01]  /*183e0*/  FFMA.FTZ R15, R26, c[0x0][0x2d0], -R75.reuse ;  /* 0x0000b4001a0f7a23 */ /* 0x100fe2000001084b */
[----:B------:R-:W1:Y:S03]  /*183f0*/  MUFU.EX2 R8, R4 ;  /* 0x0000000400087308 */ /* 0x000e660000000800 */
[----:B------:R-:W2:Y:S01]  /*18400*/  SHFL.BFLY PT, R2, R0, 0x1, 0x1f ;  /* 0x0c201f0000027f89 */ /* 0x000ea200000e0000 */
[----:B----4-:R-:W-:Y:S06]  /*18410*/  FFMA.FTZ R14, R45, c[0x0][0x2d0], -R75 ;  /* 0x0000b4002d0e7a23 */ /* 0x010fec000001084b */
[----:B------:R3:W-:Y:S10]  /*18420*/  MUFU.EX2 R214, R15 ;  /* 0x0000000f00d67308 */ /* 0x0007f40000000800 */
[----:B------:R-:W-:Y:S01]  /*18430*/  MUFU.EX2 R114, R114 ;  /* 0x0000007200727308 */ /* 0x000fe20000000800 */
[----:B-1----:R1:W-:Y:S01]  /*18440*/  STL [R1+0xc], R8 ;  /* 0x00000c0801007387 */ /* 0x0023e20000100800 */
[----:B------:R-:W-:Y:S01]  /*18450*/  @P4 IMAD.MOV.U32 R4, RZ, RZ, R68 ;  /* 0x000000ffff044224 */ /* 0x000fe200078e0044 */
[----:B--2---:R-:W-:Y:S01]  /*18460*/  FMNMX.FTZ R71, R0, R2, !PT ;  /* 0x0000000200477209 */ /* 0x004fe20007810000 */
[----:B------:R-:W-:Y:S06]  /*18470*/  FFMA.FTZ R0, R19, c[0x0][0x2d0], -R97 ;  /* 0x0000b40013007a23 */ /* 0x000fec0000010861 */
[----:B------:R-:W-:Y:S01]  /*18480*/  MUFU.EX2 R115, R115 ;  /* 0x0000007300737308 */ /* 0x000fe20000000800 */
[----:B------:R-:W-:Y:S04]  /*18490*/  @P4 IMAD.WIDE.U32 R4, R6, 0x70, R4 ;  /* 0x0000007006044825 */ /* 0x000fe800078e0004 */
[----:B---3--:R-:W-:Y:S01]  /*184a0*/  FFMA.FTZ R15, R41, c[0x0][0x2d0], -R75 ;  /* 0x0000b400290f7a23 */ /* 0x008fe2000001084b */
[C---:B------:R-:W-:Y:S01]  /*184b0*/  @P4 LEA R6, P0, R4.reuse, c[0x0][0x1c8], 0x1 ;  /* 0x0000720004064a11 */ /* 0x040fe200078008ff */
[----:B------:R-:W-:Y:S02]  /*184c0*/  @P4 IMAD.IADD R7, R5, 0x1, R7 ;  /* 0x0000000105074824 */ /* 0x000fe400078e0207 */
[----:B------:R-:W-:Y:S01]  /*184d0*/  FMUL.FTZ R100, R71, c[0x0][0x2d0] ;  /* 0x0000b40047647a20 */ /* 0x000fe20000410000 */
[----:B------:R2:W-:Y:S01]  /*184e0*/  MUFU.EX2 R109, R0 ;  /* 0x00000000006d7308 */ /* 0x0005e20000000800 */
[----:B------:R-:W-:Y:S01]  /*184f0*/  IMAD.MOV.U32 R68, RZ, RZ, 0x5 ;  /* 0x00000005ff447424 */ /* 0x000fe200078e00ff */
[----:B------:R-:W-:Y:S02]  /*18500*/  @P4 LEA.HI.X R7, R4, c[0x0][0x1cc], R7, 0x1, P0 ;  /* 0x0000730004074a11 */ /* 0x000fe400000f0c07 */
[----:B------:R-:W-:Y:S02]  /*18510*/  @P4 IADD3 R4, P0, R17, R6, RZ ;  /* 0x0000000611044210 */ /* 0x000fe40007f1e0ff */
[----:B------:R-:W-:Y:S01]  /*18520*/  @P4 SHF.L.U64.HI R12, R67, R68, c[0x0][0x1e4] ;  /* 0x00007900430c4619 */ /* 0x000fe20000010244 */
[----:B------:R3:W-:Y:S01]  /*18530*/  @P4 LDGSTS.E.BYPASS.LTC128B.128 [R241+0x3900], [R6.64], !P6 ;  /* 0x0390000006f14fae */ /* 0x0007e2000f101d48 */
[----:B-1----:R-:W-:Y:S02]  /*18540*/  FFMA.FTZ R8, R16, c[0x0][0x2d0], -R97 ;  /* 0x0000b40010087a23 */ /* 0x002fe40000010861 */
[----:B------:R-:W-:Y:S01]  /*18550*/  MUFU.EX2 R239, R15 ;  /* 0x0000000f00ef7308 */ /* 0x000fe20000000800 */
[----:B------:R-:W-:Y:S02]  /*18560*/  @P4 IMAD.X R5, R12, 0x1, R7, P0 ;  /* 0x000000010c054824 */ /* 0x000fe400000e0607 */
[----:B------:R-:W-:Y:S03]  /*18570*/  FFMA.FTZ R16, R25, c[0x0][0x2d0], -R75 ;  /* 0x0000b40019107a23 */ /* 0x000fe6000001084b */
[----:B------:R1:W-:Y:S04]  /*18580*/  @P4 LDGSTS.E.BYPASS.LTC128B.128 [R241+0x4100], [R4.64], !P6 ;  /* 0x0410000004f14fae */ /* 0x0003e8000f101d48 */
[----:B------:R4:W-:Y:S01]  /*18590*/  MUFU.EX2 R197, R8 ;  /* 0x0000000800c57308 */ /* 0x0009e20000000800 */
[--C-:B--2---:R-:W-:Y:S09]  /*185a0*/  FFMA.FTZ R0, R20, c[0x0][0x2d0], -R97.reuse ;  /* 0x0000b40014007a23 */ /* 0x104ff20000010861 */
[----:B------:R-:W2:Y:S10]  /*185b0*/  MUFU.EX2 R2, R0 ;  /* 0x0000000000027308 */ /* 0x000eb40000000800 */
[----:B------:R-:W-:Y:S01]  /*185c0*/  MUFU.EX2 R25, R14 ;  /* 0x0000000e00197308 */ /* 0x000fe20000000800 */
[----:B----4-:R-:W-:Y:S09]  /*185d0*/  FFMA.FTZ R8, R18, c[0x0][0x2d0], -R97 ;  /* 0x0000b40012087a23 */ /* 0x010ff20000010861 */
[----:B------:R4:W1:Y:S01]  /*185e0*/  MUFU.EX2 R196, R8 ;  /* 0x0000000800c47308 */ /* 0x0008620000000800 */
[----:B--2---:R2:W-:Y:S01]  /*185f0*/  STL [R1], R2 ;  /* 0x0000000201007387 */ /* 0x0045e20000100800 */
[C---:B----4-:R-:W-:Y:S02]  /*18600*/  @P4 IADD3 R8, P0, R17.reuse, R4, RZ ;  /* 0x0000000411084210 */ /* 0x050fe40007f1e0ff */
[----:B-1----:R-:W-:Y:S03]  /*18610*/  F2FP.BF16.PACK_AB R64, R196, R197 ;  /* 0x000000c5c440723e */ /* 0x002fe600000010ff */
[C---:B------:R-:W-:Y:S01]  /*18620*/  @P4 IMAD.X R9, R12.reuse, 0x1, R5, P0 ;  /* 0x000000010c094824 */ /* 0x040fe200000e0605 */
[----:B------:R-:W-:Y:S04]  /*18630*/  @P4 IADD3 R10, P0, R17, R8, RZ ;  /* 0x00000008110a4210 */ /* 0x000fe80007f1e0ff */
[----:B------:R-:W-:Y:S01]  /*18640*/  @P4 IADD3.X R11, R12, R9, RZ, P0, !PT ;  /* 0x000000090c0b4210 */ /* 0x000fe200007fe4ff */
[----:B------:R1:W-:Y:S01]  /*18650*/  @P4 LDGSTS.E.BYPASS.LTC128B.128 [R241+0x4900], [R8.64], !P6 ;  /* 0x0490000008f14fae */ /* 0x0003e2000f101d48 */
[----:B------:R-:W-:Y:S02]  /*18660*/  FSETP.NEU.FTZ.AND P0, PT, R71, -INF , PT ;  /* 0xff8000004700780b */ /* 0x000fe40003f1d000 */
[----:B---3--:R-:W-:Y:S02]  /*18670*/  @P4 IADD3 R6, P5, R17, R10, RZ ;  /* 0x0000000a11064210 */ /* 0x008fe40007fbe0ff */
[----:B------:R-:W-:Y:S03]  /*18680*/  FSEL R100, R100, RZ, P0 ;  /* 0x000000ff64647208 */ /* 0x000fe60000000000 */
[----:B------:R3:W-:Y:S01]  /*18690*/  @P4 LDGSTS.E.BYPASS.LTC128B.128 [R241+0x5100], [R10.64], !P6 ;  /* 0x051000000af14fae */ /* 0x0007e2000f101d48 */
[----:B------:R-:W-:Y:S02]  /*186a0*/  @P4 IMAD.X R7, R12, 0x1, R11, P5 ;  /* 0x000000010c074824 */ /* 0x000fe400028e060b */
[--C-:B------:R-:W-:Y:S02]  /*186b0*/  FFMA.FTZ R0, R21, c[0x0][0x2d0], -R100.reuse ;  /* 0x0000b40015007a23 */ /* 0x100fe40000010864 */
[--C-:B------:R-:W-:Y:S02]  /*186c0*/  FFMA.FTZ R113, R113, c[0x0][0x2d0], -R100.reuse ;  /* 0x0000b40071717a23 */ /* 0x100fe40000010864 */
[----:B------:R4:W-:Y:S01]  /*186d0*/  MUFU.EX2 R193, R0 ;  /* 0x0000000000c17308 */ /* 0x0009e20000000800 */
[----:B------:R1:W-:Y:S09]  /*186e0*/  @P4 LDGSTS.E.BYPASS.LTC128B.128 [R241+0x5900], [R6.64], !P6 ;  /* 0x0590000006f14fae */ /* 0x0003f2000f101d48 */
[----:B------:R-:W-:Y:S01]  /*186f0*/  MUFU.EX2 R113, R113 ;  /* 0x0000007100717308 */ /* 0x000fe20000000800 */
[--C-:B----4-:R-:W-:Y:S09]  /*18700*/  FFMA.FTZ R0, R22, c[0x0][0x2d0], -R100.reuse ;  /* 0x0000b40016007a23 */ /* 0x110ff20000010864 */
[----:B------:R4:W-:Y:S02]  /*18710*/  MUFU.EX2 R199, R0 ;  /* 0x0000000000c77308 */ /* 0x0009e40000000800 */
[--C-:B----4-:R-:W-:Y:S08]  /*18720*/  FFMA.FTZ R0, R23, c[0x0][0x2d0], -R100.reuse ;  /* 0x0000b40017007a23 */ /* 0x110ff00000010864 */
[----:B------:R4:W-:Y:S02]  /*18730*/  MUFU.EX2 R252, R0 ;  /* 0x0000000000fc7308 */ /* 0x0009e40000000800 */
[----:B----4-:R-:W-:Y:S08]  /*18740*/  FFMA.FTZ R0, R24, c[0x0][0x2d0], -R100 ;  /* 0x0000b40018007a23 */ /* 0x010ff00000010864 */
[----:B--2---:R-:W2:Y:S10]  /*18750*/  MUFU.EX2 R2, R0 ;  /* 0x0000000000027308 */ /* 0x004eb40000000800 */
[----:B------:R-:W4:Y:S01]  /*18760*/  MUFU.EX2 R0, R16 ;  /* 0x0000001000007308 */ /* 0x000f220000000800 */
[----:B--2---:R2:W-:Y:S04]  /*18770*/  STL [R1+0x8], R2 ;  /* 0x0000080201007387 */ /* 0x0045e80000100800 */
[----:B----4-:R4:W-:Y:S01]  /*18780*/  STL [R1+0x4], R0 ;  /* 0x0000040001007387 */ /* 0x0109e20000100800 */
[--C-:B--2---:R-:W-:Y:S06]  /*18790*/  FFMA.FTZ R2, R27, c[0x0][0x2d0], -R96.reuse ;  /* 0x0000b4001b027a23 */ /* 0x104fec0000010860 */
[----:B------:R-:W2:Y:S01]  /*187a0*/  MUFU.EX2 R2, R2 ;  /* 0x0000000200027308 */ /* 0x000ea20000000800 */
[--C-:B----4-:R-:W-:Y:S09]  /*187b0*/  FFMA.FTZ R0, R28, c[0x0][0x2d0], -R96.reuse ;  /* 0x0000b4001c007a23 */ /* 0x110ff20000010860 */
[----:B------:R4:W-:Y:S01]  /*187c0*/  MUFU.EX2 R228, R0 ;  /* 0x0000000000e47308 */ /* 0x0009e20000000800 */
[----:B--2---:R2:W-:Y:S01]  /*187d0*/  STL [R1+0x14], R2 ;  /* 0x0000140201007387 */ /* 0x0045e20000100800 */
[--C-:B----4-:R-:W-:Y:S08]  /*187e0*/  FFMA.FTZ R0, R31, c[0x0][0x2d0], -R96.reuse ;  /* 0x0000b4001f007a23 */ /* 0x110ff00000010860 */
[----:B------:R4:W-:Y:S02]  /*187f0*/  MUFU.EX2 R231, R0 ;  /* 0x0000000000e77308 */ /* 0x0009e40000000800 */
[----:B----4-:R-:W-:Y:S08]  /*18800*/  FFMA.FTZ R0, R32, c[0x0][0x2d0], -R96 ;  /* 0x0000b40020007a23 */ /* 0x010ff00000010860 */
[----:B------:R4:W-:Y:S02]  /*18810*/  MUFU.EX2 R238, R0 ;  /* 0x0000000000ee7308 */ /* 0x0009e40000000800 */
[--C-:B----4-:R-:W-:Y:S08]  /*18820*/  FFMA.FTZ R0, R33, c[0x0][0x2d0], -R97.reuse ;  /* 0x0000b40021007a23 */ /* 0x110ff00000010861 */
[----:B--2---:R2:W4:Y:S02]  /*18830*/  MUFU.EX2 R2, R0 ;  /* 0x0000000000027308 */ /* 0x0045240000000800 */
[--C-:B--2---:R-:W-:Y:S01]  /*18840*/  FFMA.FTZ R0, R34, c[0x0][0x2d0], -R97.reuse ;  /* 0x0000b40022007a23 */ /* 0x104fe20000010861 */
[----:B----4-:R2:W-:Y:S07]  /*18850*/  STL [R1+0x10], R2 ;  /* 0x0000100201007387 */ /* 0x0105ee0000100800 */
[----:B------:R4:W-:Y:S01]  /*18860*/  MUFU.EX2 R232, R0 ;  /* 0x0000000000e87308 */ /* 0x0009e20000000800 */
[----:B------:R1:W-:Y:S01]  /*18870*/  STL [R1+0xbc], R74 ;  /* 0x0000bc4a01007387 */ /* 0x0003e20000100800 */
[--C-:B--2---:R-:W-:Y:S02]  /*18880*/  FFMA.FTZ R2, R37, c[0x0][0x2d0], -R97.reuse ;  /* 0x0000b40025027a23 */ /* 0x104fe40000010861 */
[----:B----4-:R-:W-:Y:S06]  /*18890*/  FFMA.FTZ R0, R35, c[0x0][0x2d0], -R100 ;  /* 0x0000b40023007a23 */ /* 0x010fec0000010864 */
[----:B------:R2:W-:Y:S10]  /*188a0*/  MUFU.EX2 R235, R2 ;  /* 0x0000000200eb7308 */ /* 0x0005f40000000800 */
[----:B------:R4:W-:Y:S01]  /*188b0*/  MUFU.EX2 R242, R0 ;  /* 0x0000000000f27308 */ /* 0x0009e20000000800 */
[----:B--2---:R-:W-:Y:S09]  /*188c0*/  FFMA.FTZ R2, R43, c[0x0][0x2d0], -R96 ;  /* 0x0000b4002b027a23 */ /* 0x004ff20000010860 */
[----:B------:R2:W-:Y:S01]  /*188d0*/  MUFU.EX2 R240, R2 ;  /* 0x0000000200f07308 */ /* 0x0005e20000000800 */
[--C-:B----4-:R-:W-:Y:S09]  /*188e0*/  FFMA.FTZ R0, R36, c[0x0][0x2d0], -R100.reuse ;  /* 0x0000b40024007a23 */ /* 0x110ff20000010864 */
[----:B------:R4:W-:Y:S01]  /*188f0*/  MUFU.EX2 R229, R0 ;  /* 0x0000000000e57308 */ /* 0x0009e20000000800 */
[--C-:B--2---:R-:W-:Y:S09]  /*18900*/  FFMA.FTZ R2, R51, c[0x0][0x2d0], -R100.reuse ;  /* 0x0000b40033027a23 */ /* 0x104ff20000010864 */
[----:B------:R-:W-:Y:S01]  /*18910*/  MUFU.EX2 R234, R2 ;  /* 0x0000000200ea7308 */ /* 0x000fe20000000800 */
[----:B----4-:R-:W-:Y:S09]  /*18920*/  FFMA.FTZ R0, R38, c[0x0][0x2d0], -R97 ;  /* 0x0000b40026007a23 */ /* 0x010ff20000010861 */
[----:B------:R2:W-:Y:S02]  /*18930*/  MUFU.EX2 R28, R0 ;  /* 0x00000000001c7308 */ /* 0x0005e40000000800 */
[--C-:B--2---:R-:W-:Y:S08]  /*18940*/  FFMA.FTZ R0, R39, c[0x0][0x2d0], -R100.reuse ;  /* 0x0000b40027007a23 */ /* 0x104ff00000010864 */
[----:B------:R2:W-:Y:S02]  /*18950*/  MUFU.EX2 R236, R0 ;  /* 0x0000000000ec7308 */ /* 0x0005e40000000800 */
[----:B--2---:R-:W-:Y:S08]  /*18960*/  FFMA.FTZ R0, R40, c[0x0][0x2d0], -R100 ;  /* 0x0000b40028007a23 */ /* 0x004ff00000010864 */
[----:B------:R2:W-:Y:S02]  /*18970*/  MUFU.EX2 R16, R0 ;  /* 0x0000000000107308 */ /* 0x0005e40000000800 */
[----:B--2---:R-:W-:Y:S08]  /*18980*/  FFMA.FTZ R0, R42, c[0x0][0x2d0], -R75 ;  /* 0x0000b4002a007a23 */ /* 0x004ff0000001084b */
[----:B------:R2:W-:Y:S02]  /*18990*/  MUFU.EX2 R119, R0 ;  /* 0x0000000000777308 */ /* 0x0005e40000000800 */
[--C-:B--2---:R-:W-:Y:S08]  /*189a0*/  FFMA.FTZ R0, R44, c[0x0][0x2d0], -R96.reuse ;  /* 0x0000b4002c007a23 */ /* 0x104ff00000010860 */
[----:B------:R2:W-:Y:S02]  /*189b0*/  MUFU.EX2 R230, R0 ;  /* 0x0000000000e67308 */ /* 0x0005e40000000800 */
[--C-:B--2---:R-:W-:Y:S08]  /*189c0*/  FFMA.FTZ R0, R47, c[0x0][0x2d0], -R96.reuse ;  /* 0x0000b4002f007a23 */ /* 0x104ff00000010860 */
[----:B------:R2:W-:Y:S02]  /*189d0*/  MUFU.EX2 R24, R0 ;  /* 0x0000000000187308 */ /* 0x0005e40000000800 */
[----:B--2---:R-:W-:Y:S08]  /*189e0*/  FFMA.FTZ R0, R48, c[0x0][0x2d0], -R96 ;  /* 0x0000b40030007a23 */ /* 0x004ff00000010860 */
[----:B------:R2:W-:Y:S02]  /*189f0*/  MUFU.EX2 R84, R0 ;  /* 0x0000000000547308 */ /* 0x0005e40000000800 */
[--C-:B--2---:R-:W-:Y:S08]  /*18a00*/  FFMA.FTZ R0, R49, c[0x0][0x2d0], -R97.reuse ;  /* 0x0000b40031007a23 */ /* 0x104ff00000010861 */
[----:B------:R2:W-:Y:S02]  /*18a10*/  MUFU.EX2 R233, R0 ;  /* 0x0000000000e97308 */ /* 0x0005e40000000800 */
[----:B--2---:R-:W-:Y:S08]  /*18a20*/  FFMA.FTZ R0, R50, c[0x0][0x2d0], -R97 ;  /* 0x0000b40032007a23 */ /* 0x004ff00000010861 */
[----:B------:R2:W-:Y:S02]  /*18a30*/  MUFU.EX2 R27, R0 ;  /* 0x00000000001b7308 */ /* 0x0005e40000000800 */
[----:B--2---:R-:W-:Y:S02]  /*18a40*/  FSEL R0, R74, RZ, P3 ;  /* 0x000000ff4a007208 */ /* 0x004fe40001800000 */
[----:B-1----:R-:W2:Y:S01]  /*18a50*/  LDL.LU R74, [R1+0x8] ;  /* 0x00000800014a7983 */ /* 0x002ea20000300800 */
[----:B------:R-:W-:Y:S02]  /*18a60*/  @P4 IADD3 R4, P3, R17, R6, RZ ;  /* 0x0000000611044210 */ /* 0x000fe40007f7e0ff */
[----:B------:R-:W-:Y:S01]  /*18a70*/  FADD.FTZ R2, -R0, R3 ;  /* 0x0000000300027221 */ /* 0x000fe20000010100 */
[----:B------:R1:W-:Y:S01]  /*18a80*/  STL [R1+0xc0], R73 ;  /* 0x0000c04901007387 */ /* 0x0003e20000100800 */
[----:B------:R-:W-:Y:S01]  /*18a90*/  FSEL R0, R73, RZ, P2 ;  /* 0x000000ff49007208 */ /* 0x000fe20001000000 */
[----:B------:R-:W-:Y:S01]  /*18aa0*/  @P4 IMAD.X R5, R12, 0x1, R7, P3 ;  /* 0x000000010c054824 */ /* 0x000fe200018e0607 */
[----:B------:R-:W-:Y:S01]  /*18ab0*/  @P4 IADD3 R8, P2, R17, R4, RZ ;  /* 0x0000000411084210 */ /* 0x000fe20007f5e0ff */
[----:B------:R-:W-:Y:S02]  /*18ac0*/  FMUL.FTZ R2, R2, c[0x0][0x2d0] ;  /* 0x0000b40002027a20 */ /* 0x000fe40000410000 */
[----:B------:R-:W-:Y:S01]  /*18ad0*/  FADD.FTZ R0, -R0, R116 ;  /* 0x0000007400007221 */ /* 0x000fe20000010100 */
[----:B------:R4:W-:Y:S01]  /*18ae0*/  @P4 LDGSTS.E.BYPASS.LTC128B.128 [R241+0x6100], [R4.64], !P6 ;  /* 0x0610000004f14fae */ /* 0x0009e2000f101d48 */
[----:B------:R3:W3:Y:S01]  /*18af0*/  MUFU.EX2 R3, R2 ;  /* 0x0000000200037308 */ /* 0x0006e20000000800 */
[----:B------:R-:W-:Y:S01]  /*18b00*/  @P4 IADD3.X R9, R12, R5, RZ, P2, !PT ;  /* 0x000000050c094210 */ /* 0x000fe200017fe4ff */
[----:B------:R-:W-:Y:S01]  /*18b10*/  FMUL.FTZ R0, R0, c[0x0][0x2d0] ;  /* 0x0000b40000007a20 */ /* 0x000fe20000410000 */
[----:B------:R-:W-:Y:S04]  /*18b20*/  MOV R116, R81 ;  /* 0x0000005100747202 */ /* 0x000fe80000000f00 */
[----:B------:R4:W-:Y:S03]  /*18b30*/  @P4 LDGSTS.E.BYPASS.LTC128B.128 [R241+0x6900], [R8.64], !P6 ;  /* 0x0690000008f14fae */ /* 0x0009e6000f101d48 */
[----:B------:R4:W4:Y:S05]  /*18b40*/  MUFU.EX2 R69, R0 ;  /* 0x0000000000457308 */ /* 0x00092a0000000800 */
[----:B------:R-:W2:Y:S08]  /*18b50*/  LDSM.16.MT88.4 R20, [R224+0x100] ;  /* 0x00010000e014783b */ /* 0x000eb00000004200 */
[----:B-1----:R-:W2:Y:S01]  /*18b60*/  LDL.LU R73, [R1] ;  /* 0x0000000001497983 */ /* 0x002ea20000300800 */
[----:B---3--:R-:W-:Y:S01]  /*18b70*/  FSEL R2, R72, RZ, P1 ;  /* 0x000000ff48027208 */ /* 0x008fe20000800000 */
[C---:B------:R-:W-:Y:S02]  /*18b80*/  FMUL.FTZ R17, R3.reuse, R133 ;  /* 0x0000008503117220 */ /* 0x040fe40000410000 */
[----:B------:R1:W-:Y:S01]  /*18b90*/  STL [R1+0xc4], R72 ;  /* 0x0000c44801007387 */ /* 0x0003e20000100800 */
[C---:B----4-:R-:W-:Y:S02]  /*18ba0*/  FMUL.FTZ R4, R3.reuse, R120 ;  /* 0x0000007803047220 */ /* 0x050fe40000410000 */
[C---:B------:R-:W-:Y:S01]  /*18bb0*/  FMUL.FTZ R5, R3.reuse, R121 ;  /* 0x0000007903057220 */ /* 0x040fe20000410000 */
[----:B------:R-:W3:Y:S01]  /*18bc0*/  LDSM.16.MT88.4 R36, [R227+0x100] ;  /* 0x00010000e324783b */ /* 0x000ee20000004200 */
[----:B------:R-:W-:Y:S02]  /*18bd0*/  FMUL.FTZ R32, R3, R148 ;  /* 0x0000009403207220 */ /* 0x000fe40000410000 */
[----:B------:R-:W-:Y:S01]  /*18be0*/  FADD.FTZ R0, -R2, R117 ;  /* 0x0000007502007221 */ /* 0x000fe20000010100 */
[----:B------:R-:W-:Y:S01]  /*18bf0*/  FSEL R2, R71, RZ, P0 ;  /* 0x000000ff47027208 */ /* 0x000fe20000000000 */
[----:B------:R-:W-:Y:S02]  /*18c00*/  IMAD.MOV.U32 R117, RZ, RZ, R66 ;  /* 0x000000ffff757224 */ /* 0x000fe400078e0042 */
[----:B------:R-:W-:Y:S01]  /*18c10*/  FMUL.FTZ R0, R0, c[0x0][0x2d0] ;  /* 0x0000b40000007a20 */ /* 0x000fe20000410000 */
[----:B------:R-:W-:Y:S01]  /*18c20*/  LDSM.16.MT88.4 R92, [R225+0x900] ;  /* 0x00090000e15c783b */ /* 0x000fe20000004200 */
[C---:B------:R-:W-:Y:S02]  /*18c30*/  FMUL.FTZ R6, R69.reuse, R122 ;  /* 0x0000007a45067220 */ /* 0x040fe40000410000 */
[----:B------:R4:W3:Y:S01]  /*18c40*/  MUFU.EX2 R68, R0 ;  /* 0x0000000000447308 */ /* 0x0008e20000000800 */
[C---:B------:R-:W-:Y:S02]  /*18c50*/  FMUL.FTZ R7, R69.reuse, R123 ;  /* 0x0000007b45077220 */ /* 0x040fe40000410000 */
[C---:B------:R-:W-:Y:S02]  /*18c60*/  FMUL.FTZ R19, R69.reuse, R135 ;  /* 0x0000008745137220 */ /* 0x040fe40000410000 */
[----:B------:R-:W-:Y:S01]  /*18c70*/  FMUL.FTZ R18, R69, R134 ;  /* 0x0000008645127220 */ /* 0x000fe20000410000 */
[----:B------:R-:W0:Y:S01]  /*18c80*/  LDGDEPBAR ;  /* 0x00000000000079af */ /* 0x000e220000000000 */
[----:B------:R-:W-:Y:S02]  /*18c90*/  FMUL.FTZ R33, R3, R149 ;  /* 0x0000009503217220 */ /* 0x000fe40000410000 */
[C---:B------:R-:W-:Y:S01]  /*18ca0*/  FMUL.FTZ R34, R69.reuse, R150 ;  /* 0x0000009645227220 */ /* 0x040fe20000410000 */
[----:B------:R-:W-:Y:S01]  /*18cb0*/  MOV R150, R83 ;  /* 0x0000005300967202 */ /* 0x000fe20000000f00 */
[----:B------:R-:W-:Y:S02]  /*18cc0*/  FMUL.FTZ R35, R69, R151 ;  /* 0x0000009745237220 */ /* 0x000fe40000410000 */
[----:B------:R-:W-:Y:S01]  /*18cd0*/  IMAD.MOV.U32 R151, RZ, RZ, R82 ;  /* 0x000000ffff977224 */ /* 0x000fe200078e0052 */
[----:B-1----:R-:W2:Y:S01]  /*18ce0*/  LDL.LU R72, [R1+0xc] ;  /* 0x00000c0001487983 */ /* 0x002ea20000300800 */
[C---:B------:R-:W-:Y:S01]  /*18cf0*/  FMUL.FTZ R48, R3.reuse, R164 ;  /* 0x000000a403307220 */ /* 0x040fe20000410000 */
[----:B------:R-:W-:Y:S01]  /*18d00*/  MOV R245, R150 ;  /* 0x0000009600f57202 */ /* 0x000fe20000000f00 */
[----:B------:R-:W-:Y:S01]  /*18d10*/  FMUL.FTZ R49, R3, R165 ;  /* 0x000000a503317220 */ /* 0x000fe20000410000 */
[----:B------:R-:W2:Y:S01]  /*18d20*/  LDL.LU R135, [R1+0x4] ;  /* 0x0000040001877983 */ /* 0x000ea20000300800 */
[C---:B------:R-:W-:Y:S02]  /*18d30*/  FMUL.FTZ R50, R69.reuse, R166 ;  /* 0x000000a645327220 */ /* 0x040fe40000410000 */
[----:B------:R-:W-:Y:S01]  /*18d40*/  FMUL.FTZ R51, R69, R167 ;  /* 0x000000a745337220 */ /* 0x000fe20000410000 */
[----:B------:R-:W2:Y:S01]  /*18d50*/  LDL.LU R134, [R1+0x14] ;  /* 0x0000140001867983 */ /* 0x000ea20000300800 */
[----:B------:R-:W-:Y:S02]  /*18d60*/  IMAD.MOV.U32 R149, RZ, RZ, R84 ;  /* 0x000000ffff957224 */ /* 0x000fe400078e0054 */
[----:B----4-:R-:W-:Y:S01]  /*18d70*/  FADD.FTZ R0, -R2, R118 ;  /* 0x0000007602007221 */ /* 0x010fe20000010100 */
[----:B------:R-:W4:Y:S01]  /*18d80*/  LDL.LU R133, [R1+0x10] ;  /* 0x0000100001857983 */ /* 0x000f220000300800 */
[----:B------:R-:W-:Y:S02]  /*18d90*/  FFMA.FTZ R2, R52, c[0x0][0x2d0], -R100 ;  /* 0x0000b40034027a23 */ /* 0x000fe40000010864 */
[----:B------:R-:W-:Y:S01]  /*18da0*/  FMUL.FTZ R0, R0, c[0x0][0x2d0] ;  /* 0x0000b40000007a20 */ /* 0x000fe20000410000 */
[----:B------:R-:W-:Y:S01]  /*18db0*/  LDSM.16.MT88.4 R164, [R225+0x3100] ;  /* 0x00310000e1a4783b */ /* 0x000fe20000004200 */
[----:B------:R1:W1:Y:S01]  /*18dc0*/  MUFU.EX2 R26, R2 ;  /* 0x00000002001a7308 */ /* 0x0002620000000800 */
[C---:B---3--:R-:W-:Y:S02]  /*18dd0*/  FMUL.FTZ R12, R68.reuse, R128 ;  /* 0x00000080440c7220 */ /* 0x048fe40000410000 */
[----:B------:R-:W-:Y:S01]  /*18de0*/  IMAD.MOV.U32 R118, RZ, RZ, R65 ;  /* 0x000000ffff767224 */ /* 0x000fe200078e0041 */
[----:B------:R-:W-:Y:S01]  /*18df0*/  F2FP.BF16.PACK_AB R65, R199, R193 ;  /* 0x000000c1c741723e */ /* 0x000fe200000010ff */
[C---:B------:R-:W-:Y:S01]  /*18e00*/  FMUL.FTZ R8, R68.reuse, R124 ;  /* 0x0000007c44087220 */ /* 0x040fe20000410000 */
[----:B------:R-:W-:Y:S01]  /*18e10*/  MOV R124, R27 ;  /* 0x0000001b007c7202 */ /* 0x000fe20000000f00 */
[----:B------:R-:W-:Y:S01]  /*18e20*/  FMUL.FTZ R9, R68, R125 ;  /* 0x0000007d44097220 */ /* 0x000fe20000410000 */
[----:B------:R-:W-:Y:S01]  /*18e30*/  F2FP.BF16.PACK_AB R78, R118, R249 ;  /* 0x000000f9764e723e */ /* 0x000fe200000010ff */
[C---:B------:R-:W-:Y:S01]  /*18e40*/  FMUL.FTZ R13, R68.reuse, R129 ;  /* 0x00000081440d7220 */ /* 0x040fe20000410000 */
[----:B------:R-:W3:Y:S01]  /*18e50*/  MUFU.EX2 R0, R0 ;  /* 0x0000000000007308 */ /* 0x000ee20000000800 */
[C---:B------:R-:W-:Y:S02]  /*18e60*/  FMUL.FTZ R29, R68.reuse, R145 ;  /* 0x00000091441d7220 */ /* 0x040fe40000410000 */
[C---:B------:R-:W-:Y:S02]  /*18e70*/  FMUL.FTZ R40, R68.reuse, R156 ;  /* 0x0000009c44287220 */ /* 0x040fe40000410000 */
[C---:B------:R-:W-:Y:S02]  /*18e80*/  FMUL.FTZ R41, R68.reuse, R157 ;  /* 0x0000009d44297220 */ /* 0x040fe40000410000 */
[C---:B------:R-:W-:Y:S02]  /*18e90*/  FMUL.FTZ R44, R68.reuse, R160 ;  /* 0x000000a0442c7220 */ /* 0x040fe40000410000 */
[----:B------:R-:W-:Y:S02]  /*18ea0*/  FMUL.FTZ R45, R68, R161 ;  /* 0x000000a1442d7220 */ /* 0x000fe40000410000 */
[--C-:B------:R-:W-:Y:S02]  /*18eb0*/  FFMA.FTZ R123, R192, c[0x0][0x2d0], -R96.reuse ;  /* 0x0000b400c07b7a23 */ /* 0x100fe40000010860 */
[----:B------:R-:W-:Y:S02]  /*18ec0*/  FFMA.FTZ R122, R198, c[0x0][0x2d0], -R96 ;  /* 0x0000b400c67a7a23 */ /* 0x000fe40000010860 */
[----:B-1----:R-:W-:Y:S02]  /*18ed0*/  FFMA.FTZ R2, R53, c[0x0][0x2d0], -R97 ;  /* 0x0000b40035027a23 */ /* 0x002fe40000010861 */
[----:B------:R-:W-:Y:S02]  /*18ee0*/  IMAD.MOV.U32 R125, RZ, RZ, R26 ;  /* 0x000000ffff7d7224 */ /* 0x000fe400078e001a */
[----:B------:R-:W-:Y:S02]  /*18ef0*/  IMAD.MOV.U32 R244, RZ, RZ, R149 ;  /* 0x000000fffff47224 */ /* 0x000fe400078e0095 */
[--C-:B------:R-:W-:Y:S02]  /*18f00*/  FFMA.FTZ R121, R213, c[0x0][0x2d0], -R75.reuse ;  /* 0x0000b400d5797a23 */ /* 0x100fe4000001084b */
[----:B------:R-:W-:Y:S02]  /*18f10*/  FFMA.FTZ R120, R215, c[0x0][0x2d0], -R75 ;  /* 0x0000b400d7787a23 */ /* 0x000fe4000001084b */
[C---:B---3--:R-:W-:Y:S02]  /*18f20*/  FMUL.FTZ R10, R0.reuse, R126 ;  /* 0x0000007e000a7220 */ /* 0x048fe40000410000 */
[----:B------:R1:W3:Y:S01]  /*18f30*/  MUFU.EX2 R126, R2 ;  /* 0x00000002007e7308 */ /* 0x0002e20000000800 */
[C---:B------:R-:W-:Y:S02]  /*18f40*/  FMUL.FTZ R11, R0.reuse, R127 ;  /* 0x0000007f000b7220 */ /* 0x040fe40000410000 */
[C---:B------:R-:W-:Y:S02]  /*18f50*/  FMUL.FTZ R14, R0.reuse, R130 ;  /* 0x00000082000e7220 */ /* 0x040fe40000410000 */
[C---:B------:R-:W-:Y:S01]  /*18f60*/  FMUL.FTZ R15, R0.reuse, R131 ;  /* 0x00000083000f7220 */ /* 0x040fe20000410000 */
[----:B------:R-:W-:Y:S01]  /*18f70*/  MOV R131, R16 ;  /* 0x0000001000837202 */ /* 0x000fe20000000f00 */
[----:B------:R-:W-:Y:S02]  /*18f80*/  FMUL.FTZ R16, R3, R132 ;  /* 0x0000008403107220 */ /* 0x000fe40000410000 */
        /* <DEDUP_REMOVED lines=8> */
[----:B-1----:R-:W-:Y:S02]  /*19010*/  FFMA.FTZ R2, R54, c[0x0][0x2d0], -R97 ;  /* 0x0000b40036027a23 */ /* 0x002fe40000010861 */
[----:B------:R-:W-:Y:S02]  /*19020*/  IMAD.MOV.U32 R130, RZ, RZ, R87 ;  /* 0x000000ffff827224 */ /* 0x000fe400078e0057 */
[----:B------:R1:W1:Y:S01]  /*19030*/  MUFU.EX2 R128, R2 ;  /* 0x0000000200807308 */ /* 0x0002620000000800 */
[----:B------:R-:W-:Y:S02]  /*19040*/  IMAD.MOV.U32 R132, RZ, RZ, R90 ;  /* 0x000000ffff847224 */ /* 0x000fe400078e005a */
[----:B---3--:R-:W-:Y:S02]  /*19050*/  IMAD.MOV.U32 R215, RZ, RZ, R126 ;  /* 0x000000ffffd77224 */ /* 0x008fe400078e007e */
[--C-:B------:R-:W-:Y:S05]  /*19060*/  FFMA.FTZ R126, R185, c[0x0][0x2d0], -R100.reuse ;  /* 0x0000b400b97e7a23 */ /* 0x100fea0000010864 */
[----:B------:R-:W-:Y:S10]  /*19070*/  MUFU.EX2 R185, R108 ;  /* 0x0000006c00b97308 */ /* 0x000ff40000000800 */
[----:B------:R-:W-:Y:S01]  /*19080*/  MUFU.EX2 R108, R122 ;  /* 0x0000007a006c7308 */ /* 0x000fe20000000800 */
[----:B-1----:R-:W-:Y:S02]  /*19090*/  FFMA.FTZ R2, R55, c[0x0][0x2d0], -R100 ;  /* 0x0000b40037027a23 */ /* 0x002fe40000010864 */
[----:B------:R-:W1:Y:S01]  /*190a0*/  LDSM.16.MT88.4 R52, [R225+0x100] ;  /* 0x00010000e134783b */ /* 0x000e620000004200 */
[----:B------:R-:W-:Y:S02]  /*190b0*/  IMAD.MOV.U32 R246, RZ, RZ, R128 ;  /* 0x000000fffff67224 */ /* 0x000fe400078e0080 */
[--C-:B------:R-:W-:Y:S04]  /*190c0*/  FFMA.FTZ R128, R184, c[0x0][0x2d0], -R100.reuse ;  /* 0x0000b400b8807a23 */ /* 0x100fe80000010864 */
[----:B------:R3:W3:Y:S10]  /*190d0*/  MUFU.EX2 R127, R2 ;  /* 0x00000002007f7308 */ /* 0x0006f40000000800 */
[----:B------:R-:W-:Y:S10]  /*190e0*/  MUFU.EX2 R184, R110 ;  /* 0x0000006e00b87308 */ /* 0x000ff40000000800 */
[----:B------:R-:W-:Y:S01]  /*190f0*/  MUFU.EX2 R110, R120 ;  /* 0x00000078006e7308 */ /* 0x000fe20000000800 */
[--C-:B---3--:R-:W-:Y:S01]  /*19100*/  FFMA.FTZ R2, R56, c[0x0][0x2d0], -R100.reuse ;  /* 0x0000b40038027a23 */ /* 0x108fe20000010864 */
[----:B------:R-:W-:Y:S01]  /*19110*/  MOV R216, R127 ;  /* 0x0000007f00d87202 */ /* 0x000fe20000000f00 */
[----:B------:R-:W-:Y:S02]  /*19120*/  FMUL.FTZ R56, R68, R172 ;  /* 0x000000ac44387220 */ /* 0x000fe40000410000 */
[----:B------:R-:W-:Y:S05]  /*19130*/  FFMA.FTZ R127, R101, c[0x0][0x2d0], -R97 ;  /* 0x0000b400657f7a23 */ /* 0x000fea0000010861 */
[----:B------:R3:W-:Y:S01]  /*19140*/  MUFU.EX2 R129, R2 ;  /* 0x0000000200817308 */ /* 0x0007e20000000800 */
[----:B------:R-:W-:Y:S09]  /*19150*/  FFMA.FTZ R101, R200, c[0x0][0x2d0], -R100 ;  /* 0x0000b400c8657a23 */ /* 0x000ff20000010864 */
[----:B------:R-:W-:Y:S01]  /*19160*/  MUFU.EX2 R172, R112 ;  /* 0x0000007000ac7308 */ /* 0x000fe20000000800 */
[----:B---3--:R-:W-:Y:S02]  /*19170*/  FFMA.FTZ R2, R57, c[0x0][0x2d0], -R75 ;  /* 0x0000b40039027a23 */ /* 0x008fe4000001084b */
[----:B------:R-:W-:Y:S01]  /*19180*/  FMUL.FTZ R57, R68, R173 ;  /* 0x000000ad44397220 */ /* 0x000fe20000410000 */
[----:B--2---:R-:W-:Y:S02]  /*19190*/  F2FP.BF16.PACK_AB R67, R74, R252 ;  /* 0x000000fc4a43723e */ /* 0x004fe400000010ff */
[----:B------:R-:W-:Y:S02]  /*191a0*/  F2FP.BF16.PACK_AB R66, R73, R109 ;  /* 0x0000006d4942723e */ /* 0x000fe400000010ff */
[----:B------:R-:W-:Y:S07]  /*191b0*/  F2FP.BF16.PACK_AB R79, R72, R117 ;  /* 0x00000075484f723e */ /* 0x000fee00000010ff */
[-C--:B------:R-:W-:Y:S08]  /*191c0*/  HMMA.16816.F32.BF16 R4, R76, R20.reuse, R4 ;  /* 0x000000144c04723c */ /* 0x080ff00000041804 */
[C---:B------:R-:W-:Y:S07]  /*191d0*/  HMMA.16816.F32.BF16 R8, R64.reuse, R20, R8 ;  /* 0x000000144008723c */ /* 0x040fee0000041808 */
[C---:B------:R-:W-:Y:S01]  /*191e0*/  FMUL.FTZ R21, R3.reuse, R137 ;  /* 0x0000008903157220 */ /* 0x040fe20000410000 */
[-C--:B------:R-:W-:Y:S04]  /*191f0*/  HMMA.16816.F32.BF16 R12, R64, R22.reuse, R12 ;  /* 0x00000016400c723c */ /* 0x080fe8000004180c */
[----:B------:R-:W-:Y:S01]  /*19200*/  FMUL.FTZ R20, R3, R136 ;  /* 0x0000008803147220 */ /* 0x000fe20000410000 */
[----:B------:R-:W-:Y:S01]  /*19210*/  MOV R137, R25 ;  /* 0x0000001900897202 */ /* 0x000fe20000000f00 */
[----:B------:R-:W-:Y:S02]  /*19220*/  IMAD.MOV.U32 R136, RZ, RZ, R28 ;  /* 0x000000ffff887224 */ /* 0x000fe400078e001c */
[C---:B------:R-:W-:Y:S04]  /*19230*/  HMMA.16816.F32.BF16 R16, R76.reuse, R22, R16 ;  /* 0x000000164c10723c */ /* 0x040fe80000041810 */
[C---:B------:R-:W-:Y:S02]  /*19240*/  FMUL.FTZ R25, R68.reuse, R141 ;  /* 0x0000008d44197220 */ /* 0x040fe40000410000 */
[C---:B------:R-:W-:Y:S01]  /*19250*/  FMUL.FTZ R28, R68.reuse, R144 ;  /* 0x00000090441c7220 */ /* 0x040fe20000410000 */
[----:B------:R-:W-:Y:S01]  /*19260*/  MOV R144, R85 ;  /* 0x0000005500907202 */ /* 0x000fe20000000f00 */
[C---:B------:R-:W-:Y:S02]  /*19270*/  FMUL.FTZ R23, R69.reuse, R139 ;  /* 0x0000008b45177220 */ /* 0x040fe40000410000 */
[----:B------:R2:W-:Y:S02]  /*19280*/  MUFU.EX2 R139, R2 ;  /* 0x00000002008b7308 */ /* 0x0005e40000000800 */
[----:B------:R-:W-:Y:S02]  /*19290*/  FMUL.FTZ R22, R69, R138 ;  /* 0x0000008a45167220 */ /* 0x000fe40000410000 */
[----:B------:R-:W-:Y:S02]  /*192a0*/  IMAD.MOV.U32 R138, RZ, RZ, R24 ;  /* 0x000000ffff8a7224 */ /* 0x000fe400078e0018 */
[----:B------:R-:W-:Y:S03]  /*192b0*/  FMUL.FTZ R24, R68, R140 ;  /* 0x0000008c44187220 */ /* 0x000fe60000410000 */
[-C--:B------:R-:W-:Y:S03]  /*192c0*/  HMMA.16816.F32.BF16 R20, R76, R36.reuse, R20 ;  /* 0x000000244c14723c */ /* 0x080fe60000041814 */
[----:B------:R-:W-:Y:S01]  /*192d0*/  MOV R213, R138 ;  /* 0x0000008a00d57202 */ /* 0x000fe20000000f00 */
[----:B------:R-:W-:Y:S02]  /*192e0*/  IMAD.MOV.U32 R138, RZ, RZ, R109 ;  /* 0x000000ffff8a7224 */ /* 0x000fe400078e006d */
[----:B------:R-:W-:Y:S02]  /*192f0*/  FFMA.FTZ R109, R191, c[0x0][0x2d0], -R97 ;  /* 0x0000b400bf6d7a23 */ /* 0x000fe40000010861 */
[C---:B------:R-:W-:Y:S02]  /*19300*/  HMMA.16816.F32.BF16 R24, R64.reuse, R36, R24 ;  /* 0x000000244018723c */ /* 0x040fe40000041818 */
[----:B------:R-:W-:Y:S02]  /*19310*/  MUFU.EX2 R173, R109 ;  /* 0x0000006d00ad7308 */ /* 0x000fe40000000800 */
[--C-:B--2---:R-:W-:Y:S04]  /*19320*/  FFMA.FTZ R2, R58, c[0x0][0x2d0], -R75.reuse ;  /* 0x0000b4003a027a23 */ /* 0x104fe8000001084b */
[-C--:B------:R-:W-:Y:S04]  /*19330*/  HMMA.16816.F32.BF16 R28, R64, R38.reuse, R28 ;  /* 0x00000026401c723c */ /* 0x080fe8000004181c */
[----:B------:R2:W-:Y:S01]  /*19340*/  MUFU.EX2 R141, R2 ;  /* 0x00000002008d7308 */ /* 0x0005e20000000800 */
[C---:B------:R-:W-:Y:S02]  /*19350*/  FMUL.FTZ R36, R3.reuse, R152 ;  /* 0x0000009803247220 */ /* 0x040fe40000410000 */
[----:B------:R-:W-:Y:S01]  /*19360*/  FMUL.FTZ R37, R3, R153 ;  /* 0x0000009903257220 */ /* 0x000fe20000410000 */
[C---:B------:R-:W-:Y:S04]  /*19370*/  HMMA.16816.F32.BF16 R32, R76.reuse, R38, R32 ;  /* 0x000000264c20723c */ /* 0x040fe80000041820 */
[C---:B------:R-:W-:Y:S02]  /*19380*/  FMUL.FTZ R58, R0.reuse, R174 ;  /* 0x000000ae003a7220 */ /* 0x040fe40000410000 */
[----:B------:R-:W-:Y:S01]  /*19390*/  MUFU.EX2 R109, R121 ;  /* 0x00000079006d7308 */ /* 0x000fe20000000800 */
[C---:B------:R-:W-:Y:S02]  /*193a0*/  FMUL.FTZ R38, R69.reuse, R154 ;  /* 0x0000009a45267220 */ /* 0x040fe40000410000 */
[----:B------:R-:W-:Y:S03]  /*193b0*/  FMUL.FTZ R39, R69, R155 ;  /* 0x0000009b45277220 */ /* 0x000fe60000410000 */
[----:B------:R-:W-:Y:S02]  /*193c0*/  IMAD.MOV.U32 R154, RZ, RZ, R80 ;  /* 0x000000ffff9a7224 */ /* 0x000fe400078e0050 */
[----:B------:R-:W3:Y:S02]  /*193d0*/  LDSM.16.MT88.4 R80, [R226+0x100] ;  /* 0x00010000e250783b */ /* 0x000ee40000004200 */
[-C--:B-1----:R-:W-:Y:S01]  /*193e0*/  HMMA.16816.F32.BF16 R36, R76, R52.reuse, R36 ;  /* 0x000000344c24723c */ /* 0x082fe20000041824 */
[----:B------:R-:W-:Y:S02]  /*193f0*/  MUFU.EX2 R174, R105 ;  /* 0x0000006900ae7308 */ /* 0x000fe40000000800 */
[--C-:B--2---:R-:W-:Y:S02]  /*19400*/  FFMA.FTZ R2, R59, c[0x0][0x2d0], -R96.reuse ;  /* 0x0000b4003b027a23 */ /* 0x104fe40000010860 */
[----:B------:R-:W-:Y:S03]  /*19410*/  FMUL.FTZ R59, R0, R175 ;  /* 0x000000af003b7220 */ /* 0x000fe60000410000 */
[C---:B------:R-:W-:Y:S03]  /*19420*/  HMMA.16816.F32.BF16 R40, R64.reuse, R52, R40 ;  /* 0x000000344028723c */ /* 0x040fe60000041828 */
[----:B------:R1:W2:Y:S04]  /*19430*/  MUFU.EX2 R140, R2 ;  /* 0x00000002008c7308 */ /* 0x0002a80000000800 */
[C---:B------:R-:W-:Y:S01]  /*19440*/  FMUL.FTZ R52, R3.reuse, R168 ;  /* 0x000000a803347220 */ /* 0x040fe20000410000 */
[-C--:B------:R-:W-:Y:S04]  /*19450*/  HMMA.16816.F32.BF16 R44, R64, R54.reuse, R44 ;  /* 0x00000036402c723c */ /* 0x080fe8000004182c */
[----:B------:R-:W-:Y:S01]  /*19460*/  FMUL.FTZ R53, R3, R169 ;  /* 0x000000a903357220 */ /* 0x000fe20000410000 */
[----:B------:R-:W-:Y:S03]  /*19470*/  MUFU.EX2 R168, R102 ;  /* 0x0000006600a87308 */ /* 0x000fe60000000800 */
[C---:B------:R-:W-:Y:S07]  /*19480*/  HMMA.16816.F32.BF16 R48, R76.reuse, R54, R48 ;  /* 0x000000364c30723c */ /* 0x040fee0000041830 */
[C---:B------:R-:W-:Y:S01]  /*19490*/  FMUL.FTZ R54, R69.reuse, R170 ;  /* 0x000000aa45367220 */ /* 0x040fe20000410000 */
[----:B------:R-:W-:Y:S01]  /*194a0*/  MUFU.EX2 R169, R101 ;  /* 0x0000006500a97308 */ /* 0x000fe20000000800 */
[----:B------:R-:W-:Y:S03]  /*194b0*/  FMUL.FTZ R55, R69, R171 ;  /* 0x000000ab45377220 */ /* 0x000fe60000410000 */
[----:B-1----:R-:W-:Y:S02]  /*194c0*/  FFMA.FTZ R2, R60, c[0x0][0x2d0], -R96 ;  /* 0x0000b4003c027a23 */ /* 0x002fe40000010860 */
[----:B--2---:R-:W-:Y:S02]  /*194d0*/  IMAD.MOV.U32 R155, RZ, RZ, R140 ;  /* 0x000000ffff9b7224 */ /* 0x004fe400078e008c */
[-C--:B---3--:R-:W-:Y:S02]  /*194e0*/  HMMA.16816.F32.BF16 R52, R76, R80.reuse, R52 ;  /* 0x000000504c34723c */ /* 0x088fe40000041834 */
[----:B------:R1:W-:Y:S01]  /*194f0*/  MUFU.EX2 R142, R2 ;  /* 0x00000002008e7308 */ /* 0x0003e20000000800 */
[----:B------:R-:W-:Y:S05]  /*19500*/  FMUL.FTZ R60, R68, R176 ;  /* 0x000000b0443c7220 */ /* 0x000fea0000410000 */
[C---:B------:R-:W-:Y:S04]  /*19510*/  HMMA.16816.F32.BF16 R56, R64.reuse, R80, R56 ;  /* 0x000000504038723c */ /* 0x040fe80000041838 */
[----:B------:R-:W-:Y:S03]  /*19520*/  MUFU.EX2 R101, R127 ;  /* 0x0000007f00657308 */ /* 0x000fe60000000800 */
[----:B----4-:R-:W-:Y:S02]  /*19530*/  F2FP.BF16.PACK_AB R80, R232, R133 ;  /* 0x00000085e850723e */ /* 0x010fe400000010ff */
[----:B------:R-:W-:Y:S03]  /*19540*/  F2FP.BF16.PACK_AB R81, R229, R242 ;  /* 0x000000f2e551723e */ /* 0x000fe600000010ff */
[--C-:B-1----:R-:W-:Y:S02]  /*19550*/  FFMA.FTZ R2, R61, c[0x0][0x2d0], -R75.reuse ;  /* 0x0000b4003d027a23 */ /* 0x102fe4000001084b */
[----:B------:R-:W-:Y:S02]  /*19560*/  FMUL.FTZ R61, R68, R177 ;  /* 0x000000b1443d7220 */ /* 0x000fe40000410000 */
[----:B------:R1:W2:Y:S02]  /*19570*/  MUFU.EX2 R143, R2 ;  /* 0x00000002008f7308 */ /* 0x0002a40000000800 */
[----:B-1----:R-:W-:Y:S02]  /*19580*/  FFMA.FTZ R2, R62, c[0x0][0x2d0], -R75 ;  /* 0x0000b4003e027a23 */ /* 0x002fe4000001084b */
[C---:B------:R-:W-:Y:S06]  /*19590*/  FMUL.FTZ R62, R0.reuse, R178 ;  /* 0x000000b2003e7220 */ /* 0x040fec0000410000 */
[----:B------:R1:W-:Y:S02]  /*195a0*/  MUFU.EX2 R146, R2 ;  /* 0x0000000200927308 */ /* 0x0003e40000000800 */
[--C-:B-1----:R-:W-:Y:S02]  /*195b0*/  FFMA.FTZ R2, R63, c[0x0][0x2d0], -R96.reuse ;  /* 0x0000b4003f027a23 */ /* 0x102fe40000010860 */
[----:B------:R-:W-:Y:S06]  /*195c0*/  FMUL.FTZ R63, R0, R179 ;  /* 0x000000b3003f7220 */ /* 0x000fec0000410000 */
[----:B------:R1:W-:Y:S01]  /*195d0*/  MUFU.EX2 R145, R2 ;  /* 0x0000000200917308 */ /* 0x0003e20000000800 */
[-C--:B------:R-:W-:Y:S07]  /*195e0*/  HMMA.16816.F32.BF16 R60, R64, R82.reuse, R60 ;  /* 0x00000052403c723c */ /* 0x080fee000004183c */
[----:B------:R-:W-:Y:S01]  /*195f0*/  FMUL.FTZ R64, R3, R180 ;  /* 0x000000b403407220 */ /* 0x000fe20000410000 */
[----:B------:R-:W-:Y:S01]  /*19600*/  F2FP.BF16.PACK_AB R180, R109, R110 ;  /* 0x0000006e6db4723e */ /* 0x000fe200000010ff */
[----:B------:R-:W-:Y:S03]  /*19610*/  FMUL.FTZ R65, R3, R181 ;  /* 0x000000b503417220 */ /* 0x000fe60000410000 */
[C---:B------:R-:W-:Y:S02]  /*19620*/  FMUL.FTZ R66, R69.reuse, R182 ;  /* 0x000000b645427220 */ /* 0x040fe40000410000 */
[----:B------:R-:W-:Y:S02]  /*19630*/  FMUL.FTZ R67, R69, R183 ;  /* 0x000000b745437220 */ /* 0x000fe40000410000 */
[----:B-1----:R-:W-:Y:S05]  /*19640*/  FFMA.FTZ R2, R86, c[0x0][0x2d0], -R96 ;  /* 0x0000b40056027a23 */ /* 0x002fea0000010860 */
[----:B------:R-:W-:Y:S01]  /*19650*/  HMMA.16816.F32.BF16 R64, R76, R82, R64 ;  /* 0x000000524c40723c */ /* 0x000fe20000041840 */
[----:B------:R-:W1:Y:S01]  /*19660*/  LDSM.16.MT88.4 R84, [R224+0x900] ;  /* 0x00090000e054783b */ /* 0x000e620000004200 */
[----:B------:R3:W-:Y:S05]  /*19670*/  MUFU.EX2 R147, R2 ;  /* 0x0000000200937308 */ /* 0x0007ea0000000800 */
[----:B------:R-:W-:Y:S02]  /*19680*/  F2FP.BF16.PACK_AB R76, R214, R135 ;  /* 0x00000087d64c723e */ /* 0x000fe400000010ff */
[----:B------:R-:W-:Y:S03]  /*19690*/  F2FP.BF16.PACK_AB R77, R228, R134 ;  /* 0x00000086e44d723e */ /* 0x000fe600000010ff */
[----:B------:R-:W-:Y:S02]  /*196a0*/  F2FP.BF16.PACK_AB R78, R237, R132 ;  /* 0x00000084ed4e723e */ /* 0x000fe400000010ff */
[----:B------:R-:W-:Y:S02]  /*196b0*/  F2FP.BF16.PACK_AB R79, R238, R231 ;  /* 0x000000e7ee4f723e */ /* 0x000fe400000010ff */
[----:B------:R-:W-:Y:S02]  /*196c0*/  F2FP.BF16.PACK_AB R82, R136, R235 ;  /* 0x000000eb8852723e */ /* 0x000fe400000010ff */
[----:B------:R-:W-:Y:S01]  /*196d0*/  F2FP.BF16.PACK_AB R83, R131, R236 ;  /* 0x000000ec8353723e */ /* 0x000fe200000010ff */
[--C-:B---3--:R-:W-:Y:S04]  /*196e0*/  FFMA.FTZ R2, R88, c[0x0][0x2d0], -R97.reuse ;  /* 0x0000b40058027a23 */ /* 0x108fe80000010861 */
[----:B------:R3:W-:Y:S01]  /*196f0*/  MUFU.EX2 R153, R2 ;  /* 0x0000000200997308 */ /* 0x0007e20000000800 */
[-C--:B-1----:R-:W-:Y:S08]  /*19700*/  HMMA.16816.F32.BF16 R4, R76, R84.reuse, R4 ;  /* 0x000000544c04723c */ /* 0x082ff00000041804 */
[C---:B------:R-:W-:Y:S04]  /*19710*/  HMMA.16816.F32.BF16 R8, R80.reuse, R84, R8 ;  /* 0x000000545008723c */ /* 0x040fe80000041808 */
[----:B---3--:R-:W-:Y:S02]  /*19720*/  FFMA.FTZ R2, R89, c[0x0][0x2d0], -R97 ;  /* 0x0000b40059027a23 */ /* 0x008fe40000010861 */
[----:B------:R-:W1:Y:S02]  /*19730*/  LDSM.16.MT88.4 R88, [R227+0x900] ;  /* 0x00090000e358783b */ /* 0x000e640000004200 */
[-C--:B------:R-:W-:Y:S01]  /*19740*/  HMMA.16816.F32.BF16 R12, R80, R86.reuse, R12 ;  /* 0x00000056500c723c */ /* 0x080fe2000004180c */
[----:B------:R3:W-:Y:S03]  /*19750*/  MUFU.EX2 R159, R2 ;  /* 0x00000002009f7308 */ /* 0x0007e60000000800 */
[--C-:B------:R-:W-:Y:S04]  /*19760*/  FFMA.FTZ R84, R217, c[0x0][0x2d0], -R100.reuse ;  /* 0x0000b400d9547a23 */ /* 0x100fe80000010864 */
[C---:B------:R-:W-:Y:S03]  /*19770*/  HMMA.16816.F32.BF16 R16, R76.reuse, R86, R16 ;  /* 0x000000564c10723c */ /* 0x040fe60000041810 */
[----:B------:R4:W-:Y:S01]  /*19780*/  MUFU.EX2 R156, R84 ;  /* 0x00000054009c7308 */ /* 0x0009e20000000800 */
[--C-:B---3--:R-:W-:Y:S09]  /*19790*/  FFMA.FTZ R2, R202, c[0x0][0x2d0], -R100.reuse ;  /* 0x0000b400ca027a23 */ /* 0x108ff20000010864 */
[----:B------:R3:W-:Y:S01]  /*197a0*/  MUFU.EX2 R152, R2 ;  /* 0x0000000200987308 */ /* 0x0007e20000000800 */
[----:B----4-:R-:W4:Y:S01]  /*197b0*/  LDSM.16.MT88.4 R84, [R226+0x900] ;  /* 0x00090000e254783b */ /* 0x010f220000004200 */
[-C--:B-1----:R-:W-:Y:S08]  /*197c0*/  HMMA.16816.F32.BF16 R20, R76, R88.reuse, R20 ;  /* 0x000000584c14723c */ /* 0x082ff00000041814 */
[C---:B------:R-:W-:Y:S04]  /*197d0*/  HMMA.16816.F32.BF16 R24, R80.reuse, R88, R24 ;  /* 0x000000585018723c */ /* 0x040fe80000041818 */
[--C-:B---3--:R-:W-:Y:S04]  /*197e0*/  FFMA.FTZ R2, R203, c[0x0][0x2d0], -R100.reuse ;  /* 0x0000b400cb027a23 */ /* 0x108fe80000010864 */
[-C--:B------:R-:W-:Y:S01]  /*197f0*/  HMMA.16816.F32.BF16 R28, R80, R90.reuse, R28 ;  /* 0x0000005a501c723c */ /* 0x080fe2000004181c */
[----:B------:R1:W-:Y:S03]  /*19800*/  MUFU.EX2 R158, R2 ;  /* 0x00000002009e7308 */ /* 0x0003e60000000800 */
[----:B------:R-:W-:Y:S01]  /*19810*/  FFMA.FTZ R88, R220, c[0x0][0x2d0], -R75 ;  /* 0x0000b400dc587a23 */ /* 0x000fe2000001084b */
[----:B--2---:R-:W-:Y:S03]  /*19820*/  MOV R220, R143 ;  /* 0x0000008f00dc7202 */ /* 0x004fe60000000f00 */
[C---:B------:R-:W-:Y:S08]  /*19830*/  HMMA.16816.F32.BF16 R32, R76.reuse, R90, R32 ;  /* 0x0000005a4c20723c */ /* 0x040ff00000041820 */
[-C--:B------:R-:W-:Y:S08]  /*19840*/  HMMA.16816.F32.BF16 R36, R76, R92.reuse, R36 ;  /* 0x0000005c4c24723c */ /* 0x080ff00000041824 */
[C---:B------:R-:W-:Y:S04]  /*19850*/  HMMA.16816.F32.BF16 R40, R80.reuse, R92, R40 ;  /* 0x0000005c5028723c */ /* 0x040fe80000041828 */
[--C-:B-1----:R-:W-:Y:S04]  /*19860*/  FFMA.FTZ R2, R207, c[0x0][0x2d0], -R97.reuse ;  /* 0x0000b400cf027a23 */ /* 0x102fe80000010861 */
[-C--:B------:R-:W-:Y:S01]  /*19870*/  HMMA.16816.F32.BF16 R44, R80, R94.reuse, R44 ;  /* 0x0000005e502c723c */ /* 0x080fe2000004182c */
[----:B------:R1:W-:Y:S07]  /*19880*/  MUFU.EX2 R157, R2 ;  /* 0x00000002009d7308 */ /* 0x0003ee0000000800 */
[C---:B------:R-:W-:Y:S01]  /*19890*/  HMMA.16816.F32.BF16 R48, R76.reuse, R94, R48 ;  /* 0x0000005e4c30723c */ /* 0x040fe20000041830 */
[----:B------:R-:W-:Y:S07]  /*198a0*/  LDSM.16.MT88.4 R92, [R227+0x1100] ;  /* 0x00110000e35c783b */ /* 0x000fee0000004200 */
[-C--:B----4-:R-:W-:Y:S08]  /*198b0*/  HMMA.16816.F32.BF16 R52, R76, R84.reuse, R52 ;  /* 0x000000544c34723c */ /* 0x090ff00000041834 */
[C---:B------:R-:W-:Y:S04]  /*198c0*/  HMMA.16816.F32.BF16 R56, R80.reuse, R84, R56 ;  /* 0x000000545038723c */ /* 0x040fe80000041838 */
[--C-:B-1----:R-:W-:Y:S02]  /*198d0*/  FFMA.FTZ R2, R211, c[0x0][0x2d0], -R97.reuse ;  /* 0x0000b400d3027a23 */ /* 0x102fe40000010861 */
[----:B------:R1:W-:Y:S02]  /*198e0*/  MUFU.EX2 R211, R88 ;  /* 0x0000005800d37308 */ /* 0x0003e40000000800 */
[-C--:B------:R-:W-:Y:S01]  /*198f0*/  HMMA.16816.F32.BF16 R60, R80, R86.reuse, R60 ;  /* 0x00000056503c723c */ /* 0x080fe2000004183c */
[----:B------:R-:W2:Y:S04]  /*19900*/  LDL.LU R82, [R1+0x48] ;  /* 0x0000480001527983 */ /* 0x000ea80000300800 */
[----:B------:R-:W2:Y:S02]  /*19910*/  LDL.LU R140, [R1+0x54] ;  /* 0x00005400018c7983 */ /* 0x000ea40000300800 */
[----:B------:R-:W-:Y:S01]  /*19920*/  FFMA.FTZ R80, R154, c[0x0][0x2d0], -R100 ;  /* 0x0000b4009a507a23 */ /* 0x000fe20000010864 */
[----:B------:R-:W-:Y:S01]  /*19930*/  HMMA.16816.F32.BF16 R64, R76, R86, R64 ;  /* 0x000000564c40723c */ /* 0x000fe20000041840 */
[----:B------:R4:W4:Y:S01]  /*19940*/  MUFU.EX2 R148, R2 ;  /* 0x0000000200947308 */ /* 0x0009220000000800 */
[----:B------:R-:W-:Y:S02]  /*19950*/  LDSM.16.MT88.4 R84, [R225+0x1100] ;  /* 0x00110000e154783b */ /* 0x000fe40000004200 */
[--C-:B------:R-:W-:Y:S01]  /*19960*/  FFMA.FTZ R81, R144, c[0x0][0x2d0], -R97.reuse ;  /* 0x0000b40090517a23 */ /* 0x100fe20000010861 */
[----:B------:R-:W-:Y:S01]  /*19970*/  MOV R154, R141 ;  /* 0x0000008d009a7202 */ /* 0x000fe20000000f00 */
[----:B------:R-:W-:Y:S01]  /*19980*/  IMAD.MOV.U32 R144, RZ, RZ, R124 ;  /* 0x000000ffff907224 */ /* 0x000fe200078e007c */
[----:B------:R-:W-:Y:S01]  /*19990*/  F2FP.BF16.PACK_AB R76, R119, R239 ;  /* 0x000000ef774c723e */ /* 0x000fe200000010ff */
[--C-:B------:R-:W-:Y:S01]  /*199a0*/  FFMA.FTZ R124, R186, c[0x0][0x2d0], -R100.reuse ;  /* 0x0000b400ba7c7a23 */ /* 0x100fe20000010864 */
[----:B------:R-:W-:Y:S02]  /*199b0*/  F2FP.BF16.PACK_AB R77, R230, R240 ;  /* 0x000000f0e64d723e */ /* 0x000fe400000010ff */
[----:B------:R4:W-:Y:S01]  /*199c0*/  MUFU.EX2 R192, R80 ;  /* 0x0000005000c07308 */ /* 0x0009e20000000800 */
[----:B------:R-:W-:Y:S01]  /*199d0*/  F2FP.BF16.PACK_AB R79, R244, R213 ;  /* 0x000000d5f44f723e */ /* 0x000fe200000010ff */
[----:B-1----:R-:W1:Y:S08]  /*199e0*/  LDSM.16.MT88.4 R88, [R224+0x1100] ;  /* 0x00110000e058783b */ /* 0x002e700000004200 */
[----:B------:R-:W-:Y:S01]  /*199f0*/  MUFU.EX2 R186, R107 ;  /* 0x0000006b00ba7308 */ /* 0x000fe20000000800 */
[----:B----4-:R-:W-:Y:S01]  /*19a00*/  FFMA.FTZ R2, R219, c[0x0][0x2d0], -R100 ;  /* 0x0000b400db027a23 */ /* 0x010fe20000010864 */
[----:B------:R-:W-:Y:S08]  /*19a10*/  MOV R219, R148 ;  /* 0x0000009400db7202 */ /* 0x000ff00000000f00 */
[----:B------:R4:W-:Y:S01]  /*19a20*/  MUFU.EX2 R163, R2 ;  /* 0x0000000200a37308 */ /* 0x0009e20000000800 */
[--C-:B------:R-:W-:Y:S02]  /*19a30*/  FFMA.FTZ R80, R130, c[0x0][0x2d0], -R97.reuse ;  /* 0x0000b40082507a23 */ /* 0x100fe40000010861 */
[----:B------:R-:W-:Y:S07]  /*19a40*/  FFMA.FTZ R130, R98, c[0x0][0x2d0], -R97 ;  /* 0x0000b40062827a23 */ /* 0x000fee0000010861 */
[----:B------:R1:W-:Y:S10]  /*19a50*/  MUFU.EX2 R171, R80 ;  /* 0x0000005000ab7308 */ /* 0x0003f40000000800 */
[----:B------:R-:W-:Y:S01]  /*19a60*/  MUFU.EX2 R107, R212 ;  /* 0x000000d4006b7308 */ /* 0x000fe20000000800 */
[--C-:B----4-:R-:W-:Y:S09]  /*19a70*/  FFMA.FTZ R2, R218, c[0x0][0x2d0], -R75.reuse ;  /* 0x0000b400da027a23 */ /* 0x110ff2000001084b */
[----:B------:R4:W-:Y:S01]  /*19a80*/  MUFU.EX2 R162, R2 ;  /* 0x0000000200a27308 */ /* 0x0009e20000000800 */
[----:B-1----:R-:W-:Y:S01]  /*19a90*/  F2FP.BF16.PACK_AB R80, R144, R233 ;  /* 0x000000e99050723e */ /* 0x002fe200000010ff */
[----:B----4-:R-:W-:Y:S02]  /*19aa0*/  FFMA.FTZ R2, R221, c[0x0][0x2d0], -R75 ;  /* 0x0000b400dd027a23 */ /* 0x010fe4000001084b */
[----:B------:R-:W-:Y:S06]  /*19ab0*/  IMAD.MOV.U32 R221, RZ, RZ, R147 ;  /* 0x000000ffffdd7224 */ /* 0x000fec00078e0093 */
[----:B------:R1:W-:Y:S02]  /*19ac0*/  MUFU.EX2 R218, R2 ;  /* 0x0000000200da7308 */ /* 0x0003e40000000800 */
[--C-:B-1----:R-:W-:Y:S01]  /*19ad0*/  FFMA.FTZ R2, R247, c[0x0][0x2d0], -R96.reuse ;  /* 0x0000b400f7027a23 */ /* 0x102fe20000010860 */
[----:B------:R-:W-:Y:S07]  /*19ae0*/  MOV R247, R146 ;  /* 0x0000009200f77202 */ /* 0x000fee0000000f00 */
[----:B------:R1:W-:Y:S02]  /*19af0*/  MUFU.EX2 R161, R2 ;  /* 0x0000000200a17308 */ /* 0x0003e40000000800 */
[----:B-1----:R-:W-:Y:S02]  /*19b00*/  FFMA.FTZ R2, R248, c[0x0][0x2d0], -R96 ;  /* 0x0000b400f8027a23 */ /* 0x002fe40000010860 */
[----:B------:R-:W-:Y:S06]  /*19b10*/  IMAD.MOV.U32 R248, RZ, RZ, R145 ;  /* 0x000000fffff87224 */ /* 0x000fec00078e0091 */
[----:B------:R1:W-:Y:S02]  /*19b20*/  MUFU.EX2 R217, R2 ;  /* 0x0000000200d97308 */ /* 0x0003e40000000800 */
[--C-:B-1----:R-:W-:Y:S02]  /*19b30*/  FFMA.FTZ R2, R222, c[0x0][0x2d0], -R75.reuse ;  /* 0x0000b400de027a23 */ /* 0x102fe4000001084b */
[----:B------:R-:W-:Y:S06]  /*19b40*/  FFMA.FTZ R75, R210, c[0x0][0x2d0], -R75 ;  /* 0x0000b400d24b7a23 */ /* 0x000fec000001084b */
[----:B------:R1:W-:Y:S01]  /*19b50*/  MUFU.EX2 R207, R2 ;  /* 0x0000000200cf7308 */ /* 0x0003e20000000800 */
[----:B------:R-:W-:Y:S01]  /*19b60*/  IMAD.MOV.U32 R210, RZ, RZ, R137 ;  /* 0x000000ffffd27224 */ /* 0x000fe200078e0089 */
[----:B------:R-:W-:Y:S01]  /*19b70*/  MOV R137, R118 ;  /* 0x0000007600897202 */ /* 0x000fe20000000f00 */
[----:B------:R-:W-:Y:S02]  /*19b80*/  FFMA.FTZ R118, R187, c[0x0][0x2d0], -R100 ;  /* 0x0000b400bb767a23 */ /* 0x000fe40000010864 */
[----:B------:R-:W-:Y:S01]  /*19b90*/  IMAD.MOV.U32 R222, RZ, RZ, R142 ;  /* 0x000000ffffde7224 */ /* 0x000fe200078e008e */
[----:B------:R-:W-:Y:S04]  /*19ba0*/  F2FP.BF16.PACK_AB R78, R245, R210 ;  /* 0x000000d2f54e723e */ /* 0x000fe800000010ff */
[----:B------:R-:W4:Y:S03]  /*19bb0*/  MUFU.EX2 R105, R75 ;  /* 0x0000004b00697308 */ /* 0x000f260000000800 */
[-C--:B------:R-:W-:Y:S07]  /*19bc0*/  HMMA.16816.F32.BF16 R4, R76, R88.reuse, R4 ;  /* 0x000000584c04723c */ /* 0x080fee0000041804 */
[----:B------:R-:W-:Y:S01]  /*19bd0*/  MUFU.EX2 R187, R106 ;  /* 0x0000006a00bb7308 */ /* 0x000fe20000000800 */
[--C-:B-1----:R-:W-:Y:S01]  /*19be0*/  FFMA.FTZ R2, R243, c[0x0][0x2d0], -R96.reuse ;  /* 0x0000b400f3027a23 */ /* 0x102fe20000010860 */
[----:B------:R-:W-:Y:S02]  /*19bf0*/  MOV R243, R139 ;  /* 0x0000008b00f37202 */ /* 0x000fe40000000f00 */
[----:B------:R-:W3:Y:S06]  /*19c00*/  LDL.LU R139, [R1+0x50] ;  /* 0x00005000018b7983 */ /* 0x000eec0000300800 */
[----:B------:R1:W-:Y:S01]  /*19c10*/  MUFU.EX2 R203, R2 ;  /* 0x0000000200cb7308 */ /* 0x0003e20000000800 */
[----:B----4-:R-:W-:Y:S09]  /*19c20*/  F2FP.BF16.PACK_AB R182, R105, R107 ;  /* 0x0000006b69b6723e */ /* 0x010ff200000010ff */
[----:B------:R-:W4:Y:S01]  /*19c30*/  MUFU.EX2 R106, R195 ;  /* 0x000000c3006a7308 */ /* 0x000f220000000800 */
[--C-:B-1----:R-:W-:Y:S02]  /*19c40*/  FFMA.FTZ R2, R103, c[0x0][0x2d0], -R96.reuse ;  /* 0x0000b40067027a23 */ /* 0x102fe40000010860 */
[----:B------:R-:W-:Y:S07]  /*19c50*/  FFMA.FTZ R103, R208, c[0x0][0x2d0], -R96 ;  /* 0x0000b400d0677a23 */ /* 0x000fee0000010860 */
[----:B------:R1:W-:Y:S01]  /*19c60*/  MUFU.EX2 R202, R2 ;  /* 0x0000000200ca7308 */ /* 0x0003e20000000800 */
[----:B----4-:R-:W-:Y:S09]  /*19c70*/  F2FP.BF16.PACK_AB R181, R106, R108 ;  /* 0x0000006c6ab5723e */ /* 0x010ff200000010ff */
[----:B------:R-:W-:Y:S10]  /*19c80*/  MUFU.EX2 R175, R103 ;  /* 0x0000006700af7308 */ /* 0x000ff40000000800 */
[----:B------:R-:W-:Y:S01]  /*19c90*/  MUFU.EX2 R103, R123 ;  /* 0x0000007b00677308 */ /* 0x000fe20000000800 */
[--C-:B-1----:R-:W-:Y:S01]  /*19ca0*/  FFMA.FTZ R2, R250, c[0x0][0x2d0], -R97.reuse ;  /* 0x0000b400fa027a23 */ /* 0x102fe20000010861 */
[----:B------:R-:W-:Y:S01]  /*19cb0*/  MOV R250, R129 ;  /* 0x0000008100fa7202 */ /* 0x000fe20000000f00 */
[--C-:B------:R-:W-:Y:S03]  /*19cc0*/  FFMA.FTZ R129, R99, c[0x0][0x2d0], -R97.reuse ;  /* 0x0000b40063817a23 */ /* 0x100fe60000010861 */
[----:B------:R-:W-:Y:S04]  /*19cd0*/  F2FP.BF16.PACK_AB R83, R250, R216 ;  /* 0x000000d8fa53723e */ /* 0x000fe800000010ff */
[----:B------:R1:W-:Y:S02]  /*19ce0*/  MUFU.EX2 R160, R2 ;  /* 0x0000000200a07308 */ /* 0x0003e40000000800 */
[--C-:B-1----:R-:W-:Y:S01]  /*19cf0*/  FFMA.FTZ R2, R251, c[0x0][0x2d0], -R97.reuse ;  /* 0x0000b400fb027a23 */ /* 0x102fe20000010861 */
[----:B------:R-:W-:Y:S01]  /*19d00*/  MOV R251, R125 ;  /* 0x0000007d00fb7202 */ /* 0x000fe20000000f00 */
[----:B------:R-:W-:Y:S06]  /*19d10*/  FFMA.FTZ R125, R111, c[0x0][0x2d0], -R97 ;  /* 0x0000b4006f7d7a23 */ /* 0x000fec0000010861 */
[----:B------:R1:W-:Y:S01]  /*19d20*/  MUFU.EX2 R198, R2 ;  /* 0x0000000200c67308 */ /* 0x0003e20000000800 */
[----:B------:R-:W-:Y:S01]  /*19d30*/  FFMA.FTZ R111, R190, c[0x0][0x2d0], -R100 ;  /* 0x0000b400be6f7a23 */ /* 0x000fe20000010864 */
[----:B------:R-:W4:Y:S01]  /*19d40*/  LDSM.16.MT88.4 R96, [R226+0x1100] ;  /* 0x00110000e260783b */ /* 0x000f220000004200 */
[----:B--2---:R-:W-:Y:S01]  /*19d50*/  FFMA.FTZ R3, R3, R82, R189 ;  /* 0x0000005203037223 */ /* 0x004fe200000100bd */
[----:B------:R-:W-:Y:S01]  /*19d60*/  F2FP.BF16.PACK_AB R82, R246, R215 ;  /* 0x000000d7f652723e */ /* 0x000fe200000010ff */
[----:B------:R-:W-:Y:S05]  /*19d70*/  FFMA.FTZ R69, R69, R140, R206 ;  /* 0x0000008c45457223 */ /* 0x000fea00000100ce */
[----:B------:R2:W-:Y:S10]  /*19d80*/  MUFU.EX2 R190, R81 ;  /* 0x0000005100be7308 */ /* 0x0005f40000000800 */
[----:B------:R-:W4:Y:S01]  /*19d90*/  MUFU.EX2 R102, R125 ;  /* 0x0000007d00667308 */ /* 0x000f220000000800 */
[--C-:B-1----:R-:W-:Y:S02]  /*19da0*/  FFMA.FTZ R2, R151, c[0x0][0x2d0], -R100.reuse ;  /* 0x0000b40097027a23 */ /* 0x102fe40000010864 */
[----:B------:R-:W-:Y:S07]  /*19db0*/  LDSM.16.MT88.4 R148, [R227+0x3100] ;  /* 0x00310000e394783b */ /* 0x000fee0000004200 */
[----:B------:R1:W-:Y:S01]  /*19dc0*/  MUFU.EX2 R191, R2 ;  /* 0x0000000200bf7308 */ /* 0x0003e20000000800 */
[----:B--2---:R-:W-:Y:S07]  /*19dd0*/  F2FP.BF16.PACK_AB R81, R251, R234 ;  /* 0x000000eafb51723e */ /* 0x004fee00000010ff */
[C---:B------:R-:W-:Y:S04]  /*19de0*/  HMMA.16816.F32.BF16 R8, R80.reuse, R88, R8 ;  /* 0x000000585008723c */ /* 0x040fe80000041808 */
[----:B----4-:R-:W-:Y:S04]  /*19df0*/  F2FP.BF16.PACK_AB R176, R101, R102 ;  /* 0x0000006665b0723e */ /* 0x010fe800000010ff */
[-C--:B------:R-:W-:Y:S04]  /*19e00*/  HMMA.16816.F32.BF16 R12, R80, R90.reuse, R12 ;  /* 0x0000005a500c723c */ /* 0x080fe8000004180c */
[--C-:B-1----:R-:W-:Y:S02]  /*19e10*/  FFMA.FTZ R2, R116, c[0x0][0x2d0], -R100.reuse ;  /* 0x0000b40074027a23 */ /* 0x102fe40000010864 */
[--C-:B------:R-:W-:Y:S02]  /*19e20*/  FFMA.FTZ R116, R188, c[0x0][0x2d0], -R100.reuse ;  /* 0x0000b400bc747a23 */ /* 0x100fe40000010864 */
[C---:B------:R-:W-:Y:S01]  /*19e30*/  HMMA.16816.F32.BF16 R16, R76.reuse, R90, R16 ;  /* 0x0000005a4c10723c */ /* 0x040fe20000041810 */
[----:B------:R-:W1:Y:S01]  /*19e40*/  LDSM.16.MT88.4 R88, [R224+0x1900] ;  /* 0x00190000e058783b */ /* 0x000e620000004200 */
[----:B------:R-:W-:Y:S02]  /*19e50*/  MUFU.EX2 R170, R2 ;  /* 0x0000000200aa7308 */ /* 0x000fe40000000800 */
[----:B------:R-:W-:Y:S04]  /*19e60*/  FFMA.FTZ R100, R70, c[0x0][0x2d0], -R100 ;  /* 0x0000b40046647a23 */ /* 0x000fe80000010864 */
[-C--:B------:R-:W-:Y:S01]  /*19e70*/  HMMA.16816.F32.BF16 R20, R76, R92.reuse, R20 ;  /* 0x0000005c4c14723c */ /* 0x080fe20000041814 */
[----:B------:R-:W2:Y:S03]  /*19e80*/  LDL.LU R70, [R1+0x4c] ;  /* 0x00004c0001467983 */ /* 0x000ea60000300800 */
[----:B------:R-:W-:Y:S04]  /*19e90*/  MUFU.EX2 R112, R116 ;  /* 0x0000007400707308 */ /* 0x000fe80000000800 */
[C---:B------:R-:W-:Y:S06]  /*19ea0*/  HMMA.16816.F32.BF16 R24, R80.reuse, R92, R24 ;  /* 0x0000005c5018723c */ /* 0x040fec0000041818 */
[----:B------:R-:W-:Y:S02]  /*19eb0*/  MUFU.EX2 R100, R100 ;  /* 0x0000006400647308 */ /* 0x000fe40000000800 */
[-C--:B------:R-:W-:Y:S08]  /*19ec0*/  HMMA.16816.F32.BF16 R28, R80, R94.reuse, R28 ;  /* 0x0000005e501c723c */ /* 0x080ff0000004181c */
[C---:B------:R-:W-:Y:S01]  /*19ed0*/  HMMA.16816.F32.BF16 R32, R76.reuse, R94, R32 ;  /* 0x0000005e4c20723c */ /* 0x040fe20000041820 */
[----:B------:R-:W-:Y:S01]  /*19ee0*/  LDSM.16.MT88.4 R92, [R225+0x1900] ;  /* 0x00190000e15c783b */ /* 0x000fe20000004200 */
[----:B------:R-:W-:Y:S06]  /*19ef0*/  MUFU.EX2 R188, R104 ;  /* 0x0000006800bc7308 */ /* 0x000fec0000000800 */
[-C--:B------:R-:W-:Y:S04]  /*19f00*/  HMMA.16816.F32.BF16 R36, R76, R84.reuse, R36 ;  /* 0x000000544c24723c */ /* 0x080fe80000041824 */
[----:B------:R-:W4:Y:S04]  /*19f10*/  MUFU.EX2 R104, R194 ;  /* 0x000000c200687308 */ /* 0x000f280000000800 */
[C---:B------:R-:W-:Y:S08]  /*19f20*/  HMMA.16816.F32.BF16 R40, R80.reuse, R84, R40 ;  /* 0x000000545028723c */ /* 0x040ff00000041828 */
[-C--:B------:R-:W-:Y:S08]  /*19f30*/  HMMA.16816.F32.BF16 R44, R80, R86.reuse, R44 ;  /* 0x00000056502c723c */ /* 0x080ff0000004182c */
[C---:B------:R-:W-:Y:S01]  /*19f40*/  HMMA.16816.F32.BF16 R48, R76.reuse, R86, R48 ;  /* 0x000000564c30723c */ /* 0x040fe20000041830 */
[----:B------:R-:W1:Y:S03]  /*19f50*/  LDSM.16.MT88.4 R84, [R227+0x1900] ;  /* 0x00190000e354783b */ /* 0x000e660000004200 */
[----:B----4-:R-:W-:Y:S04]  /*19f60*/  F2FP.BF16.PACK_AB R183, R103, R104 ;  /* 0x0000006867b7723e */ /* 0x010fe800000010ff */
        /* <DEDUP_REMOVED lines=12> */
[----:B------:R-:W-:Y:S05]  /*1a030*/  F2FP.BF16.PACK_AB R83, R163, R156 ;  /* 0x0000009ca353723e */ /* 0x000fea00000010ff */
[-C--:B-1----:R-:W-:Y:S08]  /*1a040*/  HMMA.16816.F32.BF16 R4, R76, R88.reuse, R4 ;  /* 0x000000584c04723c */ /* 0x082ff00000041804 */
[C---:B------:R-:W-:Y:S08]  /*1a050*/  HMMA.16816.F32.BF16 R8, R80.reuse, R88, R8 ;  /* 0x000000585008723c */ /* 0x040ff00000041808 */
[-C--:B------:R-:W-:Y:S08]  /*1a060*/  HMMA.16816.F32.BF16 R12, R80, R90.reuse, R12 ;  /* 0x0000005a500c723c */ /* 0x080ff0000004180c */
[C---:B------:R-:W-:Y:S01]  /*1a070*/  HMMA.16816.F32.BF16 R16, R76.reuse, R90, R16 ;  /* 0x0000005a4c10723c */ /* 0x040fe20000041810 */
[----:B------:R-:W-:Y:S07]  /*1a080*/  LDSM.16.MT88.4 R88, [R227+0x2100] ;  /* 0x00210000e358783b */ /* 0x000fee0000004200 */
[-C--:B------:R-:W-:Y:S04]  /*1a090*/  HMMA.16816.F32.BF16 R20, R76, R84.reuse, R20 ;  /* 0x000000544c14723c */ /* 0x080fe80000041814 */
[----:B---3--:R-:W-:Y:S02]  /*1a0a0*/  FFMA.FTZ R68, R68, R139, R197 ;  /* 0x0000008b44447223 */ /* 0x008fe400000100c5 */
[----:B------:R-:W-:Y:S02]  /*1a0b0*/  IMAD.MOV.U32 R139, RZ, RZ, R117 ;  /* 0x000000ffff8b7224 */ /* 0x000fe400078e0075 */
[C---:B------:R-:W-:Y:S01]  /*1a0c0*/  HMMA.16816.F32.BF16 R24, R80.reuse, R84, R24 ;  /* 0x000000545018723c */ /* 0x040fe20000041818 */
[----:B------:R-:W-:Y:S07]  /*1a0d0*/  MUFU.EX2 R117, R111 ;  /* 0x0000006f00757308 */ /* 0x000fee0000000800 */
[-C--:B------:R-:W-:Y:S03]  /*1a0e0*/  HMMA.16816.F32.BF16 R28, R80, R86.reuse, R28 ;  /* 0x00000056501c723c */ /* 0x080fe6000004181c */
[----:B------:R1:W-:Y:S05]  /*1a0f0*/  MUFU.EX2 R111, R118 ;  /* 0x00000076006f7308 */ /* 0x0003ea0000000800 */
[C---:B------:R-:W-:Y:S01]  /*1a100*/  HMMA.16816.F32.BF16 R32, R76.reuse, R86, R32 ;  /* 0x000000564c20723c */ /* 0x040fe20000041820 */
[----:B------:R-:W3:Y:S07]  /*1a110*/  LDSM.16.MT88.4 R84, [R224+0x2100] ;  /* 0x00210000e054783b */ /* 0x000eee0000004200 */
[-C--:B------:R-:W-:Y:S08]  /*1a120*/  HMMA.16816.F32.BF16 R36, R76, R92.reuse, R36 ;  /* 0x0000005c4c24723c */ /* 0x080ff00000041824 */
[C---:B------:R-:W-:Y:S04]  /*1a130*/  HMMA.16816.F32.BF16 R40, R80.reuse, R92, R40 ;  /* 0x0000005c5028723c */ /* 0x040fe80000041828 */
[----:B-1----:R-:W-:Y:S04]  /*1a140*/  IMAD.MOV.U32 R118, RZ, RZ, R71 ;  /* 0x000000ffff767224 */ /* 0x002fe800078e0047 */
[-C--:B------:R-:W-:Y:S08]  /*1a150*/  HMMA.16816.F32.BF16 R44, R80, R94.reuse, R44 ;  /* 0x0000005e502c723c */ /* 0x080ff0000004182c */
[C---:B------:R-:W-:Y:S01]  /*1a160*/  HMMA.16816.F32.BF16 R48, R76.reuse, R94, R48 ;  /* 0x0000005e4c30723c */ /* 0x040fe20000041830 */
[----:B------:R-:W1:Y:S07]  /*1a170*/  LDSM.16.MT88.4 R92, [R225+0x2100] ;  /* 0x00210000e15c783b */ /* 0x000e6e0000004200 */
[-C--:B----4-:R-:W-:Y:S08]  /*1a180*/  HMMA.16816.F32.BF16 R52, R76, R96.reuse, R52 ;  /* 0x000000604c34723c */ /* 0x090ff00000041834 */
        /* <DEDUP_REMOVED lines=12> */
[-C--:B---3--:R-:W-:Y:S08]  /*1a250*/  HMMA.16816.F32.BF16 R4, R76, R84.reuse, R4 ;  /* 0x000000544c04723c */ /* 0x088ff00000041804 */
[C---:B------:R-:W-:Y:S08]  /*1a260*/  HMMA.16816.F32.BF16 R8, R80.reuse, R84, R8 ;  /* 0x000000545008723c */ /* 0x040ff00000041808 */
[-C--:B------:R-:W-:Y:S08]  /*1a270*/  HMMA.16816.F32.BF16 R12, R80, R86.reuse, R12 ;  /* 0x00000056500c723c */ /* 0x080ff0000004180c */
[C---:B------:R-:W-:Y:S01]  /*1a280*/  HMMA.16816.F32.BF16 R16, R76.reuse, R86, R16 ;  /* 0x000000564c10723c */ /* 0x040fe20000041810 */
[----:B------:R-:W3:Y:S07]  /*1a290*/  LDSM.16.MT88.4 R84, [R224+0x2900] ;  /* 0x00290000e054783b */ /* 0x000eee0000004200 */
[-C--:B------:R-:W-:Y:S08]  /*1a2a0*/  HMMA.16816.F32.BF16 R20, R76, R88.reuse, R20 ;  /* 0x000000584c14723c */ /* 0x080ff00000041814 */
[C---:B------:R-:W-:Y:S04]  /*1a2b0*/  HMMA.16816.F32.BF16 R24, R80.reuse, R88, R24 ;  /* 0x000000585018723c */ /* 0x040fe80000041818 */
[----:B--2---:R-:W-:Y:S04]  /*1a2c0*/  FFMA.FTZ R2, R0, R70, R193 ;  /* 0x0000004600027223 */ /* 0x004fe800000100c1 */
[-C--:B------:R-:W-:Y:S04]  /*1a2d0*/  HMMA.16816.F32.BF16 R28, R80, R90.reuse, R28 ;  /* 0x0000005a501c723c */ /* 0x080fe8000004181c */
[----:B------:R-:W-:Y:S02]  /*1a2e0*/  FADD.FTZ R70, R209, R69 ;  /* 0x00000045d1467221 */ /* 0x000fe40000010000 */
[----:B------:R-:W-:Y:S02]  /*1a2f0*/  FADD.FTZ R69, R196, R68 ;  /* 0x00000044c4457221 */ /* 0x000fe40000010000 */
[C---:B------:R-:W-:Y:S01]  /*1a300*/  HMMA.16816.F32.BF16 R32, R76.reuse, R90, R32 ;  /* 0x0000005a4c20723c */ /* 0x040fe20000041820 */
[----:B------:R-:W3:Y:S03]  /*1a310*/  LDSM.16.MT88.4 R88, [R227+0x2900] ;  /* 0x00290000e358783b */ /* 0x000ee60000004200 */
[----:B------:R-:W-:Y:S02]  /*1a320*/  FADD.FTZ R0, R223, R3 ;  /* 0x00000003df007221 */ /* 0x000fe40000010000 */
[----:B------:R-:W-:Y:S02]  /*1a330*/  FADD.FTZ R68, R199, R2 ;  /* 0x00000002c7447221 */ /* 0x000fe40000010000 */
[-C--:B-1----:R-:W-:Y:S04]  /*1a340*/  HMMA.16816.F32.BF16 R36, R76, R92.reuse, R36 ;  /* 0x0000005c4c24723c */ /* 0x082fe80000041824 */
[----:B------:R-:W-:Y:S02]  /*1a350*/  FADD.FTZ R2, R139, R70 ;  /* 0x000000468b027221 */ /* 0x000fe40000010000 */
[----:B------:R-:W-:Y:S01]  /*1a360*/  FADD.FTZ R3, R249, R0 ;  /* 0x00000000f9037221 */ /* 0x000fe20000010000 */
[----:B------:R-:W1:Y:S01]  /*1a370*/  MUFU.EX2 R70, R128 ;  /* 0x0000008000467308 */ /* 0x000e620000000800 */
[C---:B------:R-:W-:Y:S04]  /*1a380*/  HMMA.16816.F32.BF16 R40, R80.reuse, R92, R40 ;  /* 0x0000005c5028723c */ /* 0x040fe80000041828 */
[----:B------:R-:W-:Y:S02]  /*1a390*/  FADD.FTZ R2, R72, R2 ;  /* 0x0000000248027221 */ /* 0x000fe40000010000 */
[----:B------:R-:W-:Y:S01]  /*1a3a0*/  FADD.FTZ R0, R138, R69 ;  /* 0x000000458a007221 */ /* 0x000fe20000010000 */
[----:B------:R-:W2:Y:S01]  /*1a3b0*/  LDL.LU R72, [R1+0xc4] ;  /* 0x0000c40001487983 */ /* 0x000ea20000300800 */
[-C--:B------:R-:W-:Y:S04]  /*1a3c0*/  HMMA.16816.F32.BF16 R44, R80, R94.reuse, R44 ;  /* 0x0000005e502c723c */ /* 0x080fe8000004182c */
[----:B------:R-:W-:Y:S02]  /*1a3d0*/  FADD.FTZ R0, R73, R0 ;  /* 0x0000000049007221 */ /* 0x000fe40000010000 */
[----:B------:R-:W-:Y:S01]  /*1a3e0*/  FADD.FTZ R68, R252, R68 ;  /* 0x00000044fc447221 */ /* 0x000fe20000010000 */
[----:B------:R-:W2:Y:S01]  /*1a3f0*/  LDL.LU R73, [R1+0xc0] ;  /* 0x0000c00001497983 */ /* 0x000ea20000300800 */
[C---:B------:R-:W-:Y:S03]  /*1a400*/  HMMA.16816.F32.BF16 R48, R76.reuse, R94, R48 ;  /* 0x0000005e4c30723c */ /* 0x040fe60000041830 */
[----:B------:R-:W3:Y:S01]  /*1a410*/  LDSM.16.MT88.4 R92, [R225+0x2900] ;  /* 0x00290000e15c783b */ /* 0x000ee20000004200 */
[----:B------:R-:W-:Y:S02]  /*1a420*/  FADD.FTZ R68, R74, R68 ;  /* 0x000000444a447221 */ /* 0x000fe40000010000 */
[----:B------:R-:W-:Y:S01]  /*1a430*/  FADD.FTZ R3, R137, R3 ;  /* 0x0000000389037221 */ /* 0x000fe20000010000 */
[----:B-1----:R-:W-:Y:S01]  /*1a440*/  F2FP.BF16.PACK_AB R179, R100, R70 ;  /* 0x0000004664b3723e */ /* 0x002fe200000010ff */
[-C--:B----4-:R-:W-:Y:S03]  /*1a450*/  HMMA.16816.F32.BF16 R52, R76, R96.reuse, R52 ;  /* 0x000000604c34723c */ /* 0x090fe60000041834 */
[----:B------:R-:W4:Y:S01]  /*1a460*/  LDL.LU R74, [R1+0xbc] ;  /* 0x0000bc00014a7983 */ /* 0x000f220000300800 */
[----:B------:R-:W-:Y:S02]  /*1a470*/  FADD.FTZ R3, R135, R3 ;  /* 0x0000000387037221 */ /* 0x000fe40000010000 */
[----:B------:R-:W-:Y:S02]  /*1a480*/  FADD.FTZ R68, R242, R68 ;  /* 0x00000044f2447221 */ /* 0x000fe40000010000 */
[C---:B------:R-:W-:Y:S01]  /*1a490*/  HMMA.16816.F32.BF16 R56, R80.reuse, R96, R56 ;  /* 0x000000605038723c */ /* 0x040fe20000041838 */
[----:B------:R-:W2:Y:S03]  /*1a4a0*/  LDL.LU R242, [R1+0xb8] ;  /* 0x0000b80001f27983 */ /* 0x000ea60000300800 */
[----:B------:R-:W-:Y:S02]  /*1a4b0*/  FADD.FTZ R2, R134, R2 ;  /* 0x0000000286027221 */ /* 0x000fe40000010000 */
[----:B------:R-:W-:Y:S02]  /*1a4c0*/  FADD.FTZ R3, R214, R3 ;  /* 0x00000003d6037221 */ /* 0x000fe40000010000 */
[-C--:B------:R-:W-:Y:S01]  /*1a4d0*/  HMMA.16816.F32.BF16 R60, R80, R98.reuse, R60 ;  /* 0x00000062503c723c */ /* 0x080fe2000004183c */
[----:B------:R-:W4:Y:S03]  /*1a4e0*/  LDL.LU R214, [R1+0xb4] ;  /* 0x0000b40001d67983 */ /* 0x000f260000300800 */
[----:B------:R-:W-:Y:S02]  /*1a4f0*/  FADD.FTZ R0, R133, R0 ;  /* 0x0000000085007221 */ /* 0x000fe40000010000 */
[----:B------:R-:W-:Y:S01]  /*1a500*/  FADD.FTZ R69, R228, R2 ;  /* 0x00000002e4457221 */ /* 0x000fe20000010000 */
[----:B------:R-:W-:Y:S01]  /*1a510*/  F2FP.BF16.PACK_AB R80, R172, R173 ;  /* 0x000000adac50723e */ /* 0x000fe200000010ff */
[----:B------:R-:W-:Y:S01]  /*1a520*/  HMMA.16816.F32.BF16 R64, R76, R98, R64 ;  /* 0x000000624c40723c */ /* 0x000fe20000041840 */
[----:B------:R1:W5:Y:S03]  /*1a530*/  LDL.LU R228, [R1+0xb0] ;  /* 0x0000b00001e47983 */ /* 0x0003660000300800 */
[----:B------:R-:W-:Y:S01]  /*1a540*/  FADD.FTZ R75, R232, R0 ;  /* 0x00000000e84b7221 */ /* 0x000fe20000010000 */
[----:B------:R-:W-:Y:S01]  /*1a550*/  F2FP.BF16.PACK_AB R81, R113, R117 ;  /* 0x000000757151723e */ /* 0x000fe200000010ff */
[----:B------:R1:W5:Y:S01]  /*1a560*/  LDL.LU R232, [R1+0xac] ;  /* 0x0000ac0001e87983 */ /* 0x0003620000300800 */
[----:B------:R-:W-:Y:S01]  /*1a570*/  FADD.FTZ R2, R229, R68 ;  /* 0x00000044e5027221 */ /* 0x000fe20000010000 */
[----:B------:R-:W-:Y:S01]  /*1a580*/  F2FP.BF16.PACK_AB R76, R188, R168 ;  /* 0x000000a8bc4c723e */ /* 0x000fe200000010ff */
[----:B------:R-:W-:Y:S01]  /*1a590*/  FADD.FTZ R68, R231, R69 ;  /* 0x00000045e7447221 */ /* 0x000fe20000010000 */
[----:B------:R-:W4:Y:S02]  /*1a5a0*/  LDL R116, [R1+0x1c] ;  /* 0x00001c0001747983 */ /* 0x000f240000100800 */
[----:B------:R-:W-:Y:S01]  /*1a5b0*/  FADD.FTZ R0, R132, R3 ;  /* 0x0000000384007221 */ /* 0x000fe20000010000 */
[----:B------:R-:W-:Y:S01]  /*1a5c0*/  F2FP.BF16.PACK_AB R77, R174, R175 ;  /* 0x000000afae4d723e */ /* 0x000fe200000010ff */
[----:B------:R1:W5:Y:S01]  /*1a5d0*/  LDL.LU R229, [R1+0xa8] ;  /* 0x0000a80001e57983 */ /* 0x0003620000300800 */
[----:B------:R-:W-:Y:S01]  /*1a5e0*/  FADD.FTZ R3, R235, R75 ;  /* 0x0000004beb037221 */ /* 0x000fe20000010000 */
[----:B------:R-:W-:Y:S01]  /*1a5f0*/  F2FP.BF16.PACK_AB R78, R186, R187 ;  /* 0x000000bbba4e723e */ /* 0x000fe200000010ff */
[----:B------:R-:W-:Y:S01]  /*1a600*/  FADD.FTZ R2, R236, R2 ;  /* 0x00000002ec027221 */ /* 0x000fe20000010000 */
        /* <DEDUP_REMOVED lines=9> */
[-C--:B---3--:R-:W-:Y:S03]  /*1a6a0*/  HMMA.16816.F32.BF16 R4, R76, R84.reuse, R4 ;  /* 0x000000544c04723c */ /* 0x088fe60000041804 */
[----:B------:R1:W5:Y:S01]  /*1a6b0*/  LDL.LU R237, [R1+0x98] ;  /* 0x0000980001ed7983 */ /* 0x0003620000300800 */
[----:B------:R-:W-:Y:S01]  /*1a6c0*/  FADD.FTZ R0, R240, R68 ;  /* 0x00000044f0007221 */ /* 0x000fe20000010000 */
[----:B------:R-:W-:Y:S01]  /*1a6d0*/  F2FP.BF16.PACK_AB R83, R111, R112 ;  /* 0x000000706f53723e */ /* 0x000fe200000010ff */
[----:B------:R-:W-:Y:S01]  /*1a6e0*/  FADD.FTZ R3, R136, R3 ;  /* 0x0000000388037221 */ /* 0x000fe20000010000 */
[----:B------:R1:W5:Y:S01]  /*1a6f0*/  LDL.LU R238, [R1+0x94] ;  /* 0x0000940001ee7983 */ /* 0x0003620000300800 */
[----:B------:R-:W-:Y:S03]  /*1a700*/  FADD.FTZ R2, R119, R2 ;  /* 0x0000000277027221 */ /* 0x000fe60000010000 */
[----:B------:R1:W5:Y:S01]  /*1a710*/  LDL.LU R239, [R1+0x90] ;  /* 0x0000900001ef7983 */ /* 0x0003620000300800 */
[C---:B------:R-:W-:Y:S01]  /*1a720*/  HMMA.16816.F32.BF16 R8, R80.reuse, R84, R8 ;  /* 0x000000545008723c */ /* 0x040fe20000041808 */
[----:B------:R-:W-:Y:S02]  /*1a730*/  MUFU.EX2 R84, R130 ;  /* 0x0000008200547308 */ /* 0x000fe40000000800 */
[----:B------:R1:W5:Y:S01]  /*1a740*/  LDL.LU R240, [R1+0x8c] ;  /* 0x00008c0001f07983 */ /* 0x0003620000300800 */
[----:B------:R-:W-:Y:S02]  /*1a750*/  FADD.FTZ R68, R233, R3 ;  /* 0x00000003e9447221 */ /* 0x000fe40000010000 */
[----:B------:R-:W-:Y:S01]  /*1a760*/  FADD.FTZ R3, R234, R69 ;  /* 0x00000045ea037221 */ /* 0x000fe20000010000 */
[----:B------:R1:W5:Y:S01]  /*1a770*/  LDL.LU R233, [R1+0x88] ;  /* 0x0000880001e97983 */ /* 0x0003620000300800 */
[-C--:B------:R-:W-:Y:S03]  /*1a780*/  HMMA.16816.F32.BF16 R12, R80, R86.reuse, R12 ;  /* 0x00000056500c723c */ /* 0x080fe6000004180c */
[----:B------:R1:W5:Y:S01]  /*1a790*/  LDL.LU R234, [R1+0x84] ;  /* 0x0000840001ea7983 */ /* 0x0003620000300800 */
[----:B------:R-:W-:Y:S01]  /*1a7a0*/  FADD.FTZ R0, R230, R0 ;  /* 0x00000000e6007221 */ /* 0x000fe20000010000 */
[----:B------:R-:W3:Y:S01]  /*1a7b0*/  MUFU.EX2 R85, R129 ;  /* 0x0000008100557308 */ /* 0x000ee20000000800 */
[----:B------:R-:W-:Y:S01]  /*1a7c0*/  FADD.FTZ R3, R251, R3 ;  /* 0x00000003fb037221 */ /* 0x000fe20000010000 */
[----:B------:R1:W5:Y:S01]  /*1a7d0*/  LDL.LU R119, [R1+0x80] ;  /* 0x0000800001777983 */ /* 0x0003620000300800 */
[C---:B------:R-:W-:Y:S03]  /*1a7e0*/  HMMA.16816.F32.BF16 R16, R76.reuse, R86, R16 ;  /* 0x000000564c10723c */ /* 0x040fe60000041810 */
[----:B------:R1:W5:Y:S01]  /*1a7f0*/  LDL.LU R230, [R1+0x7c] ;  /* 0x00007c0001e67983 */ /* 0x0003620000300800 */
[----:B------:R-:W-:Y:S02]  /*1a800*/  FADD.FTZ R2, R210, R2 ;  /* 0x00000002d2027221 */ /* 0x000fe40000010000 */
[----:B------:R-:W-:Y:S01]  /*1a810*/  FADD.FTZ R0, R213, R0 ;  /* 0x00000000d5007221 */ /* 0x000fe20000010000 */
[----:B------:R-:W1:Y:S01]  /*1a820*/  LDSM.16.MT88.4 R96, [R226+0x2900] ;  /* 0x00290000e260783b */ /* 0x000e620000004200 */
[-C--:B------:R-:W-:Y:S01]  /*1a830*/  HMMA.16816.F32.BF16 R20, R76, R88.reuse, R20 ;  /* 0x000000584c14723c */ /* 0x080fe20000041814 */
[----:B------:R-:W-:Y:S06]  /*1a840*/  MUFU.EX2 R87, R124 ;  /* 0x0000007c00577308 */ /* 0x000fec0000000800 */
[----:B------:R-:W1:Y:S01]  /*1a850*/  LDSM.16.MT88.4 R132, [R224+0x3100] ;  /* 0x00310000e084783b */ /* 0x000e620000004200 */
[C---:B------:R-:W-:Y:S03]  /*1a860*/  HMMA.16816.F32.BF16 R24, R80.reuse, R88, R24 ;  /* 0x000000585018723c */ /* 0x040fe60000041818 */
[----:B------:R-:W1:Y:S01]  /*1a870*/  MUFU.EX2 R86, R126 ;  /* 0x0000007e00567308 */ /* 0x000e620000000800 */
[----:B---3--:R-:W-:Y:S04]  /*1a880*/  F2FP.BF16.PACK_AB R178, R84, R85 ;  /* 0x0000005554b2723e */ /* 0x008fe800000010ff */
[-C--:B------:R-:W-:Y:S08]  /*1a890*/  HMMA.16816.F32.BF16 R28, R80, R90.reuse, R28 ;  /* 0x0000005a501c723c */ /* 0x080ff0000004181c */
[C---:B------:R-:W-:Y:S08]  /*1a8a0*/  HMMA.16816.F32.BF16 R32, R76.reuse, R90, R32 ;  /* 0x0000005a4c20723c */ /* 0x040ff00000041820 */
[-C--:B------:R-:W-:Y:S04]  /*1a8b0*/  HMMA.16816.F32.BF16 R36, R76, R92.reuse, R36 ;  /* 0x0000005c4c24723c */ /* 0x080fe80000041824 */
[----:B-1----:R-:W-:Y:S04]  /*1a8c0*/  F2FP.BF16.PACK_AB R177, R86, R87 ;  /* 0x0000005756b1723e */ /* 0x002fe800000010ff */
[C---:B------:R-:W-:Y:S08]  /*1a8d0*/  HMMA.16816.F32.BF16 R40, R80.reuse, R92, R40 ;  /* 0x0000005c5028723c */ /* 0x040ff00000041828 */
[-C--:B------:R-:W-:Y:S08]  /*1a8e0*/  HMMA.16816.F32.BF16 R44, R80, R94.reuse, R44 ;  /* 0x0000005e502c723c */ /* 0x080ff0000004182c */
[C---:B------:R-:W-:Y:S08]  /*1a8f0*/  HMMA.16816.F32.BF16 R48, R76.reuse, R94, R48 ;  /* 0x0000005e4c30723c */ /* 0x040ff00000041830 */
[-C--:B------:R-:W-:Y:S08]  /*1a900*/  HMMA.16816.F32.BF16 R52, R76, R96.reuse, R52 ;  /* 0x000000604c34723c */ /* 0x080ff00000041834 */
[C---:B------:R-:W-:Y:S08]  /*1a910*/  HMMA.16816.F32.BF16 R56, R80.reuse, R96, R56 ;  /* 0x000000605038723c */ /* 0x040ff00000041838 */
[-C--:B------:R-:W-:Y:S08]  /*1a920*/  HMMA.16816.F32.BF16 R60, R80, R98.reuse, R60 ;  /* 0x00000062503c723c */ /* 0x080ff0000004183c */
[----:B------:R-:W-:Y:S08]  /*1a930*/  HMMA.16816.F32.BF16 R64, R76, R98, R64 ;  /* 0x000000624c40723c */ /* 0x000ff00000041840 */
[-C--:B------:R-:W-:Y:S07]  /*1a940*/  HMMA.16816.F32.BF16 R120, R180, R132.reuse, R4 ;  /* 0x00000084b478723c */ /* 0x080fee0000041804 */
[----:B------:R-:W-:Y:S01]  /*1a950*/  FADD.FTZ R4, R144, R68 ;  /* 0x0000004490047221 */ /* 0x000fe20000010000 */
[C---:B------:R-:W-:Y:S07]  /*1a960*/  HMMA.16816.F32.BF16 R124, R176.reuse, R132, R8 ;  /* 0x00000084b07c723c */ /* 0x040fee0000041808 */
[----:B------:R-:W-:Y:S01]  /*1a970*/  FADD.FTZ R11, R215, R4 ;  /* 0x00000004d70b7221 */ /* 0x000fe20000010000 */
[-C--:B------:R-:W-:Y:S01]  /*1a980*/  HMMA.16816.F32.BF16 R128, R176, R134.reuse, R12 ;  /* 0x00000086b080723c */ /* 0x080fe2000004180c */
[----:B------:R-:W1:Y:S03]  /*1a990*/  LDSM.16.MT88.4 R4, [R226+0x3100] ;  /* 0x00310000e204783b */ /* 0x000e660000004200 */
        /* <DEDUP_REMOVED lines=51> */
[----:B--2---:R-:W-:Y:S01]  /*1acd0*/  MOV R117, R72 ;  /* 0x0000004800757202 */ /* 0x004fe20000000f00 */
        /* <DEDUP_REMOVED lines=9> */
[----:B------:R-:W-:Y:S01]  /*1ad70*/  FADD.FTZ R9, R112, R8 ;  /* 0x0000000870097221 */ /* 0x000fe20000010000 */
[----:B----4-:R-:W-:Y:S01]  /*1ad80*/  ISETP.GT.AND P0, PT, R214, R116, PT ;  /* 0x00000074d600720c */ /* 0x010fe20003f04270 */
[----:B------:R-:W-:Y:S01]  /*1ad90*/  FADD.FTZ R8, R186, R3 ;  /* 0x00000003ba087221 */ /* 0x000fe20000010000 */
[----:B------:R-:W-:Y:S01]  /*1ada0*/  MOV R214, R242 ;  /* 0x000000f200d67202 */ /* 0x000fe20000000f00 */
[----:B------:R-:W-:Y:S01]  /*1adb0*/  FADD.FTZ R4, R184, R2 ;  /* 0x00000002b8047221 */ /* 0x000fe20000010000 */
[----:B------:R-:W-:Y:S04]  /*1adc0*/  HMMA.16816.F32.BF16 R180, R180, R6, R64 ;  /* 0x00000006b4b4723c */ /* 0x000fe80000041840 */
        /* <DEDUP_REMOVED lines=25> */
.L_x_725:
[----:B---3--:R-:W-:-:S13]  /*1af60*/  ISETP.GE.AND P0, PT, R242, RZ, PT ;  /* 0x000000fff200720c */ /* 0x008fda0003f06270 */
[----:B------:R-:W-:Y:S05]  /*1af70*/  @!P0 BRA `(.L_x_727) ;  /* 0x00005c4000008947 */ /* 0x000fea0003800000 */
[----:B------:R-:W3:Y:S01]  /*1af80*/  LDL.LU.64 R6, [R1+0x30] ;  /* 0x0000300001067983 */ /* 0x000ee20000300a00 */
[----:B------:R-:W-:-:S03]  /*1af90*/  ULDC.64 UR4, c[0x0][0x208] ;  /* 0x0000820000047ab9 */ /* 0x000fc60000000a00 */
[----:B------:R-:W3:Y:S01]  /*1afa0*/  LDL.LU.64 R4, [R1+0x38] ;  /* 0x0000380001047983 */ /* 0x000ee20000300a00 */
[----:B------:R-:W-:Y:S01]  /*1afb0*/  UIMAD.WIDE.U32 UR10, UR4, 0x70, URZ ;  /* 0x00000070040a78a5 */ /* 0x000fe2000f8e003f */
[----:B------:R-:W-:Y:S01]  /*1afc0*/  MOV R3, R73 ;  /* 0x0000004900037202 */ /* 0x000fe20000000f00 */
[----:B------:R-:W-:Y:S01]  /*1afd0*/  UIMAD UR7, UR5, 0x70, URZ ;  /* 0x00000070050778a4 */ /* 0x000fe2000f8e023f */
[----:B--2---:R-:W-:Y:S01]  /*1afe0*/  MOV R2, R74 ;  /* 0x0000004a00027202 */ /* 0x004fe20000000f00 */
[----:B------:R-:W-:Y:S01]  /*1aff0*/  UMOV UR6, 0x5 ;  /* 0x0000000500067882 */ /* 0x000fe20000000000 */
[----:B------:R-:W-:Y:S01]  /*1b000*/  IMAD.MOV.U32 R117, RZ, RZ, R71 ;  /* 0x000000ffff757224 */ /* 0x000fe200078e0047 */
[----:B------:R-:W-:Y:S01]  /*1b010*/  ULDC.64 UR4, c[0x0][0x1e0] ;  /* 0x0000780000047ab9 */ /* 0x000fe20000000a00 */
[----:B------:R-:W-:Y:S01]  /*1b020*/  MOV R116, R72 ;  /* 0x0000004800747202 */ /* 0x000fe20000000f00 */
[----:B------:R-:W-:Y:S02]  /*1b030*/  USHF.L.U64.HI UR5, UR4, UR6, UR5 ;  /* 0x0000000604057299 */ /* 0x000fe40008010205 */
[----:B------:R-:W-:-:S02]  /*1b040*/  USHF.L.U32 UR4, UR4, 0x5, URZ ;  /* 0x0000000504047899 */ /* 0x000fc4000800063f */
[----:B------:R-:W-:Y:S01]  /*1b050*/  UIADD3 UR7, UR11, UR7, URZ ;  /* 0x000000070b077290 */ /* 0x000fe2000fffe03f */
[----:B---3--:R-:W-:-:S05]  /*1b060*/  IMAD.MOV.U32 R5, RZ, RZ, R7 ;  /* 0x000000ffff057224 */ /* 0x008fca00078e0007 */
[----:B------:R1:W-:Y:S04]  /*1b070*/  STL.64 [R1+0x58], R4 ;  /* 0x0000580401007387 */ /* 0x0003e80000100a00 */
.L_x_728:
[----:B---3--:R-:W2:Y:S01]  /*1b080*/  LDL R0, [R1+0x60] ;  /* 0x0000600001007983 */ /* 0x008ea20000100800 */
[----:B------:R-:W-:Y:S04]  /*1b090*/  DEPBAR.LE SB0, 0x0 ;  /* 0x000080000000791a */ /* 0x000fe80000000000 */
[----:B------:R-:W3:Y:S01]  /*1b0a0*/  LDL.64 R74, [R1+0x58] ;  /* 0x00005800014a7983 */ /* 0x000ee20000100a00 */
[----:B------:R-:W-:Y:S02]  /*1b0b0*/  SHF.R.S32.HI R72, RZ, 0x1f, R242 ;  /* 0x0000001fff487819 */ /* 0x000fe400000114f2 */
[----:B------:R-:W-:Y:S02]  /*1b0c0*/  MOV R106, c[0x0][0x208] ;  /* 0x00008200006a7a02 */ /* 0x000fe40000000f00 */
[----:B------:R-:W-:Y:S01]  /*1b0d0*/  MOV R105, 0x5 ;  /* 0x0000000500697802 */ /* 0x000fe20000000f00 */
[----:B------:R-:W-:Y:S01]  /*1b0e0*/  BAR.SYNC.DEFER_BLOCKING 0x0 ;  /* 0x0000000000007b1d */ /* 0x000fe20000010000 */
[----:B------:R-:W-:Y:S02]  /*1b0f0*/  SHF.L.U32 R106, R106, 0x5, RZ ;  /* 0x000000056a6a7819 */ /* 0x000fe400000006ff */
[----:B------:R-:W-:Y:S04]  /*1b100*/  MOV R104, c[0x0][0x208] ;  /* 0x0000820000687a02 */ /* 0x000fe80000000f00 */
[----:B------:R-:W-:Y:S01]  /*1b110*/  SHF.L.U64.HI R104, R104, R105, c[0x0][0x20c] ;  /* 0x0000830068687619 */ /* 0x000fe20000010269 */
[----:B-----5:R-:W-:Y:S04]  /*1b120*/  STL [R1+0x7c], R230 ;  /* 0x00007ce601007387 */ /* 0x020fe80000100800 */
[----:B------:R-:W-:Y:S04]  /*1b130*/  STL [R1+0x80], R119 ;  /* 0x0000807701007387 */ /* 0x000fe80000100800 */
[----:B------:R-:W-:Y:S04]  /*1b140*/  STL [R1+0x84], R234 ;  /* 0x000084ea01007387 */ /* 0x000fe80000100800 */
[----:B------:R-:W-:Y:S04]  /*1b150*/  STL [R1+0x88], R233 ;  /* 0x000088e901007387 */ /* 0x000fe80000100800 */
[----:B------:R-:W-:Y:S08]  /*1b160*/  LDSM.16.M88.4 R112, [R230+0x7100] ;  /* 0x00710000e670783b */ /* 0x000ff00000000200 */
[----:B------:R-:W4:Y:S08]  /*1b170*/  LDSM.16.M88.4 R16, [R119+0x3900] ;  /* 0x003900007710783b */ /* 0x000f300000000200 */
[----:B------:R-:W1:Y:S08]  /*1b180*/  LDSM.16.M88.4 R108, [R230+0x9100] ;  /* 0x00910000e66c783b */ /* 0x000e700000000200 */
        /* <DEDUP_REMOVED lines=24> */
[----:B---3--:R-:W-:Y:S01]  /*1b310*/  IMAD.WIDE.U32 R84, R242, UR10, R74 ;  /* 0x0000000af2547c25 */ /* 0x008fe2000f8e004a */
[-C--:B-1--4-:R-:W-:Y:S03]  /*1b320*/  HMMA.16816.F32.BF16 R4, R112, R16.reuse, RZ ;  /* 0x000000107004723c */ /* 0x092fe600000418ff */
[----:B--2---:R-:W-:Y:S01]  /*1b330*/  LOP3.LUT P4, RZ, R0, 0x1, RZ, 0xc0, !PT ;  /* 0x0000000100ff7812 */ /* 0x004fe2000788c0ff */
[----:B------:R-:W-:Y:S01]  /*1b340*/  IMAD R0, R242, UR7, RZ ;  /* 0x00000007f2007c24 */ /* 0x000fe2000f8e02ff */
[----:B------:R-:W-:Y:S03]  /*1b350*/  LEA R88, P0, R84, c[0x0][0x1f8], 0x1 ;  /* 0x00007e0054587a11 */ /* 0x000fe600078008ff */
[C---:B------:R-:W-:Y:S04]  /*1b360*/  HMMA.16816.F32.BF16 R8, R108.reuse, R16, RZ ;  /* 0x000000106c08723c */ /* 0x040fe800000418ff */
[----:B------:R-:W-:Y:S04]  /*1b370*/  IMAD R0, R72, UR10, R0 ;  /* 0x0000000a48007c24 */ /* 0x000fe8000f8e0200 */
[-C--:B------:R-:W-:Y:S01]  /*1b380*/  HMMA.16816.F32.BF16 R12, R108, R18.reuse, RZ ;  /* 0x000000126c0c723c */ /* 0x080fe200000418ff */
[----:B------:R-:W-:Y:S04]  /*1b390*/  IADD3 R0, R85, R0, RZ ;  /* 0x0000000055007210 */ /* 0x000fe80007ffe0ff */
[----:B------:R-:W-:Y:S02]  /*1b3a0*/  LEA.HI.X R89, R84, c[0x0][0x1fc], R0, 0x1, P0 ;  /* 0x00007f0054597a11 */ /* 0x000fe400000f0c00 */
[----:B------:R-:W-:Y:S01]  /*1b3b0*/  IADD3 R94, P0, R88, R106, RZ ;  /* 0x0000006a585e7210 */ /* 0x000fe20007f1e0ff */
[C---:B------:R-:W-:Y:S02]  /*1b3c0*/  HMMA.16816.F32.BF16 R16, R112.reuse, R18, RZ ;  /* 0x000000127010723c */ /* 0x040fe400000418ff */
[----:B------:R-:W-:Y:S01]  /*1b3d0*/  @!PT LDS RZ, [RZ] ;  /* 0x00000000fffff984 */ /* 0x000fe20000000800 */
[----:B------:R-:W-:Y:S01]  /*1b3e0*/  @!PT LDS RZ, [RZ] ;  /* 0x00000000fffff984 */ /* 0x000fe20000000800 */
[----:B------:R-:W-:Y:S01]  /*1b3f0*/  @!PT LDS RZ, [RZ] ;  /* 0x00000000fffff984 */ /* 0x000fe20000000800 */
[----:B------:R1:W-:Y:S02]  /*1b400*/  LDGSTS.E.BYPASS.LTC128B.128 [R241+0x100], [R88.64], !P4 ;  /* 0x0010000058f17fae */ /* 0x0003e4000e101d48 */
[----:B------:R-:W-:Y:S02]  /*1b410*/  IADD3.X R95, R89, R104, RZ, P0, !PT ;  /* 0x00000068595f7210 */ /* 0x000fe400007fe4ff */
[----:B------:R-:W-:Y:S02]  /*1b420*/  IADD3 R92, P1, R94, R106, RZ ;  /* 0x0000006a5e5c7210 */ /* 0x000fe40007f3e0ff */
[-C--:B------:R-:W-:Y:S02]  /*1b430*/  HMMA.16816.F32.BF16 R20, R112, R32.reuse, RZ ;  /* 0x000000207014723c */ /* 0x080fe400000418ff */
[----:B------:R2:W-:Y:S02]  /*1b440*/  LDGSTS.E.BYPASS.LTC128B.128 [R241+0x900], [R94.64], !P4 ;  /* 0x009000005ef17fae */ /* 0x0005e4000e101d48 */
[----:B------:R-:W-:Y:S02]  /*1b450*/  IADD3.X R93, R95, R104, RZ, P1, !PT ;  /* 0x000000685f5d7210 */ /* 0x000fe40000ffe4ff */
[----:B------:R-:W-:Y:S02]  /*1b460*/  IADD3 R102, P0, R92, R106, RZ ;  /* 0x0000006a5c667210 */ /* 0x000fe40007f1e0ff */
[C---:B------:R-:W-:Y:S02]  /*1b470*/  HMMA.16816.F32.BF16 R24, R108.reuse, R32, RZ ;  /* 0x000000206c18723c */ /* 0x040fe400000418ff */
[----:B------:R2:W-:Y:S02]  /*1b480*/  LDGSTS.E.BYPASS.LTC128B.128 [R241+0x1100], [R92.64], !P4 ;  /* 0x011000005cf17fae */ /* 0x0005e4000e101d48 */
[----:B------:R-:W-:Y:S04]  /*1b490*/  IADD3.X R103, R93, R104, RZ, P0, !PT ;  /* 0x000000685d677210 */ /* 0x000fe800007fe4ff */
[-C--:B------:R-:W-:Y:S02]  /*1b4a0*/  HMMA.16816.F32.BF16 R28, R108, R34.reuse, RZ ;  /* 0x000000226c1c723c */ /* 0x080fe400000418ff */
[----:B------:R3:W-:Y:S06]  /*1b4b0*/  LDGSTS.E.BYPASS.LTC128B.128 [R241+0x1900], [R102.64], !P4 ;  /* 0x0190000066f17fae */ /* 0x0007ec000e101d48 */
        /* <DEDUP_REMOVED lines=15> */
[----:B------:R-:W-:Y:S01]  /*1b5b0*/  IADD3 R96, P2, R102, R106, RZ ;  /* 0x0000006a66607210 */ /* 0x000fe20007f5e0ff */
[-C--:B--2---:R-:W-:Y:S04]  /*1b5c0*/  HMMA.16816.F32.BF16 R92, R108, R98.reuse, RZ ;  /* 0x000000626c5c723c */ /* 0x084fe800000418ff */
[----:B------:R-:W-:Y:S02]  /*1b5d0*/  IADD3.X R97, R103, R104, RZ, P2, !PT ;  /* 0x0000006867617210 */ /* 0x000fe400017fe4ff */
[----:B------:R-:W-:Y:S03]  /*1b5e0*/  IADD3 R100, P1, R96, R106, RZ ;  /* 0x0000006a60647210 */ /* 0x000fe60007f3e0ff */
[----:B------:R1:W-:Y:S03]  /*1b5f0*/  LDGSTS.E.BYPASS.LTC128B.128 [R241+0x2100], [R96.64], !P4 ;  /* 0x0210000060f17fae */ /* 0x0003e6000e101d48 */
[----:B------:R-:W-:Y:S02]  /*1b600*/  IADD3.X R101, R97, R104, RZ, P1, !PT ;  /* 0x0000006861657210 */ /* 0x000fe40000ffe4ff */
[----:B---3--:R-:W-:Y:S03]  /*1b610*/  IADD3 R102, P0, R100, R106, RZ ;  /* 0x0000006a64667210 */ /* 0x008fe60007f1e0ff */
[----:B------:R2:W-:Y:S01]  /*1b620*/  LDGSTS.E.BYPASS.LTC128B.128 [R241+0x2900], [R100.64], !P4 ;  /* 0x0290000064f17fae */ /* 0x0005e2000e101d48 */
[----:B------:R-:W-:Y:S02]  /*1b630*/  IADD3.X R103, R101, R104, RZ, P0, !PT ;  /* 0x0000006865677210 */ /* 0x000fe400007fe4ff */
        /* <DEDUP_REMOVED lines=100> */
[----:B------:R1:W-:Y:S01]  /*1bc80*/  MUFU.TANH R185, R7 ;  /* 0x0000000700b97308 */ /* 0x0003e20000002400 */
[----:B------:R-:W-:Y:S09]  /*1bc90*/  FMUL.FTZ R16, R16, c[0x0][0x320] ;  /* 0x0000c80010107a20 */ /* 0x000ff20000410000 */
[----:B------:R-:W2:Y:S10]  /*1bca0*/  MUFU.TANH R196, R8 ;  /* 0x0000000800c47308 */ /* 0x000eb40000002400 */
[----:B------:R-:W3:Y:S01]  /*1bcb0*/  MUFU.TANH R187, R9 ;  /* 0x0000000900bb7308 */ /* 0x000ee20000002400 */
[----:B-1----:R-:W1:Y:S09]  /*1bcc0*/  LDSM.16.M88.4 R4, [R228+0x800] ;  /* 0x00080000e404783b */ /* 0x002e720000000200 */
[----:B------:R-:W-:Y:S10]  /*1bcd0*/  MUFU.TANH R195, R10 ;  /* 0x0000000a00c37308 */ /* 0x000ff40000002400 */
[----:B------:R4:W-:Y:S10]  /*1bce0*/  MUFU.TANH R194, R11 ;  /* 0x0000000b00c27308 */ /* 0x0009f40000002400 */
[----:B------:R-:W2:Y:S10]  /*1bcf0*/  MUFU.TANH R18, R18 ;  /* 0x0000001200127308 */ /* 0x000eb40000002400 */
[----:B------:R-:W2:Y:S01]  /*1bd00*/  MUFU.TANH R16, R16 ;  /* 0x0000001000107308 */ /* 0x000ea20000002400 */
[----:B----4-:R-:W4:Y:S01]  /*1bd10*/  LDSM.16.M88.4 R8, [R228+0x1000] ;  /* 0x00100000e408783b */ /* 0x010f220000000200 */
[-C--:B-1----:R-:W-:Y:S08]  /*1bd20*/  HMMA.16816.F32.BF16 R20, R204, R4.reuse, R20 ;  /* 0x00000004cc14723c */ /* 0x082ff00000041814 */
[----:B------:R-:W-:Y:S01]  /*1bd30*/  MUFU.TANH R12, R12 ;  /* 0x0000000c000c7308 */ /* 0x000fe20000002400 */
        /* <DEDUP_REMOVED lines=20> */
[----:B------:R-:W4:Y:S01]  /*1be80*/  MUFU.TANH R22, R22 ;  /* 0x0000001600167308 */ /* 0x000f220000002400 */
        /* <DEDUP_REMOVED lines=48> */
[----:B------:R-:W1:Y:S01]  /*1c190*/  MUFU.TANH R33, R33 ;  /* 0x0000002100217308 */ /* 0x000e620000002400 */
[C---:B------:R-:W-:Y:S04]  /*1c1a0*/  HMMA.16816.F32.BF16 R88, R188.reuse, R4, R88 ;  /* 0x00000004bc58723c */ /* 0x040fe80000041858 */
[----:B------:R-:W-:Y:S02]  /*1c1b0*/  FMUL.FTZ R70, R70, c[0x0][0x320] ;  /* 0x0000c80046467a20 */ /* 0x000fe40000410000 */
[----:B------:R-:W-:Y:S01]  /*1c1c0*/  FMUL.FTZ R68, R68, c[0x0][0x320] ;  /* 0x0000c80044447a20 */ /* 0x000fe20000410000 */
[----:B------:R-:W-:Y:S01]  /*1c1d0*/  FMNMX.FTZ R5, R196, R116, !PT ;  /* 0x00000074c4057209 */ /* 0x000fe20007810000 */
[----:B------:R-:W-:Y:S01]  /*1c1e0*/  FMUL.FTZ R82, R82, c[0x0][0x320] ;  /* 0x0000c80052527a20 */ /* 0x000fe20000410000 */
[----:B------:R-:W-:Y:S01]  /*1c1f0*/  MUFU.TANH R29, R29 ;  /* 0x0000001d001d7308 */ /* 0x000fe20000002400 */
[-C--:B------:R-:W-:Y:S03]  /*1c200*/  HMMA.16816.F32.BF16 R92, R188, R6.reuse, R92 ;  /* 0x00000006bc5c723c */ /* 0x080fe6000004185c */
[----:B------:R-:W-:Y:S01]  /*1c210*/  FMUL.FTZ R81, R81, c[0x0][0x320] ;  /* 0x0000c80051517a20 */ /* 0x000fe20000410000 */
[----:B------:R-:W-:Y:S01]  /*1c220*/  FMNMX.FTZ R4, R186, R3, !PT ;  /* 0x00000003ba047209 */ /* 0x000fe20007810000 */
[----:B------:R-:W-:Y:S02]  /*1c230*/  FMUL.FTZ R87, R87, c[0x0][0x320] ;  /* 0x0000c80057577a20 */ /* 0x000fe40000410000 */
[----:B------:R-:W-:Y:S01]  /*1c240*/  FMUL.FTZ R86, R86, c[0x0][0x320] ;  /* 0x0000c80056567a20 */ /* 0x000fe20000410000 */
[C---:B------:R-:W-:Y:S01]  /*1c250*/  HMMA.16816.F32.BF16 R96, R204.reuse, R6, R96 ;  /* 0x00000006cc60723c */ /* 0x040fe20000041860 */
[----:B------:R1:W-:Y:S03]  /*1c260*/  MUFU.TANH R119, R74 ;  /* 0x0000004a00777308 */ /* 0x0003e60000002400 */
[----:B------:R-:W-:Y:S02]  /*1c270*/  FMUL.FTZ R84, R84, c[0x0][0x320] ;  /* 0x0000c80054547a20 */ /* 0x000fe40000410000 */
[----:B------:R-:W-:Y:S02]  /*1c280*/  FMUL.FTZ R90, R90, c[0x0][0x320] ;  /* 0x0000c8005a5a7a20 */ /* 0x000fe40000410000 */
[-C--:B--2---:R-:W-:Y:S03]  /*1c290*/  HMMA.16816.F32.BF16 R100, R204, R8.reuse, R100 ;  /* 0x00000008cc64723c */ /* 0x084fe60000041864 */
        /* <DEDUP_REMOVED lines=8> */
[----:B-1----:R-:W-:Y:S01]  /*1c320*/  FMNMX.FTZ R74, R118, R0, !PT ;  /* 0x00000000764a7209 */ /* 0x002fe20007810000 */
[----:B------:R-:W-:Y:S01]  /*1c330*/  FMUL.FTZ R98, R98, c[0x0][0x320] ;  /* 0x0000c80062627a20 */ /* 0x000fe20000410000 */
[----:B------:R-:W-:Y:S01]  /*1c340*/  FMNMX.FTZ R0, R185, R4, !PT ;  /* 0x00000004b9007209 */ /* 0x000fe20007810000 */
[----:B------:R-:W1:Y:S01]  /*1c350*/  MUFU.TANH R26, R36 ;  /* 0x00000024001a7308 */ /* 0x000e620000002400 */
[----:B---3--:R-:W-:Y:S01]  /*1c360*/  FMNMX.FTZ R4, R187, R5, !PT ;  /* 0x00000005bb047209 */ /* 0x008fe20007810000 */
[----:B------:R-:W-:Y:S04]  /*1c370*/  HMMA.16816.F32.BF16 R112, R204, R10, R112 ;  /* 0x0000000acc70723c */ /* 0x000fe80000041870 */
[----:B------:R-:W-:Y:S01]  /*1c380*/  FMNMX.FTZ R0, R18, R0, !PT ;  /* 0x0000000012007209 */ /* 0x000fe20007810000 */
[----:B------:R-:W-:Y:S01]  /*1c390*/  FMUL.FTZ R101, R101, c[0x0][0x320] ;  /* 0x0000c80065657a20 */ /* 0x000fe20000410000 */
[----:B------:R-:W-:Y:S01]  /*1c3a0*/  FMNMX.FTZ R74, R16, R74, !PT ;  /* 0x0000004a104a7209 */ /* 0x000fe20007810000 */
[----:B------:R-:W-:Y:S01]  /*1c3b0*/  FMUL.FTZ R106, R106, c[0x0][0x320] ;  /* 0x0000c8006a6a7a20 */ /* 0x000fe20000410000 */
[----:B------:R2:W-:Y:S01]  /*1c3c0*/  MUFU.TANH R201, R39 ;  /* 0x0000002700c97308 */ /* 0x0005e20000002400 */
[----:B------:R-:W-:Y:S03]  /*1c3d0*/  FMUL.FTZ R99, R99, c[0x0][0x320] ;  /* 0x0000c80063637a20 */ /* 0x000fe60000410000 */
[----:B------:R-:W-:Y:S01]  /*1c3e0*/  FMNMX.FTZ R0, R19, R0, !PT ;  /* 0x0000000013007209 */ /* 0x000fe20007810000 */
[----:B------:R-:W-:Y:S01]  /*1c3f0*/  FMUL.FTZ R96, R96, c[0x0][0x320] ;  /* 0x0000c80060607a20 */ /* 0x000fe20000410000 */
[----:B------:R-:W-:Y:S01]  /*1c400*/  FMNMX.FTZ R74, R17, R74, !PT ;  /* 0x0000004a114a7209 */ /* 0x000fe20007810000 */
[----:B------:R-:W-:Y:S01]  /*1c410*/  FMUL.FTZ R97, R97, c[0x0][0x320] ;  /* 0x0000c80061617a20 */ /* 0x000fe20000410000 */
[----:B----4-:R-:W-:Y:S01]  /*1c420*/  FMNMX.FTZ R5, R22, R0, !PT ;  /* 0x0000000016057209 */ /* 0x010fe20007810000 */
[----:B------:R-:W-:Y:S01]  /*1c430*/  FMUL.FTZ R102, R102, c[0x0][0x320] ;  /* 0x0000c80066667a20 */ /* 0x000fe20000410000 */
[----:B------:R-:W3:Y:S01]  /*1c440*/  MUFU.TANH R208, R40 ;  /* 0x0000002800d07308 */ /* 0x000ee20000002400 */
        /* <DEDUP_REMOVED lines=9> */
[----:B------:R-:W-:Y:S01]  /*1c4e0*/  MUFU.TANH R192, R27 ;  /* 0x0000001b00c07308 */ /* 0x000fe20000002400 */
[----:B------:R-:W-:Y:S01]  /*1c4f0*/  FMUL.FTZ R115, R115, c[0x0][0x320] ;  /* 0x0000c80073737a20 */ /* 0x000fe20000410000 */
[----:B------:R-:W-:Y:S01]  /*1c500*/  FMNMX.FTZ R74, R32, R74, !PT ;  /* 0x0000004a204a7209 */ /* 0x000fe20007810000 */
[----:B------:R-:W-:Y:S01]  /*1c510*/  FMUL.FTZ R89, R89, c[0x0][0x320] ;  /* 0x0000c80059597a20 */ /* 0x000fe20000410000 */
[----:B--2---:R-:W2:Y:S01]  /*1c520*/  LDL.64 R38, [R1+0x70] ;  /* 0x0000700001267983 */ /* 0x004ea20000100a00 */
[----:B------:R-:W-:Y:S01]  /*1c530*/  FMUL.FTZ R92, R92, c[0x0][0x320] ;  /* 0x0000c8005c5c7a20 */ /* 0x000fe20000410000 */
[----:B------:R-:W-:Y:S01]  /*1c540*/  FMNMX.FTZ R0, R24, R4, !PT ;  /* 0x0000000418007209 */ /* 0x000fe20007810000 */
[----:B------:R-:W-:Y:S01]  /*1c550*/  FMUL.FTZ R91, R91, c[0x0][0x320] ;  /* 0x0000c8005b5b7a20 */ /* 0x000fe20000410000 */
[----:B------:R-:W-:Y:S01]  /*1c560*/  FMNMX.FTZ R74, R33, R74, !PT ;  /* 0x0000004a214a7209 */ /* 0x000fe20007810000 */
[----:B------:R-:W-:Y:S01]  /*1c570*/  FMUL.FTZ R94, R94, c[0x0][0x320] ;  /* 0x0000c8005e5e7a20 */ /* 0x000fe20000410000 */
[----:B------:R-:W4:Y:S01]  /*1c580*/  MUFU.TANH R27, R37 ;  /* 0x00000025001b7308 */ /* 0x000f220000002400 */
[----:B------:R-:W-:Y:S01]  /*1c590*/  FMUL.FTZ R95, R95, c[0x0][0x320] ;  /* 0x0000c8005f5f7a20 */ /* 0x000fe20000410000 */
[----:B------:R-:W-:Y:S01]  /*1c5a0*/  FMNMX.FTZ R0, R25, R0, !PT ;  /* 0x0000000019007209 */ /* 0x000fe20007810000 */
[----:B------:R-:W-:Y:S01]  /*1c5b0*/  FMUL.FTZ R107, R107, c[0x0][0x320] ;  /* 0x0000c8006b6b7a20 */ /* 0x000fe20000410000 */
[----:B-1----:R-:W-:Y:S01]  /*1c5c0*/  FMNMX.FTZ R74, R26, R74, !PT ;  /* 0x0000004a1a4a7209 */ /* 0x002fe20007810000 */
[----:B------:R-:W-:Y:S01]  /*1c5d0*/  FMUL.FTZ R69, R69, c[0x0][0x320] ;  /* 0x0000c80045457a20 */ /* 0x000fe20000410000 */
[----:B------:R-:W-:Y:S01]  /*1c5e0*/  FMNMX.FTZ R0, R28, R0, !PT ;  /* 0x000000001c007209 */ /* 0x000fe20007810000 */
[----:B------:R-:W-:Y:S01]  /*1c5f0*/  FMUL.FTZ R83, R83, c[0x0][0x320] ;  /* 0x0000c80053537a20 */ /* 0x000fe20000410000 */
[----:B------:R-:W-:Y:S01]  /*1c600*/  FMNMX.FTZ R5, R34, R5, !PT ;  /* 0x0000000522057209 */ /* 0x000fe20007810000 */
[----:B------:R-:W-:Y:S01]  /*1c610*/  FMUL.FTZ R72, R72, c[0x0][0x320] ;  /* 0x0000c80048487a20 */ /* 0x000fe20000410000 */
[----:B------:R-:W1:Y:S01]  /*1c620*/  MUFU.TANH R50, R50 ;  /* 0x0000003200327308 */ /* 0x000e620000002400 */
        /* <DEDUP_REMOVED lines=8> */
[----:B------:R-:W-:Y:S01]  /*1c6b0*/  FMUL.FTZ R76, R76, c[0x0][0x320] ;  /* 0x0000c8004c4c7a20 */ /* 0x000fe20000410000 */
[----:B------:R-:W3:Y:S01]  /*1c6c0*/  MUFU.TANH R48, R48 ;  /* 0x0000003000307308 */ /* 0x000ee20000002400 */
[----:B------:R-:W-:Y:S01]  /*1c6d0*/  FMUL.FTZ R78, R78, c[0x0][0x320] ;  /* 0x0000c8004e4e7a20 */ /* 0x000fe20000410000 */
[----:B------:R-:W-:Y:S01]  /*1c6e0*/  FMNMX.FTZ R0, R201, R5, !PT ;  /* 0x00000005c9007209 */ /* 0x000fe20007810000 */
[----:B------:R-:W-:Y:S01]  /*1c6f0*/  FMUL.FTZ R77, R77, c[0x0][0x320] ;  /* 0x0000c8004d4d7a20 */ /* 0x000fe20000410000 */
[----:B----4-:R-:W-:Y:S01]  /*1c700*/  FMNMX.FTZ R74, R27, R74, !PT ;  /* 0x0000004a1b4a7209 */ /* 0x010fe20007810000 */
        /* <DEDUP_REMOVED lines=8> */
[----:B------:R-:W-:Y:S02]  /*1c790*/  FMUL.FTZ R67, R67, c[0x0][0x320] ;  /* 0x0000c80043437a20 */ /* 0x000fe40000410000 */
[----:B------:R-:W-:Y:S02]  /*1c7a0*/  FMUL.FTZ R65, R65, c[0x0][0x320] ;  /* 0x0000c80041417a20 */ /* 0x000fe40000410000 */
[----:B------:R-:W-:Y:S02]  /*1c7b0*/  FMUL.FTZ R47, R47, c[0x0][0x320] ;  /* 0x0000c8002f2f7a20 */ /* 0x000fe40000410000 */
        /* <DEDUP_REMOVED lines=18> */
[----:B------:R-:W-:Y:S05]  /*1c8e0*/  FMUL.FTZ R108, R108, c[0x0][0x320] ;  /* 0x0000c8006c6c7a20 */ /* 0x000fea0000410000 */
[----:B------:R-:W1:Y:S01]  /*1c8f0*/  MUFU.TANH R222, R55 ;  /* 0x0000003700de7308 */ /* 0x000e620000002400 */
[----:B---3--:R-:W-:Y:S09]  /*1c900*/  FMNMX.FTZ R0, R248, R0, !PT ;  /* 0x00000000f8007209 */ /* 0x008ff20007810000 */
[----:B------:R3:W3:Y:S01]  /*1c910*/  MUFU.TANH R217, R53 ;  /* 0x0000003500d97308 */ /* 0x0006e20000002400 */
[----:B----4-:R-:W-:Y:S09]  /*1c920*/  FMNMX.FTZ R74, R215, R74, !PT ;  /* 0x0000004ad74a7209 */ /* 0x010ff20007810000 */
[----:B------:R-:W-:Y:S01]  /*1c930*/  MUFU.TANH R216, R43 ;  /* 0x0000002b00d87308 */ /* 0x000fe20000002400 */
[----:B-1----:R-:W-:Y:S09]  /*1c940*/  FMNMX.FTZ R0, R222, R0, !PT ;  /* 0x00000000de007209 */ /* 0x002ff20007810000 */
[----:B------:R-:W1:Y:S01]  /*1c950*/  MUFU.TANH R43, R66 ;  /* 0x00000042002b7308 */ /* 0x000e620000002400 */
[----:B---3--:R-:W3:Y:S01]  /*1c960*/  LDL.64 R52, [R1+0x68] ;  /* 0x0000680001347983 */ /* 0x008ee20000100a00 */
[----:B------:R-:W-:Y:S08]  /*1c970*/  FMNMX.FTZ R74, R217, R74, !PT ;  /* 0x0000004ad94a7209 */ /* 0x000ff00007810000 */
[----:B------:R-:W4:Y:S10]  /*1c980*/  MUFU.TANH R212, R64 ;  /* 0x0000004000d47308 */ /* 0x000f340000002400 */
[----:B------:R-:W-:Y:S01]  /*1c990*/  MUFU.TANH R214, R46 ;  /* 0x0000002e00d67308 */ /* 0x000fe20000002400 */
[----:B-1----:R-:W-:Y:S09]  /*1c9a0*/  FMNMX.FTZ R0, R43, R0, !PT ;  /* 0x000000002b007209 */ /* 0x002ff20007810000 */
[----:B------:R-:W1:Y:S01]  /*1c9b0*/  MUFU.TANH R46, R67 ;  /* 0x00000043002e7308 */ /* 0x000e620000002400 */
[----:B----4-:R-:W-:Y:S09]  /*1c9c0*/  FMNMX.FTZ R74, R212, R74, !PT ;  /* 0x0000004ad44a7209 */ /* 0x010ff20007810000 */
[----:B------:R-:W4:Y:S10]  /*1c9d0*/  MUFU.TANH R252, R70 ;  /* 0x0000004600fc7308 */ /* 0x000f340000002400 */
[----:B------:R4:W-:Y:S01]  /*1c9e0*/  MUFU.TANH R220, R87 ;  /* 0x0000005700dc7308 */ /* 0x0009e20000002400 */
[----:B-1----:R-:W-:Y:S09]  /*1c9f0*/  FMNMX.FTZ R0, R46, R0, !PT ;  /* 0x000000002e007209 */ /* 0x002ff20007810000 */
[----:B------:R-:W1:Y:S10]  /*1ca00*/  MUFU.TANH R211, R65 ;  /* 0x0000004100d37308 */ /* 0x000e740000002400 */
[----:B------:R-:W-:Y:S01]  /*1ca10*/  MUFU.TANH R231, R61 ;  /* 0x0000003d00e77308 */ /* 0x000fe20000002400 */
[----:B----4-:R-:W-:Y:S04]  /*1ca20*/  MOV R87, R252 ;  /* 0x000000fc00577202 */ /* 0x010fe80000000f00 */
[----:B------:R-:W-:Y:S05]  /*1ca30*/  FMNMX.FTZ R0, R87, R0, !PT ;  /* 0x0000000057007209 */ /* 0x000fea0007810000 */
[----:B------:R-:W4:Y:S01]  /*1ca40*/  MUFU.TANH R61, R68 ;  /* 0x00000044003d7308 */ /* 0x000f220000002400 */
[----:B-1----:R-:W-:Y:S09]  /*1ca50*/  FMNMX.FTZ R74, R211, R74, !PT ;  /* 0x0000004ad34a7209 */ /* 0x002ff20007810000 */
[----:B------:R-:W1:Y:S10]  /*1ca60*/  MUFU.TANH R239, R71 ;  /* 0x0000004700ef7308 */ /* 0x000e740000002400 */
[----:B------:R-:W1:Y:S01]  /*1ca70*/  MUFU.TANH R249, R69 ;  /* 0x0000004500f97308 */ /* 0x000e620000002400 */
[----:B----4-:R-:W-:Y:S09]  /*1ca80*/  FMNMX.FTZ R74, R61, R74, !PT ;  /* 0x0000004a3d4a7209 */ /* 0x010ff20007810000 */
[----:B------:R-:W4:Y:S01]  /*1ca90*/  MUFU.TANH R238, R93 ;  /* 0x0000005d00ee7308 */ /* 0x000f220000002400 */
[----:B-1----:R-:W-:Y:S09]  /*1caa0*/  FMNMX.FTZ R0, R239, R0, !PT ;  /* 0x00000000ef007209 */ /* 0x002ff20007810000 */
[----:B------:R4:W-:Y:S01]  /*1cab0*/  MUFU.TANH R190, R101 ;  /* 0x0000006500be7308 */ /* 0x0009e20000002400 */
[----:B------:R-:W-:Y:S09]  /*1cac0*/  FMNMX.FTZ R74, R249, R74, !PT ;  /* 0x0000004af94a7209 */ /* 0x000ff20007810000 */
[----:B------:R-:W1:Y:S10]  /*1cad0*/  MUFU.TANH R233, R82 ;  /* 0x0000005200e97308 */ /* 0x000e740000002400 */
[----:B------:R-:W1:Y:S01]  /*1cae0*/  MUFU.TANH R199, R83 ;  /* 0x0000005300c77308 */ /* 0x000e620000002400 */
[----:B----4-:R-:W-:Y:S09]  /*1caf0*/  MOV R101, R238 ;  /* 0x000000ee00657202 */ /* 0x010ff20000000f00 */
[----:B------:R-:W4:Y:S01]  /*1cb00*/  MUFU.TANH R14, R14 ;  /* 0x0000000e000e7308 */ /* 0x000f220000002400 */
[----:B-1----:R-:W-:Y:S09]  /*1cb10*/  FMNMX.FTZ R0, R233, R0, !PT ;  /* 0x00000000e9007209 */ /* 0x002ff20007810000 */
[----:B------:R-:W-:Y:S01]  /*1cb20*/  MUFU.TANH R218, R47 ;  /* 0x0000002f00da7308 */ /* 0x000fe20000002400 */
[----:B------:R-:W-:Y:S04]  /*1cb30*/  MOV R207, R199 ;  /* 0x000000c700cf7202 */ /* 0x000fe80000000f00 */
[----:B------:R-:W-:Y:S05]  /*1cb40*/  FMNMX.FTZ R0, R207, R0, !PT ;  /* 0x00000000cf007209 */ /* 0x000fea0007810000 */
[----:B------:R-:W-:Y:S01]  /*1cb50*/  MUFU.TANH R47, R79 ;  /* 0x0000004f002f7308 */ /* 0x000fe20000002400 */
[----:B----4-:R-:W-:Y:S09]  /*1cb60*/  FMNMX.FTZ R5, R14, R5, !PT ;  /* 0x000000050e057209 */ /* 0x010ff20007810000 */
[----:B------:R-:W1:Y:S10]  /*1cb70*/  MUFU.TANH R79, R80 ;  /* 0x00000050004f7308 */ /* 0x000e740000002400 */
[----:B------:R-:W4:Y:S10]  /*1cb80*/  MUFU.TANH R200, R86 ;  /* 0x0000005600c87308 */ /* 0x000f340000002400 */
[----:B------:R-:W2:Y:S01]  /*1cb90*/  MUFU.TANH R15, R15 ;  /* 0x0000000f000f7308 */ /* 0x000ea20000002400 */
[----:B-1----:R-:W-:Y:S09]  /*1cba0*/  FMNMX.FTZ R74, R79, R74, !PT ;  /* 0x0000004a4f4a7209 */ /* 0x002ff20007810000 */
[----:B------:R-:W1:Y:S01]  /*1cbb0*/  MUFU.TANH R240, R81 ;  /* 0x0000005100f07308 */ /* 0x000e620000002400 */
[----:B----4-:R-:W-:Y:S04]  /*1cbc0*/  MOV R205, R200 ;  /* 0x000000c800cd7202 */ /* 0x010fe80000000f00 */
[----:B------:R-:W-:Y:S05]  /*1cbd0*/  FMNMX.FTZ R0, R205, R0, !PT ;  /* 0x00000000cd007209 */ /* 0x000fea0007810000 */
[----:B------:R-:W4:Y:S01]  /*1cbe0*/  MUFU.TANH R236, R72 ;  /* 0x0000004800ec7308 */ /* 0x000f220000002400 */
[----:B------:R-:W-:Y:S02]  /*1cbf0*/  FMNMX.FTZ R0, R220, R0, !PT ;  /* 0x00000000dc007209 */ /* 0x000fe40007810000 */
[----:B--2---:R-:W-:Y:S04]  /*1cc00*/  FMNMX.FTZ R5, R15, R5, !PT ;  /* 0x000000050f057209 */ /* 0x004fe80007810000 */
[----:B------:R-:W-:Y:S03]  /*1cc10*/  FMNMX.FTZ R5, R193, R5, !PT ;  /* 0x00000005c1057209 */ /* 0x000fe60007810000 */
[----:B------:R4:W-:Y:S01]  /*1cc20*/  MUFU.TANH R237, R90 ;  /* 0x0000005a00ed7308 */ /* 0x0009e20000002400 */
[----:B------:R-:W-:Y:S02]  /*1cc30*/  FMNMX.FTZ R5, R192, R5, !PT ;  /* 0x00000005c0057209 */ /* 0x000fe40007810000 */
[----:B-1----:R-:W-:Y:S07]  /*1cc40*/  FMNMX.FTZ R74, R240, R74, !PT ;  /* 0x0000004af04a7209 */ /* 0x002fee0007810000 */
[----:B------:R-:W1:Y:S10]  /*1cc50*/  MUFU.TANH R247, R84 ;  /* 0x0000005400f77308 */ /* 0x000e740000002400 */
[----:B------:R2:W2:Y:S01]  /*1cc60*/  MUFU.TANH R246, R85 ;  /* 0x0000005500f67308 */ /* 0x0004a20000002400 */
[----:B----4-:R-:W-:Y:S09]  /*1cc70*/  MOV R90, R236 ;  /* 0x000000ec005a7202 */ /* 0x010ff20000000f00 */
[----:B------:R4:W-:Y:S01]  /*1cc80*/  MUFU.TANH R189, R113 ;  /* 0x0000007100bd7308 */ /* 0x0009e20000002400 */
[----:B-1----:R-:W-:Y:S09]  /*1cc90*/  FMNMX.FTZ R74, R247, R74, !PT ;  /* 0x0000004af74a7209 */ /* 0x002ff20007810000 */
[----:B------:R-:W-:Y:S01]  /*1cca0*/  MUFU.TANH R210, R45 ;  /* 0x0000002d00d27308 */ /* 0x000fe20000002400 */
[----:B--2---:R-:W-:Y:S09]  /*1ccb0*/  MOV R85, R231 ;  /* 0x000000e700557202 */ /* 0x004ff20000000f00 */
[----:B------:R-:W1:Y:S01]  /*1ccc0*/  MUFU.TANH R45, R98 ;  /* 0x00000062002d7308 */ /* 0x000e620000002400 */
[----:B----4-:R-:W-:Y:S04]  /*1ccd0*/  MOV R113, R246 ;  /* 0x000000f600717202 */ /* 0x010fe80000000f00 */
[----:B------:R-:W-:Y:S05]  /*1cce0*/  FMNMX.FTZ R74, R113, R74, !PT ;  /* 0x0000004a714a7209 */ /* 0x000fea0007810000 */
[----:B------:R-:W2:Y:S10]  /*1ccf0*/  MUFU.TANH R219, R99 ;  /* 0x0000006300db7308 */ /* 0x000eb40000002400 */
[----:B------:R-:W4:Y:S01]  /*1cd00*/  MUFU.TANH R30, R30 ;  /* 0x0000001e001e7308 */ /* 0x000f220000002400 */
[----:B-1----:R-:W-:Y:S09]  /*1cd10*/  FMNMX.FTZ R0, R45, R0, !PT ;  /* 0x000000002d007209 */ /* 0x002ff20007810000 */
[----:B------:R-:W-:Y:S01]  /*1cd20*/  MUFU.TANH R209, R44 ;  /* 0x0000002c00d17308 */ /* 0x000fe20000002400 */
[----:B--2---:R-:W-:Y:S04]  /*1cd30*/  MOV R204, R219 ;  /* 0x000000db00cc7202 */ /* 0x004fe80000000f00 */
[----:B------:R-:W-:Y:S05]  /*1cd40*/  FMNMX.FTZ R0, R204, R0, !PT ;  /* 0x00000000cc007209 */ /* 0x000fea0007810000 */
[----:B------:R-:W1:Y:S01]  /*1cd50*/  MUFU.TANH R44, R96 ;  /* 0x00000060002c7308 */ /* 0x000e620000002400 */
[----:B----4-:R-:W-:Y:S09]  /*1cd60*/  FMNMX.FTZ R5, R30, R5, !PT ;  /* 0x000000051e057209 */ /* 0x010ff20007810000 */
[----:B------:R-:W2:Y:S10]  /*1cd70*/  MUFU.TANH R31, R31 ;  /* 0x0000001f001f7308 */ /* 0x000eb40000002400 */
[----:B------:R-:W4:Y:S01]  /*1cd80*/  MUFU.TANH R235, R97 ;  /* 0x0000006100eb7308 */ /* 0x000f220000002400 */
[----:B-1----:R-:W-:Y:S09]  /*1cd90*/  FMNMX.FTZ R74, R44, R74, !PT ;  /* 0x0000004a2c4a7209 */ /* 0x002ff20007810000 */
[----:B------:R-:W1:Y:S01]  /*1cda0*/  MUFU.TANH R238, R102 ;  /* 0x0000006600ee7308 */ /* 0x000e620000002400 */
[----:B--2---:R-:W-:Y:S09]  /*1cdb0*/  FMNMX.FTZ R5, R31, R5, !PT ;  /* 0x000000051f057209 */ /* 0x004ff20007810000 */
[----:B------:R-:W2:Y:S01]  /*1cdc0*/  MUFU.TANH R213, R42 ;  /* 0x0000002a00d57308 */ /* 0x000ea20000002400 */
[----:B----4-:R-:W-:Y:S09]  /*1cdd0*/  FMNMX.FTZ R74, R235, R74, !PT ;  /* 0x0000004aeb4a7209 */ /* 0x010ff20007810000 */
[----:B------:R4:W3:Y:S01]  /*1cde0*/  MUFU.TANH R250, R100 ;  /* 0x0000006400fa7308 */ /* 0x0008e20000002400 */
[----:B-1----:R-:W-:Y:S09]  /*1cdf0*/  FMNMX.FTZ R0, R238, R0, !PT ;  /* 0x00000000ee007209 */ /* 0x002ff20007810000 */
[----:B------:R-:W-:Y:S01]  /*1ce00*/  MUFU.TANH R197, R57 ;  /* 0x0000003900c57308 */ /* 0x000fe20000002400 */
[----:B--2---:R-:W-:Y:S04]  /*1ce10*/  FMNMX.FTZ R5, R213, R5, !PT ;  /* 0x00000005d5057209 */ /* 0x004fe80007810000 */
[----:B------:R-:W-:Y:S05]  /*1ce20*/  FMNMX.FTZ R5, R216, R5, !PT ;  /* 0x00000005d8057209 */ /* 0x000fea0007810000 */
[----:B------:R-:W1:Y:S01]  /*1ce30*/  MUFU.TANH R57, R103 ;  /* 0x0000006700397308 */ /* 0x000e620000002400 */
[----:B------:R-:W-:Y:S02]  /*1ce40*/  FMNMX.FTZ R5, R214, R5, !PT ;  /* 0x00000005d6057209 */ /* 0x000fe40007810000 */
[----:B----4-:R-:W-:Y:S02]  /*1ce50*/  MOV R100, R237 ;  /* 0x000000ed00647202 */ /* 0x010fe40000000f00 */
[----:B------:R-:W-:Y:S02]  /*1ce60*/  FMNMX.FTZ R5, R218, R5, !PT ;  /* 0x00000005da057209 */ /* 0x000fe40007810000 */
[----:B---3--:R-:W-:Y:S03]  /*1ce70*/  FMNMX.FTZ R74, R250, R74, !PT ;  /* 0x0000004afa4a7209 */ /* 0x008fe60007810000 */
[----:B------:R-:W2:Y:S01]  /*1ce80*/  MUFU.TANH R203, R41 ;  /* 0x0000002900cb7308 */ /* 0x000ea20000002400 */
[----:B------:R-:W-:Y:S09]  /*1ce90*/  FMNMX.FTZ R74, R190, R74, !PT ;  /* 0x0000004abe4a7209 */ /* 0x000ff20007810000 */
[----:B------:R-:W-:Y:S01]  /*1cea0*/  MUFU.TANH R223, R60 ;  /* 0x0000003c00df7308 */ /* 0x000fe20000002400 */
[----:B-1----:R-:W-:Y:S09]  /*1ceb0*/  FMNMX.FTZ R0, R57, R0, !PT ;  /* 0x0000000039007209 */ /* 0x002ff20007810000 */
[----:B------:R-:W1:Y:S01]  /*1cec0*/  MUFU.TANH R60, R114 ;  /* 0x00000072003c7308 */ /* 0x000e620000002400 */
[----:B--2---:R-:W-:Y:S04]  /*1ced0*/  FMNMX.FTZ R4, R203, R4, !PT ;  /* 0x00000004cb047209 */ /* 0x004fe80007810000 */
[----:B------:R-:W-:Y:S05]  /*1cee0*/  FMNMX.FTZ R4, R209, R4, !PT ;  /* 0x00000004d1047209 */ /* 0x000fea0007810000 */
[----:B------:R-:W-:Y:S01]  /*1cef0*/  MUFU.TANH R236, R104 ;  /* 0x0000006800ec7308 */ /* 0x000fe20000002400 */
[----:B------:R-:W-:Y:S09]  /*1cf00*/  FMNMX.FTZ R4, R210, R4, !PT ;  /* 0x00000004d2047209 */ /* 0x000ff20007810000 */
[----:B------:R-:W2:Y:S01]  /*1cf10*/  MUFU.TANH R104, R112 ;  /* 0x0000007000687308 */ /* 0x000ea20000002400 */
[----:B-1----:R-:W-:Y:S09]  /*1cf20*/  FMNMX.FTZ R0, R60, R0, !PT ;  /* 0x000000003c007209 */ /* 0x002ff20007810000 */
[----:B------:R-:W1:Y:S10]  /*1cf30*/  MUFU.TANH R244, R58 ;  /* 0x0000003a00f47308 */ /* 0x000e740000002400 */
[----:B------:R1:W-:Y:S01]  /*1cf40*/  MUFU.TANH R230, R88 ;  /* 0x0000005800e67308 */ /* 0x0003e20000002400 */
[----:B--2---:R-:W-:Y:S04]  /*1cf50*/  FMNMX.FTZ R74, R104, R74, !PT ;  /* 0x0000004a684a7209 */ /* 0x004fe80007810000 */
[----:B------:R-:W-:Y:S05]  /*1cf60*/  FMNMX.FTZ R74, R189, R74, !PT ;  /* 0x0000004abd4a7209 */ /* 0x000fea0007810000 */
[----:B------:R-:W2:Y:S01]  /*1cf70*/  MUFU.TANH R231, R115 ;  /* 0x0000007300e77308 */ /* 0x000ea20000002400 */
[----:B------:R-:W3:Y:S09]  /*1cf80*/  SHFL.BFLY PT, R6, R74, 0x2, 0x1f ;  /* 0x0c401f004a067f89 */ /* 0x000ef200000e0000 */
[----:B------:R-:W4:Y:S01]  /*1cf90*/  MUFU.TANH R202, R73 ;  /* 0x0000004900ca7308 */ /* 0x000f220000002400 */
[----:B-1----:R-:W-:Y:S05]  /*1cfa0*/  IMAD.MOV.U32 R88, RZ, RZ, R244 ;  /* 0x000000ffff587224 */ /* 0x002fea00078e00f4 */
[----:B------:R-:W-:Y:S04]  /*1cfb0*/  FMNMX.FTZ R5, R88, R5, !PT ;  /* 0x0000000558057209 */ /* 0x000fe80007810000 */
[----:B------:R-:W1:Y:S01]  /*1cfc0*/  MUFU.TANH R56, R56 ;  /* 0x0000003800387308 */ /* 0x000e620000002400 */
[----:B--2---:R-:W-:Y:S02]  /*1cfd0*/  FMNMX.FTZ R0, R231, R0, !PT ;  /* 0x00000000e7007209 */ /* 0x004fe40007810000 */
[----:B------:R-:W-:Y:S02]  /*1cfe0*/  MOV R115, R119 ;  /* 0x0000007700737202 */ /* 0x000fe40000000f00 */
[----:B---3--:R-:W-:Y:S05]  /*1cff0*/  FMNMX.FTZ R74, R74, R6, !PT ;  /* 0x000000064a4a7209 */ /* 0x008fea0007810000 */
[----:B------:R-:W-:Y:S01]  /*1d000*/  MUFU.TANH R119, R106 ;  /* 0x0000006a00777308 */ /* 0x000fe20000002400 */
[----:B------:R-:W2:Y:S01]  /*1d010*/  SHFL.BFLY PT, R8, R74, 0x1, 0x1f ;  /* 0x0c201f004a087f89 */ /* 0x000ea200000e0000 */
[----:B----4-:R-:W-:Y:S08]  /*1d020*/  MOV R206, R202 ;  /* 0x000000ca00ce7202 */ /* 0x010ff00000000f00 */
[----:B------:R-:W3:Y:S01]  /*1d030*/  MUFU.TANH R232, R59 ;  /* 0x0000003b00e87308 */ /* 0x000ee20000002400 */
[----:B------:R-:W4:Y:S01]  /*1d040*/  SHFL.BFLY PT, R73, R0, 0x2, 0x1f ;  /* 0x0c401f0000497f89 */ /* 0x000f2200000e0000 */
[----:B-1----:R-:W-:Y:S08]  /*1d050*/  FMNMX.FTZ R4, R56, R4, !PT ;  /* 0x0000000438047209 */ /* 0x002ff00007810000 */
[----:B------:R-:W1:Y:S01]  /*1d060*/  MUFU.TANH R229, R62 ;  /* 0x0000003e00e57308 */ /* 0x000e620000002400 */
[----:B--2---:R-:W-:Y:S09]  /*1d070*/  FMNMX.FTZ R74, R74, R8, !PT ;  /* 0x000000084a4a7209 */ /* 0x004ff20007810000 */
[----:B------:R-:W2:Y:S01]  /*1d080*/  MUFU.TANH R58, R63 ;  /* 0x0000003f003a7308 */ /* 0x000ea20000002400 */
[----:B---3--:R-:W-:Y:S02]  /*1d090*/  FMNMX.FTZ R5, R232, R5, !PT ;  /* 0x00000005e8057209 */ /* 0x008fe40007810000 */
[----:B------:R-:W-:Y:S02]  /*1d0a0*/  MOV R59, R197 ;  /* 0x000000c5003b7202 */ /* 0x000fe40000000f00 */
[----:B----4-:R-:W-:Y:S05]  /*1d0b0*/  FMNMX.FTZ R73, R0, R73, !PT ;  /* 0x0000004900497209 */ /* 0x010fea0007810000 */
[----:B------:R-:W3:Y:S01]  /*1d0c0*/  MUFU.TANH R234, R75 ;  /* 0x0000004b00ea7308 */ /* 0x000ee20000002400 */
[----:B------:R-:W-:Y:S01]  /*1d0d0*/  FMNMX.FTZ R4, R59, R4, !PT ;  /* 0x000000043b047209 */ /* 0x000fe20007810000 */
[----:B------:R-:W4:Y:S01]  /*1d0e0*/  SHFL.BFLY PT, R6, R73, 0x1, 0x1f ;  /* 0x0c201f0049067f89 */ /* 0x000f2200000e0000 */
[----:B-1----:R-:W-:Y:S02]  /*1d0f0*/  FMNMX.FTZ R5, R229, R5, !PT ;  /* 0x00000005e5057209 */ /* 0x002fe40007810000 */
[----:B------:R-:W-:Y:S05]  /*1d100*/  MOV R62, R223 ;  /* 0x000000df003e7202 */ /* 0x000fea0000000f00 */
[----:B------:R1:W1:Y:S01]  /*1d110*/  MUFU.TANH R251, R76 ;  /* 0x0000004c00fb7308 */ /* 0x0002620000002400 */
[----:B------:R-:W-:Y:S02]  /*1d120*/  FMNMX.FTZ R4, R62, R4, !PT ;  /* 0x000000043e047209 */ /* 0x000fe40007810000 */
[----:B--2---:R-:W-:Y:S02]  /*1d130*/  FMNMX.FTZ R5, R58, R5, !PT ;  /* 0x000000053a057209 */ /* 0x004fe40007810000 */
[----:B------:R-:W-:Y:S02]  /*1d140*/  FMNMX.FTZ R4, R85, R4, !PT ;  /* 0x0000000455047209 */ /* 0x000fe40007810000 */
[----:B------:R-:W-:Y:S03]  /*1d150*/  FMNMX.FTZ R5, R115, R5, !PT ;  /* 0x0000000573057209 */ /* 0x000fe60007810000 */
[----:B------:R2:W2:Y:S01]  /*1d160*/  MUFU.TANH R36, R89 ;  /* 0x0000005900247308 */ /* 0x0004a20000002400 */
[----:B------:R-:W-:Y:S02]  /*1d170*/  FMNMX.FTZ R4, R90, R4, !PT ;  /* 0x000000045a047209 */ /* 0x000fe40007810000 */
[----:B---3--:R-:W-:Y:S02]  /*1d180*/  FMNMX.FTZ R5, R234, R5, !PT ;  /* 0x00000005ea057209 */ /* 0x008fe40007810000 */
[----:B------:R-:W-:Y:S02]  /*1d190*/  FMNMX.FTZ R4, R206, R4, !PT ;  /* 0x00000004ce047209 */ /* 0x000fe40007810000 */
[----:B----4-:R-:W-:Y:S03]  /*1d1a0*/  FMNMX.FTZ R73, R73, R6, !PT ;  /* 0x0000000649497209 */ /* 0x010fe60007810000 */
[----:B------:R-:W3:Y:S01]  /*1d1b0*/  MUFU.TANH R221, R78 ;  /* 0x0000004e00dd7308 */ /* 0x000ee20000002400 */
[----:B-1----:R-:W-:Y:S01]  /*1d1c0*/  FMUL.FTZ R76, R110, c[0x0][0x320] ;  /* 0x0000c8006e4c7a20 */ /* 0x002fe20000410000 */
[----:B------:R-:W-:Y:S08]  /*1d1d0*/  MOV R110, R57 ;  /* 0x00000039006e7202 */ /* 0x000ff00000000f00 */
[----:B------:R-:W1:Y:S01]  /*1d1e0*/  MUFU.TANH R245, R77 ;  /* 0x0000004d00f57308 */ /* 0x000e620000002400 */
[----:B--2---:R-:W-:Y:S01]  /*1d1f0*/  MOV R89, R251 ;  /* 0x000000fb00597202 */ /* 0x004fe20000000f00 */
[----:B------:R-:W-:Y:S03]  /*1d200*/  IMAD.MOV.U32 R103, RZ, RZ, R36 ;  /* 0x000000ffff677224 */ /* 0x000fe600078e0024 */
[----:B------:R-:W-:Y:S05]  /*1d210*/  FMNMX.FTZ R4, R89, R4, !PT ;  /* 0x0000000459047209 */ /* 0x000fea0007810000 */
[----:B------:R-:W2:Y:S01]  /*1d220*/  MUFU.TANH R37, R92 ;  /* 0x0000005c00257308 */ /* 0x000ea20000002400 */
[----:B---3--:R-:W-:Y:S01]  /*1d230*/  FMNMX.FTZ R0, R221, R5, !PT ;  /* 0x00000005dd007209 */ /* 0x008fe20007810000 */
[----:B------:R-:W-:Y:S03]  /*1d240*/  FMUL.FTZ R78, R73, c[0x0][0x2d0] ;  /* 0x0000b400494e7a20 */ /* 0x000fe60000410000 */
[----:B------:R-:W-:Y:S05]  /*1d250*/  FMNMX.FTZ R0, R47, R0, !PT ;  /* 0x000000002f007209 */ /* 0x000fea0007810000 */
[----:B------:R3:W4:Y:S01]  /*1d260*/  MUFU.TANH R41, R105 ;  /* 0x0000006900297308 */ /* 0x0007220000002400 */
[----:B------:R-:W-:Y:S01]  /*1d270*/  FMNMX.FTZ R5, R100, R0, !PT ;  /* 0x0000000064057209 */ /* 0x000fe20007810000 */
[----:B------:R-:W-:Y:S01]  /*1d280*/  FMUL.FTZ R0, R111, c[0x0][0x320] ;  /* 0x0000c8006f007a20 */ /* 0x000fe20000410000 */
[----:B-1----:R-:W-:Y:S02]  /*1d290*/  MOV R86, R245 ;  /* 0x000000f500567202 */ /* 0x002fe40000000f00 */
[----:B------:R-:W-:Y:S02]  /*1d2a0*/  MOV R111, R58 ;  /* 0x0000003a006f7202 */ /* 0x000fe40000000f00 */
[----:B------:R-:W-:Y:S03]  /*1d2b0*/  FMNMX.FTZ R4, R86, R4, !PT ;  /* 0x0000000456047209 */ /* 0x000fe60007810000 */
[----:B------:R-:W1:Y:S01]  /*1d2c0*/  MUFU.TANH R42, R108 ;  /* 0x0000006c002a7308 */ /* 0x000e620000002400 */
[----:B------:R-:W-:Y:S02]  /*1d2d0*/  FMNMX.FTZ R4, R230, R4, !PT ;  /* 0x00000004e6047209 */ /* 0x000fe40007810000 */
[----:B--2---:R-:W-:Y:S02]  /*1d2e0*/  MOV R102, R37 ;  /* 0x0000002500667202 */ /* 0x004fe40000000f00 */
[----:B------:R-:W-:Y:S05]  /*1d2f0*/  FMNMX.FTZ R4, R103, R4, !PT ;  /* 0x0000000467047209 */ /* 0x000fea0007810000 */
[----:B------:R2:W-:Y:S01]  /*1d300*/  MUFU.TANH R75, R0 ;  /* 0x00000000004b7308 */ /* 0x0005e20000002400 */
[----:B------:R-:W-:Y:S01]  /*1d310*/  FMNMX.FTZ R4, R102, R4, !PT ;  /* 0x0000000466047209 */ /* 0x000fe20007810000 */
[----:B---3--:R-:W-:Y:S03]  /*1d320*/  FMUL.FTZ R105, R74, c[0x0][0x2d0] ;  /* 0x0000b4004a697a20 */ /* 0x008fe60000410000 */
[----:B------:R-:W-:Y:S01]  /*1d330*/  FMNMX.FTZ R4, R101, R4, !PT ;  /* 0x0000000465047209 */ /* 0x000fe20007810000 */
[----:B------:R-:W-:Y:S03]  /*1d340*/  FFMA.FTZ R104, R104, c[0x0][0x2d0], -R105 ;  /* 0x0000b40068687a23 */ /* 0x000fe60000010869 */
[----:B------:R-:W-:Y:S01]  /*1d350*/  FMNMX.FTZ R4, R236, R4, !PT ;  /* 0x00000004ec047209 */ /* 0x000fe20007810000 */
[----:B------:R-:W3:Y:S03]  /*1d360*/  MUFU.TANH R114, R109 ;  /* 0x0000006d00727308 */ /* 0x000ee60000002400 */
[----:B----4-:R-:W-:Y:S04]  /*1d370*/  FMNMX.FTZ R4, R41, R4, !PT ;  /* 0x0000000429047209 */ /* 0x010fe80007810000 */
[----:B-1----:R-:W-:Y:S03]  /*1d380*/  FMNMX.FTZ R4, R42, R4, !PT ;  /* 0x000000042a047209 */ /* 0x002fe60007810000 */
[----:B------:R-:W1:Y:S01]  /*1d390*/  MUFU.TANH R243, R91 ;  /* 0x0000005b00f37308 */ /* 0x000e620000002400 */
[----:B--2---:R-:W-:Y:S04]  /*1d3a0*/  FADD.FTZ R0, -R74, R2 ;  /* 0x000000024a007221 */ /* 0x004fe80000010100 */
[----:B------:R-:W-:Y:S05]  /*1d3b0*/  FMUL.FTZ R2, R0, c[0x0][0x2d0] ;  /* 0x0000b40000027a20 */ /* 0x000fea0000410000 */
[----:B------:R-:W2:Y:S01]  /*1d3c0*/  MUFU.TANH R109, R94 ;  /* 0x0000005e006d7308 */ /* 0x000ea20000002400 */
[----:B---3--:R-:W-:Y:S05]  /*1d3d0*/  FMNMX.FTZ R4, R114, R4, !PT ;  /* 0x0000000472047209 */ /* 0x008fea0007810000 */
[----:B------:R-:W3:Y:S04]  /*1d3e0*/  SHFL.BFLY PT, R7, R4, 0x2, 0x1f ;  /* 0x0c401f0004077f89 */ /* 0x000ee800000e0000 */
[----:B------:R4:W-:Y:S01]  /*1d3f0*/  MUFU.EX2 R70, R2 ;  /* 0x0000000200467308 */ /* 0x0009e20000000800 */
[----:B-1----:R-:W-:Y:S04]  /*1d400*/  MOV R108, R243 ;  /* 0x000000f3006c7202 */ /* 0x002fe80000000f00 */
[----:B------:R-:W-:Y:S05]  /*1d410*/  FMNMX.FTZ R5, R108, R5, !PT ;  /* 0x000000056c057209 */ /* 0x000fea0007810000 */
[----:B------:R-:W1:Y:S01]  /*1d420*/  MUFU.TANH R188, R95 ;  /* 0x0000005f00bc7308 */ /* 0x000e620000002400 */
[----:B--2---:R-:W-:Y:S09]  /*1d430*/  FMNMX.FTZ R5, R109, R5, !PT ;  /* 0x000000056d057209 */ /* 0x004ff20007810000 */
[----:B------:R-:W2:Y:S01]  /*1d440*/  MUFU.TANH R237, R107 ;  /* 0x0000006b00ed7308 */ /* 0x000ea20000002400 */
[----:B---3--:R-:W-:Y:S01]  /*1d450*/  FMNMX.FTZ R4, R4, R7, !PT ;  /* 0x0000000704047209 */ /* 0x008fe20007810000 */
[----:B----4-:R-:W-:Y:S02]  /*1d460*/  FADD.FTZ R2, -R73, R3 ;  /* 0x0000000349027221 */ /* 0x010fe40000010100 */
[--C-:B------:R-:W-:Y:S02]  /*1d470*/  FFMA.FTZ R7, R35, c[0x0][0x2d0], -R78.reuse ;  /* 0x0000b40023077a23 */ /* 0x100fe4000001084e */
[----:B------:R-:W3:Y:S01]  /*1d480*/  SHFL.BFLY PT, R72, R4, 0x1, 0x1f ;  /* 0x0c201f0004487f89 */ /* 0x000ee200000e0000 */
[----:B------:R-:W-:Y:S03]  /*1d490*/  FMUL.FTZ R2, R2, c[0x0][0x2d0] ;  /* 0x0000b40002027a20 */ /* 0x000fe60000410000 */
[----:B------:R-:W-:Y:S01]  /*1d4a0*/  MUFU.EX2 R106, R7 ;  /* 0x00000007006a7308 */ /* 0x000fe20000000800 */
[----:B-1----:R-:W-:Y:S04]  /*1d4b0*/  FMNMX.FTZ R5, R188, R5, !PT ;  /* 0x00000005bc057209 */ /* 0x002fe80007810000 */
[----:B------:R-:W-:Y:S05]  /*1d4c0*/  FMNMX.FTZ R5, R119, R5, !PT ;  /* 0x0000000577057209 */ /* 0x000fea0007810000 */
[----:B------:R1:W4:Y:S01]  /*1d4d0*/  MUFU.EX2 R69, R2 ;  /* 0x0000000200457308 */ /* 0x0003220000000800 */
[----:B--2---:R-:W-:Y:S01]  /*1d4e0*/  FMNMX.FTZ R0, R237, R5, !PT ;  /* 0x00000005ed007209 */ /* 0x004fe20007810000 */
[----:B------:R-:W-:Y:S08]  /*1d4f0*/  FFMA.FTZ R5, R23, c[0x0][0x2d0], -R78 ;  /* 0x0000b40017057a23 */ /* 0x000ff0000001084e */
[----:B------:R-:W2:Y:S01]  /*1d500*/  MUFU.TANH R76, R76 ;  /* 0x0000004c004c7308 */ /* 0x000ea20000002400 */
[----:B---3--:R-:W-:Y:S01]  /*1d510*/  FMNMX.FTZ R72, R4, R72, !PT ;  /* 0x0000004804487209 */ /* 0x008fe20007810000 */
[----:B------:R-:W-:Y:S04]  /*1d520*/  FFMA.FTZ R4, R184, c[0x0][0x2d0], -R105 ;  /* 0x0000b400b8047a23 */ /* 0x000fe80000010869 */
[C---:B------:R-:W-:Y:S04]  /*1d530*/  FMUL.FTZ R107, R72.reuse, c[0x0][0x2d0] ;  /* 0x0000b400486b7a20 */ /* 0x040fe80000410000 */
[----:B------:R3:W-:Y:S01]  /*1d540*/  MUFU.EX2 R245, R4 ;  /* 0x0000000400f57308 */ /* 0x0007e20000000800 */
[----:B-1----:R-:W-:Y:S02]  /*1d550*/  FADD.FTZ R2, -R72, R116 ;  /* 0x0000007448027221 */ /* 0x002fe40000010100 */
[----:B----4-:R-:W-:Y:S02]  /*1d560*/  FMUL.FTZ R35, R69, R151 ;  /* 0x0000009745237220 */ /* 0x010fe40000410000 */
[----:B------:R-:W-:Y:S05]  /*1d570*/  FMUL.FTZ R2, R2, c[0x0][0x2d0] ;  /* 0x0000b40002027a20 */ /* 0x000fea0000410000 */
[----:B------:R1:W-:Y:S01]  /*1d580*/  MUFU.EX2 R96, R5 ;  /* 0x0000000500607308 */ /* 0x0003e20000000800 */
[----:B------:R-:W-:Y:S01]  /*1d590*/  IMAD.MOV.U32 R151, RZ, RZ, R43 ;  /* 0x000000ffff977224 */ /* 0x000fe200078e002b */
[----:B--2---:R-:W-:Y:S04]  /*1d5a0*/  FMNMX.FTZ R0, R76, R0, !PT ;  /* 0x000000004c007209 */ /* 0x004fe80007810000 */
[----:B------:R-:W-:Y:S04]  /*1d5b0*/  FMNMX.FTZ R0, R75, R0, !PT ;  /* 0x000000004b007209 */ /* 0x000fe80007810000 */
[----:B------:R2:W4:Y:S01]  /*1d5c0*/  MUFU.EX2 R68, R2 ;  /* 0x0000000200447308 */ /* 0x0005220000000800 */
[----:B------:R-:W4:Y:S01]  /*1d5d0*/  SHFL.BFLY PT, R3, R0, 0x2, 0x1f ;  /* 0x0c401f0000037f89 */ /* 0x000f2200000e0000 */
[--C-:B---3--:R-:W-:Y:S08]  /*1d5e0*/  FFMA.FTZ R4, R20, c[0x0][0x2d0], -R105.reuse ;  /* 0x0000b40014047a23 */ /* 0x108ff00000010869 */
[----:B------:R-:W-:Y:S01]  /*1d5f0*/  MUFU.EX2 R91, R4 ;  /* 0x00000004005b7308 */ /* 0x000fe20000000800 */
[----:B-1----:R-:W-:Y:S01]  /*1d600*/  @P0 MOV R5, R53 ;  /* 0x0000003500050202 */ /* 0x002fe20000000f00 */
[--C-:B--2---:R-:W-:Y:S01]  /*1d610*/  FFMA.FTZ R2, R118, c[0x0][0x2d0], -R105.reuse ;  /* 0x0000b40076027a23 */ /* 0x104fe20000010869 */
[----:B------:R-:W-:Y:S01]  /*1d620*/  MOV R118, R220 ;  /* 0x000000dc00767202 */ /* 0x000fe20000000f00 */
[----:B----4-:R-:W-:Y:S01]  /*1d630*/  FMUL.FTZ R57, R68, R173 ;  /* 0x000000ad44397220 */ /* 0x010fe20000410000 */
[----:B------:R-:W-:Y:S05]  /*1d640*/  FMNMX.FTZ R0, R0, R3, !PT ;  /* 0x0000000300007209 */ /* 0x000fea0007810000 */
[----:B------:R1:W2:Y:S01]  /*1d650*/  MUFU.EX2 R246, R2 ;  /* 0x0000000200f67308 */ /* 0x0002a20000000800 */
[--C-:B------:R-:W-:Y:S02]  /*1d660*/  FFMA.FTZ R3, R17, c[0x0][0x2d0], -R105.reuse ;  /* 0x0000b40011037a23 */ /* 0x100fe40000010869 */
[----:B------:R-:W-:Y:S01]  /*1d670*/  FMUL.FTZ R17, R70, R133 ;  /* 0x0000008546117220 */ /* 0x000fe20000410000 */
[----:B------:R-:W-:Y:S01]  /*1d680*/  MOV R133, R45 ;  /* 0x0000002d00857202 */ /* 0x000fe20000000f00 */
[----:B------:R-:W-:Y:S05]  /*1d690*/  FMUL.FTZ R45, R68, R161 ;  /* 0x000000a1442d7220 */ /* 0x000fea0000410000 */
[----:B------:R3:W-:Y:S01]  /*1d6a0*/  MUFU.EX2 R112, R3 ;  /* 0x0000000300707308 */ /* 0x0007e20000000800 */
[----:B-1----:R-:W-:Y:S01]  /*1d6b0*/  FFMA.FTZ R2, R16, c[0x0][0x2d0], -R105 ;  /* 0x0000b40010027a23 */ /* 0x002fe20000010869 */
[----:B--2---:R-:W-:Y:S01]  /*1d6c0*/  F2FP.BF16.PACK_AB R80, R246, R245 ;  /* 0x000000f5f650723e */ /* 0x004fe200000010ff */
[----:B------:R-:W-:Y:S01]  /*1d6d0*/  FMUL.FTZ R16, R70, R132 ;  /* 0x0000008446107220 */ /* 0x000fe20000410000 */
[----:B------:R-:W-:Y:S06]  /*1d6e0*/  MOV R132, R250 ;  /* 0x000000fa00847202 */ /* 0x000fec0000000f00 */
[----:B------:R1:W2:Y:S01]  /*1d6f0*/  MUFU.EX2 R251, R2 ;  /* 0x0000000200fb7308 */ /* 0x0002a20000000800 */
[--C-:B---3--:R-:W-:Y:S01]  /*1d700*/  FFMA.FTZ R3, R186, c[0x0][0x2d0], -R78.reuse ;  /* 0x0000b400ba037a23 */ /* 0x108fe2000001084e */
[----:B------:R-:W-:Y:S08]  /*1d710*/  MOV R186, R247 ;  /* 0x000000f700ba7202 */ /* 0x000ff00000000f00 */
[----:B------:R3:W-:Y:S01]  /*1d720*/  MUFU.EX2 R243, R3 ;  /* 0x0000000300f37308 */ /* 0x0007e20000000800 */
[----:B-1----:R-:W1:Y:S01]  /*1d730*/  SHFL.BFLY PT, R2, R0, 0x1, 0x1f ;  /* 0x0c201f0000027f89 */ /* 0x002e6200000e0000 */
[----:B--2---:R-:W-:Y:S01]  /*1d740*/  F2FP.BF16.PACK_AB R82, R112, R251 ;  /* 0x000000fb7052723e */ /* 0x004fe200000010ff */
[--C-:B---3--:R-:W-:Y:S01]  /*1d750*/  FFMA.FTZ R3, R185, c[0x0][0x2d0], -R78.reuse ;  /* 0x0000b400b9037a23 */ /* 0x108fe2000001084e */
[----:B------:R-:W-:Y:S01]  /*1d760*/  MOV R185, R60 ;  /* 0x0000003c00b97202 */ /* 0x000fe20000000f00 */
[----:B------:R-:W-:Y:S05]  /*1d770*/  FMUL.FTZ R60, R68, R176 ;  /* 0x000000b0443c7220 */ /* 0x000fea0000410000 */
[----:B------:R2:W3:Y:S01]  /*1d780*/  MUFU.EX2 R244, R3 ;  /* 0x0000000300f47308 */ /* 0x0004e20000000800 */
[----:B-1----:R-:W-:Y:S01]  /*1d790*/  FMNMX.FTZ R71, R0, R2, !PT ;  /* 0x0000000200477209 */ /* 0x002fe20007810000 */
[----:B------:R-:W-:Y:S02]  /*1d7a0*/  FFMA.FTZ R2, R196, c[0x0][0x2d0], -R107 ;  /* 0x0000b400c4027a23 */ /* 0x000fe4000001086b */
[--C-:B------:R-:W-:Y:S06]  /*1d7b0*/  FFMA.FTZ R0, R19, c[0x0][0x2d0], -R78.reuse ;  /* 0x0000b40013007a23 */ /* 0x100fec000001084e */
[----:B------:R1:W-:Y:S01]  /*1d7c0*/  MUFU.EX2 R219, R2 ;  /* 0x0000000200db7308 */ /* 0x0003e20000000800 */
[----:B------:R-:W-:Y:S02]  /*1d7d0*/  FMUL.FTZ R77, R71, c[0x0][0x2d0] ;  /* 0x0000b400474d7a20 */ /* 0x000fe40000410000 */
[----:B------:R-:W-:Y:S01]  /*1d7e0*/  FMUL.FTZ R19, R69, R135 ;  /* 0x0000008745137220 */ /* 0x000fe20000410000 */
[----:B------:R-:W-:Y:S01]  /*1d7f0*/  MOV R135, R88 ;  /* 0x0000005800877202 */ /* 0x000fe20000000f00 */
[----:B------:R-:W-:Y:S02]  /*1d800*/  FFMA.FTZ R75, R75, c[0x0][0x2d0], -R77 ;  /* 0x0000b4004b4b7a23 */ /* 0x000fe4000001084d */
[--C-:B--2---:R-:W-:Y:S03]  /*1d810*/  FFMA.FTZ R3, R18, c[0x0][0x2d0], -R78.reuse ;  /* 0x0000b40012037a23 */ /* 0x104fe6000001084e */
[----:B------:R2:W-:Y:S01]  /*1d820*/  MUFU.EX2 R184, R0 ;  /* 0x0000000000b87308 */ /* 0x0005e20000000800 */
[----:B---3--:R-:W-:Y:S01]  /*1d830*/  F2FP.BF16.PACK_AB R81, R244, R243 ;  /* 0x000000f3f451723e */ /* 0x008fe200000010ff */
[----:B------:R-:W-:Y:S01]  /*1d840*/  FMUL.FTZ R18, R69, R134 ;  /* 0x0000008645127220 */ /* 0x000fe20000410000 */
[----:B------:R-:W-:Y:S01]  /*1d850*/  MOV R134, R44 ;  /* 0x0000002c00867202 */ /* 0x000fe20000000f00 */
[C---:B------:R-:W-:Y:S06]  /*1d860*/  FMUL.FTZ R44, R68.reuse, R160 ;  /* 0x000000a0442c7220 */ /* 0x040fec0000410000 */
[----:B------:R3:W4:Y:S01]  /*1d870*/  MUFU.EX2 R63, R3 ;  /* 0x00000003003f7308 */ /* 0x0007220000000800 */
[----:B-1----:R-:W-:Y:S01]  /*1d880*/  FFMA.FTZ R2, R187, c[0x0][0x2d0], -R107 ;  /* 0x0000b400bb027a23 */ /* 0x002fe2000001086b */
[----:B------:R-:W-:Y:S01]  /*1d890*/  MOV R187, R41 ;  /* 0x0000002900bb7202 */ /* 0x000fe20000000f00 */
[----:B------:R-:W-:Y:S07]  /*1d8a0*/  FMUL.FTZ R41, R68, R157 ;  /* 0x0000009d44297220 */ /* 0x000fee0000410000 */
[----:B------:R1:W1:Y:S01]  /*1d8b0*/  MUFU.EX2 R223, R2 ;  /* 0x0000000200df7308 */ /* 0x0002620000000800 */
[----:B--2---:R-:W-:Y:S01]  /*1d8c0*/  FADD.FTZ R0, -R71, R117 ;  /* 0x0000007547007221 */ /* 0x004fe20000010100 */
[----:B------:R-:W-:Y:S03]  /*1d8d0*/  MOV R117, R221 ;  /* 0x000000dd00757202 */ /* 0x000fe60000000f00 */
[----:B------:R-:W-:Y:S05]  /*1d8e0*/  FMUL.FTZ R0, R0, c[0x0][0x2d0] ;  /* 0x0000b40000007a20 */ /* 0x000fea0000410000 */
[----:B------:R-:W-:Y:S01]  /*1d8f0*/  MUFU.EX2 R75, R75 ;  /* 0x0000004b004b7308 */ /* 0x000fe20000000800 */
[----:B---3--:R-:W-:Y:S01]  /*1d900*/  FFMA.FTZ R3, R21, c[0x0][0x2d0], -R105 ;  /* 0x0000b40015037a23 */ /* 0x008fe20000010869 */
[----:B----4-:R-:W-:Y:S08]  /*1d910*/  F2FP.BF16.PACK_AB R83, R184, R63 ;  /* 0x0000003fb853723e */ /* 0x010ff000000010ff */
[----:B------:R2:W-:Y:S01]  /*1d920*/  MUFU.EX2 R93, R3 ;  /* 0x00000003005d7308 */ /* 0x0005e20000000800 */
[--C-:B-1----:R-:W-:Y:S01]  /*1d930*/  FFMA.FTZ R2, R12, c[0x0][0x2d0], -R107.reuse ;  /* 0x0000b4000c027a23 */ /* 0x102fe2000001086b */
[----:B------:R-:W-:Y:S01]  /*1d940*/  F2FP.BF16.PACK_AB R64, R223, R219 ;  /* 0x000000dbdf40723e */ /* 0x000fe200000010ff */
[----:B------:R-:W-:Y:S01]  /*1d950*/  FMUL.FTZ R12, R68, R128 ;  /* 0x00000080440c7220 */ /* 0x000fe20000410000 */
[----:B------:R-:W-:Y:S06]  /*1d960*/  MOV R128, R91 ;  /* 0x0000005b00807202 */ /* 0x000fec0000000f00 */
[----:B------:R1:W-:Y:S10]  /*1d970*/  MUFU.EX2 R84, R2 ;  /* 0x0000000200547308 */ /* 0x0003f40000000800 */
[----:B------:R-:W3:Y:S01]  /*1d980*/  MUFU.EX2 R0, R0 ;  /* 0x0000000000007308 */ /* 0x000ee20000000800 */
[----:B--2---:R-:W-:Y:S09]  /*1d990*/  FFMA.FTZ R3, R22, c[0x0][0x2d0], -R78 ;  /* 0x0000b40016037a23 */ /* 0x004ff2000001084e */
[----:B------:R-:W-:Y:S01]  /*1d9a0*/  MUFU.EX2 R92, R3 ;  /* 0x00000003005c7308 */ /* 0x000fe20000000800 */
[----:B-1----:R-:W-:Y:S02]  /*1d9b0*/  FFMA.FTZ R2, R13, c[0x0][0x2d0], -R107 ;  /* 0x0000b4000d027a23 */ /* 0x002fe4000001086b */
[----:B------:R-:W-:Y:S01]  /*1d9c0*/  FMUL.FTZ R13, R68, R129 ;  /* 0x00000081440d7220 */ /* 0x000fe20000410000 */
[----:B------:R-:W-:Y:S06]  /*1d9d0*/  MOV R129, R47 ;  /* 0x0000002f00817202 */ /* 0x000fec0000000f00 */
[----:B------:R1:W-:Y:S01]  /*1d9e0*/  MUFU.EX2 R36, R2 ;  /* 0x0000000200247308 */ /* 0x0003e20000000800 */
[C---:B---3--:R-:W-:Y:S02]  /*1d9f0*/  FMUL.FTZ R47, R0.reuse, R163 ;  /* 0x000000a3002f7220 */ /* 0x048fe40000410000 */
[C---:B------:R-:W-:Y:S02]  /*1da00*/  FMUL.FTZ R43, R0.reuse, R159 ;  /* 0x0000009f002b7220 */ /* 0x040fe40000410000 */
[----:B------:R-:W-:Y:S02]  /*1da10*/  FMUL.FTZ R58, R0, R174 ;  /* 0x000000ae003a7220 */ /* 0x000fe40000410000 */
[--C-:B-1----:R-:W-:Y:S04]  /*1da20*/  FFMA.FTZ R2, R195, c[0x0][0x2d0], -R77.reuse ;  /* 0x0000b400c3027a23 */ /* 0x102fe8000001084d */
        /* <DEDUP_REMOVED lines=10> */
[C---:B------:R-:W-:Y:S06]  /*1dad0*/  FMUL.FTZ R15, R0.reuse, R131 ;  /* 0x00000083000f7220 */ /* 0x040fec0000410000 */
[----:B------:R1:W2:Y:S01]  /*1dae0*/  MUFU.EX2 R202, R2 ;  /* 0x0000000200ca7308 */ /* 0x0002a20000000800 */
[----:B------:R-:W-:Y:S02]  /*1daf0*/  IMAD.MOV.U32 R131, RZ, RZ, R63 ;  /* 0x000000ffff837224 */ /* 0x000fe400078e003f */
[----:B------:R-:W-:Y:S02]  /*1db00*/  FMUL.FTZ R63, R0, R179 ;  /* 0x000000b3003f7220 */ /* 0x000fe40000410000 */
[--C-:B-1----:R-:W-:Y:S01]  /*1db10*/  FFMA.FTZ R2, R32, c[0x0][0x2d0], -R105.reuse ;  /* 0x0000b40020027a23 */ /* 0x102fe20000010869 */
[----:B--2---:R-:W-:Y:S04]  /*1db20*/  F2FP.BF16.PACK_AB R67, R202, R199 ;  /* 0x000000c7ca43723e */ /* 0x004fe800000010ff */
[----:B------:R1:W-:Y:S02]  /*1db30*/  MUFU.EX2 R97, R2 ;  /* 0x0000000200617308 */ /* 0x0003e40000000800 */
[----:B-1----:R-:W-:Y:S08]  /*1db40*/  FFMA.FTZ R2, R33, c[0x0][0x2d0], -R105 ;  /* 0x0000b40021027a23 */ /* 0x002ff00000010869 */
[----:B------:R1:W2:Y:S02]  /*1db50*/  MUFU.EX2 R99, R2 ;  /* 0x0000000200637308 */ /* 0x0002a40000000800 */
[----:B-1----:R-:W-:Y:S05]  /*1db60*/  @P0 SHF.R.S32.HI R2, RZ, 0x1f, R242 ;  /* 0x0000001fff020819 */ /* 0x002fea00000114f2 */
[----:B------:R-:W-:Y:S02]  /*1db70*/  @P0 IMAD R4, R2, c[0x0][0x1e0], RZ ;  /* 0x0000780002040a24 */ /* 0x000fe400078e02ff */
[C---:B------:R-:W-:Y:S04]  /*1db80*/  @P0 IMAD.WIDE.U32 R2, R242.reuse, c[0x0][0x1e0], RZ ;  /* 0x00007800f2020a25 */ /* 0x040fe800078e00ff */
[----:B------:R-:W-:Y:S01]  /*1db90*/  @P0 IMAD R6, R242, c[0x0][0x1e4], R4 ;  /* 0x00007900f2060a24 */ /* 0x000fe200078e0204 */
[----:B------:R-:W-:Y:S04]  /*1dba0*/  @P0 MOV R4, R38 ;  /* 0x0000002600040202 */ /* 0x000fe80000000f00 */
[----:B------:R-:W-:Y:S01]  /*1dbb0*/  @P0 IADD3 R3, R3, R6, RZ ;  /* 0x0000000603030210 */ /* 0x000fe20007ffe0ff */
[----:B------:R-:W-:Y:S04]  /*1dbc0*/  @P0 IMAD.WIDE.U32 R4, R2, 0x70, R4 ;  /* 0x0000007002040825 */ /* 0x000fe800078e0004 */
[----:B------:R-:W-:Y:S01]  /*1dbd0*/  @P0 IMAD R3, R3, 0x70, RZ ;  /* 0x0000007003030824 */ /* 0x000fe200078e02ff */
[----:B------:R-:W-:Y:S01]  /*1dbe0*/  @P0 LEA R2, P1, R4, c[0x0][0x1c8], 0x1 ;  /* 0x0000720004020a11 */ /* 0x000fe200078208ff */
[----:B------:R-:W-:Y:S02]  /*1dbf0*/  FFMA.FTZ R6, R34, c[0x0][0x2d0], -R78 ;  /* 0x0000b40022067a23 */ /* 0x000fe4000001084e */
[----:B------:R-:W-:Y:S01]  /*1dc00*/  FMUL.FTZ R34, R69, R150 ;  /* 0x0000009645227220 */ /* 0x000fe20000410000 */
[----:B------:R-:W-:Y:S01]  /*1dc10*/  @P0 IADD3 R3, R5, R3, RZ ;  /* 0x0000000305030210 */ /* 0x000fe20007ffe0ff */
[----:B------:R1:W-:Y:S01]  /*1dc20*/  MUFU.EX2 R95, R6 ;  /* 0x00000006005f7308 */ /* 0x0003e20000000800 */
[----:B------:R-:W-:Y:S01]  /*1dc30*/  MOV R150, R46 ;  /* 0x0000002e00967202 */ /* 0x000fe20000000f00 */
[----:B------:R-:W-:Y:S01]  /*1dc40*/  FMUL.FTZ R46, R0, R162 ;  /* 0x000000a2002e7220 */ /* 0x000fe20000410000 */
[----:B------:R-:W-:Y:S01]  /*1dc50*/  @P0 LEA.HI.X R3, R4, c[0x0][0x1cc], R3, 0x1, P1 ;  /* 0x0000730004030a11 */ /* 0x000fe200008f0c03 */
[--C-:B------:R-:W-:Y:S02]  /*1dc60*/  FFMA.FTZ R4, R24, c[0x0][0x2d0], -R107.reuse ;  /* 0x0000b40018047a23 */ /* 0x100fe4000001086b */
[----:B------:R-:W-:Y:S01]  /*1dc70*/  FMUL.FTZ R24, R68, R140 ;  /* 0x0000008c44187220 */ /* 0x000fe20000410000 */
[----:B------:R-:W-:Y:S01]  /*1dc80*/  MOV R140, R106 ;  /* 0x0000006a008c7202 */ /* 0x000fe20000000f00 */
[----:B------:R3:W-:Y:S01]  /*1dc90*/  @P0 LDGSTS.E.BYPASS.LTC128B.128 [R241+0x3900], [R2.64], !P4 ;  /* 0x0390000002f10fae */ /* 0x0007e2000e101d48 */
[----:B------:R-:W-:Y:S01]  /*1dca0*/  MOV R106, R42 ;  /* 0x0000002a006a7202 */ /* 0x000fe20000000f00 */
[----:B------:R4:W2:Y:S01]  /*1dcb0*/  MUFU.EX2 R33, R4 ;  /* 0x0000000400217308 */ /* 0x0008a20000000800 */
[----:B------:R-:W-:Y:S03]  /*1dcc0*/  FMUL.FTZ R42, R0, R158 ;  /* 0x0000009e002a7220 */ /* 0x000fe60000410000 */
[--C-:B------:R-:W-:Y:S06]  /*1dcd0*/  FFMA.FTZ R106, R106, c[0x0][0x2d0], -R107.reuse ;  /* 0x0000b4006a6a7a23 */ /* 0x100fec000001086b */
[----:B------:R-:W-:Y:S01]  /*1dce0*/  MUFU.EX2 R106, R106 ;  /* 0x0000006a006a7308 */ /* 0x000fe20000000800 */
[----:B-1----:R-:W-:Y:S04]  /*1dcf0*/  @P0 IADD3 R6, P3, R2, UR4, RZ ;  /* 0x0000000402060c10 */ /* 0x002fe8000ff7e0ff */
[----:B------:R-:W-:Y:S02]  /*1dd00*/  @P0 IADD3.X R7, R3, UR5, RZ, P3, !PT ;  /* 0x0000000503070c10 */ /* 0x000fe40009ffe4ff */
[----:B------:R-:W-:Y:S03]  /*1dd10*/  @P0 IADD3 R10, P2, R6, UR4, RZ ;  /* 0x00000004060a0c10 */ /* 0x000fe6000ff5e0ff */
[----:B------:R1:W-:Y:S01]  /*1dd20*/  @P0 LDGSTS.E.BYPASS.LTC128B.128 [R241+0x4100], [R6.64], !P4 ;  /* 0x0410000006f10fae */ /* 0x0003e2000e101d48 */
[----:B------:R-:W-:Y:S01]  /*1dd30*/  @P0 IADD3.X R11, R7, UR5, RZ, P2, !PT ;  /* 0x00000005070b0c10 */ /* 0x000fe200097fe4ff */
[--C-:B---3--:R-:W-:Y:S01]  /*1dd40*/  FFMA.FTZ R2, R25, c[0x0][0x2d0], -R107.reuse ;  /* 0x0000b40019027a23 */ /* 0x108fe2000001086b */
[----:B------:R-:W-:Y:S01]  /*1dd50*/  @P0 IADD3 R8, P1, R10, UR4, RZ ;  /* 0x000000040a080c10 */ /* 0x000fe2000ff3e0ff */
[----:B------:R-:W-:Y:S01]  /*1dd60*/  FMUL.FTZ R25, R68, R141 ;  /* 0x0000008d44197220 */ /* 0x000fe20000410000 */
[----:B--2---:R-:W-:Y:S01]  /*1dd70*/  MOV R141, R99 ;  /* 0x00000063008d7202 */ /* 0x004fe20000000f00 */
[----:B------:R2:W3:Y:S01]  /*1dd80*/  MUFU.EX2 R94, R2 ;  /* 0x00000002005e7308 */ /* 0x0004e20000000800 */
[----:B------:R-:W-:Y:S01]  /*1dd90*/  @P0 IADD3.X R9, R11, UR5, RZ, P1, !PT ;  /* 0x000000050b090c10 */ /* 0x000fe20008ffe4ff */
[----:B------:R3:W-:Y:S01]  /*1dda0*/  @P0 LDGSTS.E.BYPASS.LTC128B.128 [R241+0x4900], [R10.64], !P4 ;  /* 0x049000000af10fae */ /* 0x0007e2000e101d48 */
[----:B----4-:R-:W-:Y:S04]  /*1ddb0*/  @P0 IADD3 R4, P3, R8, UR4, RZ ;  /* 0x0000000408040c10 */ /* 0x010fe8000ff7e0ff */
        /* <DEDUP_REMOVED lines=8> */
[----:B---3--:R-:W-:Y:S01]  /*1de40*/  FMUL.FTZ R10, R0, R126 ;  /* 0x0000007e000a7220 */ /* 0x008fe20000410000 */
[----:B------:R-:W-:Y:S01]  /*1de50*/  @P0 IADD3 R6, P1, R2, UR4, RZ ;  /* 0x0000000402060c10 */ /* 0x000fe2000ff3e0ff */
[----:B------:R-:W-:Y:S01]  /*1de60*/  FMUL.FTZ R11, R0, R127 ;  /* 0x0000007f000b7220 */ /* 0x000fe20000410000 */
[----:B------:R-:W-:Y:S01]  /*1de70*/  MOV R126, R92 ;  /* 0x0000005c007e7202 */ /* 0x000fe20000000f00 */
[----:B------:R2:W-:Y:S01]  /*1de80*/  @P0 LDGSTS.E.BYPASS.LTC128B.128 [R241+0x6100], [R2.64], !P4 ;  /* 0x0610000002f10fae */ /* 0x0005e2000e101d48 */
[C---:B----4-:R-:W-:Y:S01]  /*1de90*/  FMUL.FTZ R8, R68.reuse, R124 ;  /* 0x0000007c44087220 */ /* 0x050fe20000410000 */
[----:B------:R-:W-:Y:S01]  /*1dea0*/  MOV R124, R93 ;  /* 0x0000005d007c7202 */ /* 0x000fe20000000f00 */
[----:B------:R-:W-:Y:S01]  /*1deb0*/  FMUL.FTZ R9, R68, R125 ;  /* 0x0000007d44097220 */ /* 0x000fe20000410000 */
[----:B------:R-:W-:Y:S01]  /*1dec0*/  MOV R125, R33 ;  /* 0x00000021007d7202 */ /* 0x000fe20000000f00 */
[----:B------:R-:W-:Y:S01]  /*1ded0*/  FMUL.FTZ R33, R70, R149 ;  /* 0x0000009546217220 */ /* 0x000fe20000410000 */
[----:B------:R-:W-:Y:S01]  /*1dee0*/  MOV R149, R56 ;  /* 0x0000003800957202 */ /* 0x000fe20000000f00 */
[----:B------:R-:W-:Y:S02]  /*1def0*/  FMUL.FTZ R56, R68, R172 ;  /* 0x000000ac44387220 */ /* 0x000fe40000410000 */
[----:B------:R-:W-:Y:S02]  /*1df00*/  FFMA.FTZ R4, R29, c[0x0][0x2d0], -R107 ;  /* 0x0000b4001d047a23 */ /* 0x000fe4000001086b */
[----:B------:R-:W-:Y:S01]  /*1df10*/  FMUL.FTZ R5, R70, R121 ;  /* 0x0000007946057220 */ /* 0x000fe20000410000 */
[----:B-1----:R-:W-:Y:S01]  /*1df20*/  @P0 IADD3.X R7, R3, UR5, RZ, P1, !PT ;  /* 0x0000000503070c10 */ /* 0x002fe20008ffe4ff */
[----:B------:R1:W3:Y:S01]  /*1df30*/  MUFU.EX2 R32, R4 ;  /* 0x0000000400207308 */ /* 0x0002e20000000800 */
[----:B------:R-:W-:Y:S02]  /*1df40*/  FMUL.FTZ R29, R68, R145 ;  /* 0x00000091441d7220 */ /* 0x000fe40000410000 */
[----:B------:R-:W-:Y:S01]  /*1df50*/  IMAD.MOV.U32 R121, RZ, RZ, R94 ;  /* 0x000000ffff797224 */ /* 0x000fe200078e005e */
[----:B------:R4:W-:Y:S01]  /*1df60*/  @P0 LDGSTS.E.BYPASS.LTC128B.128 [R241+0x6900], [R6.64], !P4 ;  /* 0x0690000006f10fae */ /* 0x0009e2000e101d48 */
[--C-:B--2---:R-:W-:Y:S01]  /*1df70*/  FFMA.FTZ R2, R193, c[0x0][0x2d0], -R77.reuse ;  /* 0x0000b400c1027a23 */ /* 0x104fe2000001084d */
[----:B------:R-:W-:Y:S06]  /*1df80*/  MOV R193, R89 ;  /* 0x0000005900c17202 */ /* 0x000fec0000000f00 */
[----:B------:R-:W2:Y:S01]  /*1df90*/  LDSM.16.MT88.4 R20, [R224+0x100] ;  /* 0x00010000e014783b */ /* 0x000ea20000004200 */
[----:B------:R4:W-:Y:S07]  /*1dfa0*/  MUFU.EX2 R195, R2 ;  /* 0x0000000200c37308 */ /* 0x0009ee0000000800 */
[----:B------:R-:W-:Y:S01]  /*1dfb0*/  LDSM.16.MT88.4 R52, [R225+0x100] ;  /* 0x00010000e134783b */ /* 0x000fe20000004200 */
[C---:B-1----:R-:W-:Y:S01]  /*1dfc0*/  FMUL.FTZ R4, R70.reuse, R120 ;  /* 0x0000007846047220 */ /* 0x042fe20000410000 */
[----:B---3--:R-:W-:Y:S01]  /*1dfd0*/  MOV R127, R32 ;  /* 0x00000020007f7202 */ /* 0x008fe20000000f00 */
[----:B------:R-:W-:Y:S01]  /*1dfe0*/  FMUL.FTZ R32, R70, R148 ;  /* 0x0000009446207220 */ /* 0x000fe20000410000 */
[----:B------:R-:W-:Y:S01]  /*1dff0*/  MOV R148, R59 ;  /* 0x0000003b00947202 */ /* 0x000fe20000000f00 */
[----:B------:R-:W-:Y:S03]  /*1e000*/  FMUL.FTZ R59, R0, R175 ;  /* 0x000000af003b7220 */ /* 0x000fe60000410000 */
[----:B------:R-:W-:Y:S01]  /*1e010*/  LDSM.16.MT88.4 R88, [R224+0x900] ;  /* 0x00090000e058783b */ /* 0x000fe20000004200 */
[----:B------:R-:W-:Y:S01]  /*1e020*/  MOV R120, R97 ;  /* 0x0000006100787202 */ /* 0x000fe20000000f00 */
[C---:B----4-:R-:W-:Y:S02]  /*1e030*/  FMUL.FTZ R6, R69.reuse, R122 ;  /* 0x0000007a45067220 */ /* 0x050fe40000410000 */
[C---:B------:R-:W-:Y:S01]  /*1e040*/  FMUL.FTZ R7, R69.reuse, R123 ;  /* 0x0000007b45077220 */ /* 0x040fe20000410000 */
[----:B------:R-:W-:Y:S03]  /*1e050*/  MOV R123, R96 ;  /* 0x00000060007b7202 */ /* 0x000fe60000000f00 */
[----:B------:R-:W0:Y:S01]  /*1e060*/  LDGDEPBAR ;  /* 0x00000000000079af */ /* 0x000e220000000000 */
[--C-:B------:R-:W-:Y:S01]  /*1e070*/  FFMA.FTZ R2, R192, c[0x0][0x2d0], -R77.reuse ;  /* 0x0000b400c0027a23 */ /* 0x100fe2000001084d */
[----:B------:R-:W-:Y:S03]  /*1e080*/  MOV R192, R36 ;  /* 0x0000002400c07202 */ /* 0x000fe60000000f00 */
[----:B------:R1:W-:Y:S01]  /*1e090*/  MUFU.EX2 R196, R2 ;  /* 0x0000000200c47308 */ /* 0x0003e20000000800 */
[----:B------:R-:W-:Y:S02]  /*1e0a0*/  F2FP.BF16.PACK_AB R66, R192, R84 ;  /* 0x00000054c042723e */ /* 0x000fe400000010ff */
[----:B------:R-:W3:Y:S01]  /*1e0b0*/  LDSM.16.MT88.4 R36, [R227+0x100] ;  /* 0x00010000e324783b */ /* 0x000ee20000004200 */
[-C--:B--2---:R-:W-:Y:S08]  /*1e0c0*/  HMMA.16816.F32.BF16 R4, R80, R20.reuse, R4 ;  /* 0x000000145004723c */ /* 0x084ff00000041804 */
[C---:B------:R-:W-:Y:S04]  /*1e0d0*/  HMMA.16816.F32.BF16 R8, R64.reuse, R20, R8 ;  /* 0x000000144008723c */ /* 0x040fe80000041808 */
[--C-:B-1----:R-:W-:Y:S04]  /*1e0e0*/  FFMA.FTZ R2, R30, c[0x0][0x2d0], -R77.reuse ;  /* 0x0000b4001e027a23 */ /* 0x102fe8000001084d */
[-C--:B------:R-:W-:Y:S01]  /*1e0f0*/  HMMA.16816.F32.BF16 R12, R64, R22.reuse, R12 ;  /* 0x00000016400c723c */ /* 0x080fe2000004180c */
[----:B------:R1:W-:Y:S03]  /*1e100*/  MUFU.EX2 R197, R2 ;  /* 0x0000000200c57308 */ /* 0x0003e60000000800 */
[C---:B------:R-:W-:Y:S01]  /*1e110*/  FMUL.FTZ R20, R70.reuse, R136 ;  /* 0x0000008846147220 */ /* 0x040fe20000410000 */
[----:B------:R-:W-:Y:S01]  /*1e120*/  MOV R136, R87 ;  /* 0x0000005700887202 */ /* 0x000fe20000000f00 */
[----:B------:R-:W-:Y:S01]  /*1e130*/  FMUL.FTZ R21, R70, R137 ;  /* 0x0000008946157220 */ /* 0x000fe20000410000 */
[----:B------:R-:W-:Y:S01]  /*1e140*/  MOV R137, R86 ;  /* 0x0000005600897202 */ /* 0x000fe20000000f00 */
[C---:B------:R-:W-:Y:S04]  /*1e150*/  HMMA.16816.F32.BF16 R16, R80.reuse, R22, R16 ;  /* 0x000000165010723c */ /* 0x040fe80000041810 */
[C---:B------:R-:W-:Y:S03]  /*1e160*/  FMUL.FTZ R30, R0.reuse, R146 ;  /* 0x00000092001e7220 */ /* 0x040fe60000410000 */
[C---:B------:R-:W-:Y:S01]  /*1e170*/  FMUL.FTZ R22, R69.reuse, R138 ;  /* 0x0000008a45167220 */ /* 0x040fe20000410000 */
[----:B------:R-:W-:Y:S01]  /*1e180*/  MOV R138, R85 ;  /* 0x00000055008a7202 */ /* 0x000fe20000000f00 */
[----:B------:R-:W-:Y:S01]  /*1e190*/  FMUL.FTZ R23, R69, R139 ;  /* 0x0000008b45177220 */ /* 0x000fe20000410000 */
[----:B------:R-:W2:Y:S02]  /*1e1a0*/  LDSM.16.MT88.4 R84, [R226+0x100] ;  /* 0x00010000e254783b */ /* 0x000ea40000004200 */
[----:B------:R-:W-:Y:S01]  /*1e1b0*/  MOV R139, R62 ;  /* 0x0000003e008b7202 */ /* 0x000fe20000000f00 */
[C---:B------:R-:W-:Y:S03]  /*1e1c0*/  FMUL.FTZ R62, R0.reuse, R178 ;  /* 0x000000b2003e7220 */ /* 0x040fe60000410000 */
[-C--:B---3--:R-:W-:Y:S03]  /*1e1d0*/  HMMA.16816.F32.BF16 R20, R80, R36.reuse, R20 ;  /* 0x000000245014723c */ /* 0x088fe60000041814 */
[----:B-1----:R-:W-:Y:S02]  /*1e1e0*/  FFMA.FTZ R2, R31, c[0x0][0x2d0], -R77 ;  /* 0x0000b4001f027a23 */ /* 0x002fe4000001084d */
[----:B------:R-:W-:Y:S02]  /*1e1f0*/  FMUL.FTZ R31, R0, R147 ;  /* 0x00000093001f7220 */ /* 0x000fe40000410000 */
[----:B------:R1:W-:Y:S02]  /*1e200*/  MUFU.EX2 R200, R2 ;  /* 0x0000000200c87308 */ /* 0x0003e40000000800 */
[--C-:B-1----:R-:W-:Y:S03]  /*1e210*/  FFMA.FTZ R2, R26, c[0x0][0x2d0], -R105.reuse ;  /* 0x0000b4001a027a23 */ /* 0x102fe60000010869 */
[C---:B------:R-:W-:Y:S01]  /*1e220*/  FMUL.FTZ R26, R0.reuse, R142 ;  /* 0x0000008e001a7220 */ /* 0x040fe20000410000 */
[----:B------:R-:W-:Y:S04]  /*1e230*/  MOV R142, R98 ;  /* 0x00000062008e7202 */ /* 0x000fe80000000f00 */
[----:B------:R1:W3:Y:S01]  /*1e240*/  MUFU.EX2 R40, R2 ;  /* 0x0000000200287308 */ /* 0x0002e20000000800 */
[----:B------:R-:W-:Y:S01]  /*1e250*/  LDSM.16.MT88.4 R96, [R225+0x900] ;  /* 0x00090000e160783b */ /* 0x000fe20000004200 */
[--C-:B-1----:R-:W-:Y:S01]  /*1e260*/  FFMA.FTZ R2, R27, c[0x0][0x2d0], -R105.reuse ;  /* 0x0000b4001b027a23 */ /* 0x102fe20000010869 */
[----:B---3--:R-:W-:Y:S01]  /*1e270*/  MOV R147, R40 ;  /* 0x0000002800937202 */ /* 0x008fe20000000f00 */
[----:B------:R-:W-:Y:S01]  /*1e280*/  FMUL.FTZ R27, R0, R143 ;  /* 0x0000008f001b7220 */ /* 0x000fe20000410000 */
[----:B------:R-:W-:Y:S05]  /*1e290*/  MOV R143, R95 ;  /* 0x0000005f008f7202 */ /* 0x000fea0000000f00 */
[----:B------:R1:W3:Y:S01]  /*1e2a0*/  MUFU.EX2 R3, R2 ;  /* 0x0000000200037308 */ /* 0x0002e20000000800 */
[----:B------:R-:W4:Y:S01]  /*1e2b0*/  LDSM.16.MT88.4 R92, [R227+0x900] ;  /* 0x00090000e35c783b */ /* 0x000f220000004200 */
[----:B------:R-:W-:Y:S01]  /*1e2c0*/  FMUL.FTZ R40, R68, R156 ;  /* 0x0000009c44287220 */ /* 0x000fe20000410000 */
[C---:B------:R-:W-:Y:S07]  /*1e2d0*/  HMMA.16816.F32.BF16 R24, R64.reuse, R36, R24 ;  /* 0x000000244018723c */ /* 0x040fee0000041818 */
[C---:B------:R-:W-:Y:S01]  /*1e2e0*/  FMUL.FTZ R36, R70.reuse, R152 ;  /* 0x0000009846247220 */ /* 0x040fe20000410000 */
[-C--:B------:R-:W-:Y:S04]  /*1e2f0*/  HMMA.16816.F32.BF16 R28, R64, R38.reuse, R28 ;  /* 0x00000026401c723c */ /* 0x080fe8000004181c */
[----:B------:R-:W-:Y:S04]  /*1e300*/  FMUL.FTZ R37, R70, R153 ;  /* 0x0000009946257220 */ /* 0x000fe80000410000 */
[C---:B------:R-:W-:Y:S04]  /*1e310*/  HMMA.16816.F32.BF16 R32, R80.reuse, R38, R32 ;  /* 0x000000265020723c */ /* 0x040fe80000041820 */
[--C-:B-1----:R-:W-:Y:S01]  /*1e320*/  FFMA.FTZ R2, R48, c[0x0][0x2d0], -R105.reuse ;  /* 0x0000b40030027a23 */ /* 0x102fe20000010869 */
[----:B---3--:R-:W-:Y:S01]  /*1e330*/  MOV R146, R3 ;  /* 0x0000000300927202 */ /* 0x008fe20000000f00 */
[C---:B------:R-:W-:Y:S01]  /*1e340*/  FMUL.FTZ R48, R70.reuse, R164 ;  /* 0x000000a446307220 */ /* 0x040fe20000410000 */
[----:B------:R-:W-:Y:S01]  /*1e350*/  MOV R3, R222 ;  /* 0x000000de00037202 */ /* 0x000fe20000000f00 */
[----:B------:R1:W-:Y:S01]  /*1e360*/  MUFU.EX2 R122, R2 ;  /* 0x00000002007a7308 */ /* 0x0003e20000000800 */
[C---:B------:R-:W-:Y:S03]  /*1e370*/  FMUL.FTZ R39, R69.reuse, R155 ;  /* 0x0000009b45277220 */ /* 0x040fe60000410000 */
[----:B------:R-:W-:Y:S01]  /*1e380*/  MOV R155, R248 ;  /* 0x000000f8009b7202 */ /* 0x000fe20000000f00 */
[----:B------:R-:W-:Y:S02]  /*1e390*/  FMUL.FTZ R38, R69, R154 ;  /* 0x0000009a45267220 */ /* 0x000fe40000410000 */
[--C-:B------:R-:W-:Y:S05]  /*1e3a0*/  FFMA.FTZ R3, R3, c[0x0][0x2d0], -R78.reuse ;  /* 0x0000b40003037a23 */ /* 0x100fea000001084e */
[-C--:B------:R-:W-:Y:S08]  /*1e3b0*/  HMMA.16816.F32.BF16 R36, R80, R52.reuse, R36 ;  /* 0x000000345024723c */ /* 0x080ff00000041824 */
[C---:B------:R-:W-:Y:S04]  /*1e3c0*/  HMMA.16816.F32.BF16 R40, R64.reuse, R52, R40 ;  /* 0x000000344028723c */ /* 0x040fe80000041828 */
[----:B-1----:R-:W-:Y:S02]  /*1e3d0*/  FFMA.FTZ R2, R49, c[0x0][0x2d0], -R105 ;  /* 0x0000b40031027a23 */ /* 0x002fe40000010869 */
[C---:B------:R-:W-:Y:S02]  /*1e3e0*/  FMUL.FTZ R49, R70.reuse, R165 ;  /* 0x000000a546317220 */ /* 0x040fe40000410000 */
[-C--:B------:R-:W-:Y:S01]  /*1e3f0*/  HMMA.16816.F32.BF16 R44, R64, R54.reuse, R44 ;  /* 0x00000036402c723c */ /* 0x080fe2000004182c */
[----:B------:R1:W-:Y:S03]  /*1e400*/  MUFU.EX2 R252, R2 ;  /* 0x0000000200fc7308 */ /* 0x0003e60000000800 */
[C---:B------:R-:W-:Y:S02]  /*1e410*/  FMUL.FTZ R53, R70.reuse, R169 ;  /* 0x000000a946357220 */ /* 0x040fe40000410000 */
[----:B------:R-:W-:Y:S02]  /*1e420*/  FMUL.FTZ R52, R70, R168 ;  /* 0x000000a846347220 */ /* 0x000fe40000410000 */
[--C-:B-1----:R-:W-:Y:S01]  /*1e430*/  FFMA.FTZ R2, R198, c[0x0][0x2d0], -R78.reuse ;  /* 0x0000b400c6027a23 */ /* 0x102fe2000001084e */
[----:B------:R-:W-:Y:S03]  /*1e440*/  MOV R198, R61 ;  /* 0x0000003d00c67202 */ /* 0x000fe60000000f00 */
[----:B------:R-:W-:Y:S01]  /*1e450*/  FMUL.FTZ R61, R68, R177 ;  /* 0x000000b1443d7220 */ /* 0x000fe20000410000 */
[----:B------:R1:W-:Y:S02]  /*1e460*/  MUFU.EX2 R250, R2 ;  /* 0x0000000200fa7308 */ /* 0x0003e40000000800 */
[--C-:B-1----:R-:W-:Y:S01]  /*1e470*/  FFMA.FTZ R2, R201, c[0x0][0x2d0], -R78.reuse ;  /* 0x0000b400c9027a23 */ /* 0x102fe2000001084e */
[----:B------:R-:W-:Y:S07]  /*1e480*/  MOV R201, R249 ;  /* 0x000000f900c97202 */ /* 0x000fee0000000f00 */
[----:B------:R1:W-:Y:S02]  /*1e490*/  MUFU.EX2 R249, R2 ;  /* 0x0000000200f97308 */ /* 0x0003e40000000800 */
[--C-:B-1----:R-:W-:Y:S02]  /*1e4a0*/  FFMA.FTZ R2, R50, c[0x0][0x2d0], -R78.reuse ;  /* 0x0000b40032027a23 */ /* 0x102fe4000001084e */
[----:B------:R-:W-:Y:S06]  /*1e4b0*/  FMUL.FTZ R50, R69, R166 ;  /* 0x000000a645327220 */ /* 0x000fec0000410000 */
[----:B------:R1:W-:Y:S02]  /*1e4c0*/  MUFU.EX2 R247, R2 ;  /* 0x0000000200f77308 */ /* 0x0003e40000000800 */
[--C-:B-1----:R-:W-:Y:S02]  /*1e4d0*/  FFMA.FTZ R2, R51, c[0x0][0x2d0], -R78.reuse ;  /* 0x0000b40033027a23 */ /* 0x102fe4000001084e */
[C---:B------:R-:W-:Y:S06]  /*1e4e0*/  FMUL.FTZ R51, R69.reuse, R167 ;  /* 0x000000a745337220 */ /* 0x040fec0000410000 */
[----:B------:R1:W-:Y:S01]  /*1e4f0*/  MUFU.EX2 R248, R2 ;  /* 0x0000000200f87308 */ /* 0x0003e20000000800 */
[C---:B------:R-:W-:Y:S07]  /*1e500*/  HMMA.16816.F32.BF16 R48, R80.reuse, R54, R48 ;  /* 0x000000365030723c */ /* 0x040fee0000041830 */
[C---:B------:R-:W-:Y:S02]  /*1e510*/  FMUL.FTZ R55, R69.reuse, R171 ;  /* 0x000000ab45377220 */ /* 0x040fe40000410000 */
[----:B------:R-:W-:Y:S07]  /*1e520*/  FMUL.FTZ R54, R69, R170 ;  /* 0x000000aa45367220 */ /* 0x000fee0000410000 */
[-C--:B--2---:R-:W-:Y:S03]  /*1e530*/  HMMA.16816.F32.BF16 R52, R80, R84.reuse, R52 ;  /* 0x000000545034723c */ /* 0x084fe60000041834 */
[--C-:B-1----:R-:W-:Y:S04]  /*1e540*/  FFMA.FTZ R2, R208, c[0x0][0x2d0], -R107.reuse ;  /* 0x0000b400d0027a23 */ /* 0x102fe8000001086b */
[----:B------:R1:W-:Y:S01]  /*1e550*/  MUFU.EX2 R145, R2 ;  /* 0x0000000200917308 */ /* 0x0003e20000000800 */
[C---:B------:R-:W-:Y:S07]  /*1e560*/  HMMA.16816.F32.BF16 R56, R64.reuse, R84, R56 ;  /* 0x000000544038723c */ /* 0x040fee0000041838 */
[----:B------:R-:W-:Y:S01]  /*1e570*/  F2FP.BF16.PACK_AB R84, R121, R125 ;  /* 0x0000007d7954723e */ /* 0x000fe200000010ff */
[-C--:B------:R-:W-:Y:S04]  /*1e580*/  HMMA.16816.F32.BF16 R60, R64, R86.reuse, R60 ;  /* 0x00000056403c723c */ /* 0x080fe8000004183c */
[----:B------:R-:W-:Y:S03]  /*1e590*/  F2FP.BF16.PACK_AB R85, R196, R195 ;  /* 0x000000c3c455723e */ /* 0x000fe600000010ff */
[C---:B------:R-:W-:Y:S02]  /*1e5a0*/  FMUL.FTZ R64, R70.reuse, R180 ;  /* 0x000000b446407220 */ /* 0x040fe40000410000 */
[----:B------:R-:W-:Y:S03]  /*1e5b0*/  FMUL.FTZ R65, R70, R181 ;  /* 0x000000b546417220 */ /* 0x000fe60000410000 */
[C---:B------:R-:W-:Y:S02]  /*1e5c0*/  FMUL.FTZ R66, R69.reuse, R182 ;  /* 0x000000b645427220 */ /* 0x040fe40000410000 */
[----:B------:R-:W-:Y:S02]  /*1e5d0*/  FMUL.FTZ R67, R69, R183 ;  /* 0x000000b745437220 */ /* 0x000fe40000410000 */
[--C-:B-1----:R-:W-:Y:S04]  /*1e5e0*/  FFMA.FTZ R2, R203, c[0x0][0x2d0], -R107.reuse ;  /* 0x0000b400cb027a23 */ /* 0x102fe8000001086b */
[----:B------:R1:W2:Y:S01]  /*1e5f0*/  MUFU.EX2 R222, R2 ;  /* 0x0000000200de7308 */ /* 0x0002a20000000800 */
        /* <DEDUP_REMOVED lines=13> */
[----:B------:R-:W3:Y:S03]  /*1e6d0*/  LDSM.16.MT88.4 R88, [R226+0x900] ;  /* 0x00090000e258783b */ /* 0x000ee60000004200 */
[----:B-1----:R-:W-:Y:S04]  /*1e6e0*/  FFMA.FTZ R2, R210, c[0x0][0x2d0], -R107 ;  /* 0x0000b400d2027a23 */ /* 0x002fe8000001086b */
[-C--:B----4-:R-:W-:Y:S01]  /*1e6f0*/  HMMA.16816.F32.BF16 R20, R80, R92.reuse, R20 ;  /* 0x0000005c5014723c */ /* 0x090fe20000041814 */
[----:B------:R1:W4:Y:S07]  /*1e700*/  MUFU.EX2 R221, R2 ;  /* 0x0000000200dd7308 */ /* 0x00032e0000000800 */
[C---:B------:R-:W-:Y:S08]  /*1e710*/  HMMA.16816.F32.BF16 R24, R84.reuse, R92, R24 ;  /* 0x0000005c5418723c */ /* 0x040ff00000041818 */
[-C--:B------:R-:W-:Y:S08]  /*1e720*/  HMMA.16816.F32.BF16 R28, R84, R94.reuse, R28 ;  /* 0x0000005e541c723c */ /* 0x080ff0000004181c */
[C---:B------:R-:W-:Y:S01]  /*1e730*/  HMMA.16816.F32.BF16 R32, R80.reuse, R94, R32 ;  /* 0x0000005e5020723c */ /* 0x040fe20000041820 */
[----:B------:R-:W2:Y:S03]  /*1e740*/  LDSM.16.MT88.4 R92, [R224+0x1100] ;  /* 0x00110000e05c783b */ /* 0x000ea60000004200 */
[--C-:B-1----:R-:W-:Y:S04]  /*1e750*/  FFMA.FTZ R2, R213, c[0x0][0x2d0], -R77.reuse ;  /* 0x0000b400d5027a23 */ /* 0x102fe8000001084d */
[-C--:B------:R-:W-:Y:S01]  /*1e760*/  HMMA.16816.F32.BF16 R36, R80, R96.reuse, R36 ;  /* 0x000000605024723c */ /* 0x080fe20000041824 */
[----:B------:R1:W-:Y:S07]  /*1e770*/  MUFU.EX2 R144, R2 ;  /* 0x0000000200907308 */ /* 0x0003ee0000000800 */
[C---:B------:R-:W-:Y:S08]  /*1e780*/  HMMA.16816.F32.BF16 R40, R84.reuse, R96, R40 ;  /* 0x000000605428723c */ /* 0x040ff00000041828 */
[-C--:B------:R-:W-:Y:S08]  /*1e790*/  HMMA.16816.F32.BF16 R44, R84, R98.reuse, R44 ;  /* 0x00000062542c723c */ /* 0x080ff0000004182c */
[C---:B------:R-:W-:Y:S01]  /*1e7a0*/  HMMA.16816.F32.BF16 R48, R80.reuse, R98, R48 ;  /* 0x000000625030723c */ /* 0x040fe20000041830 */
[----:B------:R-:W-:Y:S03]  /*1e7b0*/  LDSM.16.MT88.4 R96, [R225+0x1100] ;  /* 0x00110000e160783b */ /* 0x000fe60000004200 */
[--C-:B-1----:R-:W-:Y:S04]  /*1e7c0*/  FFMA.FTZ R2, R216, c[0x0][0x2d0], -R77.reuse ;  /* 0x0000b400d8027a23 */ /* 0x102fe8000001084d */
[-C--:B---3--:R-:W-:Y:S01]  /*1e7d0*/  HMMA.16816.F32.BF16 R52, R80, R88.reuse, R52 ;  /* 0x000000585034723c */ /* 0x088fe20000041834 */
[----:B------:R1:W3:Y:S07]  /*1e7e0*/  MUFU.EX2 R154, R2 ;  /* 0x00000002009a7308 */ /* 0x0002ee0000000800 */
[C---:B------:R-:W-:Y:S08]  /*1e7f0*/  HMMA.16816.F32.BF16 R56, R84.reuse, R88, R56 ;  /* 0x000000585438723c */ /* 0x040ff00000041838 */
[-C--:B------:R-:W-:Y:S07]  /*1e800*/  HMMA.16816.F32.BF16 R60, R84, R90.reuse, R60 ;  /* 0x0000005a543c723c */ /* 0x080fee000004183c */
[----:B--2---:R-:W-:Y:S01]  /*1e810*/  F2FP.BF16.PACK_AB R84, R222, R145 ;  /* 0x00000091de54723e */ /* 0x004fe200000010ff */
[----:B------:R-:W-:Y:S01]  /*1e820*/  HMMA.16816.F32.BF16 R64, R80, R90, R64 ;  /* 0x0000005a5040723c */ /* 0x000fe20000041840 */
[----:B------:R-:W2:Y:S03]  /*1e830*/  LDSM.16.MT88.4 R88, [R227+0x1100] ;  /* 0x00110000e358783b */ /* 0x000ea60000004200 */
[--C-:B-1----:R-:W-:Y:S01]  /*1e840*/  FFMA.FTZ R2, R214, c[0x0][0x2d0], -R77.reuse ;  /* 0x0000b400d6027a23 */ /* 0x102fe2000001084d */
[----:B----4-:R-:W-:Y:S01]  /*1e850*/  F2FP.BF16.PACK_AB R86, R221, R220 ;  /* 0x000000dcdd56723e */ /* 0x010fe200000010ff */
[----:B------:R-:W-:Y:S01]  /*1e860*/  MUFU.EX2 R214, R3 ;  /* 0x0000000300d67308 */ /* 0x000fe20000000800 */
[----:B------:R-:W-:Y:S02]  /*1e870*/  F2FP.BF16.PACK_AB R80, R146, R147 ;  /* 0x000000939250723e */ /* 0x000fe400000010ff */
[----:B------:R-:W-:Y:S03]  /*1e880*/  F2FP.BF16.PACK_AB R82, R252, R122 ;  /* 0x0000007afc52723e */ /* 0x000fe600000010ff */
[----:B------:R-:W-:Y:S02]  /*1e890*/  F2FP.BF16.PACK_AB R81, R249, R250 ;  /* 0x000000faf951723e */ /* 0x000fe400000010ff */
[----:B------:R-:W-:Y:S02]  /*1e8a0*/  F2FP.BF16.PACK_AB R83, R248, R247 ;  /* 0x000000f7f853723e */ /* 0x000fe400000010ff */
[----:B------:R1:W-:Y:S01]  /*1e8b0*/  MUFU.EX2 R152, R2 ;  /* 0x0000000200987308 */ /* 0x0003e20000000800 */
[----:B---3--:R-:W-:Y:S04]  /*1e8c0*/  F2FP.BF16.PACK_AB R85, R154, R144 ;  /* 0x000000909a55723e */ /* 0x008fe800000010ff */
[-C--:B------:R-:W-:Y:S03]  /*1e8d0*/  HMMA.16816.F32.BF16 R4, R80, R92.reuse, R4 ;  /* 0x0000005c5004723c */ /* 0x080fe60000041804 */
[----:B-1----:R-:W-:Y:S04]  /*1e8e0*/  FFMA.FTZ R2, R218, c[0x0][0x2d0], -R77 ;  /* 0x0000b400da027a23 */ /* 0x002fe8000001084d */
[----:B------:R1:W3:Y:S02]  /*1e8f0*/  MUFU.EX2 R153, R2 ;  /* 0x0000000200997308 */ /* 0x0002e40000000800 */
[--C-:B-1----:R-:W-:Y:S03]  /*1e900*/  FFMA.FTZ R2, R215, c[0x0][0x2d0], -R105.reuse ;  /* 0x0000b400d7027a23 */ /* 0x102fe60000010869 */
[----:B---3--:R-:W-:Y:S05]  /*1e910*/  F2FP.BF16.PACK_AB R87, R153, R152 ;  /* 0x000000989957723e */ /* 0x008fea00000010ff */
[----:B------:R1:W-:Y:S02]  /*1e920*/  MUFU.EX2 R216, R2 ;  /* 0x0000000200d87308 */ /* 0x0003e40000000800 */
[C---:B------:R-:W-:Y:S08]  /*1e930*/  HMMA.16816.F32.BF16 R8, R84.reuse, R92, R8 ;  /* 0x0000005c5408723c */ /* 0x040ff00000041808 */
[-C--:B------:R-:W-:Y:S08]  /*1e940*/  HMMA.16816.F32.BF16 R12, R84, R94.reuse, R12 ;  /* 0x0000005e540c723c */ /* 0x080ff0000004180c */
[C---:B------:R-:W-:Y:S01]  /*1e950*/  HMMA.16816.F32.BF16 R16, R80.reuse, R94, R16 ;  /* 0x0000005e5010723c */ /* 0x040fe20000041810 */
[----:B------:R-:W3:Y:S03]  /*1e960*/  LDSM.16.MT88.4 R92, [R226+0x1100] ;  /* 0x00110000e25c783b */ /* 0x000ee60000004200 */
[--C-:B-1----:R-:W-:Y:S04]  /*1e970*/  FFMA.FTZ R2, R217, c[0x0][0x2d0], -R105.reuse ;  /* 0x0000b400d9027a23 */ /* 0x102fe80000010869 */
[-C--:B--2---:R-:W-:Y:S01]  /*1e980*/  HMMA.16816.F32.BF16 R20, R80, R88.reuse, R20 ;  /* 0x000000585014723c */ /* 0x084fe20000041814 */
[----:B------:R1:W2:Y:S07]  /*1e990*/  MUFU.EX2 R218, R2 ;  /* 0x0000000200da7308 */ /* 0x0002ae0000000800 */
[C---:B------:R-:W-:Y:S08]  /*1e9a0*/  HMMA.16816.F32.BF16 R24, R84.reuse, R88, R24 ;  /* 0x000000585418723c */ /* 0x040ff00000041818 */
[-C--:B------:R-:W-:Y:S08]  /*1e9b0*/  HMMA.16816.F32.BF16 R28, R84, R90.reuse, R28 ;  /* 0x0000005a541c723c */ /* 0x080ff0000004181c */
[C---:B------:R-:W-:Y:S01]  /*1e9c0*/  HMMA.16816.F32.BF16 R32, R80.reuse, R90, R32 ;  /* 0x0000005a5020723c */ /* 0x040fe20000041820 */
[----:B------:R-:W4:Y:S03]  /*1e9d0*/  LDSM.16.MT88.4 R88, [R224+0x1900] ;  /* 0x00190000e058783b */ /* 0x000f260000004200 */
[--C-:B-1----:R-:W-:Y:S04]  /*1e9e0*/  FFMA.FTZ R2, R212, c[0x0][0x2d0], -R105.reuse ;  /* 0x0000b400d4027a23 */ /* 0x102fe80000010869 */
[----:B------:R1:W-:Y:S01]  /*1e9f0*/  MUFU.EX2 R215, R2 ;  /* 0x0000000200d77308 */ /* 0x0003e20000000800 */
[-C--:B------:R-:W-:Y:S08]  /*1ea00*/  HMMA.16816.F32.BF16 R36, R80, R96.reuse, R36 ;  /* 0x000000605024723c */ /* 0x080ff00000041824 */
[C---:B------:R-:W-:Y:S08]  /*1ea10*/  HMMA.16816.F32.BF16 R40, R84.reuse, R96, R40 ;  /* 0x000000605428723c */ /* 0x040ff00000041828 */
[-C--:B------:R-:W-:Y:S04]  /*1ea20*/  HMMA.16816.F32.BF16 R44, R84, R98.reuse, R44 ;  /* 0x00000062542c723c */ /* 0x080fe8000004182c */
[----:B-1----:R-:W-:Y:S04]  /*1ea30*/  FFMA.FTZ R2, R211, c[0x0][0x2d0], -R105 ;  /* 0x0000b400d3027a23 */ /* 0x002fe80000010869 */
[C---:B------:R-:W-:Y:S01]  /*1ea40*/  HMMA.16816.F32.BF16 R48, R80.reuse, R98, R48 ;  /* 0x000000625030723c */ /* 0x040fe20000041830 */
[----:B------:R-:W-:Y:S01]  /*1ea50*/  LDSM.16.MT88.4 R96, [R225+0x1900] ;  /* 0x00190000e160783b */ /* 0x000fe20000004200 */
[----:B------:R1:W1:Y:S06]  /*1ea60*/  MUFU.EX2 R217, R2 ;  /* 0x0000000200d97308 */ /* 0x00026c0000000800 */
[-C--:B---3--:R-:W-:Y:S08]  /*1ea70*/  HMMA.16816.F32.BF16 R52, R80, R92.reuse, R52 ;  /* 0x0000005c5034723c */ /* 0x088ff00000041834 */
[C---:B------:R-:W-:Y:S08]  /*1ea80*/  HMMA.16816.F32.BF16 R56, R84.reuse, R92, R56 ;  /* 0x0000005c5438723c */ /* 0x040ff00000041838 */
[-C--:B------:R-:W-:Y:S04]  /*1ea90*/  HMMA.16816.F32.BF16 R60, R84, R94.reuse, R60 ;  /* 0x0000005e543c723c */ /* 0x080fe8000004183c */
[----:B-1----:R-:W-:Y:S01]  /*1eaa0*/  FFMA.FTZ R2, R155, c[0x0][0x2d0], -R78 ;  /* 0x0000b4009b027a23 */ /* 0x002fe2000001084e */
[----:B------:R-:W-:Y:S02]  /*1eab0*/  MOV R155, R151 ;  /* 0x00000097009b7202 */ /* 0x000fe40000000f00 */
[----:B------:R-:W-:Y:S01]  /*1eac0*/  MOV R151, R150 ;  /* 0x0000009600977202 */ /* 0x000fe20000000f00 */
[----:B------:R1:W3:Y:S01]  /*1ead0*/  MUFU.EX2 R163, R2 ;  /* 0x0000000200a37308 */ /* 0x0002e20000000800 */
[----:B------:R-:W-:Y:S01]  /*1eae0*/  MOV R158, R155 ;  /* 0x0000009b009e7202 */ /* 0x000fe20000000f00 */
[----:B------:R-:W-:Y:S01]  /*1eaf0*/  HMMA.16816.F32.BF16 R64, R80, R94, R64 ;  /* 0x0000005e5040723c */ /* 0x000fe20000041840 */
[----:B------:R-:W3:Y:S03]  /*1eb00*/  LDSM.16.MT88.4 R92, [R227+0x1900] ;  /* 0x00190000e35c783b */ /* 0x000ee60000004200 */
[----:B------:R-:W-:Y:S02]  /*1eb10*/  MOV R157, R151 ;  /* 0x00000097009d7202 */ /* 0x000fe40000000f00 */
[----:B------:R-:W-:Y:S02]  /*1eb20*/  MOV R150, R149 ;  /* 0x0000009500967202 */ /* 0x000fe40000000f00 */
[----:B------:R-:W-:Y:S01]  /*1eb30*/  MOV R149, R148 ;  /* 0x0000009400957202 */ /* 0x000fe20000000f00 */
[----:B------:R-:W-:Y:S03]  /*1eb40*/  IMAD.MOV.U32 R148, RZ, RZ, R198 ;  /* 0x000000ffff947224 */ /* 0x000fe600078e00c6 */
[----:B------:R-:W-:Y:S02]  /*1eb50*/  MOV R198, R139 ;  /* 0x0000008b00c67202 */ /* 0x000fe40000000f00 */
[----:B------:R-:W-:Y:S02]  /*1eb60*/  MOV R156, R150 ;  /* 0x00000096009c7202 */ /* 0x000fe40000000f00 */
[----:B------:R-:W-:Y:S02]  /*1eb70*/  MOV R155, R149 ;  /* 0x00000095009b7202 */ /* 0x000fe40000000f00 */
[----:B------:R-:W-:Y:S02]  /*1eb80*/  MOV R151, R198 ;  /* 0x000000c600977202 */ /* 0x000fe40000000f00 */
[----:B------:R-:W-:Y:S01]  /*1eb90*/  MOV R139, R138 ;  /* 0x0000008a008b7202 */ /* 0x000fe20000000f00 */
[--C-:B-1----:R-:W-:Y:S01]  /*1eba0*/  FFMA.FTZ R2, R158, c[0x0][0x2d0], -R78.reuse ;  /* 0x0000b4009e027a23 */ /* 0x102fe2000001084e */
[----:B--2---:R-:W-:Y:S02]  /*1ebb0*/  F2FP.BF16.PACK_AB R80, R218, R216 ;  /* 0x000000d8da50723e */ /* 0x004fe400000010ff */
[----:B------:R-:W-:Y:S01]  /*1ebc0*/  F2FP.BF16.PACK_AB R82, R217, R215 ;  /* 0x000000d7d952723e */ /* 0x000fe200000010ff */
[----:B------:R1:W-:Y:S01]  /*1ebd0*/  MUFU.EX2 R159, R2 ;  /* 0x00000002009f7308 */ /* 0x0003e20000000800 */
[----:B------:R-:W-:Y:S01]  /*1ebe0*/  MOV R158, R157 ;  /* 0x0000009d009e7202 */ /* 0x000fe20000000f00 */
[----:B------:R-:W-:Y:S01]  /*1ebf0*/  IMAD.MOV.U32 R150, RZ, RZ, R139 ;  /* 0x000000ffff967224 */ /* 0x000fe200078e008b */
        /* <DEDUP_REMOVED lines=11> */
[----:B------:R2:W5:Y:S01]  /*1ecb0*/  LDL.LU R232, [R1+0xac] ;  /* 0x0000ac0001e87983 */ /* 0x0005620000300800 */
[----:B------:R-:W-:Y:S01]  /*1ecc0*/  MOV R136, R194 ;  /* 0x000000c200887202 */ /* 0x000fe20000000f00 */
[----:B-1----:R-:W-:Y:S01]  /*1ecd0*/  FFMA.FTZ R2, R158, c[0x0][0x2d0], -R78 ;  /* 0x0000b4009e027a23 */ /* 0x002fe2000001084e */
[----:B------:R-:W-:Y:S02]  /*1ece0*/  MOV R194, R229 ;  /* 0x000000e500c27202 */ /* 0x000fe40000000f00 */
[----:B------:R2:W5:Y:S01]  /*1ecf0*/  LDL.LU R229, [R1+0xa8] ;  /* 0x0000a80001e57983 */ /* 0x0005620000300800 */
[----:B------:R1:W1:Y:S01]  /*1ed00*/  MUFU.EX2 R213, R2 ;  /* 0x0000000200d57308 */ /* 0x0002620000000800 */
        /* <DEDUP_REMOVED lines=15> */
[----:B------:R1:W-:Y:S01]  /*1ee00*/  MUFU.EX2 R155, R2 ;  /* 0x00000002009b7308 */ /* 0x0003e20000000800 */
[----:B------:R-:W-:Y:S01]  /*1ee10*/  MOV R208, R157 ;  /* 0x0000009d00d07202 */ /* 0x000fe20000000f00 */
[----:B------:R-:W-:Y:S01]  /*1ee20*/  IMAD.MOV.U32 R149, RZ, RZ, R135 ;  /* 0x000000ffff957224 */ /* 0x000fe200078e0087 */
[----:B------:R-:W-:Y:S01]  /*1ee30*/  MOV R157, R156 ;  /* 0x0000009c009d7202 */ /* 0x000fe20000000f00 */
[----:B------:R2:W5:Y:S01]  /*1ee40*/  LDL.LU R231, [R1+0xa4] ;  /* 0x0000a40001e77983 */ /* 0x0005620000300800 */
        /* <DEDUP_REMOVED lines=9> */
[----:B------:R-:W-:Y:S02]  /*1eee0*/  MOV R129, R184 ;  /* 0x000000b800817202 */ /* 0x000fe40000000f00 */
[----:B------:R-:W-:Y:S01]  /*1eef0*/  MOV R194, R187 ;  /* 0x000000bb00c27202 */ /* 0x000fe20000000f00 */
[--C-:B-1----:R-:W-:Y:S01]  /*1ef00*/  FFMA.FTZ R2, R158, c[0x0][0x2d0], -R107.reuse ;  /* 0x0000b4009e027a23 */ /* 0x102fe2000001086b */
[----:B------:R-:W-:Y:S02]  /*1ef10*/  MOV R187, R236 ;  /* 0x000000ec00bb7202 */ /* 0x000fe40000000f00 */
[----:B------:R2:W5:Y:S01]  /*1ef20*/  LDL.LU R236, [R1+0x9c] ;  /* 0x00009c0001ec7983 */ /* 0x0005620000300800 */
[----:B------:R1:W1:Y:S01]  /*1ef30*/  MUFU.EX2 R158, R2 ;  /* 0x00000002009e7308 */ /* 0x0002620000000800 */
[----:B------:R-:W-:Y:S02]  /*1ef40*/  MOV R184, R237 ;  /* 0x000000ed00b87202 */ /* 0x000fe40000000f00 */
[----:B------:R2:W5:Y:S01]  /*1ef50*/  LDL.LU R237, [R1+0x98] ;  /* 0x0000980001ed7983 */ /* 0x0005620000300800 */
[----:B------:R-:W-:Y:S02]  /*1ef60*/  MOV R111, R110 ;  /* 0x0000006e006f7202 */ /* 0x000fe40000000f00 */
[----:B------:R-:W-:Y:S02]  /*1ef70*/  MOV R110, R238 ;  /* 0x000000ee006e7202 */ /* 0x000fe40000000f00 */
[----:B------:R2:W5:Y:S01]  /*1ef80*/  LDL.LU R238, [R1+0x94] ;  /* 0x0000940001ee7983 */ /* 0x0005620000300800 */
[----:B---3--:R-:W-:Y:S02]  /*1ef90*/  F2FP.BF16.PACK_AB R81, R214, R163 ;  /* 0x000000a3d651723e */ /* 0x008fe400000010ff */
[----:B------:R-:W-:Y:S07]  /*1efa0*/  F2FP.BF16.PACK_AB R83, R213, R159 ;  /* 0x0000009fd553723e */ /* 0x000fee00000010ff */
[-C--:B----4-:R-:W-:Y:S03]  /*1efb0*/  HMMA.16816.F32.BF16 R4, R80, R88.reuse, R4 ;  /* 0x000000585004723c */ /* 0x090fe60000041804 */
[----:B-1----:R-:W-:Y:S01]  /*1efc0*/  FFMA.FTZ R2, R208, c[0x0][0x2d0], -R107 ;  /* 0x0000b400d0027a23 */ /* 0x002fe2000001086b */
[----:B------:R-:W-:Y:S02]  /*1efd0*/  F2FP.BF16.PACK_AB R84, R158, R155 ;  /* 0x0000009b9e54723e */ /* 0x000fe400000010ff */
[----:B------:R-:W-:Y:S01]  /*1efe0*/  MOV R208, R157 ;  /* 0x0000009d00d07202 */ /* 0x000fe20000000f00 */
[----:B------:R1:W-:Y:S01]  /*1eff0*/  MUFU.EX2 R162, R2 ;  /* 0x0000000200a27308 */ /* 0x0003e20000000800 */
[----:B------:R-:W-:Y:S01]  /*1f000*/  MOV R157, R156 ;  /* 0x0000009c009d7202 */ /* 0x000fe20000000f00 */
[----:B------:R-:W-:Y:S03]  /*1f010*/  IMAD.MOV.U32 R156, RZ, RZ, R151 ;  /* 0x000000ffff9c7224 */ /* 0x000fe600078e0097 */
[----:B------:R-:W-:Y:S02]  /*1f020*/  MOV R151, R150 ;  /* 0x0000009600977202 */ /* 0x000fe40000000f00 */
        /* <DEDUP_REMOVED lines=8> */
[----:B------:R1:W3:Y:S01]  /*1f0b0*/  MUFU.EX2 R161, R2 ;  /* 0x0000000200a17308 */ /* 0x0002e20000000800 */
        /* <DEDUP_REMOVED lines=23> */
[----:B------:R-:W-:Y:S01]  /*1f230*/  IMAD.MOV.U32 R150, RZ, RZ, R149 ;  /* 0x000000ffff967224 */ /* 0x000fe200078e0095 */
[----:B------:R-:W-:Y:S02]  /*1f240*/  MOV R149, R148 ;  /* 0x0000009400957202 */ /* 0x000fe40000000f00 */
[----:B------:R-:W-:Y:S01]  /*1f250*/  MOV R148, R201 ;  /* 0x000000c900947202 */ /* 0x000fe20000000f00 */
[--C-:B-1----:R-:W-:Y:S01]  /*1f260*/  FFMA.FTZ R2, R203, c[0x0][0x2d0], -R77.reuse ;  /* 0x0000b400cb027a23 */ /* 0x102fe2000001084d */
[----:B------:R-:W-:Y:S02]  /*1f270*/  MOV R203, R156 ;  /* 0x0000009c00cb7202 */ /* 0x000fe40000000f00 */
[----:B------:R-:W-:Y:S01]  /*1f280*/  MOV R201, R198 ;  /* 0x000000c600c97202 */ /* 0x000fe20000000f00 */
[----:B------:R1:W4:Y:S01]  /*1f290*/  MUFU.EX2 R156, R2 ;  /* 0x00000002009c7308 */ /* 0x0003220000000800 */
[----:B------:R-:W-:Y:S02]  /*1f2a0*/  MOV R198, R139 ;  /* 0x0000008b00c67202 */ /* 0x000fe40000000f00 */
[----:B------:R-:W-:Y:S02]  /*1f2b0*/  MOV R139, R138 ;  /* 0x0000008a008b7202 */ /* 0x000fe40000000f00 */
[----:B------:R-:W-:Y:S02]  /*1f2c0*/  MOV R138, R137 ;  /* 0x00000089008a7202 */ /* 0x000fe40000000f00 */
[----:B------:R-:W-:Y:S02]  /*1f2d0*/  MOV R137, R234 ;  /* 0x000000ea00897202 */ /* 0x000fe40000000f00 */
        /* <DEDUP_REMOVED lines=8> */
[----:B------:R-:W-:Y:S01]  /*1f360*/  MOV R193, R119 ;  /* 0x0000007700c17202 */ /* 0x000fe20000000f00 */
[--C-:B-1----:R-:W-:Y:S01]  /*1f370*/  FFMA.FTZ R2, R160, c[0x0][0x2d0], -R77.reuse ;  /* 0x0000b400a0027a23 */ /* 0x102fe2000001084d */
[----:B------:R-:W-:Y:S01]  /*1f380*/  MOV R160, R208 ;  /* 0x000000d000a07202 */ /* 0x000fe20000000f00 */
[----:B------:R2:W5:Y:S01]  /*1f390*/  LDL.LU R119, [R1+0x80] ;  /* 0x0000800001777983 */ /* 0x0005620000300800 */
[----:B------:R-:W-:Y:S01]  /*1f3a0*/  MOV R208, R149 ;  /* 0x0000009500d07202 */ /* 0x000fe20000000f00 */
[----:B------:R-:W-:Y:S01]  /*1f3b0*/  IMAD.MOV.U32 R149, RZ, RZ, R198 ;  /* 0x000000ffff957224 */ /* 0x000fe200078e00c6 */
[----:B------:R-:W-:Y:S02]  /*1f3c0*/  MOV R198, R138 ;  /* 0x0000008a00c67202 */ /* 0x000fe40000000f00 */
[----:B------:R-:W-:Y:S02]  /*1f3d0*/  MOV R138, R136 ;  /* 0x00000088008a7202 */ /* 0x000fe40000000f00 */
[----:B------:R-:W-:Y:S02]  /*1f3e0*/  MOV R136, R118 ;  /* 0x0000007600887202 */ /* 0x000fe40000000f00 */
[----:B------:R1:W-:Y:S01]  /*1f3f0*/  MUFU.EX2 R118, R2 ;  /* 0x0000000200767308 */ /* 0x0003e20000000800 */
        /* <DEDUP_REMOVED lines=9> */
[----:B---3--:R-:W-:Y:S02]  /*1f490*/  F2FP.BF16.PACK_AB R86, R161, R162 ;  /* 0x000000a2a156723e */ /* 0x008fe400000010ff */
[----:B----4-:R-:W-:Y:S01]  /*1f4a0*/  F2FP.BF16.PACK_AB R85, R156, R157 ;  /* 0x0000009d9c55723e */ /* 0x010fe200000010ff */
[----:B-1----:R-:W-:Y:S01]  /*1f4b0*/  FFMA.FTZ R2, R164, c[0x0][0x2d0], -R77 ;  /* 0x0000b400a4027a23 */ /* 0x002fe2000001084d */
[----:B------:R-:W-:Y:S02]  /*1f4c0*/  MOV R164, R203 ;  /* 0x000000cb00a47202 */ /* 0x000fe40000000f00 */
[----:B------:R-:W-:Y:S02]  /*1f4d0*/  MOV R203, R151 ;  /* 0x0000009700cb7202 */ /* 0x000fe40000000f00 */
[----:B------:R-:W-:Y:S02]  /*1f4e0*/  MOV R151, R201 ;  /* 0x000000c900977202 */ /* 0x000fe40000000f00 */
[----:B------:R-:W-:Y:S01]  /*1f4f0*/  MOV R201, R139 ;  /* 0x0000008b00c97202 */ /* 0x000fe20000000f00 */
[--C-:B------:R-:W-:Y:S01]  /*1f500*/  FFMA.FTZ R3, R203, c[0x0][0x2d0], -R78.reuse ;  /* 0x0000b400cb037a23 */ /* 0x100fe2000001084e */
[----:B------:R-:W-:Y:S02]  /*1f510*/  MOV R139, R138 ;  /* 0x0000008a008b7202 */ /* 0x000fe40000000f00 */
[----:B------:R-:W-:Y:S01]  /*1f520*/  MOV R138, R136 ;  /* 0x00000088008a7202 */ /* 0x000fe20000000f00 */
[----:B------:R1:W-:Y:S01]  /*1f530*/  MUFU.EX2 R209, R3 ;  /* 0x0000000300d17308 */ /* 0x0003e20000000800 */
[----:B------:R-:W-:Y:S02]  /*1f540*/  MOV R136, R134 ;  /* 0x0000008600887202 */ /* 0x000fe40000000f00 */
[----:B------:R-:W-:Y:S07]  /*1f550*/  MOV R134, R117 ;  /* 0x0000007500867202 */ /* 0x000fee0000000f00 */
[----:B------:R3:W4:Y:S01]  /*1f560*/  MUFU.EX2 R117, R2 ;  /* 0x0000000200757308 */ /* 0x0007220000000800 */
[--C-:B-1----:R-:W-:Y:S01]  /*1f570*/  FFMA.FTZ R3, R139, c[0x0][0x2d0], -R105.reuse ;  /* 0x0000b4008b037a23 */ /* 0x102fe20000010869 */
[----:B------:R-:W-:Y:S08]  /*1f580*/  MOV R139, R205 ;  /* 0x000000cd008b7202 */ /* 0x000ff00000000f00 */
[----:B------:R1:W-:Y:S01]  /*1f590*/  MUFU.EX2 R205, R3 ;  /* 0x0000000300cd7308 */ /* 0x0003e20000000800 */
[--C-:B---3--:R-:W-:Y:S01]  /*1f5a0*/  FFMA.FTZ R2, R165, c[0x0][0x2d0], -R105.reuse ;  /* 0x0000b400a5027a23 */ /* 0x108fe20000010869 */
[----:B------:R-:W-:Y:S02]  /*1f5b0*/  MOV R165, R164 ;  /* 0x000000a400a57202 */ /* 0x000fe40000000f00 */
[----:B------:R-:W-:Y:S06]  /*1f5c0*/  MOV R164, R160 ;  /* 0x000000a000a47202 */ /* 0x000fec0000000f00 */
[----:B------:R3:W-:Y:S01]  /*1f5d0*/  MUFU.EX2 R160, R2 ;  /* 0x0000000200a07308 */ /* 0x0007e20000000800 */
[----:B----4-:R-:W-:Y:S07]  /*1f5e0*/  F2FP.BF16.PACK_AB R87, R117, R118 ;  /* 0x000000767557723e */ /* 0x010fee00000010ff */
[C---:B------:R-:W-:Y:S04]  /*1f5f0*/  HMMA.16816.F32.BF16 R8, R84.reuse, R88, R8 ;  /* 0x000000585408723c */ /* 0x040fe80000041808 */
[--C-:B-1----:R-:W-:Y:S04]  /*1f600*/  FFMA.FTZ R3, R139, c[0x0][0x2d0], -R78.reuse ;  /* 0x0000b4008b037a23 */ /* 0x102fe8000001084e */
[-C--:B------:R-:W-:Y:S01]  /*1f610*/  HMMA.16816.F32.BF16 R12, R84, R90.reuse, R12 ;  /* 0x0000005a540c723c */ /* 0x080fe2000004180c */
[----:B------:R1:W-:Y:S07]  /*1f620*/  MUFU.EX2 R174, R3 ;  /* 0x0000000300ae7308 */ /* 0x0003ee0000000800 */
[C---:B------:R-:W-:Y:S01]  /*1f630*/  HMMA.16816.F32.BF16 R16, R80.reuse, R90, R16 ;  /* 0x0000005a5010723c */ /* 0x040fe20000041810 */
[----:B------:R-:W4:Y:S03]  /*1f640*/  LDSM.16.MT88.4 R88, [R226+0x1900] ;  /* 0x00190000e258783b */ /* 0x000f260000004200 */
[----:B---3--:R-:W-:Y:S04]  /*1f650*/  FFMA.FTZ R2, R165, c[0x0][0x2d0], -R105 ;  /* 0x0000b400a5027a23 */ /* 0x008fe80000010869 */
[-C--:B------:R-:W-:Y:S01]  /*1f660*/  HMMA.16816.F32.BF16 R20, R80, R92.reuse, R20 ;  /* 0x0000005c5014723c */ /* 0x080fe20000041814 */
[----:B------:R3:W2:Y:S07]  /*1f670*/  MUFU.EX2 R211, R2 ;  /* 0x0000000200d37308 */ /* 0x0006ae0000000800 */
[C---:B------:R-:W-:Y:S04]  /*1f680*/  HMMA.16816.F32.BF16 R24, R84.reuse, R92, R24 ;  /* 0x0000005c5418723c */ /* 0x040fe80000041818 */
[----:B-1----:R-:W-:Y:S04]  /*1f690*/  FFMA.FTZ R3, R100, c[0x0][0x2d0], -R77 ;  /* 0x0000b40064037a23 */ /* 0x002fe8000001084d */
[-C--:B------:R-:W-:Y:S08]  /*1f6a0*/  HMMA.16816.F32.BF16 R28, R84, R94.reuse, R28 ;  /* 0x0000005e541c723c */ /* 0x080ff0000004181c */
[C---:B------:R-:W-:Y:S01]  /*1f6b0*/  HMMA.16816.F32.BF16 R32, R80.reuse, R94, R32 ;  /* 0x0000005e5020723c */ /* 0x040fe20000041820 */
[----:B------:R-:W1:Y:S03]  /*1f6c0*/  LDSM.16.MT88.4 R92, [R224+0x2100] ;  /* 0x00210000e05c783b */ /* 0x000e660000004200 */
[--C-:B---3--:R-:W-:Y:S02]  /*1f6d0*/  FFMA.FTZ R2, R79, c[0x0][0x2d0], -R105.reuse ;  /* 0x0000b4004f027a23 */ /* 0x108fe40000010869 */
[--C-:B------:R-:W-:Y:S02]  /*1f6e0*/  FFMA.FTZ R79, R190, c[0x0][0x2d0], -R105.reuse ;  /* 0x0000b400be4f7a23 */ /* 0x100fe40000010869 */
[-C--:B------:R-:W-:Y:S01]  /*1f6f0*/  HMMA.16816.F32.BF16 R36, R80, R96.reuse, R36 ;  /* 0x000000605024723c */ /* 0x080fe20000041824 */
[----:B------:R3:W-:Y:S07]  /*1f700*/  MUFU.EX2 R212, R2 ;  /* 0x0000000200d47308 */ /* 0x0007ee0000000800 */
[C---:B------:R-:W-:Y:S08]  /*1f710*/  HMMA.16816.F32.BF16 R40, R84.reuse, R96, R40 ;  /* 0x000000605428723c */ /* 0x040ff00000041828 */
[-C--:B------:R-:W-:Y:S08]  /*1f720*/  HMMA.16816.F32.BF16 R44, R84, R98.reuse, R44 ;  /* 0x00000062542c723c */ /* 0x080ff0000004182c */
[C---:B------:R-:W-:Y:S01]  /*1f730*/  HMMA.16816.F32.BF16 R48, R80.reuse, R98, R48 ;  /* 0x000000625030723c */ /* 0x040fe20000041830 */
[----:B------:R-:W1:Y:S03]  /*1f740*/  LDSM.16.MT88.4 R96, [R227+0x2100] ;  /* 0x00210000e360783b */ /* 0x000e660000004200 */
[----:B---3--:R-:W-:Y:S04]  /*1f750*/  FFMA.FTZ R2, R164, c[0x0][0x2d0], -R105 ;  /* 0x0000b400a4027a23 */ /* 0x008fe80000010869 */
[-C--:B----4-:R-:W-:Y:S01]  /*1f760*/  HMMA.16816.F32.BF16 R52, R80, R88.reuse, R52 ;  /* 0x000000585034723c */ /* 0x090fe20000041834 */
[----:B------:R3:W4:Y:S01]  /*1f770*/  MUFU.EX2 R210, R2 ;  /* 0x0000000200d27308 */ /* 0x0007220000000800 */
[----:B------:R-:W-:Y:S06]  /*1f780*/  LDSM.16.MT88.4 R164, [R225+0x3100] ;  /* 0x00310000e1a4783b */ /* 0x000fec0000004200 */
[C---:B------:R-:W-:Y:S08]  /*1f790*/  HMMA.16816.F32.BF16 R56, R84.reuse, R88, R56 ;  /* 0x000000585438723c */ /* 0x040ff00000041838 */
[-C--:B------:R-:W-:Y:S08]  /*1f7a0*/  HMMA.16816.F32.BF16 R60, R84, R90.reuse, R60 ;  /* 0x0000005a543c723c */ /* 0x080ff0000004183c */
[----:B------:R-:W-:Y:S01]  /*1f7b0*/  HMMA.16816.F32.BF16 R64, R80, R90, R64 ;  /* 0x0000005a5040723c */ /* 0x000fe20000041840 */
[----:B------:R-:W-:Y:S03]  /*1f7c0*/  LDSM.16.MT88.4 R88, [R226+0x2100] ;  /* 0x00210000e258783b */ /* 0x000fe60000004200 */
[--C-:B---3--:R-:W-:Y:S01]  /*1f7d0*/  FFMA.FTZ R2, R150, c[0x0][0x2d0], -R78.reuse ;  /* 0x0000b40096027a23 */ /* 0x108fe2000001084e */
[----:B------:R-:W-:Y:S02]  /*1f7e0*/  MOV R150, R207 ;  /* 0x000000cf00967202 */ /* 0x000fe40000000f00 */
[----:B--2---:R-:W-:Y:S01]  /*1f7f0*/  F2FP.BF16.PACK_AB R80, R211, R160 ;  /* 0x000000a0d350723e */ /* 0x004fe200000010ff */
[----:B------:R2:W3:Y:S01]  /*1f800*/  MUFU.EX2 R207, R2 ;  /* 0x0000000200cf7308 */ /* 0x0004e20000000800 */
[----:B----4-:R-:W-:Y:S03]  /*1f810*/  F2FP.BF16.PACK_AB R82, R210, R212 ;  /* 0x000000d4d252723e */ /* 0x010fe600000010ff */
[--C-:B--2---:R-:W-:Y:S01]  /*1f820*/  FFMA.FTZ R2, R208, c[0x0][0x2d0], -R78.reuse ;  /* 0x0000b400d0027a23 */ /* 0x104fe2000001084e */
[----:B---3--:R-:W-:Y:S05]  /*1f830*/  F2FP.BF16.PACK_AB R81, R207, R209 ;  /* 0x000000d1cf51723e */ /* 0x008fea00000010ff */
[----:B------:R2:W-:Y:S02]  /*1f840*/  MUFU.EX2 R208, R2 ;  /* 0x0000000200d07308 */ /* 0x0005e40000000800 */
[----:B--2---:R-:W-:Y:S01]  /*1f850*/  FFMA.FTZ R2, R150, c[0x0][0x2d0], -R78 ;  /* 0x0000b40096027a23 */ /* 0x004fe2000001084e */
[----:B------:R-:W-:Y:S07]  /*1f860*/  MOV R150, R206 ;  /* 0x000000ce00967202 */ /* 0x000fee0000000f00 */
[----:B------:R2:W3:Y:S02]  /*1f870*/  MUFU.EX2 R206, R2 ;  /* 0x0000000200ce7308 */ /* 0x0004e40000000800 */
[--C-:B--2---:R-:W-:Y:S01]  /*1f880*/  FFMA.FTZ R2, R151, c[0x0][0x2d0], -R107.reuse ;  /* 0x0000b40097027a23 */ /* 0x104fe2000001086b */
[----:B------:R-:W-:Y:S02]  /*1f890*/  MOV R151, R111 ;  /* 0x0000006f00977202 */ /* 0x000fe40000000f00 */
[----:B---3--:R-:W-:Y:S05]  /*1f8a0*/  F2FP.BF16.PACK_AB R83, R206, R208 ;  /* 0x000000d0ce53723e */ /* 0x008fea00000010ff */
[----:B------:R2:W-:Y:S02]  /*1f8b0*/  MUFU.EX2 R171, R2 ;  /* 0x0000000200ab7308 */ /* 0x0005e40000000800 */
[-C--:B-1----:R-:W-:Y:S03]  /*1f8c0*/  HMMA.16816.F32.BF16 R4, R80, R92.reuse, R4 ;  /* 0x0000005c5004723c */ /* 0x082fe60000041804 */
[--C-:B--2---:R-:W-:Y:S01]  /*1f8d0*/  FFMA.FTZ R2, R150, c[0x0][0x2d0], -R107.reuse ;  /* 0x0000b40096027a23 */ /* 0x104fe2000001086b */
[----:B------:R-:W-:Y:S02]  /*1f8e0*/  MOV R150, R185 ;  /* 0x000000b900967202 */ /* 0x000fe40000000f00 */
[----:B------:R-:W-:Y:S02]  /*1f8f0*/  MOV R185, R110 ;  /* 0x0000006e00b97202 */ /* 0x000fe40000000f00 */
[----:B------:R1:W2:Y:S04]  /*1f900*/  MUFU.EX2 R169, R2 ;  /* 0x0000000200a97308 */ /* 0x0002a80000000800 */
[--C-:B-1----:R-:W-:Y:S01]  /*1f910*/  FFMA.FTZ R2, R149, c[0x0][0x2d0], -R107.reuse ;  /* 0x0000b40095027a23 */ /* 0x102fe2000001086b */
[----:B--2---:R-:W-:Y:S02]  /*1f920*/  F2FP.BF16.PACK_AB R84, R169, R171 ;  /* 0x000000aba954723e */ /* 0x004fe400000010ff */
[----:B------:R-:W-:Y:S03]  /*1f930*/  MOV R149, R187 ;  /* 0x000000bb00957202 */ /* 0x000fe60000000f00 */
[----:B------:R1:W-:Y:S02]  /*1f940*/  MUFU.EX2 R170, R2 ;  /* 0x0000000200aa7308 */ /* 0x0003e40000000800 */
[----:B-1----:R-:W-:Y:S08]  /*1f950*/  FFMA.FTZ R2, R148, c[0x0][0x2d0], -R107 ;  /* 0x0000b40094027a23 */ /* 0x002ff0000001086b */
[----:B------:R1:W2:Y:S02]  /*1f960*/  MUFU.EX2 R168, R2 ;  /* 0x0000000200a87308 */ /* 0x0002a40000000800 */
[--C-:B-1----:R-:W-:Y:S01]  /*1f970*/  FFMA.FTZ R2, R115, c[0x0][0x2d0], -R77.reuse ;  /* 0x0000b40073027a23 */ /* 0x102fe2000001084d */
[----:B--2---:R-:W-:Y:S07]  /*1f980*/  F2FP.BF16.PACK_AB R86, R168, R170 ;  /* 0x000000aaa856723e */ /* 0x004fee00000010ff */
[----:B------:R1:W-:Y:S02]  /*1f990*/  MUFU.EX2 R115, R2 ;  /* 0x0000000200737308 */ /* 0x0003e40000000800 */
[--C-:B-1----:R-:W-:Y:S02]  /*1f9a0*/  FFMA.FTZ R2, R201, c[0x0][0x2d0], -R77.reuse ;  /* 0x0000b400c9027a23 */ /* 0x102fe4000001084d */
        /* <DEDUP_REMOVED lines=10> */
[----:B------:R1:W2:Y:S02]  /*1fa50*/  MUFU.EX2 R112, R2 ;  /* 0x0000000200707308 */ /* 0x0002a40000000800 */
[--C-:B-1----:R-:W-:Y:S01]  /*1fa60*/  FFMA.FTZ R2, R201, c[0x0][0x2d0], -R77.reuse ;  /* 0x0000b400c9027a23 */ /* 0x102fe2000001084d */
[----:B------:R-:W-:Y:S02]  /*1fa70*/  MOV R201, R113 ;  /* 0x0000007100c97202 */ /* 0x000fe40000000f00 */
[----:B--2---:R-:W-:Y:S05]  /*1fa80*/  F2FP.BF16.PACK_AB R85, R112, R115 ;  /* 0x000000737055723e */ /* 0x004fea00000010ff */
[----:B------:R1:W-:Y:S02]  /*1fa90*/  MUFU.EX2 R113, R2 ;  /* 0x0000000200717308 */ /* 0x0003e40000000800 */
[----:B-1----:R-:W-:Y:S01]  /*1faa0*/  FFMA.FTZ R2, R198, c[0x0][0x2d0], -R77 ;  /* 0x0000b400c6027a23 */ /* 0x002fe2000001084d */
        /* <DEDUP_REMOVED lines=9> */
[----:B------:R1:W2:Y:S02]  /*1fb40*/  MUFU.EX2 R114, R2 ;  /* 0x0000000200727308 */ /* 0x0002a40000000800 */
[--C-:B-1----:R-:W-:Y:S01]  /*1fb50*/  FFMA.FTZ R2, R201, c[0x0][0x2d0], -R105.reuse ;  /* 0x0000b400c9027a23 */ /* 0x102fe20000010869 */
[----:B--2---:R-:W-:Y:S07]  /*1fb60*/  F2FP.BF16.PACK_AB R87, R114, R113 ;  /* 0x000000717257723e */ /* 0x004fee00000010ff */
[----:B------:R1:W2:Y:S01]  /*1fb70*/  MUFU.EX2 R175, R2 ;  /* 0x0000000200af7308 */ /* 0x0002a20000000800 */
[C---:B------:R-:W-:Y:S08]  /*1fb80*/  HMMA.16816.F32.BF16 R8, R84.reuse, R92, R8 ;  /* 0x0000005c5408723c */ /* 0x040ff00000041808 */
[-C--:B------:R-:W-:Y:S08]  /*1fb90*/  HMMA.16816.F32.BF16 R12, R84, R94.reuse, R12 ;  /* 0x0000005e540c723c */ /* 0x080ff0000004180c */
[C---:B------:R-:W-:Y:S01]  /*1fba0*/  HMMA.16816.F32.BF16 R16, R80.reuse, R94, R16 ;  /* 0x0000005e5010723c */ /* 0x040fe20000041810 */
[----:B------:R-:W-:Y:S03]  /*1fbb0*/  LDSM.16.MT88.4 R92, [R224+0x2900] ;  /* 0x00290000e05c783b */ /* 0x000fe60000004200 */
[--C-:B-1----:R-:W-:Y:S01]  /*1fbc0*/  FFMA.FTZ R2, R137, c[0x0][0x2d0], -R105.reuse ;  /* 0x0000b40089027a23 */ /* 0x102fe20000010869 */
[----:B------:R-:W-:Y:S02]  /*1fbd0*/  MOV R137, R136 ;  /* 0x0000008800897202 */ /* 0x000fe40000000f00 */
[----:B------:R-:W-:Y:S01]  /*1fbe0*/  MOV R136, R204 ;  /* 0x000000cc00887202 */ /* 0x000fe20000000f00 */
[-C--:B------:R-:W-:Y:S01]  /*1fbf0*/  HMMA.16816.F32.BF16 R20, R80, R96.reuse, R20 ;  /* 0x000000605014723c */ /* 0x080fe20000041814 */
[----:B------:R1:W-:Y:S07]  /*1fc00*/  MUFU.EX2 R204, R2 ;  /* 0x0000000200cc7308 */ /* 0x0003ee0000000800 */
[C---:B------:R-:W-:Y:S08]  /*1fc10*/  HMMA.16816.F32.BF16 R24, R84.reuse, R96, R24 ;  /* 0x000000605418723c */ /* 0x040ff00000041818 */
[-C--:B------:R-:W-:Y:S08]  /*1fc20*/  HMMA.16816.F32.BF16 R28, R84, R98.reuse, R28 ;  /* 0x00000062541c723c */ /* 0x080ff0000004181c */
[C---:B------:R-:W-:Y:S01]  /*1fc30*/  HMMA.16816.F32.BF16 R32, R80.reuse, R98, R32 ;  /* 0x000000625020723c */ /* 0x040fe20000041820 */
[----:B------:R-:W-:Y:S03]  /*1fc40*/  LDSM.16.MT88.4 R96, [R227+0x2900] ;  /* 0x00290000e360783b */ /* 0x000fe60000004200 */
[----:B-1----:R-:W-:Y:S04]  /*1fc50*/  FFMA.FTZ R2, R198, c[0x0][0x2d0], -R105 ;  /* 0x0000b400c6027a23 */ /* 0x002fe80000010869 */
[----:B------:R1:W-:Y:S04]  /*1fc60*/  MUFU.EX2 R203, R2 ;  /* 0x0000000200cb7308 */ /* 0x0003e80000000800 */
[--C-:B-1----:R-:W-:Y:S06]  /*1fc70*/  FFMA.FTZ R2, R138, c[0x0][0x2d0], -R78.reuse ;  /* 0x0000b4008a027a23 */ /* 0x102fec000001084e */
[----:B------:R1:W-:Y:S02]  /*1fc80*/  MUFU.EX2 R173, R2 ;  /* 0x0000000200ad7308 */ /* 0x0003e40000000800 */
[--C-:B-1----:R-:W-:Y:S01]  /*1fc90*/  FFMA.FTZ R2, R137, c[0x0][0x2d0], -R78.reuse ;  /* 0x0000b40089027a23 */ /* 0x102fe2000001084e */
[----:B------:R-:W-:Y:S02]  /*1fca0*/  MOV R137, R134 ;  /* 0x0000008600897202 */ /* 0x000fe40000000f00 */
[----:B------:R-:W-:Y:S05]  /*1fcb0*/  MOV R134, R194 ;  /* 0x000000c200867202 */ /* 0x000fea0000000f00 */
[----:B------:R1:W-:Y:S01]  /*1fcc0*/  MUFU.EX2 R198, R2 ;  /* 0x0000000200c67308 */ /* 0x0003e20000000800 */
[----:B------:R-:W-:Y:S01]  /*1fcd0*/  MOV R148, R134 ;  /* 0x0000008600947202 */ /* 0x000fe20000000f00 */
[--C-:B-1----:R-:W-:Y:S01]  /*1fce0*/  FFMA.FTZ R2, R136, c[0x0][0x2d0], -R78.reuse ;  /* 0x0000b40088027a23 */ /* 0x102fe2000001084e */
[----:B------:R-:W-:Y:S07]  /*1fcf0*/  MOV R136, R192 ;  /* 0x000000c000887202 */ /* 0x000fee0000000f00 */
[----:B------:R1:W3:Y:S01]  /*1fd00*/  MUFU.EX2 R201, R2 ;  /* 0x0000000200c97308 */ /* 0x0002e20000000800 */
[----:B------:R-:W-:Y:S01]  /*1fd10*/  MOV R138, R136 ;  /* 0x00000088008a7202 */ /* 0x000fe20000000f00 */
[----:B-1----:R-:W-:Y:S01]  /*1fd20*/  FFMA.FTZ R2, R135, c[0x0][0x2d0], -R107 ;  /* 0x0000b40087027a23 */ /* 0x002fe2000001086b */
[----:B------:R-:W-:Y:S07]  /*1fd30*/  MOV R135, R193 ;  /* 0x000000c100877202 */ /* 0x000fee0000000f00 */
[----:B------:R1:W-:Y:S01]  /*1fd40*/  MUFU.EX2 R172, R2 ;  /* 0x0000000200ac7308 */ /* 0x0003e20000000800 */
[----:B------:R-:W-:Y:S02]  /*1fd50*/  IMAD.MOV.U32 R139, RZ, RZ, R135 ;  /* 0x000000ffff8b7224 */ /* 0x000fe400078e0087 */
[--C-:B-1----:R-:W-:Y:S07]  /*1fd60*/  FFMA.FTZ R2, R103, c[0x0][0x2d0], -R107.reuse ;  /* 0x0000b40067027a23 */ /* 0x102fee000001086b */
[----:B------:R1:W4:Y:S02]  /*1fd70*/  MUFU.EX2 R194, R2 ;  /* 0x0000000200c27308 */ /* 0x0003240000000800 */
[--C-:B-1----:R-:W-:Y:S08]  /*1fd80*/  FFMA.FTZ R2, R102, c[0x0][0x2d0], -R107.reuse ;  /* 0x0000b40066027a23 */ /* 0x102ff0000001086b */
[----:B------:R1:W-:Y:S02]  /*1fd90*/  MUFU.EX2 R193, R2 ;  /* 0x0000000200c17308 */ /* 0x0003e40000000800 */
[----:B-1----:R-:W-:Y:S02]  /*1fda0*/  FFMA.FTZ R2, R101, c[0x0][0x2d0], -R107 ;  /* 0x0000b40065027a23 */ /* 0x002fe4000001086b */
[----:B------:R-:W1:Y:S06]  /*1fdb0*/  LDSM.16.MT88.4 R100, [R225+0x2100] ;  /* 0x00210000e164783b */ /* 0x000e6c0000004200 */
[----:B------:R2:W1:Y:S02]  /*1fdc0*/  MUFU.EX2 R192, R2 ;  /* 0x0000000200c07308 */ /* 0x0004640000000800 */
[----:B--2---:R-:W-:Y:S08]  /*1fdd0*/  FFMA.FTZ R2, R108, c[0x0][0x2d0], -R77 ;  /* 0x0000b4006c027a23 */ /* 0x004ff0000001084d */
[----:B------:R2:W-:Y:S10]  /*1fde0*/  MUFU.EX2 R108, R3 ;  /* 0x00000003006c7308 */ /* 0x0005f40000000800 */
[----:B------:R3:W3:Y:S01]  /*1fdf0*/  MUFU.EX2 R111, R2 ;  /* 0x00000002006f7308 */ /* 0x0006e20000000800 */
[-C--:B-1----:R-:W-:Y:S08]  /*1fe00*/  HMMA.16816.F32.BF16 R36, R80, R100.reuse, R36 ;  /* 0x000000645024723c */ /* 0x082ff00000041824 */
[C---:B------:R-:W-:Y:S04]  /*1fe10*/  HMMA.16816.F32.BF16 R40, R84.reuse, R100, R40 ;  /* 0x000000645428723c */ /* 0x040fe80000041828 */
[--C-:B--2---:R-:W-:Y:S02]  /*1fe20*/  FFMA.FTZ R3, R137, c[0x0][0x2d0], -R105.reuse ;  /* 0x0000b40089037a23 */ /* 0x104fe40000010869 */
[----:B------:R-:W2:Y:S01]  /*1fe30*/  LDL.LU R137, [R1+0x48] ;  /* 0x0000480001897983 */ /* 0x000ea20000300800 */
[----:B------:R-:W-:Y:S01]  /*1fe40*/  FFMA.FTZ R105, R189, c[0x0][0x2d0], -R105 ;  /* 0x0000b400bd697a23 */ /* 0x000fe20000010869 */
[-C--:B------:R-:W-:Y:S01]  /*1fe50*/  HMMA.16816.F32.BF16 R44, R84, R102.reuse, R44 ;  /* 0x00000066542c723c */ /* 0x080fe2000004182c */
[----:B------:R1:W-:Y:S01]  /*1fe60*/  MUFU.EX2 R190, R3 ;  /* 0x0000000300be7308 */ /* 0x0003e20000000800 */
[----:B------:R-:W2:Y:S04]  /*1fe70*/  LDL.LU R136, [R1+0x54] ;  /* 0x0000540001887983 */ /* 0x000ea80000300800 */
[----:B------:R-:W2:Y:S01]  /*1fe80*/  LDL.LU R135, [R1+0x50] ;  /* 0x0000500001877983 */ /* 0x000ea20000300800 */
[--C-:B---3--:R-:W-:Y:S01]  /*1fe90*/  FFMA.FTZ R2, R109, c[0x0][0x2d0], -R77.reuse ;  /* 0x0000b4006d027a23 */ /* 0x108fe2000001084d */
[C---:B------:R-:W-:Y:S02]  /*1fea0*/  HMMA.16816.F32.BF16 R48, R80.reuse, R102, R48 ;  /* 0x000000665030723c */ /* 0x040fe40000041830 */
[----:B------:R-:W3:Y:S01]  /*1feb0*/  LDL.LU R134, [R1+0x4c] ;  /* 0x00004c0001867983 */ /* 0x000ee20000300800 */
[----:B------:R4:W-:Y:S03]  /*1fec0*/  MUFU.EX2 R109, R2 ;  /* 0x00000002006d7308 */ /* 0x0009e60000000800 */
[----:B------:R-:W2:Y:S02]  /*1fed0*/  LDSM.16.MT88.4 R100, [R225+0x2900] ;  /* 0x00290000e164783b */ /* 0x000ea40000004200 */
[-C--:B------:R-:W-:Y:S05]  /*1fee0*/  HMMA.16816.F32.BF16 R52, R80, R88.reuse, R52 ;  /* 0x000000585034723c */ /* 0x080fea0000041834 */
[----:B------:R4:W4:Y:S03]  /*1fef0*/  MUFU.EX2 R189, R79 ;  /* 0x0000004f00bd7308 */ /* 0x0009260000000800 */
[C---:B------:R-:W-:Y:S04]  /*1ff00*/  HMMA.16816.F32.BF16 R56, R84.reuse, R88, R56 ;  /* 0x000000585438723c */ /* 0x040fe80000041838 */
[--C-:B-1----:R-:W-:Y:S03]  /*1ff10*/  FFMA.FTZ R3, R150, c[0x0][0x2d0], -R78.reuse ;  /* 0x0000b40096037a23 */ /* 0x102fe6000001084e */
[----:B------:R1:W-:Y:S01]  /*1ff20*/  MUFU.EX2 R187, R105 ;  /* 0x0000006900bb7308 */ /* 0x0003e20000000800 */
[-C--:B------:R-:W-:Y:S01]  /*1ff30*/  HMMA.16816.F32.BF16 R60, R84, R90.reuse, R60 ;  /* 0x0000005a543c723c */ /* 0x080fe2000004183c */
[----:B------:R-:W2:Y:S03]  /*1ff40*/  LDSM.16.MT88.4 R84, [R226+0x2900] ;  /* 0x00290000e254783b */ /* 0x000ea60000004200 */
[--C-:B----4-:R-:W-:Y:S02]  /*1ff50*/  FFMA.FTZ R2, R188, c[0x0][0x2d0], -R77.reuse ;  /* 0x0000b400bc027a23 */ /* 0x110fe4000001084d */
[--C-:B------:R-:W-:Y:S02]  /*1ff60*/  FFMA.FTZ R88, R184, c[0x0][0x2d0], -R77.reuse ;  /* 0x0000b400b8587a23 */ /* 0x100fe4000001084d */
[----:B------:R-:W-:Y:S01]  /*1ff70*/  HMMA.16816.F32.BF16 R64, R80, R90, R64 ;  /* 0x0000005a5040723c */ /* 0x000fe20000041840 */
[----:B------:R4:W4:Y:S03]  /*1ff80*/  MUFU.EX2 R110, R2 ;  /* 0x00000002006e7308 */ /* 0x0009260000000800 */
[----:B------:R-:W-:Y:S01]  /*1ff90*/  FFMA.FTZ R89, R76, c[0x0][0x2d0], -R77 ;  /* 0x0000b4004c597a23 */ /* 0x000fe2000001084d */
[----:B------:R-:W-:Y:S02]  /*1ffa0*/  F2FP.BF16.PACK_AB R76, R175, R205 ;  /* 0x000000cdaf4c723e */ /* 0x000fe400000010ff */
[----:B------:R-:W-:Y:S02]  /*1ffb0*/  F2FP.BF16.PACK_AB R79, R201, R198 ;  /* 0x000000c6c94f723e */ /* 0x000fe400000010ff */
[----:B------:R-:W-:Y:S02]  /*1ffc0*/  F2FP.BF16.PACK_AB R80, R194, R172 ;  /* 0x000000acc250723e */ /* 0x000fe400000010ff */
[----:B------:R4:W4:Y:S01]  /*1ffd0*/  MUFU.EX2 R188, R104 ;  /* 0x0000006800bc7308 */ /* 0x0009220000000800 */
[----:B------:R-:W-:Y:S02]  /*1ffe0*/  F2FP.BF16.PACK_AB R82, R192, R193 ;  /* 0x000000c1c052723e */ /* 0x000fe400000010ff */
[----:B------:R-:W-:Y:S01]  /*1fff0*/  F2FP.BF16.PACK_AB R81, R111, R108 ;  /* 0x0000006c6f51723e */ /* 0x000fe200000010ff */
[--C-:B-1----:R-:W-:Y:S01]  /*20000*/  FFMA.FTZ R105, R148, c[0x0][0x2d0], -R107.reuse ;  /* 0x0000b40094697a23 */ /* 0x102fe2000001086b */
[----:B------:R-:W-:Y:S05]  /*20010*/  F2FP.BF16.PACK_AB R180, R189, R190 ;  /* 0x000000bebdb4723e */ /* 0x000fea00000010ff */
[----:B------:R-:W-:Y:S01]  /*20020*/  MUFU.EX2 R184, R3 ;  /* 0x0000000300b87308 */ /* 0x000fe20000000800 */
[--C-:B----4-:R-:W-:Y:S01]  /*20030*/  FFMA.FTZ R2, R185, c[0x0][0x2d0], -R78.reuse ;  /* 0x0000b400b9027a23 */ /* 0x110fe2000001084e */
[----:B------:R-:W-:Y:S08]  /*20040*/  F2FP.BF16.PACK_AB R83, R110, R109 ;  /* 0x0000006d6e53723e */ /* 0x000ff000000010ff */
[----:B------:R1:W-:Y:S01]  /*20050*/  MUFU.EX2 R185, R2 ;  /* 0x0000000200b97308 */ /* 0x0003e20000000800 */
[--C-:B------:R-:W-:Y:S01]  /*20060*/  FFMA.FTZ R104, R149, c[0x0][0x2d0], -R107.reuse ;  /* 0x0000b40095687a23 */ /* 0x100fe2000001086b */
[----:B------:R-:W-:Y:S01]  /*20070*/  F2FP.BF16.PACK_AB R182, R187, R188 ;  /* 0x000000bcbbb6723e */ /* 0x000fe200000010ff */
[----:B------:R-:W-:Y:S07]  /*20080*/  FFMA.FTZ R107, R139, c[0x0][0x2d0], -R107 ;  /* 0x0000b4008b6b7a23 */ /* 0x000fee000001086b */
[----:B------:R-:W-:Y:S10]  /*20090*/  MUFU.EX2 R105, R105 ;  /* 0x0000006900697308 */ /* 0x000ff40000000800 */
[----:B------:R-:W4:Y:S01]  /*200a0*/  MUFU.EX2 R107, R107 ;  /* 0x0000006b006b7308 */ /* 0x000f220000000800 */
[--C-:B-1----:R-:W-:Y:S02]  /*200b0*/  FFMA.FTZ R2, R151, c[0x0][0x2d0], -R78.reuse ;  /* 0x0000b40097027a23 */ /* 0x102fe4000001084e */
[----:B------:R-:W-:Y:S01]  /*200c0*/  FFMA.FTZ R78, R186, c[0x0][0x2d0], -R78 ;  /* 0x0000b400ba4e7a23 */ /* 0x000fe2000001084e */
[----:B------:R-:W-:Y:S06]  /*200d0*/  LDSM.16.MT88.4 R148, [R227+0x3100] ;  /* 0x00310000e394783b */ /* 0x000fec0000004200 */
[----:B------:R1:W1:Y:S10]  /*200e0*/  MUFU.EX2 R186, R2 ;  /* 0x0000000200ba7308 */ /* 0x0002740000000800 */
[----:B------:R-:W1:Y:S01]  /*200f0*/  MUFU.EX2 R104, R104 ;  /* 0x0000006800687308 */ /* 0x000e620000000800 */
[----:B----4-:R-:W-:Y:S09]  /*20100*/  F2FP.BF16.PACK_AB R178, R107, R106 ;  /* 0x0000006a6bb2723e */ /* 0x010ff200000010ff */
[----:B------:R-:W-:Y:S01]  /*20110*/  MUFU.EX2 R91, R88 ;  /* 0x00000058005b7308 */ /* 0x000fe20000000800 */
[----:B-1----:R-:W-:Y:S01]  /*20120*/  FFMA.FTZ R2, R138, c[0x0][0x2d0], -R77 ;  /* 0x0000b4008a027a23 */ /* 0x002fe2000001084d */
[----:B------:R-:W-:Y:S02]  /*20130*/  F2FP.BF16.PACK_AB R77, R173, R174 ;  /* 0x000000aead4d723e */ /* 0x000fe400000010ff */
[----:B------:R-:W-:Y:S06]  /*20140*/  F2FP.BF16.PACK_AB R181, R186, R185 ;  /* 0x000000b9bab5723e */ /* 0x000fec00000010ff */
[----:B------:R-:W1:Y:S01]  /*20150*/  MUFU.EX2 R88, R89 ;  /* 0x0000005900587308 */ /* 0x000e620000000800 */
[----:B------:R-:W-:Y:S09]  /*20160*/  F2FP.BF16.PACK_AB R176, R105, R104 ;  /* 0x0000006869b0723e */ /* 0x000ff200000010ff */
[----:B------:R-:W4:Y:S01]  /*20170*/  MUFU.EX2 R90, R2 ;  /* 0x00000002005a7308 */ /* 0x000f220000000800 */
[----:B-1----:R-:W-:Y:S02]  /*20180*/  F2FP.BF16.PACK_AB R179, R75, R88 ;  /* 0x000000584bb3723e */ /* 0x002fe400000010ff */
[----:B----4-:R-:W-:Y:S01]  /*20190*/  F2FP.BF16.PACK_AB R177, R91, R90 ;  /* 0x0000005a5bb1723e */ /* 0x010fe200000010ff */
[----:B--2---:R-:W-:Y:S01]  /*201a0*/  FFMA.FTZ R70, R70, R137, R245 ;  /* 0x0000008946467223 */ /* 0x004fe200000100f5 */
[----:B------:R-:W-:Y:S02]  /*201b0*/  MOV R137, R132 ;  /* 0x0000008400897202 */ /* 0x000fe40000000f00 */
[----:B------:R-:W-:Y:S01]  /*201c0*/  MOV R245, R122 ;  /* 0x0000007a00f57202 */ /* 0x000fe20000000f00 */
[----:B------:R-:W-:Y:S01]  /*201d0*/  FFMA.FTZ R69, R69, R136, R243 ;  /* 0x0000008845457223 */ /* 0x000fe200000100f3 */
[----:B------:R-:W-:Y:S01]  /*201e0*/  MOV R136, R133 ;  /* 0x0000008500887202 */ /* 0x000fe20000000f00 */
[----:B------:R-:W-:Y:S01]  /*201f0*/  FADD.FTZ R70, R246, R70 ;  /* 0x00000046f6467221 */ /* 0x000fe20000010000 */
[----:B------:R-:W-:Y:S01]  /*20200*/  MOV R243, R127 ;  /* 0x0000007f00f37202 */ /* 0x000fe20000000f00 */
[----:B------:R-:W-:Y:S02]  /*20210*/  FFMA.FTZ R68, R68, R135, R219 ;  /* 0x0000008744447223 */ /* 0x000fe400000100db */
[----:B------:R-:W-:Y:S02]  /*20220*/  FADD.FTZ R69, R244, R69 ;  /* 0x00000045f4457221 */ /* 0x000fe40000010000 */
[----:B---3--:R-:W-:Y:S02]  /*20230*/  FFMA.FTZ R0, R0, R134, R116 ;  /* 0x0000008600007223 */ /* 0x008fe40000010074 */
[----:B------:R1:W2:Y:S01]  /*20240*/  MUFU.EX2 R116, R78 ;  /* 0x0000004e00747308 */ /* 0x0002a20000000800 */
[----:B------:R-:W3:Y:S01]  /*20250*/  LDSM.16.MT88.4 R132, [R224+0x3100] ;  /* 0x00310000e084783b */ /* 0x000ee20000004200 */
        /* <DEDUP_REMOVED lines=11> */
[----:B-1----:R-:W-:Y:S01]  /*20310*/  F2FP.BF16.PACK_AB R78, R203, R204 ;  /* 0x000000cccb4e723e */ /* 0x002fe200000010ff */
[----:B------:R-:W-:Y:S01]  /*20320*/  FADD.FTZ R2, R124, R2 ;  /* 0x000000027c027221 */ /* 0x000fe20000010000 */
[----:B--2---:R-:W-:Y:S01]  /*20330*/  F2FP.BF16.PACK_AB R183, R116, R184 ;  /* 0x000000b874b7723e */ /* 0x004fe200000010ff */
[----:B------:R-:W-:Y:S02]  /*20340*/  FADD.FTZ R0, R123, R0 ;  /* 0x000000007b007221 */ /* 0x000fe40000010000 */
[----:B------:R-:W-:Y:S02]  /*20350*/  FADD.FTZ R70, R121, R68 ;  /* 0x0000004479467221 */ /* 0x000fe40000010000 */
[-C--:B------:R-:W-:Y:S05]  /*20360*/  HMMA.16816.F32.BF16 R4, R76, R92.reuse, R4 ;  /* 0x0000005c4c04723c */ /* 0x080fea0000041804 */
[----:B------:R-:W-:Y:S02]  /*20370*/  FADD.FTZ R68, R120, R2 ;  /* 0x0000000278447221 */ /* 0x000fe40000010000 */
[----:B------:R-:W-:Y:S01]  /*20380*/  FADD.FTZ R0, R143, R0 ;  /* 0x000000008f007221 */ /* 0x000fe20000010000 */
[C---:B------:R-:W-:Y:S04]  /*20390*/  HMMA.16816.F32.BF16 R8, R80.reuse, R92, R8 ;  /* 0x0000005c5008723c */ /* 0x040fe80000041808 */
[----:B------:R-:W-:Y:S04]  /*203a0*/  FADD.FTZ R3, R199, R3 ;  /* 0x00000003c7037221 */ /* 0x000fe80000010000 */
[-C--:B------:R-:W-:Y:S04]  /*203b0*/  HMMA.16816.F32.BF16 R12, R80, R94.reuse, R12 ;  /* 0x0000005e500c723c */ /* 0x080fe8000004180c */
[----:B------:R-:W-:Y:S04]  /*203c0*/  FADD.FTZ R3, R202, R3 ;  /* 0x00000003ca037221 */ /* 0x000fe80000010000 */
[C---:B------:R-:W-:Y:S04]  /*203d0*/  HMMA.16816.F32.BF16 R16, R76.reuse, R94, R16 ;  /* 0x0000005e4c10723c */ /* 0x040fe80000041810 */
[----:B------:R-:W-:Y:S04]  /*203e0*/  FADD.FTZ R3, R195, R3 ;  /* 0x00000003c3037221 */ /* 0x000fe80000010000 */
[-C--:B------:R-:W-:Y:S04]  /*203f0*/  HMMA.16816.F32.BF16 R20, R76, R96.reuse, R20 ;  /* 0x000000604c14723c */ /* 0x080fe80000041814 */
[----:B------:R-:W-:Y:S02]  /*20400*/  FADD.FTZ R69, R196, R3 ;  /* 0x00000003c4457221 */ /* 0x000fe40000010000 */
[----:B------:R-:W-:Y:S02]  /*20410*/  FADD.FTZ R3, R142, R70 ;  /* 0x000000468e037221 */ /* 0x000fe40000010000 */
[C---:B------:R-:W-:Y:S04]  /*20420*/  HMMA.16816.F32.BF16 R24, R80.reuse, R96, R24 ;  /* 0x000000605018723c */ /* 0x040fe80000041818 */
[----:B------:R-:W-:Y:S02]  /*20430*/  FADD.FTZ R3, R243, R3 ;  /* 0x00000003f3037221 */ /* 0x000fe40000010000 */
[----:B------:R-:W-:Y:S02]  /*20440*/  FADD.FTZ R2, R197, R69 ;  /* 0x00000045c5027221 */ /* 0x000fe40000010000 */
[-C--:B------:R-:W-:Y:S04]  /*20450*/  HMMA.16816.F32.BF16 R28, R80, R98.reuse, R28 ;  /* 0x00000062501c723c */ /* 0x080fe8000004181c */
[----:B------:R-:W-:Y:S04]  /*20460*/  FADD.FTZ R2, R200, R2 ;  /* 0x00000002c8027221 */ /* 0x000fe80000010000 */
        /* <DEDUP_REMOVED lines=9> */
[-C--:B---3--:R-:W-:Y:S07]  /*20500*/  HMMA.16816.F32.BF16 R120, R180, R132.reuse, R4 ;  /* 0x00000084b478723c */ /* 0x088fee0000041804 */
        /* <DEDUP_REMOVED lines=107> */
.L_x_727:
        /* <DEDUP_REMOVED lines=120> */
.L_x_671:
[----:B------:R-:W3:Y:S02]  /*21340*/  S2R R55, SR_CTAID.Y ;  /* 0x0000000000377919 */ /* 0x000ee40000002600 */
[----:B---3--:R-:W-:Y:S01]  /*21350*/  SHF.R.S32.HI R43, RZ, 0x1f, R55 ;  /* 0x0000001fff2b7819 */ /* 0x008fe20000011437 */
[----:B------:R-:W-:Y:S05]  /*21360*/  @P4 BRA `(.L_x_729) ;  /* 0x0000130000004947 */ /* 0x000fea0003800000 */
[----:B------:R-:W3:Y:S01]  /*21370*/  LDL R44, [R1+0x78] ;  /* 0x00007800012c7983 */ /* 0x000ee20000100800 */
[----:B------:R-:W-:Y:S01]  /*21380*/  IMAD.MOV.U32 R6, RZ, RZ, -0x10 ;  /* 0xfffffff0ff067424 */ /* 0x000fe200078e00ff */
[----:B------:R-:W-:Y:S02]  /*21390*/  F2FP.BF16.PACK_AB R5, R121, R120 ;  /* 0x000000787905723e */ /* 0x000fe400000010ff */
[----:B------:R-:W4:Y:S01]  /*213a0*/  S2R R41, SR_TID.X ;  /* 0x0000000000297919 */ /* 0x000f220000002100 */
        /* <DEDUP_REMOVED lines=12> */
[----:B----4-:R-:W-:Y:S02]  /*21470*/  SHF.R.S32.HI R42, RZ, 0x1f, R41 ;  /* 0x0000001fff2a7819 */ /* 0x010fe40000011429 */
        /* <DEDUP_REMOVED lines=16> */
[----:B--2---:R-:W-:Y:S01]  /*21580*/  IMAD.IADD R27, R41, 0x1, -R0 ;  /* 0x00000001291b7824 */ /* 0x004fe200078e0a00 */
        /* <DEDUP_REMOVED lines=35> */
[----:B--2---:R-:W-:-:S03]  /*217c0*/  IMAD.MOV.U32 R5, RZ, RZ, 0x20 ;  /* 0x00000020ff057424 */ /* 0x004fc600078e00ff */
        /* <DEDUP_REMOVED lines=14> */
[----:B--2---:R-:W-:-:S03]  /*218b0*/  IMAD.IADD R3, R8, 0x1, R2 ;  /* 0x0000000108037824 */ /* 0x004fc600078e0202 */
        /* <DEDUP_REMOVED lines=36> */
.L_x_730:
        /* <DEDUP_REMOVED lines=183> */
.L_x_729:
        /* <DEDUP_REMOVED lines=19> */
.L_x_731:
[----:B----4-:R-:W3:Y:S01]  /*227a0*/  S2R R10, SR_TID.X ;  /* 0x00000000000a7919 */ /* 0x010ee20000002100 */
[----:B------:R-:W-:Y:S01]  /*227b0*/  SHF.R.S32.HI R0, RZ, 0x1f, R8 ;  /* 0x0000001fff007819 */ /* 0x000fe20000011408 */
[----:B------:R-:W-:Y:S01]  /*227c0*/  BSSY B0, `(.L_x_732) ;  /* 0x0000026000007945 */ /* 0x000fe20003800000 */
[----:B-1----:R-:W-:-:S02]  /*227d0*/  SEL R9, R8, RZ, !P0 ;  /* 0x000000ff08097207 */ /* 0x002fc40004000000 */
[----:B------:R-:W-:Y:S02]  /*227e0*/  SEL R11, R0, RZ, !P0 ;  /* 0x000000ff000b7207 */ /* 0x000fe40004000000 */
[----:B---3--:R-:W-:-:S13]  /*227f0*/  ISETP.GT.AND P1, PT, R10, 0x7f, PT ;  /* 0x0000007f0a00780c */ /* 0x008fda0003f24270 */
        /* <DEDUP_REMOVED lines=34> */
.L_x_733:
[----:B------:R-:W-:Y:S05]  /*22a20*/  BSYNC B0 ;  /* 0x0000000000007941 */ /* 0x000fea0003800000 */
.L_x_732:
[----:B------:R-:W3:Y:S01]  /*22a30*/  S2R R12, SR_CTAID.X ;  /* 0x00000000000c7919 */ /* 0x000ee20000002500 */
        /* <DEDUP_REMOVED lines=16> */
[----:B---3--:R-:W-:Y:S02]  /*22b40*/  IMAD R4, R12, 0x80, R4 ;  /* 0x000000800c047824 */ /* 0x008fe400078e0204 */
        /* <DEDUP_REMOVED lines=28> */
[----:B------:R-:W3:Y:S01]  /*22d10*/  SHFL.IDX PT, R7, R3, RZ, 0x181f ;  /* 0x00181fff03077589 */ /* 0x000ee200000e0000 */
[----:B------:R-:W-:-:S02]  /*22d20*/  IADD3 R8, R2, 0x10, RZ ;  /* 0x0000001002087810 */ /* 0x000fc40007ffe0ff */
[-C--:B------:R-:W-:Y:S01]  /*22d30*/  ISETP.GE.OR P1, PT, R2, R19.reuse, P0 ;  /* 0x000000130200720c */ /* 0x080fe20000726670 */
[----:B------:R-:W4:Y:S01]  /*22d40*/  SHFL.IDX PT, R9, R3, 0x1, 0x181f ;  /* 0x00381f0003097f89 */ /* 0x000f2200000e0000 */
[-C--:B------:R-:W-:Y:S02]  /*22d50*/  ISETP.GE.OR P5, PT, R8, R19.reuse, P0 ;  /* 0x000000130800720c */ /* 0x080fe400007a6670 */
[C---:B------:R-:W-:Y:S01]  /*22d60*/  IADD3 R14, R2.reuse, 0x20, RZ ;  /* 0x00000020020e7810 */ /* 0x040fe20007ffe0ff */
[----:B------:R-:W2:Y:S01]  /*22d70*/  SHFL.IDX PT, R8, R4, 0x2, 0x181f ;  /* 0x00581f0004087f89 */ /* 0x000ea200000e0000 */
[----:B------:R-:W-:Y:S02]  /*22d80*/  IADD3 R10, R2, 0x40, RZ ;  /* 0x00000040020a7810 */ /* 0x000fe40007ffe0ff */
[----:B------:R-:W-:Y:S01]  /*22d90*/  ISETP.GE.OR P4, PT, R14, R19, P0 ;  /* 0x000000130e00720c */ /* 0x000fe20000786670 */
[----:B------:R-:W2:Y:S01]  /*22da0*/  SHFL.IDX PT, R12, R3, 0x2, 0x181f ;  /* 0x00581f00030c7f89 */ /* 0x000ea200000e0000 */
[----:B------:R-:W-:-:S02]  /*22db0*/  IADD3 R13, R2, 0x30, RZ ;  /* 0x00000030020d7810 */ /* 0x000fc40007ffe0ff */
[-C--:B------:R-:W-:Y:S01]  /*22dc0*/  ISETP.GE.OR P6, PT, R10, R19.reuse, P0 ;  /* 0x000000130a00720c */ /* 0x080fe200007c6670 */
[----:B------:R-:W2:Y:S01]  /*22dd0*/  SHFL.IDX PT, R11, R4, 0x3, 0x181f ;  /* 0x00781f00040b7f89 */ /* 0x000ea200000e0000 */
[C---:B-1----:R-:W-:Y:S02]  /*22de0*/  @!P1 LEA R6, P2, R0.reuse, R6, 0x1 ;  /* 0x0000000600069211 */ /* 0x042fe400078408ff */
[----:B------:R-:W-:Y:S01]  /*22df0*/  ISETP.GE.OR P3, PT, R13, R19, P0 ;  /* 0x000000130d00720c */ /* 0x000fe20000766670 */
[----:B------:R-:W1:Y:S01]  /*22e00*/  SHFL.IDX PT, R14, R3, 0x3, 0x181f ;  /* 0x00781f00030e7f89 */ /* 0x000e6200000e0000 */
[----:B---3--:R-:W-:-:S03]  /*22e10*/  @!P1 LEA.HI.X R7, R0, R7, R20, 0x1, P2 ;  /* 0x0000000700079211 */ /* 0x008fc600010f0c14 */
[----:B------:R-:W3:Y:S04]  /*22e20*/  SHFL.IDX PT, R10, R4, 0x4, 0x181f ;  /* 0x00981f00040a7f89 */ /* 0x000ee800000e0000 */
[----:B------:R1:W-:Y:S04]  /*22e30*/  @!P1 ST.E.128 [R6.64], RZ ;  /* 0x000000ff06009985 */ /* 0x0003e8000c101d08 */
[----:B------:R-:W-:Y:S04]  /*22e40*/  SHFL.IDX PT, R13, R4, 0x5, 0x181f ;  /* 0x00b81f00040d7f89 */ /* 0x000fe800000e0000 */
[----:B------:R-:W-:Y:S04]  /*22e50*/  SHFL.IDX PT, R15, R4, 0x6, 0x181f ;  /* 0x00d81f00040f7f89 */ /* 0x000fe800000e0000 */
[----:B------:R-:W3:Y:S04]  /*22e60*/  SHFL.IDX PT, R18, R3, 0x4, 0x181f ;  /* 0x00981f0003127f89 */ /* 0x000ee800000e0000 */
[----:B------:R-:W3:Y:S04]  /*22e70*/  SHFL.IDX PT, R17, R3, 0x5, 0x181f ;  /* 0x00b81f0003117f89 */ /* 0x000ee800000e0000 */
[----:B------:R-:W3:Y:S04]  /*22e80*/  SHFL.IDX PT, R16, R3, 0x6, 0x181f ;  /* 0x00d81f0003107f89 */ /* 0x000ee800000e0000 */
[----:B------:R-:W3:Y:S01]  /*22e90*/  SHFL.IDX PT, R4, R4, 0x7, 0x181f ;  /* 0x00f81f0004047f89 */ /* 0x000ee200000e0000 */
[----:B-1----:R-:W-:-:S02]  /*22ea0*/  IADD3 R7, R2, 0x50, RZ ;  /* 0x0000005002077810 */ /* 0x002fc40007ffe0ff */
[C---:B------:R-:W-:Y:S01]  /*22eb0*/  @!P5 LEA R6, P1, R0.reuse, R5, 0x1 ;  /* 0x000000050006d211 */ /* 0x040fe200078208ff */
[----:B------:R-:W1:Y:S01]  /*22ec0*/  SHFL.IDX PT, R3, R3, 0x7, 0x181f ;  /* 0x00f81f0003037f89 */ /* 0x000e6200000e0000 */
[----:B------:R-:W-:Y:S02]  /*22ed0*/  ISETP.GE.OR P2, PT, R7, R19, P0 ;  /* 0x000000130700720c */ /* 0x000fe40000746670 */
[C---:B----4-:R-:W-:Y:S02]  /*22ee0*/  @!P5 LEA.HI.X R7, R0.reuse, R9, R20, 0x1, P1 ;  /* 0x000000090007d211 */ /* 0x050fe400008f0c14 */
[----:B--2---:R-:W-:Y:S02]  /*22ef0*/  @!P4 LEA R8, P1, R0, R8, 0x1 ;  /* 0x000000080008c211 */ /* 0x004fe400078208ff */
        /* <DEDUP_REMOVED lines=9> */
[----:B--2---:R-:W-:-:S04]  /*22f90*/  @!P3 LEA R6, P5, R0, R11, 0x1 ;  /* 0x0000000b0006b211 */ /* 0x004fc800078a08ff */
[C---:B------:R-:W-:Y:S02]  /*22fa0*/  @!P3 LEA.HI.X R7, R0.reuse, R14, R20, 0x1, P5 ;  /* 0x0000000e0007b211 */ /* 0x040fe400028f0c14 */
[----:B---3--:R-:W-:-:S03]  /*22fb0*/  @!P6 LEA R10, P5, R0, R10, 0x1 ;  /* 0x0000000a000ae211 */ /* 0x008fc600078a08ff */
        /* <DEDUP_REMOVED lines=14> */
.L_x_734:
        /* <DEDUP_REMOVED lines=14> */
.L_x_745:


//--------------------- .nv.shared._ZN7cutlass13device_kernelIN5flash19enable_sm80_to_sm89INS1_16FlashAttnFwdSm80INS1_25CollectiveMainloopFwdSm80ILi4ELi1ELb0EN4cute5tupleIJNS5_1CILi128EEENS7_ILi112EEENS7_ILi64EEEEEELi64ENS_10bfloat16_tEfNS_4arch4Sm80ELb0ELb0ELb1ELb0ELb0ELb0ELb1ELb0EEENS1_21CollectiveEpilogueFwdINS6_IJS8_SA_S9_EEENS6_IJNS7_ILi1EEESI_SI_EEESC_SE_Li128ELb0ELb1ELb0ELb0EEENS1_19SingleTileSchedulerILb0ELb0ELb1ELi128EEEEEEEEEvNT_6ParamsE --------------------------
	.section	.nv.shared._ZN7cutlass13device_kernelIN5flash19enable_sm80_to_sm89INS1_16FlashAttnFwdSm80INS1_25CollectiveMainloopFwdSm80ILi4ELi1ELb0EN4cute5tupleIJNS5_1CILi128EEENS7_ILi112EEENS7_ILi64EEEEEELi64ENS_10bfloat16_tEfNS_4arch4Sm80ELb0ELb0ELb1ELb0ELb0ELb0ELb1ELb0EEENS1_21CollectiveEpilogueFwdINS6_IJS8_SA_S9_EEENS6_IJNS7_ILi1EEESI_SI_EEESC_SE_Li128ELb0ELb1ELb0ELb0EEENS1_19SingleTileSchedulerILb0ELb0ELb1ELi128EEEEEEEEEvNT_6ParamsE,"aw",@nobits
	.sectionflags	@""
	.align	16


//--------------------- .nv.global                --------------------------
	.section	.nv.global,"aw",@nobits
.nv.global:
	.type		_ZN73_INTERNAL_1f623742_37_flash_fwd_hdim64_bf16_softcap_sm80_cu_93b96ec2_38404cute1_E,@object
	.size		_ZN73_INTERNAL_1f623742_37_flash_fwd_hdim64_bf16_softcap_sm80_cu_93b96ec2_38404cute1_E,(_ZN73_INTERNAL_1f623742_37_flash_fwd_hdim64_bf16_softcap_sm80_cu_93b96ec2_38404cuda3std3__45__cpo6cbeginE - _ZN73_INTERNAL_1f623742_37_flash_fwd_hdim64_bf16_softcap_sm80_cu_93b96ec2_38404cute1_E)
_ZN73_INTERNAL_1f623742_37_flash_fwd_hdim64_bf16_softcap_sm80_cu_93b96ec2_38404cute1_E:
	.zero		1
	.type		_ZN73_INTERNAL_1f623742_37_flash_fwd_hdim64_bf16_softcap_sm80_cu_93b96ec2_38404cuda3std3__45__cpo6cbeginE,@object
	.size		_ZN73_INTERNAL_1f623742_37_flash_fwd_hdim64_bf16_softcap_sm80_cu_93b96ec2_38404cuda3std3__45__cpo6cbeginE,(_ZN73_INTERNAL_1f623742_37_flash_fwd_hdim64_bf16_softcap_sm80_cu_93b96ec2_38404cuda3std3__48in_placeE - _ZN73_INTERNAL_1f623742_37_flash_fwd_hdim64_bf16_softcap_sm80_cu_93b96ec2_38404cuda3std3__45__cpo6cbeginE)
_ZN73_INTERNAL_1f623742_37_flash_fwd_hdim64_bf16_softcap_sm80_cu_93b96ec2_38404cuda3std3__45__cpo6cbeginE:
	.zero		1
	.type		_ZN73_INTERNAL_1f623742_37_flash_fwd_hdim64_bf16_softcap_sm80_cu_93b96ec2_38404cuda3std3__48in_placeE,@object
	.size		_ZN73_INTERNAL_1f623742_37_flash_fwd_hdim64_bf16_softcap_sm80_cu_93b96ec2_38404cuda3std3__48in_placeE,(_ZN73_INTERNAL_1f623742_37_flash_fwd_hdim64_bf16_softcap_sm80_cu_93b96ec2_38404cuda3std6ranges3__45__cpo9iter_moveE - _ZN73_INTERNAL_1f623742_37_flash_fwd_hdim64_bf16_softcap_sm80_cu_93b96ec2_38404cuda3std3__48in_placeE)
_ZN73_INTERNAL_1f623742_37_flash_fwd_hdim64_bf16_softcap_sm80_cu_93b96ec2_38404cuda3std3__48in_placeE:
	.zero		1
	.type		_ZN73_INTERNAL_1f623742_37_flash_fwd_hdim64_bf16_softcap_sm80_cu_93b96ec2_38404cuda3std6ranges3__45__cpo9iter_moveE,@object
	.size		_ZN73_INTERNAL_1f623742_37_flash_fwd_hdim64_bf16_softcap_sm80_cu_93b96ec2_38404cuda3std6ranges3__45__cpo9iter_moveE,(_ZN73_INTERNAL_1f623742_37_flash_fwd_hdim64_bf16_softcap_sm80_cu_93b96ec2_38404cuda3std3__45__cpo5beginE - _ZN73_INTERNAL_1f623742_37_flash_fwd_hdim64_bf16_softcap_sm80_cu_93b96ec2_38404cuda3std6ranges3__45__cpo9iter_moveE)
_ZN73_INTERNAL_1f623742_37_flash_fwd_hdim64_bf16_softcap_sm80_cu_93b96ec2_38404cuda3std6ranges3__45__cpo9iter_moveE:
	.zero		1
	.type		_ZN73_INTERNAL_1f623742_37_flash_fwd_hdim64_bf16_softcap_sm80_cu_93b96ec2_38404cuda3std3__45__cpo5beginE,@object
	.size		_ZN73_INTERNAL_1f623742_37_flash_fwd_hdim64_bf16_softcap_sm80_cu_93b96ec2_38404cuda3std3__45__cpo5beginE,(_ZN73_INTERNAL_1f623742_37_flash_fwd_hdim64_bf16_softcap_sm80_cu_93b96ec2_38404cuda3std3__475_GLOBAL__N__1f623742_37_flash_fwd_hdim64_bf16_softcap_sm80_cu_93b96ec2_38406ignoreE - _ZN73_INTERNAL_1f623742_37_flash_fwd_hdim64_bf16_softcap_sm80_cu_93b96ec2_38404cuda3std3__45__cpo5beginE)
_ZN73_INTERNAL_1f623742_37_flash_fwd_hdim64_bf16_softcap_sm80_cu_93b96ec2_38404cuda3std3__45__cpo5beginE:
	.zero		1
	.type		_ZN73_INTERNAL_1f623742_37_flash_fwd_hdim64_bf16_softcap_sm80_cu_93b96ec2_38404cuda3std3__475_GLOBAL__N__1f623742_37_flash_fwd_hdim64_bf16_softcap_sm80_cu_93b96ec2_38406ignoreE,@object
	.size		_ZN73_INTERNAL_1f623742_37_flash_fwd_hdim64_bf16_softcap_sm80_cu_93b96ec2_38404cuda3std3__475_GLOBAL__N__1f623742_37_flash_fwd_hdim64_bf16_softcap_sm80_cu_93b96ec2_38406ignoreE,(_ZN73_INTERNAL_1f623742_37_flash_fwd_hdim64_bf16_softcap_sm80_cu_93b96ec2_38404cute7productE - _ZN73_INTERNAL_1f623742_37_flash_fwd_hdim64_bf16_softcap_sm80_cu_93b96ec2_38404cuda3std3__475_GLOBAL__N__1f623742_37_flash_fwd_hdim64_bf16_softcap_sm80_cu_93b96ec2_38406ignoreE)
_ZN73_INTERNAL_1f623742_37_flash_fwd_hdim64_bf16_softcap_sm80_cu_93b96ec2_38404cuda3std3__475_GLOBAL__N__1f623742_37_flash_fwd_hdim64_bf16_softcap_sm80_cu_93b96ec2_38406ignoreE:
	.zero		1
	.type		_ZN73_INTERNAL_1f623742_37_flash_fwd_hdim64_bf16_softcap_sm80_cu_93b96ec2_38404cute7productE,@object
	.size		_ZN73_INTERNAL_1f623742_37_flash_fwd_hdim64_bf16_softcap_sm80_cu_93b96ec2_38404cute7productE,(_ZN73_INTERNAL_1f623742_37_flash_fwd_hdim64_bf16_softcap_sm80_cu_93b96ec2_38404cuda3std3__45__cpo3endE - _ZN73_INTERNAL_1f623742_37_flash_fwd_hdim64_bf16_softcap_sm80_cu_93b96ec2_38404cute7productE)
_ZN73_INTERNAL_1f623742_37_flash_fwd_hdim64_bf16_softcap_sm80_cu_93b96ec2_38404cute7productE:
	.zero		1
	.type		_ZN73_INTERNAL_1f623742_37_flash_fwd_hdim64_bf16_softcap_sm80_cu_93b96ec2_38404cuda3std3__45__cpo3endE,@object
	.size		_ZN73_INTERNAL_1f623742_37_flash_fwd_hdim64_bf16_softcap_sm80_cu_93b96ec2_38404cuda3std3__45__cpo3endE,(_ZN73_INTERNAL_1f623742_37_flash_fwd_hdim64_bf16_softcap_sm80_cu_93b96ec2_38404cuda3std3__419piecewise_constructE - _ZN73_INTERNAL_1f623742_37_flash_fwd_hdim64_bf16_softcap_sm80_cu_93b96ec2_38404cuda3std3__45__cpo3endE)
_ZN73_INTERNAL_1f623742_37_flash_fwd_hdim64_bf16_softcap_sm80_cu_93b96ec2_38404cuda3std3__45__cpo3endE:
	.zero		1
	.type		_ZN73_INTERNAL_1f623742_37_flash_fwd_hdim64_bf16_softcap_sm80_cu_93b96ec2_38404cuda3std3__419piecewise_constructE,@object
	.size		_ZN73_INTERNAL_1f623742_37_flash_fwd_hdim64_bf16_softcap_sm80_cu_93b96ec2_38404cuda3std3__419piecewise_constructE,(_ZN73_INTERNAL_1f623742_37_flash_fwd_hdim64_bf16_softcap_sm80_cu_93b96ec2_38404cuda3std3__45__cpo4cendE - _ZN73_INTERNAL_1f623742_37_flash_fwd_hdim64_bf16_softcap_sm80_cu_93b96ec2_38404cuda3std3__419piecewise_constructE)
_ZN73_INTERNAL_1f623742_37_flash_fwd_hdim64_bf16_softcap_sm80_cu_93b96ec2_38404cuda3std3__419piecewise_constructE:
	.zero		1
	.type		_ZN73_INTERNAL_1f623742_37_flash_fwd_hdim64_bf16_softcap_sm80_cu_93b96ec2_38404cuda3std3__45__cpo4cendE,@object
	.size		_ZN73_INTERNAL_1f623742_37_flash_fwd_hdim64_bf16_softcap_sm80_cu_93b96ec2_38404cuda3std3__45__cpo4cendE,(_ZN73_INTERNAL_1f623742_37_flash_fwd_hdim64_bf16_softcap_sm80_cu_93b96ec2_38404cuda3std6ranges3__45__cpo4swapE - _ZN73_INTERNAL_1f623742_37_flash_fwd_hdim64_bf16_softcap_sm80_cu_93b96ec2_38404cuda3std3__45__cpo4cendE)
_ZN73_INTERNAL_1f623742_37_flash_fwd_hdim64_bf16_softcap_sm80_cu_93b96ec2_38404cuda3std3__45__cpo4cendE:
	.zero		1
	.type		_ZN73_INTERNAL_1f623742_37_flash_fwd_hdim64_bf16_softcap_sm80_cu_93b96ec2_38404cuda3std6ranges3__45__cpo4swapE,@object
	.size		_ZN73_INTERNAL_1f623742_37_flash_fwd_hdim64_bf16_softcap_sm80_cu_93b96ec2_38404cuda3std6ranges3__45__cpo4swapE,(.L_7 - _ZN73_INTERNAL_1f623742_37_flash_fwd_hdim64_bf16_softcap_sm80_cu_93b96ec2_38404cuda3std6ranges3__45__cpo4swapE)
_ZN73_INTERNAL_1f623742_37_flash_fwd_hdim64_bf16_softcap_sm80_cu_93b96ec2_38404cuda3std6ranges3__45__cpo4swapE:
	.zero		1
.L_7:


//--------------------- .nv.shared._ZN7cutlass13device_kernelIN5flash19enable_sm80_to_sm89INS1_16FlashAttnFwdSm80INS1_25CollectiveMainloopFwdSm80ILi4ELi1ELb0EN4cute5tupleIJNS5_1CILi128EEENS7_ILi112EEENS7_ILi64EEEEEELi64ENS_10bfloat16_tEfNS_4arch4Sm80ELb0ELb0ELb1ELb1ELb0ELb0ELb1ELb0EEENS1_21CollectiveEpilogueFwdINS6_IJS8_SA_S9_EEENS6_IJNS7_ILi1EEESI_SI_EEESC_SE_Li128ELb1ELb1ELb0ELb0EEENS1_19SingleTileSchedulerILb1ELb0ELb1ELi128EEEEEEEEEvNT_6ParamsE --------------------------
	.section	.nv.shared._ZN7cutlass13device_kernelIN5flash19enable_sm80_to_sm89INS1_16FlashAttnFwdSm80INS1_25CollectiveMainloopFwdSm80ILi4ELi1ELb0EN4cute5tupleIJNS5_1CILi128EEENS7_ILi112EEENS7_ILi64EEEEEELi64ENS_10bfloat16_tEfNS_4arch4Sm80ELb0ELb0ELb1ELb1ELb0ELb0ELb1ELb0EEENS1_21CollectiveEpilogueFwdINS6_IJS8_SA_S9_EEENS6_IJNS7_ILi1EEESI_SI_EEESC_SE_Li128ELb1ELb1ELb0ELb0EEENS1_19SingleTileSchedulerILb1ELb0ELb1ELi128EEEEEEEEEvNT_6ParamsE,"aw",@nobits
	.sectionflags	@""
	.align	16


//--------------------- .nv.shared._ZN7cutlass13device_kernelIN5flash19enable_sm80_to_sm89INS1_16FlashAttnFwdSm80INS1_25CollectiveMainloopFwdSm80ILi4ELi1ELb0EN4cute5tupleIJNS5_1CILi128EEENS7_ILi112EEENS7_ILi64EEEEEELi64ENS_10bfloat16_tEfNS_4arch4Sm80ELb0ELb0ELb1ELb1ELb0ELb1ELb1ELb0EEENS1_21CollectiveEpilogueFwdINS6_IJS8_SA_S9_EEENS6_IJNS7_ILi1EEESI_SI_EEESC_SE_Li128ELb1ELb1ELb0ELb0EEENS1_19SingleTileSchedulerILb1ELb0ELb1ELi128EEEEEEEEEvNT_6ParamsE --------------------------
	.section	.nv.shared._ZN7cutlass13device_kernelIN5flash19enable_sm80_to_sm89INS1_16FlashAttnFwdSm80INS1_25CollectiveMainloopFwdSm80ILi4ELi1ELb0EN4cute5tupleIJNS5_1CILi128EEENS7_ILi112EEENS7_ILi64EEEEEELi64ENS_10bfloat16_tEfNS_4arch4Sm80ELb0ELb0ELb1ELb1ELb0ELb1ELb1ELb0EEENS1_21CollectiveEpilogueFwdINS6_IJS8_SA_S9_EEENS6_IJNS7_ILi1EEESI_SI_EEESC_SE_Li128ELb1ELb1ELb0ELb0EEENS1_19SingleTileSchedulerILb1ELb0ELb1ELi128EEEEEEEEEvNT_6ParamsE,"aw",@nobits
	.sectionflags	@""
	.align	16


//--------------------- .nv.shared._ZN7cutlass13device_kernelIN5flash19enable_sm80_to_sm89INS1_16FlashAttnFwdSm80INS1_25CollectiveMainloopFwdSm80ILi4ELi1ELb0EN4cute5tupleIJNS5_1CILi128EEENS7_ILi96EEENS7_ILi64EEEEEELi64ENS_10bfloat16_tEfNS_4arch4Sm80ELb0ELb1ELb1ELb0ELb0ELb0ELb1ELb0EEENS1_21CollectiveEpilogueFwdINS6_IJS8_SA_S9_EEENS6_IJNS7_ILi1EEESI_SI_EEESC_SE_Li128ELb0ELb1ELb0ELb0EEENS1_19SingleTileSchedulerILb0ELb0ELb1ELi128EEEEEEEEEvNT_6ParamsE --------------------------
	.section	.nv.shared._ZN7cutlass13device_kernelIN5flash19enable_sm80_to_sm89INS1_16FlashAttnFwdSm80INS1_25CollectiveMainloopFwdSm80ILi4ELi1ELb0EN4cute5tupleIJNS5_1CILi128EEENS7_ILi96EEENS7_ILi64EEEEEELi64ENS_10bfloat16_tEfNS_4arch4Sm80ELb0ELb1ELb1ELb0ELb0ELb0ELb1ELb0EEENS1_21CollectiveEpilogueFwdINS6_IJS8_SA_S9_EEENS6_IJNS7_ILi1EEESI_SI_EEESC_SE_Li128ELb0ELb1ELb0ELb0EEENS1_19SingleTileSchedulerILb0ELb0ELb1ELi128EEEEEEEEEvNT_6ParamsE,"aw",@nobits
	.sectionflags	@""
	.align	16


//--------------------- .nv.shared._ZN7cutlass13device_kernelIN5flash19enable_sm80_to_sm89INS1_16FlashAttnFwdSm80INS1_25CollectiveMainloopFwdSm80ILi4ELi1ELb0EN4cute5tupleIJNS5_1CILi128EEENS7_ILi96EEENS7_ILi64EEEEEELi64ENS_10bfloat16_tEfNS_4arch4Sm80ELb0ELb1ELb1ELb1ELb0ELb0ELb1ELb0EEENS1_21CollectiveEpilogueFwdINS6_IJS8_SA_S9_EEENS6_IJNS7_ILi1EEESI_SI_EEESC_SE_Li128ELb1ELb1ELb0ELb0EEENS1_19SingleTileSchedulerILb1ELb0ELb1ELi128EEEEEEEEEvNT_6ParamsE --------------------------
	.section	.nv.shared._ZN7cutlass13device_kernelIN5flash19enable_sm80_to_sm89INS1_16FlashAttnFwdSm80INS1_25CollectiveMainloopFwdSm80ILi4ELi1ELb0EN4cute5tupleIJNS5_1CILi128EEENS7_ILi96EEENS7_ILi64EEEEEELi64ENS_10bfloat16_tEfNS_4arch4Sm80ELb0ELb1ELb1ELb1ELb0ELb0ELb1ELb0EEENS1_21CollectiveEpilogueFwdINS6_IJS8_SA_S9_EEENS6_IJNS7_ILi1EEESI_SI_EEESC_SE_Li128ELb1ELb1ELb0ELb0EEENS1_19SingleTileSchedulerILb1ELb0ELb1ELi128EEEEEEEEEvNT_6ParamsE,"aw",@nobits
	.sectionflags	@""
	.align	16


//--------------------- .nv.shared._ZN7cutlass13device_kernelIN5flash19enable_sm80_to_sm89INS1_16FlashAttnFwdSm80INS1_25CollectiveMainloopFwdSm80ILi4ELi1ELb0EN4cute5tupleIJNS5_1CILi128EEENS7_ILi96EEENS7_ILi64EEEEEELi64ENS_10bfloat16_tEfNS_4arch4Sm80ELb0ELb1ELb1ELb1ELb0ELb1ELb1ELb0EEENS1_21CollectiveEpilogueFwdINS6_IJS8_SA_S9_EEENS6_IJNS7_ILi1EEESI_SI_EEESC_SE_Li128ELb1ELb1ELb0ELb0EEENS1_19SingleTileSchedulerILb1ELb0ELb1ELi128EEEEEEEEEvNT_6ParamsE --------------------------
	.section	.nv.shared._ZN7cutlass13device_kernelIN5flash19enable_sm80_to_sm89INS1_16FlashAttnFwdSm80INS1_25CollectiveMainloopFwdSm80ILi4ELi1ELb0EN4cute5tupleIJNS5_1CILi128EEENS7_ILi96EEENS7_ILi64EEEEEELi64ENS_10bfloat16_tEfNS_4arch4Sm80ELb0ELb1ELb1ELb1ELb0ELb1ELb1ELb0EEENS1_21CollectiveEpilogueFwdINS6_IJS8_SA_S9_EEENS6_IJNS7_ILi1EEESI_SI_EEESC_SE_Li128ELb1ELb1ELb0ELb0EEENS1_19SingleTileSchedulerILb1ELb0ELb1ELi128EEEEEEEEEvNT_6ParamsE,"aw",@nobits
	.sectionflags	@""
	.align	16


//--------------------- .nv.shared._ZN7cutlass13device_kernelIN5flash19enable_sm80_to_sm89INS1_16FlashAttnFwdSm80INS1_25CollectiveMainloopFwdSm80ILi4ELi1ELb0EN4cute5tupleIJNS5_1CILi128EEENS7_ILi112EEENS7_ILi64EEEEEELi64ENS_10bfloat16_tEfNS_4arch4Sm80ELb1ELb0ELb1ELb0ELb0ELb0ELb1ELb0EEENS1_21CollectiveEpilogueFwdINS6_IJS8_SA_S9_EEENS6_IJNS7_ILi1EEESI_SI_EEESC_SE_Li128ELb0ELb1ELb0ELb0EEENS1_30DynamicPersistentTileSchedulerILi128ELi128ELb0ELb1ELb0EEEEEEEEEvNT_6ParamsE --------------------------
	.section	.nv.shared._ZN7cutlass13device_kernelIN5flash19enable_sm80_to_sm89INS1_16FlashAttnFwdSm80INS1_25CollectiveMainloopFwdSm80ILi4ELi1ELb0EN4cute5tupleIJNS5_1CILi128EEENS7_ILi112EEENS7_ILi64EEEEEELi64ENS_10bfloat16_tEfNS_4arch4Sm80ELb1ELb0ELb1ELb0ELb0ELb0ELb1ELb0EEENS1_21CollectiveEpilogueFwdINS6_IJS8_SA_S9_EEENS6_IJNS7_ILi1EEESI_SI_EEESC_SE_Li128ELb0ELb1ELb0ELb0EEENS1_30DynamicPersistentTileSchedulerILi128ELi128ELb0ELb1ELb0EEEEEEEEEvNT_6ParamsE,"aw",@nobits
	.sectionflags	@""
	.align	16


//--------------------- .nv.shared._ZN7cutlass13device_kernelIN5flash19enable_sm80_to_sm89INS1_16FlashAttnFwdSm80INS1_25CollectiveMainloopFwdSm80ILi4ELi1ELb0EN4cute5tupleIJNS5_1CILi128EEENS7_ILi112EEENS7_ILi64EEEEEELi64ENS_10bfloat16_tEfNS_4arch4Sm80ELb1ELb0ELb1ELb1ELb0ELb0ELb1ELb0EEENS1_21CollectiveEpilogueFwdINS6_IJS8_SA_S9_EEENS6_IJNS7_ILi1EEESI_SI_EEESC_SE_Li128ELb1ELb1ELb0ELb0EEENS1_19SingleTileSchedulerILb1ELb0ELb1ELi128EEEEEEEEEvNT_6ParamsE --------------------------
	.section	.nv.shared._ZN7cutlass13device_kernelIN5flash19enable_sm80_to_sm89INS1_16FlashAttnFwdSm80INS1_25CollectiveMainloopFwdSm80ILi4ELi1ELb0EN4cute5tupleIJNS5_1CILi128EEENS7_ILi112EEENS7_ILi64EEEEEELi64ENS_10bfloat16_tEfNS_4arch4Sm80ELb1ELb0ELb1ELb1ELb0ELb0ELb1ELb0EEENS1_21CollectiveEpilogueFwdINS6_IJS8_SA_S9_EEENS6_IJNS7_ILi1EEESI_SI_EEESC_SE_Li128ELb1ELb1ELb0ELb0EEENS1_19SingleTileSchedulerILb1ELb0ELb1ELi128EEEEEEEEEvNT_6ParamsE,"aw",@nobits
	.sectionflags	@""
	.align	16


//--------------------- .nv.shared._ZN7cutlass13device_kernelIN5flash19enable_sm80_to_sm89INS1_16FlashAttnFwdSm80INS1_25CollectiveMainloopFwdSm80ILi4ELi1ELb0EN4cute5tupleIJNS5_1CILi128EEENS7_ILi112EEENS7_ILi64EEEEEELi64ENS_10bfloat16_tEfNS_4arch4Sm80ELb1ELb0ELb1ELb1ELb0ELb1ELb1ELb0EEENS1_21CollectiveEpilogueFwdINS6_IJS8_SA_S9_EEENS6_IJNS7_ILi1EEESI_SI_EEESC_SE_Li128ELb1ELb1ELb0ELb0EEENS1_19SingleTileSchedulerILb1ELb0ELb1ELi128EEEEEEEEEvNT_6ParamsE --------------------------
	.section	.nv.shared._ZN7cutlass13device_kernelIN5flash19enable_sm80_to_sm89INS1_16FlashAttnFwdSm80INS1_25CollectiveMainloopFwdSm80ILi4ELi1ELb0EN4cute5tupleIJNS5_1CILi128EEENS7_ILi112EEENS7_ILi64EEEEEELi64ENS_10bfloat16_tEfNS_4arch4Sm80ELb1ELb0ELb1ELb1ELb0ELb1ELb1ELb0EEENS1_21CollectiveEpilogueFwdINS6_IJS8_SA_S9_EEENS6_IJNS7_ILi1EEESI_SI_EEESC_SE_Li128ELb1ELb1ELb0ELb0EEENS1_19SingleTileSchedulerILb1ELb0ELb1ELi128EEEEEEEEEvNT_6ParamsE,"aw",@nobits
	.sectionflags	@""
	.align	16
